	.target	sm_90a

	.elftype	@"ET_EXEC"


//--------------------- .note.nv.tkinfo           --------------------------
	.section	.note.nv.tkinfo,"",@"SHT_NOTE"
	.sectionflags	@"SHF_NOTE_NV_TKINFO"
	.tkinfo
        /*0018*/ 	.word	0x00000002
        /*0030*/ 	.string	""
        /*0030*/ 	.string	"ptxas"
        /*0030*/ 	.string	"Cuda compilation tools, release 13.0, V13.0.88"
        /*0030*/ 	.string	"Build cuda_13.0.r13.0/compiler.36424714_0"
        /*0030*/ 	.string	"-arch sm_90a -m 64 "



//--------------------- .note.nv.cuinfo           --------------------------
	.section	.note.nv.cuinfo,"",@"SHT_NOTE"
	.sectionflags	@"SHF_NOTE_NV_CUINFO"
        /*0018*/ 	.short	0x0002
        /*001a*/ 	.short	0x005a
        /*001c*/ 	.short	0x0082
	.zero		2


//--------------------- .nv.info                  --------------------------
	.section	.nv.info,"",@"SHT_CUDA_INFO"
	.align	4


	//----- nvinfo : EIATTR_REGCOUNT
	.align		4
        /*0000*/ 	.byte	0x04, 0x2f
        /*0002*/ 	.short	(.L_18 - .L_17)
	.align		4
.L_17:
        /*0004*/ 	.word	index@(_ZN7cutlass13device_kernelIN5flash11enable_sm90INS1_16FlashAttnFwdSm90INS1_25CollectiveMainloopFwdSm90ILi2EN4cute5tupleIJNS5_1CILi1EEES8_S8_EEENS6_IJNS7_ILi128EEESA_SA_EEELi128ENS_6half_tEfNS_4arch4Sm90ELb1ELb0ELb0ELb1ELb1ELb1ELb0ELb1ELb1ELb1ELb0ELb0EEENS1_21CollectiveEpilogueFwdISB_S9_SC_SE_Li256ELb1ELb1ELb0ELb0EEENS1_36VarlenDynamicPersistentTileSchedulerILi128ELi128ELi256ELi128ELb0ELb1ELb1ELb1ELb1ELb1EEEEEEEEEvNT_6ParamsE)
        /*0008*/ 	.word	0x000000a8


	//----- nvinfo : EIATTR_FRAME_SIZE
	.align		4
.L_18:
        /*000c*/ 	.byte	0x04, 0x11
        /*000e*/ 	.short	(.L_20 - .L_19)
	.align		4
.L_19:
        /*0010*/ 	.word	index@(_ZN7cutlass13device_kernelIN5flash11enable_sm90INS1_16FlashAttnFwdSm90INS1_25CollectiveMainloopFwdSm90ILi2EN4cute5tupleIJNS5_1CILi1EEES8_S8_EEENS6_IJNS7_ILi128EEESA_SA_EEELi128ENS_6half_tEfNS_4arch4Sm90ELb1ELb0ELb0ELb1ELb1ELb1ELb0ELb1ELb1ELb1ELb0ELb0EEENS1_21CollectiveEpilogueFwdISB_S9_SC_SE_Li256ELb1ELb1ELb0ELb0EEENS1_36VarlenDynamicPersistentTileSchedulerILi128ELi128ELi256ELi128ELb0ELb1ELb1ELb1ELb1ELb1EEEEEEEEEvNT_6ParamsE)
        /*0014*/ 	.word	0x00000028


	//----- nvinfo : EIATTR_REGCOUNT
	.align		4
.L_20:
        /*0018*/ 	.byte	0x04, 0x2f
        /*001a*/ 	.short	(.L_22 - .L_21)
	.align		4
.L_21:
        /*001c*/ 	.word	index@(_ZN7cutlass13device_kernelIN5flash11enable_sm90INS1_16FlashAttnFwdSm90INS1_25CollectiveMainloopFwdSm90ILi2EN4cute5tupleIJNS5_1CILi1EEES8_S8_EEENS6_IJNS7_ILi128EEESA_SA_EEELi128ENS_6half_tEfNS_4arch4Sm90ELb1ELb0ELb0ELb1ELb1ELb0ELb0ELb1ELb1ELb1ELb0ELb0EEENS1_21CollectiveEpilogueFwdISB_S9_SC_SE_Li256ELb1ELb1ELb0ELb0EEENS1_36VarlenDynamicPersistentTileSchedulerILi128ELi128ELi256ELi128ELb0ELb1ELb1ELb1ELb1ELb1EEEEEEEEEvNT_6ParamsE)
        /*0020*/ 	.word	0x000000a8


	//----- nvinfo : EIATTR_FRAME_SIZE
	.align		4
.L_22:
        /*0024*/ 	.byte	0x04, 0x11
        /*0026*/ 	.short	(.L_24 - .L_23)
	.align		4
.L_23:
        /*0028*/ 	.word	index@(_ZN7cutlass13device_kernelIN5flash11enable_sm90INS1_16FlashAttnFwdSm90INS1_25CollectiveMainloopFwdSm90ILi2EN4cute5tupleIJNS5_1CILi1EEES8_S8_EEENS6_IJNS7_ILi128EEESA_SA_EEELi128ENS_6half_tEfNS_4arch4Sm90ELb1ELb0ELb0ELb1ELb1ELb0ELb0ELb1ELb1ELb1ELb0ELb0EEENS1_21CollectiveEpilogueFwdISB_S9_SC_SE_Li256ELb1ELb1ELb0ELb0EEENS1_36VarlenDynamicPersistentTileSchedulerILi128ELi128ELi256ELi128ELb0ELb1ELb1ELb1ELb1ELb1EEEEEEEEEvNT_6ParamsE)
        /*002c*/ 	.word	0x00000020


	//----- nvinfo : EIATTR_REGCOUNT
	.align		4
.L_24:
        /*0030*/ 	.byte	0x04, 0x2f
        /*0032*/ 	.short	(.L_26 - .L_25)
	.align		4
.L_25:
        /*0034*/ 	.word	index@(_ZN7cutlass13device_kernelIN5flash11enable_sm90INS1_16FlashAttnFwdSm90INS1_25CollectiveMainloopFwdSm90ILi2EN4cute5tupleIJNS5_1CILi1EEES8_S8_EEENS6_IJNS7_ILi128EEESA_SA_EEELi128ENS_6half_tEfNS_4arch4Sm90ELb1ELb0ELb0ELb0ELb1ELb0ELb0ELb1ELb1ELb1ELb0ELb0EEENS1_21CollectiveEpilogueFwdISB_S9_SC_SE_Li256ELb0ELb1ELb0ELb0EEENS1_30DynamicPersistentTileSchedulerILi256ELi128ELb0ELb1ELb1EEEEEEEEEvNT_6ParamsE)
        /*0038*/ 	.word	0x000000a8


	//----- nvinfo : EIATTR_FRAME_SIZE
	.align		4
.L_26:
        /*003c*/ 	.byte	0x04, 0x11
        /*003e*/ 	.short	(.L_28 - .L_27)
	.align		4
.L_27:
        /*0040*/ 	.word	index@(_ZN7cutlass13device_kernelIN5flash11enable_sm90INS1_16FlashAttnFwdSm90INS1_25CollectiveMainloopFwdSm90ILi2EN4cute5tupleIJNS5_1CILi1EEES8_S8_EEENS6_IJNS7_ILi128EEESA_SA_EEELi128ENS_6half_tEfNS_4arch4Sm90ELb1ELb0ELb0ELb0ELb1ELb0ELb0ELb1ELb1ELb1ELb0ELb0EEENS1_21CollectiveEpilogueFwdISB_S9_SC_SE_Li256ELb0ELb1ELb0ELb0EEENS1_30DynamicPersistentTileSchedulerILi256ELi128ELb0ELb1ELb1EEEEEEEEEvNT_6ParamsE)
        /*0044*/ 	.word	0x00000000


	//----- nvinfo : EIATTR_REGCOUNT
	.align		4
.L_28:
        /*0048*/ 	.byte	0x04, 0x2f
        /*004a*/ 	.short	(.L_30 - .L_29)
	.align		4
.L_29:
        /*004c*/ 	.word	index@(_ZN7cutlass13device_kernelIN5flash11enable_sm90INS1_16FlashAttnFwdSm90INS1_25CollectiveMainloopFwdSm90ILi2EN4cute5tupleIJNS5_1CILi1EEES8_S8_EEENS6_IJNS7_ILi128EEESA_SA_EEELi128ENS_6half_tEfNS_4arch4Sm90ELb0ELb1ELb0ELb1ELb1ELb1ELb0ELb1ELb1ELb1ELb0ELb0EEENS1_21CollectiveEpilogueFwdISB_S9_SC_SE_Li256ELb1ELb1ELb0ELb0EEENS1_36VarlenDynamicPersistentTileSchedulerILi128ELi128ELi256ELi128ELb0ELb1ELb1ELb1ELb0ELb1EEEEEEEEEvNT_6ParamsE)
        /*0050*/ 	.word	0x000000a8


	//----- nvinfo : EIATTR_FRAME_SIZE
	.align		4
.L_30:
        /*0054*/ 	.byte	0x04, 0x11
        /*0056*/ 	.short	(.L_32 - .L_31)
	.align		4
.L_31:
        /*0058*/ 	.word	index@(_ZN7cutlass13device_kernelIN5flash11enable_sm90INS1_16FlashAttnFwdSm90INS1_25CollectiveMainloopFwdSm90ILi2EN4cute5tupleIJNS5_1CILi1EEES8_S8_EEENS6_IJNS7_ILi128EEESA_SA_EEELi128ENS_6half_tEfNS_4arch4Sm90ELb0ELb1ELb0ELb1ELb1ELb1ELb0ELb1ELb1ELb1ELb0ELb0EEENS1_21CollectiveEpilogueFwdISB_S9_SC_SE_Li256ELb1ELb1ELb0ELb0EEENS1_36VarlenDynamicPersistentTileSchedulerILi128ELi128ELi256ELi128ELb0ELb1ELb1ELb1ELb0ELb1EEEEEEEEEvNT_6ParamsE)
        /*005c*/ 	.word	0x00000030


	//----- nvinfo : EIATTR_REGCOUNT
	.align		4
.L_32:
        /*0060*/ 	.byte	0x04, 0x2f
        /*0062*/ 	.short	(.L_34 - .L_33)
	.align		4
.L_33:
        /*0064*/ 	.word	index@(_ZN7cutlass13device_kernelIN5flash11enable_sm90INS1_16FlashAttnFwdSm90INS1_25CollectiveMainloopFwdSm90ILi2EN4cute5tupleIJNS5_1CILi1EEES8_S8_EEENS6_IJNS7_ILi128EEESA_SA_EEELi128ENS_6half_tEfNS_4arch4Sm90ELb0ELb1ELb0ELb1ELb1ELb0ELb0ELb1ELb1ELb1ELb0ELb0EEENS1_21CollectiveEpilogueFwdISB_S9_SC_SE_Li256ELb1ELb1ELb0ELb0EEENS1_36VarlenDynamicPersistentTileSchedulerILi128ELi128ELi256ELi128ELb0ELb1ELb1ELb1ELb0ELb1EEEEEEEEEvNT_6ParamsE)
        /*0068*/ 	.word	0x000000a8


	//----- nvinfo : EIATTR_FRAME_SIZE
	.align		4
.L_34:
        /*006c*/ 	.byte	0x04, 0x11
        /*006e*/ 	.short	(.L_36 - .L_35)
	.align		4
.L_35:
        /*0070*/ 	.word	index@(_ZN7cutlass13device_kernelIN5flash11enable_sm90INS1_16FlashAttnFwdSm90INS1_25CollectiveMainloopFwdSm90ILi2EN4cute5tupleIJNS5_1CILi1EEES8_S8_EEENS6_IJNS7_ILi128EEESA_SA_EEELi128ENS_6half_tEfNS_4arch4Sm90ELb0ELb1ELb0ELb1ELb1ELb0ELb0ELb1ELb1ELb1ELb0ELb0EEENS1_21CollectiveEpilogueFwdISB_S9_SC_SE_Li256ELb1ELb1ELb0ELb0EEENS1_36VarlenDynamicPersistentTileSchedulerILi128ELi128ELi256ELi128ELb0ELb1ELb1ELb1ELb0ELb1EEEEEEEEEvNT_6ParamsE)
        /*0074*/ 	.word	0x00000020


	//----- nvinfo : EIATTR_REGCOUNT
	.align		4
.L_36:
        /*0078*/ 	.byte	0x04, 0x2f
        /*007a*/ 	.short	(.L_38 - .L_37)
	.align		4
.L_37:
        /*007c*/ 	.word	index@(_ZN7cutlass13device_kernelIN5flash11enable_sm90INS1_16FlashAttnFwdSm90INS1_25CollectiveMainloopFwdSm90ILi2EN4cute5tupleIJNS5_1CILi1EEES8_S8_EEENS6_IJNS7_ILi128EEESA_SA_EEELi128ENS_6half_tEfNS_4arch4Sm90ELb0ELb1ELb0ELb0ELb1ELb0ELb0ELb1ELb1ELb1ELb0ELb0EEENS1_21CollectiveEpilogueFwdISB_S9_SC_SE_Li256ELb0ELb1ELb0ELb0EEENS1_30DynamicPersistentTileSchedulerILi256ELi128ELb0ELb1ELb1EEEEEEEEEvNT_6ParamsE)
        /*0080*/ 	.word	0x000000a8


	//----- nvinfo : EIATTR_FRAME_SIZE
	.align		4
.L_38:
        /*0084*/ 	.byte	0x04, 0x11
        /*0086*/ 	.short	(.L_40 - .L_39)
	.align		4
.L_39:
        /*0088*/ 	.word	index@(_ZN7cutlass13device_kernelIN5flash11enable_sm90INS1_16FlashAttnFwdSm90INS1_25CollectiveMainloopFwdSm90ILi2EN4cute5tupleIJNS5_1CILi1EEES8_S8_EEENS6_IJNS7_ILi128EEESA_SA_EEELi128ENS_6half_tEfNS_4arch4Sm90ELb0ELb1ELb0ELb0ELb1ELb0ELb0ELb1ELb1ELb1ELb0ELb0EEENS1_21CollectiveEpilogueFwdISB_S9_SC_SE_Li256ELb0ELb1ELb0ELb0EEENS1_30DynamicPersistentTileSchedulerILi256ELi128ELb0ELb1ELb1EEEEEEEEEvNT_6ParamsE)
        /*008c*/ 	.word	0x00000000


	//----- nvinfo : EIATTR_REGCOUNT
	.align		4
.L_40:
        /*0090*/ 	.byte	0x04, 0x2f
        /*0092*/ 	.short	(.L_42 - .L_41)
	.align		4
.L_41:
        /*0094*/ 	.word	index@(_ZN7cutlass13device_kernelIN5flash11enable_sm90INS1_16FlashAttnFwdSm90INS1_25CollectiveMainloopFwdSm90ILi2EN4cute5tupleIJNS5_1CILi1EEES8_S8_EEENS6_IJNS7_ILi128EEESA_SA_EEELi128ENS_6half_tEfNS_4arch4Sm90ELb0ELb0ELb0ELb1ELb1ELb1ELb0ELb1ELb1ELb1ELb0ELb0EEENS1_21CollectiveEpilogueFwdISB_S9_SC_SE_Li256ELb1ELb1ELb0ELb0EEENS1_36VarlenDynamicPersistentTileSchedulerILi128ELi128ELi256ELi128ELb0ELb1ELb1ELb0ELb1ELb1EEEEEEEEEvNT_6ParamsE)
        /*0098*/ 	.word	0x000000a8


	//----- nvinfo : EIATTR_FRAME_SIZE
	.align		4
.L_42:
        /*009c*/ 	.byte	0x04, 0x11
        /*009e*/ 	.short	(.L_44 - .L_43)
	.align		4
.L_43:
        /*00a0*/ 	.word	index@(_ZN7cutlass13device_kernelIN5flash11enable_sm90INS1_16FlashAttnFwdSm90INS1_25CollectiveMainloopFwdSm90ILi2EN4cute5tupleIJNS5_1CILi1EEES8_S8_EEENS6_IJNS7_ILi128EEESA_SA_EEELi128ENS_6half_tEfNS_4arch4Sm90ELb0ELb0ELb0ELb1ELb1ELb1ELb0ELb1ELb1ELb1ELb0ELb0EEENS1_21CollectiveEpilogueFwdISB_S9_SC_SE_Li256ELb1ELb1ELb0ELb0EEENS1_36VarlenDynamicPersistentTileSchedulerILi128ELi128ELi256ELi128ELb0ELb1ELb1ELb0ELb1ELb1EEEEEEEEEvNT_6ParamsE)
        /*00a4*/ 	.word	0x00000030


	//----- nvinfo : EIATTR_REGCOUNT
	.align		4
.L_44:
        /*00a8*/ 	.byte	0x04, 0x2f
        /*00aa*/ 	.short	(.L_46 - .L_45)
	.align		4
.L_45:
        /*00ac*/ 	.word	index@(_ZN7cutlass13device_kernelIN5flash11enable_sm90INS1_16FlashAttnFwdSm90INS1_25CollectiveMainloopFwdSm90ILi2EN4cute5tupleIJNS5_1CILi1EEES8_S8_EEENS6_IJNS7_ILi128EEESA_SA_EEELi128ENS_6half_tEfNS_4arch4Sm90ELb0ELb0ELb0ELb1ELb1ELb0ELb0ELb1ELb1ELb1ELb0ELb0EEENS1_21CollectiveEpilogueFwdISB_S9_SC_SE_Li256ELb1ELb1ELb0ELb0EEENS1_36VarlenDynamicPersistentTileSchedulerILi128ELi128ELi256ELi128ELb0ELb1ELb1ELb0ELb1ELb1EEEEEEEEEvNT_6ParamsE)
        /*00b0*/ 	.word	0x000000a8


	//----- nvinfo : EIATTR_FRAME_SIZE
	.align		4
.L_46:
        /*00b4*/ 	.byte	0x04, 0x11
        /*00b6*/ 	.short	(.L_48 - .L_47)
	.align		4
.L_47:
        /*00b8*/ 	.word	index@(_ZN7cutlass13device_kernelIN5flash11enable_sm90INS1_16FlashAttnFwdSm90INS1_25CollectiveMainloopFwdSm90ILi2EN4cute5tupleIJNS5_1CILi1EEES8_S8_EEENS6_IJNS7_ILi128EEESA_SA_EEELi128ENS_6half_tEfNS_4arch4Sm90ELb0ELb0ELb0ELb1ELb1ELb0ELb0ELb1ELb1ELb1ELb0ELb0EEENS1_21CollectiveEpilogueFwdISB_S9_SC_SE_Li256ELb1ELb1ELb0ELb0EEENS1_36VarlenDynamicPersistentTileSchedulerILi128ELi128ELi256ELi128ELb0ELb1ELb1ELb0ELb1ELb1EEEEEEEEEvNT_6ParamsE)
        /*00bc*/ 	.word	0x00000020


	//----- nvinfo : EIATTR_REGCOUNT
	.align		4
.L_48:
        /*00c0*/ 	.byte	0x04, 0x2f
        /*00c2*/ 	.short	(.L_50 - .L_49)
	.align		4
.L_49:
        /*00c4*/ 	.word	index@(_ZN7cutlass13device_kernelIN5flash11enable_sm90INS1_16FlashAttnFwdSm90INS1_25CollectiveMainloopFwdSm90ILi2EN4cute5tupleIJNS5_1CILi1EEES8_S8_EEENS6_IJNS7_ILi128EEESA_SA_EEELi128ENS_6half_tEfNS_4arch4Sm90ELb0ELb0ELb0ELb0ELb1ELb0ELb0ELb1ELb1ELb1ELb0ELb0EEENS1_21CollectiveEpilogueFwdISB_S9_SC_SE_Li256ELb0ELb1ELb0ELb0EEENS1_29StaticPersistentTileSchedulerILb0EEEEEEEEEvNT_6ParamsE)
        /*00c8*/ 	.word	0x000000a8


	//----- nvinfo : EIATTR_FRAME_SIZE
	.align		4
.L_50:
        /*00cc*/ 	.byte	0x04, 0x11
        /*00ce*/ 	.short	(.L_52 - .L_51)
	.align		4
.L_51:
        /*00d0*/ 	.word	index@(_ZN7cutlass13device_kernelIN5flash11enable_sm90INS1_16FlashAttnFwdSm90INS1_25CollectiveMainloopFwdSm90ILi2EN4cute5tupleIJNS5_1CILi1EEES8_S8_EEENS6_IJNS7_ILi128EEESA_SA_EEELi128ENS_6half_tEfNS_4arch4Sm90ELb0ELb0ELb0ELb0ELb1ELb0ELb0ELb1ELb1ELb1ELb0ELb0EEENS1_21CollectiveEpilogueFwdISB_S9_SC_SE_Li256ELb0ELb1ELb0ELb0EEENS1_29StaticPersistentTileSchedulerILb0EEEEEEEEEvNT_6ParamsE)
        /*00d4*/ 	.word	0x00000000


	//----- nvinfo : EIATTR_MIN_STACK_SIZE
	.align		4
.L_52:
        /*00d8*/ 	.byte	0x04, 0x12
        /*00da*/ 	.short	(.L_54 - .L_53)
	.align		4
.L_53:
        /*00dc*/ 	.word	index@(_ZN7cutlass13device_kernelIN5flash11enable_sm90INS1_16FlashAttnFwdSm90INS1_25CollectiveMainloopFwdSm90ILi2EN4cute5tupleIJNS5_1CILi1EEES8_S8_EEENS6_IJNS7_ILi128EEESA_SA_EEELi128ENS_6half_tEfNS_4arch4Sm90ELb0ELb0ELb0ELb0ELb1ELb0ELb0ELb1ELb1ELb1ELb0ELb0EEENS1_21CollectiveEpilogueFwdISB_S9_SC_SE_Li256ELb0ELb1ELb0ELb0EEENS1_29StaticPersistentTileSchedulerILb0EEEEEEEEEvNT_6ParamsE)
        /*00e0*/ 	.word	0x00000000


	//----- nvinfo : EIATTR_MIN_STACK_SIZE
	.align		4
.L_54:
        /*00e4*/ 	.byte	0x04, 0x12
        /*00e6*/ 	.short	(.L_56 - .L_55)
	.align		4
.L_55:
        /*00e8*/ 	.word	index@(_ZN7cutlass13device_kernelIN5flash11enable_sm90INS1_16FlashAttnFwdSm90INS1_25CollectiveMainloopFwdSm90ILi2EN4cute5tupleIJNS5_1CILi1EEES8_S8_EEENS6_IJNS7_ILi128EEESA_SA_EEELi128ENS_6half_tEfNS_4arch4Sm90ELb0ELb0ELb0ELb1ELb1ELb0ELb0ELb1ELb1ELb1ELb0ELb0EEENS1_21CollectiveEpilogueFwdISB_S9_SC_SE_Li256ELb1ELb1ELb0ELb0EEENS1_36VarlenDynamicPersistentTileSchedulerILi128ELi128ELi256ELi128ELb0ELb1ELb1ELb0ELb1ELb1EEEEEEEEEvNT_6ParamsE)
        /*00ec*/ 	.word	0x00000020


	//----- nvinfo : EIATTR_MIN_STACK_SIZE
	.align		4
.L_56:
        /*00f0*/ 	.byte	0x04, 0x12
        /*00f2*/ 	.short	(.L_58 - .L_57)
	.align		4
.L_57:
        /*00f4*/ 	.word	index@(_ZN7cutlass13device_kernelIN5flash11enable_sm90INS1_16FlashAttnFwdSm90INS1_25CollectiveMainloopFwdSm90ILi2EN4cute5tupleIJNS5_1CILi1EEES8_S8_EEENS6_IJNS7_ILi128EEESA_SA_EEELi128ENS_6half_tEfNS_4arch4Sm90ELb0ELb0ELb0ELb1ELb1ELb1ELb0ELb1ELb1ELb1ELb0ELb0EEENS1_21CollectiveEpilogueFwdISB_S9_SC_SE_Li256ELb1ELb1ELb0ELb0EEENS1_36VarlenDynamicPersistentTileSchedulerILi128ELi128ELi256ELi128ELb0ELb1ELb1ELb0ELb1ELb1EEEEEEEEEvNT_6ParamsE)
        /*00f8*/ 	.word	0x00000030


	//----- nvinfo : EIATTR_MIN_STACK_SIZE
	.align		4
.L_58:
        /*00fc*/ 	.byte	0x04, 0x12
        /*00fe*/ 	.short	(.L_60 - .L_59)
	.align		4
.L_59:
        /*0100*/ 	.word	index@(_ZN7cutlass13device_kernelIN5flash11enable_sm90INS1_16FlashAttnFwdSm90INS1_25CollectiveMainloopFwdSm90ILi2EN4cute5tupleIJNS5_1CILi1EEES8_S8_EEENS6_IJNS7_ILi128EEESA_SA_EEELi128ENS_6half_tEfNS_4arch4Sm90ELb0ELb1ELb0ELb0ELb1ELb0ELb0ELb1ELb1ELb1ELb0ELb0EEENS1_21CollectiveEpilogueFwdISB_S9_SC_SE_Li256ELb0ELb1ELb0ELb0EEENS1_30DynamicPersistentTileSchedulerILi256ELi128ELb0ELb1ELb1EEEEEEEEEvNT_6ParamsE)
        /*0104*/ 	.word	0x00000000


	//----- nvinfo : EIATTR_MIN_STACK_SIZE
	.align		4
.L_60:
        /*0108*/ 	.byte	0x04, 0x12
        /*010a*/ 	.short	(.L_62 - .L_61)
	.align		4
.L_61:
        /*010c*/ 	.word	index@(_ZN7cutlass13device_kernelIN5flash11enable_sm90INS1_16FlashAttnFwdSm90INS1_25CollectiveMainloopFwdSm90ILi2EN4cute5tupleIJNS5_1CILi1EEES8_S8_EEENS6_IJNS7_ILi128EEESA_SA_EEELi128ENS_6half_tEfNS_4arch4Sm90ELb0ELb1ELb0ELb1ELb1ELb0ELb0ELb1ELb1ELb1ELb0ELb0EEENS1_21CollectiveEpilogueFwdISB_S9_SC_SE_Li256ELb1ELb1ELb0ELb0EEENS1_36VarlenDynamicPersistentTileSchedulerILi128ELi128ELi256ELi128ELb0ELb1ELb1ELb1ELb0ELb1EEEEEEEEEvNT_6ParamsE)
        /*0110*/ 	.word	0x00000020


	//----- nvinfo : EIATTR_MIN_STACK_SIZE
	.align		4
.L_62:
        /*0114*/ 	.byte	0x04, 0x12
        /*0116*/ 	.short	(.L_64 - .L_63)
	.align		4
.L_63:
        /*0118*/ 	.word	index@(_ZN7cutlass13device_kernelIN5flash11enable_sm90INS1_16FlashAttnFwdSm90INS1_25CollectiveMainloopFwdSm90ILi2EN4cute5tupleIJNS5_1CILi1EEES8_S8_EEENS6_IJNS7_ILi128EEESA_SA_EEELi128ENS_6half_tEfNS_4arch4Sm90ELb0ELb1ELb0ELb1ELb1ELb1ELb0ELb1ELb1ELb1ELb0ELb0EEENS1_21CollectiveEpilogueFwdISB_S9_SC_SE_Li256ELb1ELb1ELb0ELb0EEENS1_36VarlenDynamicPersistentTileSchedulerILi128ELi128ELi256ELi128ELb0ELb1ELb1ELb1ELb0ELb1EEEEEEEEEvNT_6ParamsE)
        /*011c*/ 	.word	0x00000030


	//----- nvinfo : EIATTR_MIN_STACK_SIZE
	.align		4
.L_64:
        /*0120*/ 	.byte	0x04, 0x12
        /*0122*/ 	.short	(.L_66 - .L_65)
	.align		4
.L_65:
        /*0124*/ 	.word	index@(_ZN7cutlass13device_kernelIN5flash11enable_sm90INS1_16FlashAttnFwdSm90INS1_25CollectiveMainloopFwdSm90ILi2EN4cute5tupleIJNS5_1CILi1EEES8_S8_EEENS6_IJNS7_ILi128EEESA_SA_EEELi128ENS_6half_tEfNS_4arch4Sm90ELb1ELb0ELb0ELb0ELb1ELb0ELb0ELb1ELb1ELb1ELb0ELb0EEENS1_21CollectiveEpilogueFwdISB_S9_SC_SE_Li256ELb0ELb1ELb0ELb0EEENS1_30DynamicPersistentTileSchedulerILi256ELi128ELb0ELb1ELb1EEEEEEEEEvNT_6ParamsE)
        /*0128*/ 	.word	0x00000000


	//----- nvinfo : EIATTR_MIN_STACK_SIZE
	.align		4
.L_66:
        /*012c*/ 	.byte	0x04, 0x12
        /*012e*/ 	.short	(.L_68 - .L_67)
	.align		4
.L_67:
        /*0130*/ 	.word	index@(_ZN7cutlass13device_kernelIN5flash11enable_sm90INS1_16FlashAttnFwdSm90INS1_25CollectiveMainloopFwdSm90ILi2EN4cute5tupleIJNS5_1CILi1EEES8_S8_EEENS6_IJNS7_ILi128EEESA_SA_EEELi128ENS_6half_tEfNS_4arch4Sm90ELb1ELb0ELb0ELb1ELb1ELb0ELb0ELb1ELb1ELb1ELb0ELb0EEENS1_21CollectiveEpilogueFwdISB_S9_SC_SE_Li256ELb1ELb1ELb0ELb0EEENS1_36VarlenDynamicPersistentTileSchedulerILi128ELi128ELi256ELi128ELb0ELb1ELb1ELb1ELb1ELb1EEEEEEEEEvNT_6ParamsE)
        /*0134*/ 	.word	0x00000020


	//----- nvinfo : EIATTR_MIN_STACK_SIZE
	.align		4
.L_68:
        /*0138*/ 	.byte	0x04, 0x12
        /*013a*/ 	.short	(.L_70 - .L_69)
	.align		4
.L_69:
        /*013c*/ 	.word	index@(_ZN7cutlass13device_kernelIN5flash11enable_sm90INS1_16FlashAttnFwdSm90INS1_25CollectiveMainloopFwdSm90ILi2EN4cute5tupleIJNS5_1CILi1EEES8_S8_EEENS6_IJNS7_ILi128EEESA_SA_EEELi128ENS_6half_tEfNS_4arch4Sm90ELb1ELb0ELb0ELb1ELb1ELb1ELb0ELb1ELb1ELb1ELb0ELb0EEENS1_21CollectiveEpilogueFwdISB_S9_SC_SE_Li256ELb1ELb1ELb0ELb0EEENS1_36VarlenDynamicPersistentTileSchedulerILi128ELi128ELi256ELi128ELb0ELb1ELb1ELb1ELb1ELb1EEEEEEEEEvNT_6ParamsE)
        /*0140*/ 	.word	0x00000028
.L_70:


//--------------------- .nv.compat                --------------------------
	.section	.nv.compat,"",@"SHT_CUDA_COMPAT_INFO"
	.align	4
        /*0000*/ 	.byte	0x02, 0x09, 0x01, 0x00, 0x02, 0x02, 0x04, 0x00, 0x02, 0x05, 0x05, 0x00, 0x03, 0x07, 0x01, 0x01
        /*0010*/ 	.byte	0x02, 0x03, 0x01, 0x00, 0x02, 0x06, 0x01, 0x00, 0x04, 0x0b, 0x08, 0x00, 0x00, 0x00, 0x00, 0x00
        /*0020*/ 	.byte	0x00, 0x00, 0x00, 0x00


//--------------------- .nv.info._ZN7cutlass13device_kernelIN5flash11enable_sm90INS1_16FlashAttnFwdSm90INS1_25CollectiveMainloopFwdSm90ILi2EN4cute5tupleIJNS5_1CILi1EEES8_S8_EEENS6_IJNS7_ILi128EEESA_SA_EEELi128ENS_6half_tEfNS_4arch4Sm90ELb0ELb0ELb0ELb0ELb1ELb0ELb0ELb1ELb1ELb1ELb0ELb0EEENS1_21CollectiveEpilogueFwdISB_S9_SC_SE_Li256ELb0ELb1ELb0ELb0EEENS1_29StaticPersistentTileSchedulerILb0EEEEEEEEEvNT_6ParamsE --------------------------
	.section	.nv.info._ZN7cutlass13device_kernelIN5flash11enable_sm90INS1_16FlashAttnFwdSm90INS1_25CollectiveMainloopFwdSm90ILi2EN4cute5tupleIJNS5_1CILi1EEES8_S8_EEENS6_IJNS7_ILi128EEESA_SA_EEELi128ENS_6half_tEfNS_4arch4Sm90ELb0ELb0ELb0ELb0ELb1ELb0ELb0ELb1ELb1ELb1ELb0ELb0EEENS1_21CollectiveEpilogueFwdISB_S9_SC_SE_Li256ELb0ELb1ELb0ELb0EEENS1_29StaticPersistentTileSchedulerILb0EEEEEEEEEvNT_6ParamsE,"",@"SHT_CUDA_INFO"
	.sectionflags	@""
	.align	4


	//----- nvinfo : EIATTR_CUDA_API_VERSION
	.align		4
        /*0000*/ 	.byte	0x04, 0x37
        /*0002*/ 	.short	(.L_72 - .L_71)
.L_71:
        /*0004*/ 	.word	0x00000082


	//----- nvinfo : EIATTR_KPARAM_INFO
	.align		4
.L_72:
        /*0008*/ 	.byte	0x04, 0x17
        /*000a*/ 	.short	(.L_74 - .L_73)
.L_73:
        /*000c*/ 	.word	0x00000000
        /*0010*/ 	.short	0x0000
        /*0012*/ 	.short	0x0070
        /*0014*/ 	.byte	0x00, 0xf0, 0x01, 0x28


	//----- nvinfo : EIATTR_SPARSE_MMA_MASK
	.align		4
.L_74:
        /*0018*/ 	.byte	0x03, 0x50
        /*001a*/ 	.short	0x0000


	//----- nvinfo : EIATTR_MAXREG_COUNT
	.align		4
        /*001c*/ 	.byte	0x03, 0x1b
        /*001e*/ 	.short	0x00a8


	//----- nvinfo : EIATTR_NUM_BARRIERS
	.align		4
        /*0020*/ 	.byte	0x02, 0x4c
        /*0022*/ 	.byte	0x10
	.zero		1


	//----- nvinfo : EIATTR_EXTERNS
	.align		4
        /*0024*/ 	.byte	0x04, 0x0f
        /*0026*/ 	.short	(.L_76 - .L_75)


	//   ....[0]....
	.align		4
.L_75:
        /*0028*/ 	.word	index@(__assertfail)


	//----- nvinfo : EIATTR_MERCURY_ISA_VERSION
	.align		4
.L_76:
        /*002c*/ 	.byte	0x03, 0x5f
        /*002e*/ 	.short	0x0101


	//----- nvinfo : EIATTR_INT_WARP_WIDE_INSTR_OFFSETS
	.align		4
        /*0030*/ 	.byte	0x04, 0x31
        /*0032*/ 	.short	(.L_78 - .L_77)


	//   ....[0]....
.L_77:
        /*0034*/ 	.word	0x000000b0


	//   ....[1]....
        /*0038*/ 	.word	0x000000c0


	//   ....[2]....
        /*003c*/ 	.word	0x00000160


	//----- nvinfo : EIATTR_COOP_GROUP_MASK_REGIDS
	.align		4
.L_78:
        /*0040*/ 	.byte	0x04, 0x29
        /*0042*/ 	.short	(.L_80 - .L_79)


	//   ....[0]....
.L_79:
        /*0044*/ 	.word	0xffffffff


	//   ....[1]....
        /*0048*/ 	.word	0xffffffff


	//   ....[2]....
        /*004c*/ 	.word	0xffffffff


	//   ....[3]....
        /*0050*/ 	.word	0xffffffff


	//   ....[4]....
        /*0054*/ 	.word	0xffffffff


	//   ....[5]....
        /*0058*/ 	.word	0xffffffff


	//   ....[6]....
        /*005c*/ 	.word	0xffffffff


	//   ....[7]....
        /*0060*/ 	.word	0xffffffff


	//   ....[8]....
        /*0064*/ 	.word	0xffffffff


	//   ....[9]....
        /*0068*/ 	.word	0xffffffff


	//   ....[10]....
        /*006c*/ 	.word	0xffffffff


	//   ....[11]....
        /*0070*/ 	.word	0xffffffff


	//   ....[12]....
        /*0074*/ 	.word	0xffffffff


	//   ....[13]....
        /*0078*/ 	.word	0xffffffff


	//   ....[14]....
        /*007c*/ 	.word	0xffffffff


	//   ....[15]....
        /*0080*/ 	.word	0xffffffff


	//   ....[16]....
        /*0084*/ 	.word	0xffffffff


	//   ....[17]....
        /*0088*/ 	.word	0xffffffff


	//   ....[18]....
        /*008c*/ 	.word	0xffffffff


	//   ....[19]....
        /*0090*/ 	.word	0xffffffff


	//   ....[20]....
        /*0094*/ 	.word	0xffffffff


	//   ....[21]....
        /*0098*/ 	.word	0xffffffff


	//   ....[22]....
        /*009c*/ 	.word	0xffffffff


	//   ....[23]....
        /*00a0*/ 	.word	0xffffffff


	//   ....[24]....
        /*00a4*/ 	.word	0xffffffff


	//   ....[25]....
        /*00a8*/ 	.word	0xffffffff


	//   ....[26]....
        /*00ac*/ 	.word	0xffffffff


	//   ....[27]....
        /*00b0*/ 	.word	0xffffffff


	//   ....[28]....
        /*00b4*/ 	.word	0xffffffff


	//   ....[29]....
        /*00b8*/ 	.word	0xffffffff


	//   ....[30]....
        /*00bc*/ 	.word	0xffffffff


	//   ....[31]....
        /*00c0*/ 	.word	0xffffffff


	//   ....[32]....
        /*00c4*/ 	.word	0xffffffff


	//   ....[33]....
        /*00c8*/ 	.word	0xffffffff


	//   ....[34]....
        /*00cc*/ 	.word	0xffffffff


	//   ....[35]....
        /*00d0*/ 	.word	0xffffffff


	//   ....[36]....
        /*00d4*/ 	.word	0xffffffff


	//   ....[37]....
        /*00d8*/ 	.word	0xffffffff


	//   ....[38]....
        /*00dc*/ 	.word	0xffffffff


	//   ....[39]....
        /*00e0*/ 	.word	0xffffffff


	//   ....[40]....
        /*00e4*/ 	.word	0xffffffff


	//   ....[41]....
        /*00e8*/ 	.word	0xffffffff


	//   ....[42]....
        /*00ec*/ 	.word	0xffffffff


	//   ....[43]....
        /*00f0*/ 	.word	0xffffffff


	//   ....[44]....
        /*00f4*/ 	.word	0xffffffff


	//   ....[45]....
        /*00f8*/ 	.word	0xffffffff


	//   ....[46]....
        /*00fc*/ 	.word	0xffffffff


	//   ....[47]....
        /*0100*/ 	.word	0xffffffff


	//   ....[48]....
        /*0104*/ 	.word	0xffffffff


	//   ....[49]....
        /*0108*/ 	.word	0xffffffff


	//   ....[50]....
        /*010c*/ 	.word	0xffffffff


	//   ....[51]....
        /*0110*/ 	.word	0xffffffff


	//   ....[52]....
        /*0114*/ 	.word	0xffffffff


	//   ....[53]....
        /*0118*/ 	.word	0xffffffff


	//   ....[54]....
        /*011c*/ 	.word	0xffffffff


	//   ....[55]....
        /*0120*/ 	.word	0xffffffff


	//   ....[56]....
        /*0124*/ 	.word	0xffffffff


	//   ....[57]....
        /*0128*/ 	.word	0xffffffff


	//   ....[58]....
        /*012c*/ 	.word	0xffffffff


	//   ....[59]....
        /*0130*/ 	.word	0xffffffff


	//   ....[60]....
        /*0134*/ 	.word	0xffffffff


	//   ....[61]....
        /*0138*/ 	.word	0xffffffff


	//   ....[62]....
        /*013c*/ 	.word	0xffffffff


	//   ....[63]....
        /*0140*/ 	.word	0xffffffff


	//   ....[64]....
        /*0144*/ 	.word	0xffffffff


	//   ....[65]....
        /*0148*/ 	.word	0xffffffff


	//   ....[66]....
        /*014c*/ 	.word	0xffffffff


	//   ....[67]....
        /*0150*/ 	.word	0xffffffff


	//   ....[68]....
        /*0154*/ 	.word	0xffffffff


	//   ....[69]....
        /*0158*/ 	.word	0xffffffff


	//   ....[70]....
        /*015c*/ 	.word	0xffffffff


	//   ....[71]....
        /*0160*/ 	.word	0xffffffff


	//   ....[72]....
        /*0164*/ 	.word	0xffffffff


	//   ....[73]....
        /*0168*/ 	.word	0xffffffff


	//   ....[74]....
        /*016c*/ 	.word	0xffffffff


	//   ....[75]....
        /*0170*/ 	.word	0xffffffff


	//   ....[76]....
        /*0174*/ 	.word	0xffffffff


	//   ....[77]....
        /*0178*/ 	.word	0xffffffff


	//   ....[78]....
        /*017c*/ 	.word	0xffffffff


	//   ....[79]....
        /*0180*/ 	.word	0xffffffff


	//   ....[80]....
        /*0184*/ 	.word	0xffffffff


	//   ....[81]....
        /*0188*/ 	.word	0xffffffff


	//   ....[82]....
        /*018c*/ 	.word	0xffffffff


	//   ....[83]....
        /*0190*/ 	.word	0xffffffff


	//   ....[84]....
        /*0194*/ 	.word	0xffffffff


	//   ....[85]....
        /*0198*/ 	.word	0xffffffff


	//   ....[86]....
        /*019c*/ 	.word	0xffffffff


	//   ....[87]....
        /*01a0*/ 	.word	0xffffffff


	//   ....[88]....
        /*01a4*/ 	.word	0xffffffff


	//   ....[89]....
        /*01a8*/ 	.word	0xffffffff


	//   ....[90]....
        /*01ac*/ 	.word	0xffffffff


	//   ....[91]....
        /*01b0*/ 	.word	0xffffffff


	//   ....[92]....
        /*01b4*/ 	.word	0xffffffff


	//   ....[93]....
        /*01b8*/ 	.word	0xffffffff


	//   ....[94]....
        /*01bc*/ 	.word	0xffffffff


	//   ....[95]....
        /*01c0*/ 	.word	0xffffffff


	//   ....[96]....
        /*01c4*/ 	.word	0xffffffff


	//   ....[97]....
        /*01c8*/ 	.word	0xffffffff


	//   ....[98]....
        /*01cc*/ 	.word	0xffffffff


	//   ....[99]....
        /*01d0*/ 	.word	0xffffffff


	//   ....[100]....
        /*01d4*/ 	.word	0xffffffff


	//   ....[101]....
        /*01d8*/ 	.word	0xffffffff


	//   ....[102]....
        /*01dc*/ 	.word	0xffffffff


	//   ....[103]....
        /*01e0*/ 	.word	0xffffffff


	//   ....[104]....
        /*01e4*/ 	.word	0xffffffff


	//   ....[105]....
        /*01e8*/ 	.word	0xffffffff


	//   ....[106]....
        /*01ec*/ 	.word	0xffffffff


	//   ....[107]....
        /*01f0*/ 	.word	0xffffffff


	//   ....[108]....
        /*01f4*/ 	.word	0xffffffff


	//   ....[109]....
        /*01f8*/ 	.word	0xffffffff


	//   ....[110]....
        /*01fc*/ 	.word	0xffffffff


	//   ....[111]....
        /*0200*/ 	.word	0xffffffff


	//   ....[112]....
        /*0204*/ 	.word	0x0500000f


	//   ....[113]....
        /*0208*/ 	.word	0x0500000f


	//   ....[114]....
        /*020c*/ 	.word	0x0500000f


	//   ....[115]....
        /*0210*/ 	.word	0x0500000f


	//   ....[116]....
        /*0214*/ 	.word	0x0500000f


	//   ....[117]....
        /*0218*/ 	.word	0x0500000f


	//   ....[118]....
        /*021c*/ 	.word	0x0500000f


	//   ....[119]....
        /*0220*/ 	.word	0x0500000f


	//   ....[120]....
        /*0224*/ 	.word	0x0500000f


	//   ....[121]....
        /*0228*/ 	.word	0x0500000f


	//   ....[122]....
        /*022c*/ 	.word	0x0500000f


	//   ....[123]....
        /*0230*/ 	.word	0x0500000f


	//   ....[124]....
        /*0234*/ 	.word	0x0500000f


	//   ....[125]....
        /*0238*/ 	.word	0x0500000f


	//   ....[126]....
        /*023c*/ 	.word	0x0500000f


	//   ....[127]....
        /*0240*/ 	.word	0x0500000f


	//   ....[128]....
        /*0244*/ 	.word	0x0500000f


	//   ....[129]....
        /*0248*/ 	.word	0x0500000f


	//   ....[130]....
        /*024c*/ 	.word	0x0500000f


	//   ....[131]....
        /*0250*/ 	.word	0x0500000f


	//   ....[132]....
        /*0254*/ 	.word	0x0500000f


	//   ....[133]....
        /*0258*/ 	.word	0x0500000f


	//   ....[134]....
        /*025c*/ 	.word	0x0500000f


	//   ....[135]....
        /*0260*/ 	.word	0x0500000f


	//   ....[136]....
        /*0264*/ 	.word	0x0500000f


	//   ....[137]....
        /*0268*/ 	.word	0x0500000f


	//   ....[138]....
        /*026c*/ 	.word	0x0500000f


	//   ....[139]....
        /*0270*/ 	.word	0x0500000f


	//   ....[140]....
        /*0274*/ 	.word	0x0500000f


	//   ....[141]....
        /*0278*/ 	.word	0x0500000f


	//   ....[142]....
        /*027c*/ 	.word	0x0500000f


	//   ....[143]....
        /*0280*/ 	.word	0x0500000f


	//   ....[144]....
        /*0284*/ 	.word	0x0500000f


	//   ....[145]....
        /*0288*/ 	.word	0x0500000f


	//   ....[146]....
        /*028c*/ 	.word	0x0500000f


	//   ....[147]....
        /*0290*/ 	.word	0x0500000f


	//   ....[148]....
        /*0294*/ 	.word	0x0500000f


	//   ....[149]....
        /*0298*/ 	.word	0x0500000f


	//   ....[150]....
        /*029c*/ 	.word	0x0500000f


	//   ....[151]....
        /*02a0*/ 	.word	0x0500000f


	//   ....[152]....
        /*02a4*/ 	.word	0x0500000f


	//   ....[153]....
        /*02a8*/ 	.word	0x0500000f


	//   ....[154]....
        /*02ac*/ 	.word	0x0500000f


	//   ....[155]....
        /*02b0*/ 	.word	0x0500000f


	//   ....[156]....
        /*02b4*/ 	.word	0x0500000f


	//   ....[157]....
        /*02b8*/ 	.word	0x0500000f


	//   ....[158]....
        /*02bc*/ 	.word	0x0500000f


	//   ....[159]....
        /*02c0*/ 	.word	0x0500000f


	//   ....[160]....
        /*02c4*/ 	.word	0x0500000f


	//   ....[161]....
        /*02c8*/ 	.word	0x0500000f


	//   ....[162]....
        /*02cc*/ 	.word	0x0500000f


	//   ....[163]....
        /*02d0*/ 	.word	0x0500000f


	//   ....[164]....
        /*02d4*/ 	.word	0x0500000f


	//   ....[165]....
        /*02d8*/ 	.word	0x0500000f


	//   ....[166]....
        /*02dc*/ 	.word	0x0500000f


	//   ....[167]....
        /*02e0*/ 	.word	0x0500000f


	//   ....[168]....
        /*02e4*/ 	.word	0x0500000f


	//   ....[169]....
        /*02e8*/ 	.word	0x0500000f


	//   ....[170]....
        /*02ec*/ 	.word	0x0500000f


	//   ....[171]....
        /*02f0*/ 	.word	0x0500000f


	//   ....[172]....
        /*02f4*/ 	.word	0x0500000f


	//   ....[173]....
        /*02f8*/ 	.word	0x0500000f


	//   ....[174]....
        /*02fc*/ 	.word	0x0500000f


	//   ....[175]....
        /*0300*/ 	.word	0x0500000f


	//   ....[176]....
        /*0304*/ 	.word	0x0500000f


	//   ....[177]....
        /*0308*/ 	.word	0x0500000f


	//   ....[178]....
        /*030c*/ 	.word	0x0500000f


	//   ....[179]....
        /*0310*/ 	.word	0x0500000f


	//   ....[180]....
        /*0314*/ 	.word	0x0500000f


	//   ....[181]....
        /*0318*/ 	.word	0x0500000f


	//   ....[182]....
        /*031c*/ 	.word	0x0500000f


	//   ....[183]....
        /*0320*/ 	.word	0x0500000f


	//   ....[184]....
        /*0324*/ 	.word	0x0500000f


	//   ....[185]....
        /*0328*/ 	.word	0x0500000f


	//   ....[186]....
        /*032c*/ 	.word	0x0500000f


	//   ....[187]....
        /*0330*/ 	.word	0x0500000f


	//   ....[188]....
        /*0334*/ 	.word	0x0500000f


	//   ....[189]....
        /*0338*/ 	.word	0x0500000f


	//   ....[190]....
        /*033c*/ 	.word	0x0500000f


	//   ....[191]....
        /*0340*/ 	.word	0x0500000f


	//   ....[192]....
        /*0344*/ 	.word	0x0500000f


	//   ....[193]....
        /*0348*/ 	.word	0x0500000f


	//----- nvinfo : EIATTR_COOP_GROUP_INSTR_OFFSETS
	.align		4
.L_80:
        /*034c*/ 	.byte	0x04, 0x28
        /*034e*/ 	.short	(.L_82 - .L_81)


	//   ....[0]....
.L_81:
        /*0350*/ 	.word	0x00000060


	//   ....[1]....
        /*0354*/ 	.word	0x000000a0


	//   ....[2]....
        /*0358*/ 	.word	0x000002c0


	//   ....[3]....
        /*035c*/ 	.word	0x00000420


	//   ....[4]....
        /*0360*/ 	.word	0x00000540


	//   ....[5]....
        /*0364*/ 	.word	0x000006a0


	//   ....[6]....
        /*0368*/ 	.word	0x00000cb0


	//   ....[7]....
        /*036c*/ 	.word	0x00001f50


	//   ....[8]....
        /*0370*/ 	.word	0x00002050


	//   ....[9]....
        /*0374*/ 	.word	0x00002770


	//   ....[10]....
        /*0378*/ 	.word	0x00002800


	//   ....[11]....
        /*037c*/ 	.word	0x000041d0


	//   ....[12]....
        /*0380*/ 	.word	0x000041e0


	//   ....[13]....
        /*0384*/ 	.word	0x00004220


	//   ....[14]....
        /*0388*/ 	.word	0x00004230


	//   ....[15]....
        /*038c*/ 	.word	0x000056b0


	//   ....[16]....
        /*0390*/ 	.word	0x000056f0


	//   ....[17]....
        /*0394*/ 	.word	0x000057a0


	//   ....[18]....
        /*0398*/ 	.word	0x000057b0


	//   ....[19]....
        /*039c*/ 	.word	0x00006810


	//   ....[20]....
        /*03a0*/ 	.word	0x00006870


	//   ....[21]....
        /*03a4*/ 	.word	0x000068a0


	//   ....[22]....
        /*03a8*/ 	.word	0x00006900


	//   ....[23]....
        /*03ac*/ 	.word	0x00006ec0


	//   ....[24]....
        /*03b0*/ 	.word	0x00006f00


	//   ....[25]....
        /*03b4*/ 	.word	0x00006fd0


	//   ....[26]....
        /*03b8*/ 	.word	0x00006ff0


	//   ....[27]....
        /*03bc*/ 	.word	0x000070a0


	//   ....[28]....
        /*03c0*/ 	.word	0x000070c0


	//   ....[29]....
        /*03c4*/ 	.word	0x00007180


	//   ....[30]....
        /*03c8*/ 	.word	0x000071c0


	//   ....[31]....
        /*03cc*/ 	.word	0x00008180


	//   ....[32]....
        /*03d0*/ 	.word	0x000081a0


	//   ....[33]....
        /*03d4*/ 	.word	0x000081b0


	//   ....[34]....
        /*03d8*/ 	.word	0x00008200


	//   ....[35]....
        /*03dc*/ 	.word	0x00008240


	//   ....[36]....
        /*03e0*/ 	.word	0x00008290


	//   ....[37]....
        /*03e4*/ 	.word	0x00008320


	//   ....[38]....
        /*03e8*/ 	.word	0x00008340


	//   ....[39]....
        /*03ec*/ 	.word	0x000083c0


	//   ....[40]....
        /*03f0*/ 	.word	0x000083e0


	//   ....[41]....
        /*03f4*/ 	.word	0x00008460


	//   ....[42]....
        /*03f8*/ 	.word	0x00008480


	//   ....[43]....
        /*03fc*/ 	.word	0x00008500


	//   ....[44]....
        /*0400*/ 	.word	0x00008520


	//   ....[45]....
        /*0404*/ 	.word	0x000085a0


	//   ....[46]....
        /*0408*/ 	.word	0x000085c0


	//   ....[47]....
        /*040c*/ 	.word	0x00008bc0


	//   ....[48]....
        /*0410*/ 	.word	0x00008be0


	//   ....[49]....
        /*0414*/ 	.word	0x00008c10


	//   ....[50]....
        /*0418*/ 	.word	0x00008c50


	//   ....[51]....
        /*041c*/ 	.word	0x00008cc0


	//   ....[52]....
        /*0420*/ 	.word	0x00008ce0


	//   ....[53]....
        /*0424*/ 	.word	0x00008d60


	//   ....[54]....
        /*0428*/ 	.word	0x00008d80


	//   ....[55]....
        /*042c*/ 	.word	0x00008e00


	//   ....[56]....
        /*0430*/ 	.word	0x00008e20


	//   ....[57]....
        /*0434*/ 	.word	0x00008ea0


	//   ....[58]....
        /*0438*/ 	.word	0x00008ec0


	//   ....[59]....
        /*043c*/ 	.word	0x00008f40


	//   ....[60]....
        /*0440*/ 	.word	0x00008f60


	//   ....[61]....
        /*0444*/ 	.word	0x00008fe0


	//   ....[62]....
        /*0448*/ 	.word	0x00009000


	//   ....[63]....
        /*044c*/ 	.word	0x00009630


	//   ....[64]....
        /*0450*/ 	.word	0x00009660


	//   ....[65]....
        /*0454*/ 	.word	0x00009680


	//   ....[66]....
        /*0458*/ 	.word	0x000096c0


	//   ....[67]....
        /*045c*/ 	.word	0x000096e0


	//   ....[68]....
        /*0460*/ 	.word	0x00009720


	//   ....[69]....
        /*0464*/ 	.word	0x00009740


	//   ....[70]....
        /*0468*/ 	.word	0x00009780


	//   ....[71]....
        /*046c*/ 	.word	0x000097a0


	//   ....[72]....
        /*0470*/ 	.word	0x000097e0


	//   ....[73]....
        /*0474*/ 	.word	0x00009800


	//   ....[74]....
        /*0478*/ 	.word	0x00009840


	//   ....[75]....
        /*047c*/ 	.word	0x00009860


	//   ....[76]....
        /*0480*/ 	.word	0x000098a0


	//   ....[77]....
        /*0484*/ 	.word	0x000098c0


	//   ....[78]....
        /*0488*/ 	.word	0x000098d0


	//   ....[79]....
        /*048c*/ 	.word	0x00009b60


	//   ....[80]....
        /*0490*/ 	.word	0x00009b80


	//   ....[81]....
        /*0494*/ 	.word	0x00009ba0


	//   ....[82]....
        /*0498*/ 	.word	0x00009c00


	//   ....[83]....
        /*049c*/ 	.word	0x00009c20


	//   ....[84]....
        /*04a0*/ 	.word	0x00009c80


	//   ....[85]....
        /*04a4*/ 	.word	0x00009ca0


	//   ....[86]....
        /*04a8*/ 	.word	0x00009d00


	//   ....[87]....
        /*04ac*/ 	.word	0x00009d20


	//   ....[88]....
        /*04b0*/ 	.word	0x00009d80


	//   ....[89]....
        /*04b4*/ 	.word	0x00009da0


	//   ....[90]....
        /*04b8*/ 	.word	0x00009e00


	//   ....[91]....
        /*04bc*/ 	.word	0x00009e20


	//   ....[92]....
        /*04c0*/ 	.word	0x00009e80


	//   ....[93]....
        /*04c4*/ 	.word	0x00009ea0


	//   ....[94]....
        /*04c8*/ 	.word	0x00009eb0


	//   ....[95]....
        /*04cc*/ 	.word	0x0000a330


	//   ....[96]....
        /*04d0*/ 	.word	0x0000a350


	//   ....[97]....
        /*04d4*/ 	.word	0x0000a370


	//   ....[98]....
        /*04d8*/ 	.word	0x0000a3b0


	//   ....[99]....
        /*04dc*/ 	.word	0x0000a400


	//   ....[100]....
        /*04e0*/ 	.word	0x0000a430


	//   ....[101]....
        /*04e4*/ 	.word	0x0000a480


	//   ....[102]....
        /*04e8*/ 	.word	0x0000a4b0


	//   ....[103]....
        /*04ec*/ 	.word	0x0000a500


	//   ....[104]....
        /*04f0*/ 	.word	0x0000a530


	//   ....[105]....
        /*04f4*/ 	.word	0x0000a580


	//   ....[106]....
        /*04f8*/ 	.word	0x0000a5b0


	//   ....[107]....
        /*04fc*/ 	.word	0x0000a600


	//   ....[108]....
        /*0500*/ 	.word	0x0000a630


	//   ....[109]....
        /*0504*/ 	.word	0x0000a680


	//   ....[110]....
        /*0508*/ 	.word	0x0000a6b0


	//   ....[111]....
        /*050c*/ 	.word	0x0000a9e0


	//   ....[112]....
        /*0510*/ 	.word	0x0000aec0


	//   ....[113]....
        /*0514*/ 	.word	0x0000afb0


	//   ....[114]....
        /*0518*/ 	.word	0x0000b050


	//   ....[115]....
        /*051c*/ 	.word	0x0000b0e0


	//   ....[116]....
        /*0520*/ 	.word	0x0000b1a0


	//   ....[117]....
        /*0524*/ 	.word	0x0000b220


	//   ....[118]....
        /*0528*/ 	.word	0x0000b2e0


	//   ....[119]....
        /*052c*/ 	.word	0x0000b370


	//   ....[120]....
        /*0530*/ 	.word	0x0000b440


	//   ....[121]....
        /*0534*/ 	.word	0x0000b4b0


	//   ....[122]....
        /*0538*/ 	.word	0x0000b580


	//   ....[123]....
        /*053c*/ 	.word	0x0000b600


	//   ....[124]....
        /*0540*/ 	.word	0x0000b6d0


	//   ....[125]....
        /*0544*/ 	.word	0x0000b750


	//   ....[126]....
        /*0548*/ 	.word	0x0000b820


	//   ....[127]....
        /*054c*/ 	.word	0x0000b8a0


	//   ....[128]....
        /*0550*/ 	.word	0x0000b960


	//   ....[129]....
        /*0554*/ 	.word	0x0000b9f0


	//   ....[130]....
        /*0558*/ 	.word	0x0000ba60


	//   ....[131]....
        /*055c*/ 	.word	0x0000bae0


	//   ....[132]....
        /*0560*/ 	.word	0x0000bb90


	//   ....[133]....
        /*0564*/ 	.word	0x0000bc00


	//   ....[134]....
        /*0568*/ 	.word	0x0000bce0


	//   ....[135]....
        /*056c*/ 	.word	0x0000bd50


	//   ....[136]....
        /*0570*/ 	.word	0x0000be30


	//   ....[137]....
        /*0574*/ 	.word	0x0000beb0


	//   ....[138]....
        /*0578*/ 	.word	0x0000bf80


	//   ....[139]....
        /*057c*/ 	.word	0x0000bff0


	//   ....[140]....
        /*0580*/ 	.word	0x0000c0d0


	//   ....[141]....
        /*0584*/ 	.word	0x0000c140


	//   ....[142]....
        /*0588*/ 	.word	0x0000c220


	//   ....[143]....
        /*058c*/ 	.word	0x0000c2a0


	//   ....[144]....
        /*0590*/ 	.word	0x0000c350


	//   ....[145]....
        /*0594*/ 	.word	0x0000c490


	//   ....[146]....
        /*0598*/ 	.word	0x0000c540


	//   ....[147]....
        /*059c*/ 	.word	0x0000c5a0


	//   ....[148]....
        /*05a0*/ 	.word	0x0000c650


	//   ....[149]....
        /*05a4*/ 	.word	0x0000c6b0


	//   ....[150]....
        /*05a8*/ 	.word	0x0000c760


	//   ....[151]....
        /*05ac*/ 	.word	0x0000c7c0


	//   ....[152]....
        /*05b0*/ 	.word	0x0000c870


	//   ....[153]....
        /*05b4*/ 	.word	0x0000c8d0


	//   ....[154]....
        /*05b8*/ 	.word	0x0000c980


	//   ....[155]....
        /*05bc*/ 	.word	0x0000c9e0


	//   ....[156]....
        /*05c0*/ 	.word	0x0000ca90


	//   ....[157]....
        /*05c4*/ 	.word	0x0000caf0


	//   ....[158]....
        /*05c8*/ 	.word	0x0000cba0


	//   ....[159]....
        /*05cc*/ 	.word	0x0000cc00


	//   ....[160]....
        /*05d0*/ 	.word	0x0000ccb0


	//   ....[161]....
        /*05d4*/ 	.word	0x0000cd90


	//   ....[162]....
        /*05d8*/ 	.word	0x0000ce30


	//   ....[163]....
        /*05dc*/ 	.word	0x0000ce90


	//   ....[164]....
        /*05e0*/ 	.word	0x0000cf60


	//   ....[165]....
        /*05e4*/ 	.word	0x0000cfc0


	//   ....[166]....
        /*05e8*/ 	.word	0x0000d090


	//   ....[167]....
        /*05ec*/ 	.word	0x0000d0f0


	//   ....[168]....
        /*05f0*/ 	.word	0x0000d1c0


	//   ....[169]....
        /*05f4*/ 	.word	0x0000d220


	//   ....[170]....
        /*05f8*/ 	.word	0x0000d2f0


	//   ....[171]....
        /*05fc*/ 	.word	0x0000d350


	//   ....[172]....
        /*0600*/ 	.word	0x0000d420


	//   ....[173]....
        /*0604*/ 	.word	0x0000d480


	//   ....[174]....
        /*0608*/ 	.word	0x0000d550


	//   ....[175]....
        /*060c*/ 	.word	0x0000d5b0


	//   ....[176]....
        /*0610*/ 	.word	0x0000d670


	//   ....[177]....
        /*0614*/ 	.word	0x0000d790


	//   ....[178]....
        /*0618*/ 	.word	0x0000d830


	//   ....[179]....
        /*061c*/ 	.word	0x0000d890


	//   ....[180]....
        /*0620*/ 	.word	0x0000d960


	//   ....[181]....
        /*0624*/ 	.word	0x0000da00


	//   ....[182]....
        /*0628*/ 	.word	0x0000dac0


	//   ....[183]....
        /*062c*/ 	.word	0x0000db60


	//   ....[184]....
        /*0630*/ 	.word	0x0000dc20


	//   ....[185]....
        /*0634*/ 	.word	0x0000dcc0


	//   ....[186]....
        /*0638*/ 	.word	0x0000dd80


	//   ....[187]....
        /*063c*/ 	.word	0x0000de20


	//   ....[188]....
        /*0640*/ 	.word	0x0000dee0


	//   ....[189]....
        /*0644*/ 	.word	0x0000df80


	//   ....[190]....
        /*0648*/ 	.word	0x0000e040


	//   ....[191]....
        /*064c*/ 	.word	0x0000e0e0


	//   ....[192]....
        /*0650*/ 	.word	0x0000e1a0


	//   ....[193]....
        /*0654*/ 	.word	0x0000e2f0


	//----- nvinfo : EIATTR_REG_RECONFIG
	.align		4
.L_82:
        /*0658*/ 	.byte	0x01, 0x54
	.zero		2


	//----- nvinfo : EIATTR_SYSCALL_OFFSETS
	.align		4
        /*065c*/ 	.byte	0x04, 0x46
        /*065e*/ 	.short	(.L_84 - .L_83)


	//   ....[0]....
.L_83:
        /*0660*/ 	.word	0x00001010


	//   ....[1]....
        /*0664*/ 	.word	0x00007960


	//   ....[2]....
        /*0668*/ 	.word	0x00007aa0


	//   ....[3]....
        /*066c*/ 	.word	0x00007b90


	//   ....[4]....
        /*0670*/ 	.word	0x000088b0


	//----- nvinfo : EIATTR_MBARRIER_INSTR_OFFSETS
	.align		4
.L_84:
        /*0674*/ 	.byte	0x04, 0x39
        /*0676*/ 	.short	(.L_86 - .L_85)


	//   ....[0]....
.L_85:
        /*0678*/ 	.word	0x00000170
        /*067c*/ 	.word	0x000000ff
        /*0680*/ 	.word	0x00028800
        /*0684*/ 	.short	0x0100
        /*0686*/ 	.byte	0x08
	.zero		1


	//   ....[1]....
        /*0688*/ 	.word	0x00000180
        /*068c*/ 	.word	0x000000ff
        /*0690*/ 	.word	0x00028820
        /*0694*/ 	.short	0x0100
        /*0696*/ 	.byte	0x08
	.zero		1


	//   ....[2]....
        /*0698*/ 	.word	0x00000270
        /*069c*/ 	.word	0x000000ff
        /*06a0*/ 	.word	0x00028830
        /*06a4*/ 	.short	0x0100
        /*06a6*/ 	.byte	0x08
	.zero		1


	//   ....[3]....
        /*06a8*/ 	.word	0x00000280
        /*06ac*/ 	.word	0x000000ff
        /*06b0*/ 	.word	0x00028840
        /*06b4*/ 	.short	0x0100
        /*06b6*/ 	.byte	0x08
	.zero		1


	//   ....[4]....
        /*06b8*/ 	.word	0x00000290
        /*06bc*/ 	.word	0x000000ff
        /*06c0*/ 	.word	0x00028838
        /*06c4*/ 	.short	0x0100
        /*06c6*/ 	.byte	0x08
	.zero		1


	//   ....[5]....
        /*06c8*/ 	.word	0x000002a0
        /*06cc*/ 	.word	0x000000ff
        /*06d0*/ 	.word	0x00028848
        /*06d4*/ 	.short	0x0100
        /*06d6*/ 	.byte	0x08
	.zero		1


	//   ....[6]....
        /*06d8*/ 	.word	0x000003d0
        /*06dc*/ 	.word	0x000000ff
        /*06e0*/ 	.word	0x00028850
        /*06e4*/ 	.short	0x0100
        /*06e6*/ 	.byte	0x08
	.zero		1


	//   ....[7]....
        /*06e8*/ 	.word	0x000003e0
        /*06ec*/ 	.word	0x000000ff
        /*06f0*/ 	.word	0x00028860
        /*06f4*/ 	.short	0x0100
        /*06f6*/ 	.byte	0x08
	.zero		1


	//   ....[8]....
        /*06f8*/ 	.word	0x000003f0
        /*06fc*/ 	.word	0x000000ff
        /*0700*/ 	.word	0x00028858
        /*0704*/ 	.short	0x0100
        /*0706*/ 	.byte	0x08
	.zero		1


	//   ....[9]....
        /*0708*/ 	.word	0x00000400
        /*070c*/ 	.word	0x000000ff
        /*0710*/ 	.word	0x00028868
        /*0714*/ 	.short	0x0100
        /*0716*/ 	.byte	0x08
	.zero		1


	//   ....[10]....
        /*0718*/ 	.word	0x000004f0
        /*071c*/ 	.word	0x000000ff
        /*0720*/ 	.word	0x00028870
        /*0724*/ 	.short	0x0100
        /*0726*/ 	.byte	0x06
	.zero		1


	//   ....[11]....
        /*0728*/ 	.word	0x00000500
        /*072c*/ 	.word	0x000000ff
        /*0730*/ 	.word	0x00028880
        /*0734*/ 	.short	0x0100
        /*0736*/ 	.byte	0x06
	.zero		1


	//   ....[12]....
        /*0738*/ 	.word	0x00000510
        /*073c*/ 	.word	0x000000ff
        /*0740*/ 	.word	0x00028878
        /*0744*/ 	.short	0x0100
        /*0746*/ 	.byte	0x06
	.zero		1


	//   ....[13]....
        /*0748*/ 	.word	0x00000520
        /*074c*/ 	.word	0x000000ff
        /*0750*/ 	.word	0x00028888
        /*0754*/ 	.short	0x0100
        /*0756*/ 	.byte	0x06
	.zero		1


	//   ....[14]....
        /*0758*/ 	.word	0x00000650
        /*075c*/ 	.word	0x000000ff
        /*0760*/ 	.word	0x00028890
        /*0764*/ 	.short	0x0100
        /*0766*/ 	.byte	0x08
	.zero		1


	//   ....[15]....
        /*0768*/ 	.word	0x00000660
        /*076c*/ 	.word	0x000000ff
        /*0770*/ 	.word	0x000288a0
        /*0774*/ 	.short	0x0100
        /*0776*/ 	.byte	0x08
	.zero		1


	//   ....[16]....
        /*0778*/ 	.word	0x00000670
        /*077c*/ 	.word	0x000000ff
        /*0780*/ 	.word	0x00028898
        /*0784*/ 	.short	0x0100
        /*0786*/ 	.byte	0x08
	.zero		1


	//   ....[17]....
        /*0788*/ 	.word	0x00000680
        /*078c*/ 	.word	0x000000ff
        /*0790*/ 	.word	0x000288a8
        /*0794*/ 	.short	0x0100
        /*0796*/ 	.byte	0x08
	.zero		1


	//   ....[18]....
        /*0798*/ 	.word	0x000007c0
        /*079c*/ 	.word	0x000000ff
        /*07a0*/ 	.word	0x000288b0
        /*07a4*/ 	.short	0x0100
        /*07a6*/ 	.byte	0x08
	.zero		1


	//   ....[19]....
        /*07a8*/ 	.word	0x000007d0
        /*07ac*/ 	.word	0x000000ff
        /*07b0*/ 	.word	0x000288c0
        /*07b4*/ 	.short	0x0100
        /*07b6*/ 	.byte	0x08
	.zero		1


	//   ....[20]....
        /*07b8*/ 	.word	0x000007e0
        /*07bc*/ 	.word	0x000000ff
        /*07c0*/ 	.word	0x000288b8
        /*07c4*/ 	.short	0x0100
        /*07c6*/ 	.byte	0x08
	.zero		1


	//   ....[21]....
        /*07c8*/ 	.word	0x000007f0
        /*07cc*/ 	.word	0x000000ff
        /*07d0*/ 	.word	0x000288c8
        /*07d4*/ 	.short	0x0100
        /*07d6*/ 	.byte	0x08
	.zero		1


	//   ....[22]....
        /*07d8*/ 	.word	0x00001070
        /*07dc*/ 	.word	0x000000ff
        /*07e0*/ 	.word	0x00028800
        /*07e4*/ 	.short	0x010a
        /*07e6*/ 	.byte	0x27
	.zero		1


	//   ....[23]....
        /*07e8*/ 	.word	0x000010f0
        /*07ec*/ 	.word	0x00000005
        /*07f0*/ 	.word	0x00028830
        /*07f4*/ 	.short	0x010a
        /*07f6*/ 	.byte	0x3f
	.zero		1


	//   ....[24]....
        /*07f8*/ 	.word	0x00001140
        /*07fc*/ 	.word	0x00000005
        /*0800*/ 	.word	0x00028830
        /*0804*/ 	.short	0x010a
        /*0806*/ 	.byte	0x3f
	.zero		1


	//   ....[25]....
        /*0808*/ 	.word	0x00002130
        /*080c*/ 	.word	0x000000ff
        /*0810*/ 	.word	0x00000000
        /*0814*/ 	.short	0x0101
        /*0816*/ 	.byte	0x06
	.zero		1


	//   ....[26]....
        /*0818*/ 	.word	0x00003690
        /*081c*/ 	.word	0x000000ff
        /*0820*/ 	.word	0x00028830
        /*0824*/ 	.short	0x010a
        /*0826*/ 	.byte	0x06
	.zero		1


	//   ....[27]....
        /*0828*/ 	.word	0x000036d0
        /*082c*/ 	.word	0x000000ff
        /*0830*/ 	.word	0x00028830
        /*0834*/ 	.short	0x010a
        /*0836*/ 	.byte	0x06
	.zero		1


	//   ....[28]....
        /*0838*/ 	.word	0x00003a20
        /*083c*/ 	.word	0x000000ff
        /*0840*/ 	.word	0x00028850
        /*0844*/ 	.short	0x010a
        /*0846*/ 	.byte	0x06
	.zero		1


	//   ....[29]....
        /*0848*/ 	.word	0x00003a60
        /*084c*/ 	.word	0x000000ff
        /*0850*/ 	.word	0x00028850
        /*0854*/ 	.short	0x010a
        /*0856*/ 	.byte	0x06
	.zero		1


	//   ....[30]....
        /*0858*/ 	.word	0x00003e60
        /*085c*/ 	.word	0x000000ff
        /*0860*/ 	.word	0x00000000
        /*0864*/ 	.short	0x0101
        /*0866*/ 	.byte	0x06
	.zero		1


	//   ....[31]....
        /*0868*/ 	.word	0x00005010
        /*086c*/ 	.word	0x000000ff
        /*0870*/ 	.word	0x00000000
        /*0874*/ 	.short	0x0101
        /*0876*/ 	.byte	0x06
	.zero		1


	//   ....[32]....
        /*0878*/ 	.word	0x00005620
        /*087c*/ 	.word	0x000000ff
        /*0880*/ 	.word	0x00028850
        /*0884*/ 	.short	0x010a
        /*0886*/ 	.byte	0x0a
	.zero		1


	//   ....[33]....
        /*0888*/ 	.word	0x00005660
        /*088c*/ 	.word	0x000000ff
        /*0890*/ 	.word	0x00028850
        /*0894*/ 	.short	0x010a
        /*0896*/ 	.byte	0x0a
	.zero		1


	//   ....[34]....
        /*0898*/ 	.word	0x00005ff0
        /*089c*/ 	.word	0x000000ff
        /*08a0*/ 	.word	0x00000000
        /*08a4*/ 	.short	0x0101
        /*08a6*/ 	.byte	0x04
	.zero		1


	//   ....[35]....
        /*08a8*/ 	.word	0x00006ee0
        /*08ac*/ 	.word	0x000000ff
        /*08b0*/ 	.word	0x00000000
        /*08b4*/ 	.short	0x0101
        /*08b6*/ 	.byte	0x27
	.zero		1


	//   ....[36]....
        /*08b8*/ 	.word	0x00007fe0
        /*08bc*/ 	.word	0x00000000
        /*08c0*/ 	.word	0x00028840
        /*08c4*/ 	.short	0x010a
        /*08c6*/ 	.byte	0x3f
	.zero		1


	//   ....[37]....
        /*08c8*/ 	.word	0x00008690
        /*08cc*/ 	.word	0x00000000
        /*08d0*/ 	.word	0x00028830
        /*08d4*/ 	.short	0x0107
        /*08d6*/ 	.byte	0x3f
	.zero		1


	//   ....[38]....
        /*08d8*/ 	.word	0x00008750
        /*08dc*/ 	.word	0x00000000
        /*08e0*/ 	.word	0x00028830
        /*08e4*/ 	.short	0x0101
        /*08e6*/ 	.byte	0x3f
	.zero		1


	//   ....[39]....
        /*08e8*/ 	.word	0x000090e0
        /*08ec*/ 	.word	0x000000ff
        /*08f0*/ 	.word	0x00028800
        /*08f4*/ 	.short	0x0107
        /*08f6*/ 	.byte	0x27
	.zero		1


	//   ....[40]....
        /*08f8*/ 	.word	0x00009120
        /*08fc*/ 	.word	0x000000ff
        /*0900*/ 	.word	0x00028800
        /*0904*/ 	.short	0x0101
        /*0906*/ 	.byte	0x27
	.zero		1


	//   ....[41]....
        /*0908*/ 	.word	0x00009140
        /*090c*/ 	.word	0x000000ff
        /*0910*/ 	.word	0x00028820
        /*0914*/ 	.short	0x010a
        /*0916*/ 	.byte	0x27
	.zero		1


	//   ....[42]....
        /*0918*/ 	.word	0x00009480
        /*091c*/ 	.word	0x00000006
        /*0920*/ 	.word	0x00028840
        /*0924*/ 	.short	0x010a
        /*0926*/ 	.byte	0x3f
	.zero		1


	//   ....[43]....
        /*0928*/ 	.word	0x00009990
        /*092c*/ 	.word	0x00000006
        /*0930*/ 	.word	0x00028830
        /*0934*/ 	.short	0x0107
        /*0936*/ 	.byte	0x3f
	.zero		1


	//   ....[44]....
        /*0938*/ 	.word	0x00009a50
        /*093c*/ 	.word	0x00000006
        /*0940*/ 	.word	0x00028830
        /*0944*/ 	.short	0x0101
        /*0946*/ 	.byte	0x3f
	.zero		1


	//   ....[45]....
        /*0948*/ 	.word	0x00009ad0
        /*094c*/ 	.word	0x00000006
        /*0950*/ 	.word	0x00028860
        /*0954*/ 	.short	0x010a
        /*0956*/ 	.byte	0x3f
	.zero		1


	//   ....[46]....
        /*0958*/ 	.word	0x0000a070
        /*095c*/ 	.word	0x00000006
        /*0960*/ 	.word	0x00028850
        /*0964*/ 	.short	0x0107
        /*0966*/ 	.byte	0x3f
	.zero		1


	//   ....[47]....
        /*0968*/ 	.word	0x0000a1a0
        /*096c*/ 	.word	0x00000006
        /*0970*/ 	.word	0x00028850
        /*0974*/ 	.short	0x0101
        /*0976*/ 	.byte	0x3f
	.zero		1


	//   ....[48]....
        /*0978*/ 	.word	0x0000a2a0
        /*097c*/ 	.word	0x00000004
        /*0980*/ 	.word	0x00028860
        /*0984*/ 	.short	0x010a
        /*0986*/ 	.byte	0x3f
	.zero		1


	//   ....[49]....
        /*0988*/ 	.word	0x0000a790
        /*098c*/ 	.word	0x00000004
        /*0990*/ 	.word	0x00028850
        /*0994*/ 	.short	0x0107
        /*0996*/ 	.byte	0x3f
	.zero		1


	//   ....[50]....
        /*0998*/ 	.word	0x0000a880
        /*099c*/ 	.word	0x00000004
        /*09a0*/ 	.word	0x00028850
        /*09a4*/ 	.short	0x0101
        /*09a6*/ 	.byte	0x3f
	.zero		1


	//   ....[51]....
        /*09a8*/ 	.word	0x0000a960
        /*09ac*/ 	.word	0x00000005
        /*09b0*/ 	.word	0x00028820
        /*09b4*/ 	.short	0x010a
        /*09b6*/ 	.byte	0x3f
	.zero		1


	//   ....[52]....
        /*09b8*/ 	.word	0x0000aae0
        /*09bc*/ 	.word	0x00000003
        /*09c0*/ 	.word	0x00028840
        /*09c4*/ 	.short	0x010a
        /*09c6*/ 	.byte	0x3f
	.zero		1


	//   ....[53]....
        /*09c8*/ 	.word	0x0000ab80
        /*09cc*/ 	.word	0x00000005
        /*09d0*/ 	.word	0x00028840
        /*09d4*/ 	.short	0x010a
        /*09d6*/ 	.byte	0x3f
	.zero		1


	//   ....[54]....
        /*09d8*/ 	.word	0x0000abc0
        /*09dc*/ 	.word	0x00000003
        /*09e0*/ 	.word	0x00028860
        /*09e4*/ 	.short	0x010a
        /*09e6*/ 	.byte	0x3f
	.zero		1


	//   ....[55]....
        /*09e8*/ 	.word	0x0000ac00
        /*09ec*/ 	.word	0x00000005
        /*09f0*/ 	.word	0x00028860
        /*09f4*/ 	.short	0x010a
        /*09f6*/ 	.byte	0x3f
	.zero		1


	//   ....[56]....
        /*09f8*/ 	.word	0x0000ac70
        /*09fc*/ 	.word	0x00000003
        /*0a00*/ 	.word	0x00028800
        /*0a04*/ 	.short	0x010a
        /*0a06*/ 	.byte	0x3f
	.zero		1


	//   ....[57]....
        /*0a08*/ 	.word	0x0000acc0
        /*0a0c*/ 	.word	0x00000005
        /*0a10*/ 	.word	0x00028830
        /*0a14*/ 	.short	0x010a
        /*0a16*/ 	.byte	0x3f
	.zero		1


	//   ....[58]....
        /*0a18*/ 	.word	0x0000ad20
        /*0a1c*/ 	.word	0x00000003
        /*0a20*/ 	.word	0x00028830
        /*0a24*/ 	.short	0x010a
        /*0a26*/ 	.byte	0x3f
	.zero		1


	//   ....[59]....
        /*0a28*/ 	.word	0x0000ad80
        /*0a2c*/ 	.word	0x00000003
        /*0a30*/ 	.word	0x00028850
        /*0a34*/ 	.short	0x010a
        /*0a36*/ 	.byte	0x3f
	.zero		1


	//   ....[60]....
        /*0a38*/ 	.word	0x0000ade0
        /*0a3c*/ 	.word	0x00000008
        /*0a40*/ 	.word	0x00028850
        /*0a44*/ 	.short	0x010a
        /*0a46*/ 	.byte	0x3f
	.zero		1


	//   ....[61]....
        /*0a48*/ 	.word	0x0000af00
        /*0a4c*/ 	.word	0x00000000
        /*0a50*/ 	.word	0x00028840
        /*0a54*/ 	.short	0x010a
        /*0a56*/ 	.byte	0x3f
	.zero		1


	//   ....[62]....
        /*0a58*/ 	.word	0x0000c390
        /*0a5c*/ 	.word	0x00000003
        /*0a60*/ 	.word	0x00028820
        /*0a64*/ 	.short	0x010a
        /*0a66*/ 	.byte	0x3f
	.zero		1


	//   ....[63]....
        /*0a68*/ 	.word	0x0000c3e0
        /*0a6c*/ 	.word	0x00000006
        /*0a70*/ 	.word	0x00028840
        /*0a74*/ 	.short	0x010a
        /*0a76*/ 	.byte	0x3f
	.zero		1


	//   ....[64]....
        /*0a78*/ 	.word	0x0000cce0
        /*0a7c*/ 	.word	0x00000006
        /*0a80*/ 	.word	0x00028860
        /*0a84*/ 	.short	0x010a
        /*0a86*/ 	.byte	0x3f
	.zero		1


	//   ....[65]....
        /*0a88*/ 	.word	0x0000d6e0
        /*0a8c*/ 	.word	0x00000004
        /*0a90*/ 	.word	0x00028860
        /*0a94*/ 	.short	0x010a
        /*0a96*/ 	.byte	0x3f
	.zero		1


	//   ....[66]....
        /*0a98*/ 	.word	0x0000e210
        /*0a9c*/ 	.word	0x00000005
        /*0aa0*/ 	.word	0x00028820
        /*0aa4*/ 	.short	0x010a
        /*0aa6*/ 	.byte	0x3f
	.zero		1


	//   ....[67]....
        /*0aa8*/ 	.word	0x0000e3b0
        /*0aac*/ 	.word	0x00000003
        /*0ab0*/ 	.word	0x00028840
        /*0ab4*/ 	.short	0x010a
        /*0ab6*/ 	.byte	0x3f
	.zero		1


	//   ....[68]....
        /*0ab8*/ 	.word	0x0000e400
        /*0abc*/ 	.word	0x00000005
        /*0ac0*/ 	.word	0x00028840
        /*0ac4*/ 	.short	0x010a
        /*0ac6*/ 	.byte	0x3f
	.zero		1


	//   ....[69]....
        /*0ac8*/ 	.word	0x0000e450
        /*0acc*/ 	.word	0x00000003
        /*0ad0*/ 	.word	0x00028860
        /*0ad4*/ 	.short	0x010a
        /*0ad6*/ 	.byte	0x3f
	.zero		1


	//----- nvinfo : EIATTR_NUM_MBARRIERS
	.align		4
.L_86:
        /*0ad8*/ 	.byte	0x03, 0x38
        /*0ada*/ 	.short	0x0016


	//----- nvinfo : EIATTR_EXIT_INSTR_OFFSETS
	.align		4
        /*0adc*/ 	.byte	0x04, 0x1c
        /*0ade*/ 	.short	(.L_88 - .L_87)


	//   ....[0]....
.L_87:
        /*0ae0*/ 	.word	0x00000940


	//   ....[1]....
        /*0ae4*/ 	.word	0x000072a0


	//   ....[2]....
        /*0ae8*/ 	.word	0x0000ac50


	//----- nvinfo : EIATTR_MAX_THREADS
	.align		4
.L_88:
        /*0aec*/ 	.byte	0x04, 0x05
        /*0aee*/ 	.short	(.L_90 - .L_89)
.L_89:
        /*0af0*/ 	.word	0x00000180
        /*0af4*/ 	.word	0x00000001
        /*0af8*/ 	.word	0x00000001


	//----- nvinfo : EIATTR_CRS_STACK_SIZE
	.align		4
.L_90:
        /*0afc*/ 	.byte	0x04, 0x1e
        /*0afe*/ 	.short	(.L_92 - .L_91)
.L_91:
        /*0b00*/ 	.word	0x00000000


	//----- nvinfo : EIATTR_CBANK_PARAM_SIZE
	.align		4
.L_92:
        /*0b04*/ 	.byte	0x03, 0x19
        /*0b06*/ 	.short	0x0a70


	//----- nvinfo : EIATTR_PARAM_CBANK
	.align		4
        /*0b08*/ 	.byte	0x04, 0x0a
        /*0b0a*/ 	.short	(.L_94 - .L_93)
	.align		4
.L_93:
        /*0b0c*/ 	.word	index@(.nv.constant0._ZN7cutlass13device_kernelIN5flash11enable_sm90INS1_16FlashAttnFwdSm90INS1_25CollectiveMainloopFwdSm90ILi2EN4cute5tupleIJNS5_1CILi1EEES8_S8_EEENS6_IJNS7_ILi128EEESA_SA_EEELi128ENS_6half_tEfNS_4arch4Sm90ELb0ELb0ELb0ELb0ELb1ELb0ELb0ELb1ELb1ELb1ELb0ELb0EEENS1_21CollectiveEpilogueFwdISB_S9_SC_SE_Li256ELb0ELb1ELb0ELb0EEENS1_29StaticPersistentTileSchedulerILb0EEEEEEEEEvNT_6ParamsE)
        /*0b10*/ 	.short	0x0210
        /*0b12*/ 	.short	0x0a70


	//----- nvinfo : EIATTR_SW_WAR
	.align		4
.L_94:
        /*0b14*/ 	.byte	0x04, 0x36
        /*0b16*/ 	.short	(.L_96 - .L_95)
.L_95:
        /*0b18*/ 	.word	0x00000008
.L_96:


//--------------------- .nv.info._ZN7cutlass13device_kernelIN5flash11enable_sm90INS1_16FlashAttnFwdSm90INS1_25CollectiveMainloopFwdSm90ILi2EN4cute5tupleIJNS5_1CILi1EEES8_S8_EEENS6_IJNS7_ILi128EEESA_SA_EEELi128ENS_6half_tEfNS_4arch4Sm90ELb0ELb0ELb0ELb1ELb1ELb0ELb0ELb1ELb1ELb1ELb0ELb0EEENS1_21CollectiveEpilogueFwdISB_S9_SC_SE_Li256ELb1ELb1ELb0ELb0EEENS1_36VarlenDynamicPersistentTileSchedulerILi128ELi128ELi256ELi128ELb0ELb1ELb1ELb0ELb1ELb1EEEEEEEEEvNT_6ParamsE --------------------------
	.section	.nv.info._ZN7cutlass13device_kernelIN5flash11enable_sm90INS1_16FlashAttnFwdSm90INS1_25CollectiveMainloopFwdSm90ILi2EN4cute5tupleIJNS5_1CILi1EEES8_S8_EEENS6_IJNS7_ILi128EEESA_SA_EEELi128ENS_6half_tEfNS_4arch4Sm90ELb0ELb0ELb0ELb1ELb1ELb0ELb0ELb1ELb1ELb1ELb0ELb0EEENS1_21CollectiveEpilogueFwdISB_S9_SC_SE_Li256ELb1ELb1ELb0ELb0EEENS1_36VarlenDynamicPersistentTileSchedulerILi128ELi128ELi256ELi128ELb0ELb1ELb1ELb0ELb1ELb1EEEEEEEEEvNT_6ParamsE,"",@"SHT_CUDA_INFO"
	.sectionflags	@""
	.align	4


	//----- nvinfo : EIATTR_CUDA_API_VERSION
	.align		4
        /*0000*/ 	.byte	0x04, 0x37
        /*0002*/ 	.short	(.L_98 - .L_97)
.L_97:
        /*0004*/ 	.word	0x00000082


	//----- nvinfo : EIATTR_KPARAM_INFO
	.align		4
.L_98:
        /*0008*/ 	.byte	0x04, 0x17
        /*000a*/ 	.short	(.L_100 - .L_99)
.L_99:
        /*000c*/ 	.word	0x00000000
        /*0010*/ 	.short	0x0000
        /*0012*/ 	.short	0x0070
        /*0014*/ 	.byte	0x00, 0xf0, 0x01, 0x2a


	//----- nvinfo : EIATTR_SPARSE_MMA_MASK
	.align		4
.L_100:
        /*0018*/ 	.byte	0x03, 0x50
        /*001a*/ 	.short	0x0000


	//----- nvinfo : EIATTR_MAXREG_COUNT
	.align		4
        /*001c*/ 	.byte	0x03, 0x1b
        /*001e*/ 	.short	0x00a8


	//----- nvinfo : EIATTR_NUM_BARRIERS
	.align		4
        /*0020*/ 	.byte	0x02, 0x4c
        /*0022*/ 	.byte	0x10
	.zero		1


	//----- nvinfo : EIATTR_EXTERNS
	.align		4
        /*0024*/ 	.byte	0x04, 0x0f
        /*0026*/ 	.short	(.L_102 - .L_101)


	//   ....[0]....
	.align		4
.L_101:
        /*0028*/ 	.word	index@(__assertfail)


	//----- nvinfo : EIATTR_ANNOTATIONS
	.align		4
.L_102:
        /*002c*/ 	.byte	0x04, 0x55
        /*002e*/ 	.short	(.L_104 - .L_103)


	//   ....[0]....
.L_103:
        /*0030*/ 	.word	0x00000001
        /*0034*/ 	.byte	0x90, 0x90, 0x00, 0x00, 0x01, 0x00, 0x00, 0x00, 0x30, 0x91, 0x00, 0x00, 0x01, 0x00, 0x00, 0x00
        /* <DEDUP_REMOVED lines=10> */
        /*00e4*/ 	.byte	0xd0, 0xd7, 0x00, 0x00


	//----- nvinfo : EIATTR_MERCURY_ISA_VERSION
	.align		4
.L_104:
        /*00e8*/ 	.byte	0x03, 0x5f
        /*00ea*/ 	.short	0x0101


	//----- nvinfo : EIATTR_UNUSED_LOAD_BYTE_OFFSET
	.align		4
        /*00ec*/ 	.byte	0x04, 0x44
        /*00ee*/ 	.short	(.L_106 - .L_105)


	//   ....[0]....
.L_105:
        /*00f0*/ 	.word	0x00000970
        /*00f4*/ 	.word	0x0000fff0


	//   ....[1]....
        /*00f8*/ 	.word	0x00006640
        /*00fc*/ 	.word	0x0000fff0


	//----- nvinfo : EIATTR_INT_WARP_WIDE_INSTR_OFFSETS
	.align		4
.L_106:
        /*0100*/ 	.byte	0x04, 0x31
        /*0102*/ 	.short	(.L_108 - .L_107)


	//   ....[0]....
.L_107:
        /*0104*/ 	.word	0x000000c0


	//   ....[1]....
        /*0108*/ 	.word	0x000000d0


	//   ....[2]....
        /*010c*/ 	.word	0x00000170


	//   ....[3]....
        /*0110*/ 	.word	0x00009720


	//   ....[4]....
        /*0114*/ 	.word	0x000097b0


	//   ....[5]....
        /*0118*/ 	.word	0x0000c640


	//   ....[6]....
        /*011c*/ 	.word	0x0000c6d0


	//----- nvinfo : EIATTR_COOP_GROUP_MASK_REGIDS
	.align		4
.L_108:
        /*0120*/ 	.byte	0x04, 0x29
        /*0122*/ 	.short	(.L_110 - .L_109)


	//   ....[0]....
.L_109:
        /*0124*/ 	.word	0xffffffff


	//   ....[1]....
        /*0128*/ 	.word	0xffffffff


	//   ....[2]....
        /*012c*/ 	.word	0xffffffff


	//   ....[3]....
        /*0130*/ 	.word	0xffffffff


	//   ....[4]....
        /*0134*/ 	.word	0xffffffff


	//   ....[5]....
        /*0138*/ 	.word	0xffffffff


	//   ....[6]....
        /*013c*/ 	.word	0xffffffff


	//   ....[7]....
        /*0140*/ 	.word	0xffffffff


	//   ....[8]....
        /*0144*/ 	.word	0xffffffff


	//   ....[9]....
        /*0148*/ 	.word	0xffffffff


	//   ....[10]....
        /*014c*/ 	.word	0xffffffff


	//   ....[11]....
        /*0150*/ 	.word	0xffffffff


	//   ....[12]....
        /*0154*/ 	.word	0xffffffff


	//   ....[13]....
        /*0158*/ 	.word	0xffffffff


	//   ....[14]....
        /*015c*/ 	.word	0xffffffff


	//   ....[15]....
        /*0160*/ 	.word	0xffffffff


	//   ....[16]....
        /*0164*/ 	.word	0xffffffff


	//   ....[17]....
        /*0168*/ 	.word	0xffffffff


	//   ....[18]....
        /*016c*/ 	.word	0xffffffff


	//   ....[19]....
        /*0170*/ 	.word	0xffffffff


	//   ....[20]....
        /*0174*/ 	.word	0xffffffff


	//   ....[21]....
        /*0178*/ 	.word	0xffffffff


	//   ....[22]....
        /*017c*/ 	.word	0xffffffff


	//   ....[23]....
        /*0180*/ 	.word	0xffffffff


	//   ....[24]....
        /*0184*/ 	.word	0xffffffff


	//   ....[25]....
        /*0188*/ 	.word	0xffffffff


	//   ....[26]....
        /*018c*/ 	.word	0xffffffff


	//   ....[27]....
        /*0190*/ 	.word	0xffffffff


	//   ....[28]....
        /*0194*/ 	.word	0xffffffff


	//   ....[29]....
        /*0198*/ 	.word	0xffffffff


	//   ....[30]....
        /*019c*/ 	.word	0xffffffff


	//   ....[31]....
        /*01a0*/ 	.word	0xffffffff


	//   ....[32]....
        /*01a4*/ 	.word	0xffffffff


	//   ....[33]....
        /*01a8*/ 	.word	0xffffffff


	//   ....[34]....
        /*01ac*/ 	.word	0xffffffff


	//   ....[35]....
        /*01b0*/ 	.word	0xffffffff


	//   ....[36]....
        /*01b4*/ 	.word	0xffffffff


	//   ....[37]....
        /*01b8*/ 	.word	0xffffffff


	//   ....[38]....
        /*01bc*/ 	.word	0xffffffff


	//   ....[39]....
        /*01c0*/ 	.word	0xffffffff


	//   ....[40]....
        /*01c4*/ 	.word	0xffffffff


	//   ....[41]....
        /*01c8*/ 	.word	0xffffffff


	//   ....[42]....
        /*01cc*/ 	.word	0xffffffff


	//   ....[43]....
        /*01d0*/ 	.word	0xffffffff


	//   ....[44]....
        /*01d4*/ 	.word	0xffffffff


	//   ....[45]....
        /*01d8*/ 	.word	0xffffffff


	//   ....[46]....
        /*01dc*/ 	.word	0xffffffff


	//   ....[47]....
        /*01e0*/ 	.word	0xffffffff


	//   ....[48]....
        /*01e4*/ 	.word	0xffffffff


	//   ....[49]....
        /*01e8*/ 	.word	0xffffffff


	//   ....[50]....
        /*01ec*/ 	.word	0xffffffff


	//   ....[51]....
        /*01f0*/ 	.word	0xffffffff


	//   ....[52]....
        /*01f4*/ 	.word	0xffffffff


	//   ....[53]....
        /*01f8*/ 	.word	0xffffffff


	//   ....[54]....
        /*01fc*/ 	.word	0xffffffff


	//   ....[55]....
        /*0200*/ 	.word	0xffffffff


	//   ....[56]....
        /*0204*/ 	.word	0xffffffff


	//   ....[57]....
        /*0208*/ 	.word	0xffffffff


	//   ....[58]....
        /*020c*/ 	.word	0xffffffff


	//   ....[59]....
        /*0210*/ 	.word	0xffffffff


	//   ....[60]....
        /*0214*/ 	.word	0xffffffff


	//   ....[61]....
        /*0218*/ 	.word	0xffffffff


	//   ....[62]....
        /*021c*/ 	.word	0xffffffff


	//   ....[63]....
        /*0220*/ 	.word	0xffffffff


	//   ....[64]....
        /*0224*/ 	.word	0xffffffff


	//   ....[65]....
        /*0228*/ 	.word	0xffffffff


	//   ....[66]....
        /*022c*/ 	.word	0xffffffff


	//   ....[67]....
        /*0230*/ 	.word	0xffffffff


	//   ....[68]....
        /*0234*/ 	.word	0xffffffff


	//   ....[69]....
        /*0238*/ 	.word	0xffffffff


	//   ....[70]....
        /*023c*/ 	.word	0xffffffff


	//   ....[71]....
        /*0240*/ 	.word	0xffffffff


	//   ....[72]....
        /*0244*/ 	.word	0xffffffff


	//   ....[73]....
        /*0248*/ 	.word	0xffffffff


	//   ....[74]....
        /*024c*/ 	.word	0xffffffff


	//   ....[75]....
        /*0250*/ 	.word	0xffffffff


	//   ....[76]....
        /*0254*/ 	.word	0xffffffff


	//   ....[77]....
        /*0258*/ 	.word	0xffffffff


	//   ....[78]....
        /*025c*/ 	.word	0xffffffff


	//   ....[79]....
        /*0260*/ 	.word	0xffffffff


	//   ....[80]....
        /*0264*/ 	.word	0xffffffff


	//   ....[81]....
        /*0268*/ 	.word	0xffffffff


	//   ....[82]....
        /*026c*/ 	.word	0xffffffff


	//   ....[83]....
        /*0270*/ 	.word	0xffffffff


	//   ....[84]....
        /*0274*/ 	.word	0xffffffff


	//   ....[85]....
        /*0278*/ 	.word	0xffffffff


	//   ....[86]....
        /*027c*/ 	.word	0xffffffff


	//   ....[87]....
        /*0280*/ 	.word	0xffffffff


	//   ....[88]....
        /*0284*/ 	.word	0xffffffff


	//   ....[89]....
        /*0288*/ 	.word	0xffffffff


	//   ....[90]....
        /*028c*/ 	.word	0xffffffff


	//   ....[91]....
        /*0290*/ 	.word	0xffffffff


	//   ....[92]....
        /*0294*/ 	.word	0xffffffff


	//   ....[93]....
        /*0298*/ 	.word	0xffffffff


	//   ....[94]....
        /*029c*/ 	.word	0xffffffff


	//   ....[95]....
        /*02a0*/ 	.word	0xffffffff


	//   ....[96]....
        /*02a4*/ 	.word	0xffffffff


	//   ....[97]....
        /*02a8*/ 	.word	0xffffffff


	//   ....[98]....
        /*02ac*/ 	.word	0xffffffff


	//   ....[99]....
        /*02b0*/ 	.word	0xffffffff


	//   ....[100]....
        /*02b4*/ 	.word	0xffffffff


	//   ....[101]....
        /*02b8*/ 	.word	0xffffffff


	//   ....[102]....
        /*02bc*/ 	.word	0xffffffff


	//   ....[103]....
        /*02c0*/ 	.word	0xffffffff


	//   ....[104]....
        /*02c4*/ 	.word	0xffffffff


	//   ....[105]....
        /*02c8*/ 	.word	0xffffffff


	//   ....[106]....
        /*02cc*/ 	.word	0xffffffff


	//   ....[107]....
        /*02d0*/ 	.word	0xffffffff


	//   ....[108]....
        /*02d4*/ 	.word	0xffffffff


	//   ....[109]....
        /*02d8*/ 	.word	0xffffffff


	//   ....[110]....
        /*02dc*/ 	.word	0xffffffff


	//   ....[111]....
        /*02e0*/ 	.word	0xffffffff


	//   ....[112]....
        /*02e4*/ 	.word	0xffffffff


	//   ....[113]....
        /*02e8*/ 	.word	0xffffffff


	//   ....[114]....
        /*02ec*/ 	.word	0xffffffff


	//   ....[115]....
        /*02f0*/ 	.word	0xffffffff


	//   ....[116]....
        /*02f4*/ 	.word	0xffffffff


	//   ....[117]....
        /*02f8*/ 	.word	0xffffffff


	//   ....[118]....
        /*02fc*/ 	.word	0xffffffff


	//   ....[119]....
        /*0300*/ 	.word	0xffffffff


	//   ....[120]....
        /*0304*/ 	.word	0xffffffff


	//   ....[121]....
        /*0308*/ 	.word	0xffffffff


	//   ....[122]....
        /*030c*/ 	.word	0xffffffff


	//   ....[123]....
        /*0310*/ 	.word	0xffffffff


	//   ....[124]....
        /*0314*/ 	.word	0xffffffff


	//   ....[125]....
        /*0318*/ 	.word	0xffffffff


	//   ....[126]....
        /*031c*/ 	.word	0xffffffff


	//   ....[127]....
        /*0320*/ 	.word	0xffffffff


	//   ....[128]....
        /*0324*/ 	.word	0xffffffff


	//   ....[129]....
        /*0328*/ 	.word	0xffffffff


	//   ....[130]....
        /*032c*/ 	.word	0xffffffff


	//   ....[131]....
        /*0330*/ 	.word	0xffffffff


	//   ....[132]....
        /*0334*/ 	.word	0xffffffff


	//   ....[133]....
        /*0338*/ 	.word	0xffffffff


	//   ....[134]....
        /*033c*/ 	.word	0xffffffff


	//   ....[135]....
        /*0340*/ 	.word	0xffffffff


	//   ....[136]....
        /*0344*/ 	.word	0xffffffff


	//   ....[137]....
        /*0348*/ 	.word	0xffffffff


	//   ....[138]....
        /*034c*/ 	.word	0xffffffff


	//   ....[139]....
        /*0350*/ 	.word	0xffffffff


	//   ....[140]....
        /*0354*/ 	.word	0xffffffff


	//   ....[141]....
        /*0358*/ 	.word	0xffffffff


	//   ....[142]....
        /*035c*/ 	.word	0xffffffff


	//   ....[143]....
        /*0360*/ 	.word	0xffffffff


	//   ....[144]....
        /*0364*/ 	.word	0xffffffff


	//   ....[145]....
        /*0368*/ 	.word	0xffffffff


	//   ....[146]....
        /*036c*/ 	.word	0xffffffff


	//   ....[147]....
        /*0370*/ 	.word	0xffffffff


	//   ....[148]....
        /*0374*/ 	.word	0xffffffff


	//   ....[149]....
        /*0378*/ 	.word	0xffffffff


	//   ....[150]....
        /*037c*/ 	.word	0xffffffff


	//   ....[151]....
        /*0380*/ 	.word	0xffffffff


	//   ....[152]....
        /*0384*/ 	.word	0xffffffff


	//   ....[153]....
        /*0388*/ 	.word	0x0500000f


	//   ....[154]....
        /*038c*/ 	.word	0x0500000f


	//   ....[155]....
        /*0390*/ 	.word	0x0500000f


	//   ....[156]....
        /*0394*/ 	.word	0x0500000f


	//   ....[157]....
        /*0398*/ 	.word	0x0500000f


	//   ....[158]....
        /*039c*/ 	.word	0x0500000f


	//   ....[159]....
        /*03a0*/ 	.word	0x0500000f


	//   ....[160]....
        /*03a4*/ 	.word	0x0500000f


	//   ....[161]....
        /*03a8*/ 	.word	0x0500000f


	//   ....[162]....
        /*03ac*/ 	.word	0x0500000f


	//   ....[163]....
        /*03b0*/ 	.word	0x0500000f


	//   ....[164]....
        /*03b4*/ 	.word	0x0500000f


	//   ....[165]....
        /*03b8*/ 	.word	0x0500000f


	//   ....[166]....
        /*03bc*/ 	.word	0x0500000f


	//   ....[167]....
        /*03c0*/ 	.word	0x0500000f


	//   ....[168]....
        /*03c4*/ 	.word	0x0500000f


	//   ....[169]....
        /*03c8*/ 	.word	0x0500000f


	//   ....[170]....
        /*03cc*/ 	.word	0x0500000f


	//   ....[171]....
        /*03d0*/ 	.word	0x0500000f


	//   ....[172]....
        /*03d4*/ 	.word	0x0500000f


	//   ....[173]....
        /*03d8*/ 	.word	0x0500000f


	//   ....[174]....
        /*03dc*/ 	.word	0x0500000f


	//   ....[175]....
        /*03e0*/ 	.word	0x0500000f


	//   ....[176]....
        /*03e4*/ 	.word	0x0500000f


	//   ....[177]....
        /*03e8*/ 	.word	0x0500000f


	//   ....[178]....
        /*03ec*/ 	.word	0x0500000f


	//   ....[179]....
        /*03f0*/ 	.word	0x0500000f


	//   ....[180]....
        /*03f4*/ 	.word	0x0500000f


	//   ....[181]....
        /*03f8*/ 	.word	0x0500000f


	//   ....[182]....
        /*03fc*/ 	.word	0x0500000f


	//   ....[183]....
        /*0400*/ 	.word	0x0500000f


	//   ....[184]....
        /*0404*/ 	.word	0x0500000f


	//   ....[185]....
        /*0408*/ 	.word	0x0500000f


	//   ....[186]....
        /*040c*/ 	.word	0x0500000f


	//   ....[187]....
        /*0410*/ 	.word	0x0500000f


	//   ....[188]....
        /*0414*/ 	.word	0x0500000f


	//   ....[189]....
        /*0418*/ 	.word	0x0500000f


	//   ....[190]....
        /*041c*/ 	.word	0x0500000f


	//   ....[191]....
        /*0420*/ 	.word	0x0500000f


	//   ....[192]....
        /*0424*/ 	.word	0x0500000f


	//   ....[193]....
        /*0428*/ 	.word	0x0500000f


	//   ....[194]....
        /*042c*/ 	.word	0x0500000f


	//   ....[195]....
        /*0430*/ 	.word	0x0500000f


	//   ....[196]....
        /*0434*/ 	.word	0x0500000f


	//   ....[197]....
        /*0438*/ 	.word	0x0500000f


	//   ....[198]....
        /*043c*/ 	.word	0x0500000f


	//   ....[199]....
        /*0440*/ 	.word	0x0500000f


	//   ....[200]....
        /*0444*/ 	.word	0x0500000f


	//   ....[201]....
        /*0448*/ 	.word	0x0500000f


	//   ....[202]....
        /*044c*/ 	.word	0x0500000f


	//   ....[203]....
        /*0450*/ 	.word	0x0500000f


	//   ....[204]....
        /*0454*/ 	.word	0x0500000f


	//   ....[205]....
        /*0458*/ 	.word	0x0500000f


	//   ....[206]....
        /*045c*/ 	.word	0x0500000f


	//   ....[207]....
        /*0460*/ 	.word	0x0500000f


	//   ....[208]....
        /*0464*/ 	.word	0x0500000f


	//   ....[209]....
        /*0468*/ 	.word	0x0500000f


	//   ....[210]....
        /*046c*/ 	.word	0x0500000f


	//   ....[211]....
        /*0470*/ 	.word	0x0500000f


	//   ....[212]....
        /*0474*/ 	.word	0x0500000f


	//   ....[213]....
        /*0478*/ 	.word	0x0500000f


	//   ....[214]....
        /*047c*/ 	.word	0x0500000f


	//   ....[215]....
        /*0480*/ 	.word	0x0500000f


	//   ....[216]....
        /*0484*/ 	.word	0x0500000f


	//   ....[217]....
        /*0488*/ 	.word	0x0500000f


	//   ....[218]....
        /*048c*/ 	.word	0x0500000f


	//   ....[219]....
        /*0490*/ 	.word	0x0500000f


	//   ....[220]....
        /*0494*/ 	.word	0x0500000f


	//   ....[221]....
        /*0498*/ 	.word	0x0500000f


	//   ....[222]....
        /*049c*/ 	.word	0x0500000f


	//   ....[223]....
        /*04a0*/ 	.word	0x0500000f


	//   ....[224]....
        /*04a4*/ 	.word	0x0500000f


	//   ....[225]....
        /*04a8*/ 	.word	0x0500000f


	//   ....[226]....
        /*04ac*/ 	.word	0x0500000f


	//   ....[227]....
        /*04b0*/ 	.word	0x0500000f


	//   ....[228]....
        /*04b4*/ 	.word	0x0500000f


	//   ....[229]....
        /*04b8*/ 	.word	0x0500000f


	//   ....[230]....
        /*04bc*/ 	.word	0x0500000f


	//   ....[231]....
        /*04c0*/ 	.word	0x0500000f


	//   ....[232]....
        /*04c4*/ 	.word	0x0500000f


	//   ....[233]....
        /*04c8*/ 	.word	0x0500000f


	//   ....[234]....
        /*04cc*/ 	.word	0x0500000f


	//   ....[235]....
        /*04d0*/ 	.word	0x0500000f


	//   ....[236]....
        /*04d4*/ 	.word	0x0500000f


	//   ....[237]....
        /*04d8*/ 	.word	0x0500000f


	//   ....[238]....
        /*04dc*/ 	.word	0x0500000f


	//   ....[239]....
        /*04e0*/ 	.word	0x0500000f


	//   ....[240]....
        /*04e4*/ 	.word	0x0500000f


	//   ....[241]....
        /*04e8*/ 	.word	0x0500000f


	//   ....[242]....
        /*04ec*/ 	.word	0x0500000f


	//   ....[243]....
        /*04f0*/ 	.word	0x0500000f


	//   ....[244]....
        /*04f4*/ 	.word	0x0500000f


	//   ....[245]....
        /*04f8*/ 	.word	0x0500000f


	//   ....[246]....
        /*04fc*/ 	.word	0x0500000f


	//   ....[247]....
        /*0500*/ 	.word	0x0500000f


	//   ....[248]....
        /*0504*/ 	.word	0x0500000f


	//   ....[249]....
        /*0508*/ 	.word	0x0500000f


	//   ....[250]....
        /*050c*/ 	.word	0x0500000f


	//   ....[251]....
        /*0510*/ 	.word	0x0500000f


	//----- nvinfo : EIATTR_COOP_GROUP_INSTR_OFFSETS
	.align		4
.L_110:
        /*0514*/ 	.byte	0x04, 0x28
        /*0516*/ 	.short	(.L_112 - .L_111)


	//   ....[0]....
.L_111:
        /*0518*/ 	.word	0x00000070


	//   ....[1]....
        /*051c*/ 	.word	0x000000b0


	//   ....[2]....
        /*0520*/ 	.word	0x000002d0


	//   ....[3]....
        /*0524*/ 	.word	0x00000430


	//   ....[4]....
        /*0528*/ 	.word	0x00000550


	//   ....[5]....
        /*052c*/ 	.word	0x000006b0


	//   ....[6]....
        /*0530*/ 	.word	0x00001330


	//   ....[7]....
        /*0534*/ 	.word	0x000024e0


	//   ....[8]....
        /*0538*/ 	.word	0x000025e0


	//   ....[9]....
        /*053c*/ 	.word	0x00002cb0


	//   ....[10]....
        /*0540*/ 	.word	0x00002d40


	//   ....[11]....
        /*0544*/ 	.word	0x00004790


	//   ....[12]....
        /*0548*/ 	.word	0x000047a0


	//   ....[13]....
        /*054c*/ 	.word	0x000047e0


	//   ....[14]....
        /*0550*/ 	.word	0x000047f0


	//   ....[15]....
        /*0554*/ 	.word	0x00005ca0


	//   ....[16]....
        /*0558*/ 	.word	0x00005ce0


	//   ....[17]....
        /*055c*/ 	.word	0x00005dc0


	//   ....[18]....
        /*0560*/ 	.word	0x00005dd0


	//   ....[19]....
        /*0564*/ 	.word	0x00007190


	//   ....[20]....
        /*0568*/ 	.word	0x000071c0


	//   ....[21]....
        /*056c*/ 	.word	0x00007200


	//   ....[22]....
        /*0570*/ 	.word	0x00007230


	//   ....[23]....
        /*0574*/ 	.word	0x000077f0


	//   ....[24]....
        /*0578*/ 	.word	0x00007820


	//   ....[25]....
        /*057c*/ 	.word	0x000078e0


	//   ....[26]....
        /*0580*/ 	.word	0x00007900


	//   ....[27]....
        /*0584*/ 	.word	0x000079c0


	//   ....[28]....
        /*0588*/ 	.word	0x000079e0


	//   ....[29]....
        /*058c*/ 	.word	0x00007ab0


	//   ....[30]....
        /*0590*/ 	.word	0x00007ad0


	//   ....[31]....
        /*0594*/ 	.word	0x000083c0


	//   ....[32]....
        /*0598*/ 	.word	0x000083e0


	//   ....[33]....
        /*059c*/ 	.word	0x000084a0


	//   ....[34]....
        /*05a0*/ 	.word	0x000084c0


	//   ....[35]....
        /*05a4*/ 	.word	0x00008580


	//   ....[36]....
        /*05a8*/ 	.word	0x000085a0


	//   ....[37]....
        /*05ac*/ 	.word	0x00008670


	//   ....[38]....
        /*05b0*/ 	.word	0x00008690


	//   ....[39]....
        /*05b4*/ 	.word	0x000087d0


	//   ....[40]....
        /*05b8*/ 	.word	0x000089a0


	//   ....[41]....
        /*05bc*/ 	.word	0x000089d0


	//   ....[42]....
        /*05c0*/ 	.word	0x00008a00


	//   ....[43]....
        /*05c4*/ 	.word	0x00008a30


	//   ....[44]....
        /*05c8*/ 	.word	0x00008a60


	//   ....[45]....
        /*05cc*/ 	.word	0x00008a90


	//   ....[46]....
        /*05d0*/ 	.word	0x00008be0


	//   ....[47]....
        /*05d4*/ 	.word	0x00008c10


	//   ....[48]....
        /*05d8*/ 	.word	0x00008c40


	//   ....[49]....
        /*05dc*/ 	.word	0x00008c70


	//   ....[50]....
        /*05e0*/ 	.word	0x00008ca0


	//   ....[51]....
        /*05e4*/ 	.word	0x00008cd0


	//   ....[52]....
        /*05e8*/ 	.word	0x00008d60


	//   ....[53]....
        /*05ec*/ 	.word	0x00008d90


	//   ....[54]....
        /*05f0*/ 	.word	0x00008e10


	//   ....[55]....
        /*05f4*/ 	.word	0x0000a250


	//   ....[56]....
        /*05f8*/ 	.word	0x0000a270


	//   ....[57]....
        /*05fc*/ 	.word	0x0000a310


	//   ....[58]....
        /*0600*/ 	.word	0x0000a330


	//   ....[59]....
        /*0604*/ 	.word	0x0000a3c0


	//   ....[60]....
        /*0608*/ 	.word	0x0000a3e0


	//   ....[61]....
        /*060c*/ 	.word	0x0000a470


	//   ....[62]....
        /*0610*/ 	.word	0x0000a490


	//   ....[63]....
        /*0614*/ 	.word	0x0000a520


	//   ....[64]....
        /*0618*/ 	.word	0x0000a540


	//   ....[65]....
        /*061c*/ 	.word	0x0000a5d0


	//   ....[66]....
        /*0620*/ 	.word	0x0000a5f0


	//   ....[67]....
        /*0624*/ 	.word	0x0000a680


	//   ....[68]....
        /*0628*/ 	.word	0x0000a6a0


	//   ....[69]....
        /*062c*/ 	.word	0x0000a6b0


	//   ....[70]....
        /*0630*/ 	.word	0x0000a730


	//   ....[71]....
        /*0634*/ 	.word	0x0000ae50


	//   ....[72]....
        /*0638*/ 	.word	0x0000ae80


	//   ....[73]....
        /*063c*/ 	.word	0x0000aee0


	//   ....[74]....
        /*0640*/ 	.word	0x0000af20


	//   ....[75]....
        /*0644*/ 	.word	0x0000af60


	//   ....[76]....
        /*0648*/ 	.word	0x0000afc0


	//   ....[77]....
        /*064c*/ 	.word	0x0000b010


	//   ....[78]....
        /*0650*/ 	.word	0x0000b060


	//   ....[79]....
        /*0654*/ 	.word	0x0000b0a0


	//   ....[80]....
        /*0658*/ 	.word	0x0000b100


	//   ....[81]....
        /*065c*/ 	.word	0x0000b150


	//   ....[82]....
        /*0660*/ 	.word	0x0000b1a0


	//   ....[83]....
        /*0664*/ 	.word	0x0000b1e0


	//   ....[84]....
        /*0668*/ 	.word	0x0000b240


	//   ....[85]....
        /*066c*/ 	.word	0x0000b260


	//   ....[86]....
        /*0670*/ 	.word	0x0000b2a0


	//   ....[87]....
        /*0674*/ 	.word	0x0000b9f0


	//   ....[88]....
        /*0678*/ 	.word	0x0000ba20


	//   ....[89]....
        /*067c*/ 	.word	0x0000ba80


	//   ....[90]....
        /*0680*/ 	.word	0x0000ba90


	//   ....[91]....
        /*0684*/ 	.word	0x0000bae0


	//   ....[92]....
        /*0688*/ 	.word	0x0000baf0


	//   ....[93]....
        /*068c*/ 	.word	0x0000bb40


	//   ....[94]....
        /*0690*/ 	.word	0x0000bb50


	//   ....[95]....
        /*0694*/ 	.word	0x0000bba0


	//   ....[96]....
        /*0698*/ 	.word	0x0000bbb0


	//   ....[97]....
        /*069c*/ 	.word	0x0000bc00


	//   ....[98]....
        /*06a0*/ 	.word	0x0000bc10


	//   ....[99]....
        /*06a4*/ 	.word	0x0000bc60


	//   ....[100]....
        /*06a8*/ 	.word	0x0000bc70


	//   ....[101]....
        /*06ac*/ 	.word	0x0000bc80


	//   ....[102]....
        /*06b0*/ 	.word	0x0000bcd0


	//   ....[103]....
        /*06b4*/ 	.word	0x0000bf30


	//   ....[104]....
        /*06b8*/ 	.word	0x0000bf50


	//   ....[105]....
        /*06bc*/ 	.word	0x0000bf70


	//   ....[106]....
        /*06c0*/ 	.word	0x0000bfd0


	//   ....[107]....
        /*06c4*/ 	.word	0x0000bff0


	//   ....[108]....
        /*06c8*/ 	.word	0x0000c050


	//   ....[109]....
        /*06cc*/ 	.word	0x0000c070


	//   ....[110]....
        /*06d0*/ 	.word	0x0000c0d0


	//   ....[111]....
        /*06d4*/ 	.word	0x0000c0f0


	//   ....[112]....
        /*06d8*/ 	.word	0x0000c150


	//   ....[113]....
        /*06dc*/ 	.word	0x0000c170


	//   ....[114]....
        /*06e0*/ 	.word	0x0000c1d0


	//   ....[115]....
        /*06e4*/ 	.word	0x0000c1f0


	//   ....[116]....
        /*06e8*/ 	.word	0x0000c250


	//   ....[117]....
        /*06ec*/ 	.word	0x0000c270


	//   ....[118]....
        /*06f0*/ 	.word	0x0000c280


	//   ....[119]....
        /*06f4*/ 	.word	0x0000c820


	//   ....[120]....
        /*06f8*/ 	.word	0x0000c860


	//   ....[121]....
        /*06fc*/ 	.word	0x0000c8a0


	//   ....[122]....
        /*0700*/ 	.word	0x0000c8c0


	//   ....[123]....
        /*0704*/ 	.word	0x0000c8d0


	//   ....[124]....
        /*0708*/ 	.word	0x0000c8f0


	//   ....[125]....
        /*070c*/ 	.word	0x0000c960


	//   ....[126]....
        /*0710*/ 	.word	0x0000c980


	//   ....[127]....
        /*0714*/ 	.word	0x0000c9e0


	//   ....[128]....
        /*0718*/ 	.word	0x0000ca00


	//   ....[129]....
        /*071c*/ 	.word	0x0000ca60


	//   ....[130]....
        /*0720*/ 	.word	0x0000ca80


	//   ....[131]....
        /*0724*/ 	.word	0x0000cae0


	//   ....[132]....
        /*0728*/ 	.word	0x0000cb00


	//   ....[133]....
        /*072c*/ 	.word	0x0000cb50


	//   ....[134]....
        /*0730*/ 	.word	0x0000cb70


	//   ....[135]....
        /*0734*/ 	.word	0x0000cf70


	//   ....[136]....
        /*0738*/ 	.word	0x0000cfc0


	//   ....[137]....
        /*073c*/ 	.word	0x0000cff0


	//   ....[138]....
        /*0740*/ 	.word	0x0000d000


	//   ....[139]....
        /*0744*/ 	.word	0x0000d030


	//   ....[140]....
        /*0748*/ 	.word	0x0000d060


	//   ....[141]....
        /*074c*/ 	.word	0x0000d090


	//   ....[142]....
        /*0750*/ 	.word	0x0000d0c0


	//   ....[143]....
        /*0754*/ 	.word	0x0000d240


	//   ....[144]....
        /*0758*/ 	.word	0x0000d270


	//   ....[145]....
        /*075c*/ 	.word	0x0000d2a0


	//   ....[146]....
        /*0760*/ 	.word	0x0000d2d0


	//   ....[147]....
        /*0764*/ 	.word	0x0000d300


	//   ....[148]....
        /*0768*/ 	.word	0x0000d330


	//   ....[149]....
        /*076c*/ 	.word	0x0000d3f0


	//   ....[150]....
        /*0770*/ 	.word	0x0000d410


	//   ....[151]....
        /*0774*/ 	.word	0x0000d480


	//   ....[152]....
        /*0778*/ 	.word	0x0000d8f0


	//   ....[153]....
        /*077c*/ 	.word	0x0000ddd0


	//   ....[154]....
        /*0780*/ 	.word	0x0000dec0


	//   ....[155]....
        /*0784*/ 	.word	0x0000df60


	//   ....[156]....
        /*0788*/ 	.word	0x0000dfc0


	//   ....[157]....
        /*078c*/ 	.word	0x0000e0c0


	//   ....[158]....
        /*0790*/ 	.word	0x0000e130


	//   ....[159]....
        /*0794*/ 	.word	0x0000e230


	//   ....[160]....
        /*0798*/ 	.word	0x0000e2a0


	//   ....[161]....
        /*079c*/ 	.word	0x0000e3a0


	//   ....[162]....
        /*07a0*/ 	.word	0x0000e410


	//   ....[163]....
        /*07a4*/ 	.word	0x0000e510


	//   ....[164]....
        /*07a8*/ 	.word	0x0000e580


	//   ....[165]....
        /*07ac*/ 	.word	0x0000e680


	//   ....[166]....
        /*07b0*/ 	.word	0x0000e6f0


	//   ....[167]....
        /*07b4*/ 	.word	0x0000e7f0


	//   ....[168]....
        /*07b8*/ 	.word	0x0000e860


	//   ....[169]....
        /*07bc*/ 	.word	0x0000e900


	//   ....[170]....
        /*07c0*/ 	.word	0x0000ea00


	//   ....[171]....
        /*07c4*/ 	.word	0x0000ea70


	//   ....[172]....
        /*07c8*/ 	.word	0x0000eaf0


	//   ....[173]....
        /*07cc*/ 	.word	0x0000eba0


	//   ....[174]....
        /*07d0*/ 	.word	0x0000ec20


	//   ....[175]....
        /*07d4*/ 	.word	0x0000ecf0


	//   ....[176]....
        /*07d8*/ 	.word	0x0000ed70


	//   ....[177]....
        /*07dc*/ 	.word	0x0000ee40


	//   ....[178]....
        /*07e0*/ 	.word	0x0000eec0


	//   ....[179]....
        /*07e4*/ 	.word	0x0000ef90


	//   ....[180]....
        /*07e8*/ 	.word	0x0000f010


	//   ....[181]....
        /*07ec*/ 	.word	0x0000f0e0


	//   ....[182]....
        /*07f0*/ 	.word	0x0000f160


	//   ....[183]....
        /*07f4*/ 	.word	0x0000f230


	//   ....[184]....
        /*07f8*/ 	.word	0x0000f2b0


	//   ....[185]....
        /*07fc*/ 	.word	0x0000f360


	//   ....[186]....
        /*0800*/ 	.word	0x0000f490


	//   ....[187]....
        /*0804*/ 	.word	0x0000f530


	//   ....[188]....
        /*0808*/ 	.word	0x0000f5a0


	//   ....[189]....
        /*080c*/ 	.word	0x0000f660


	//   ....[190]....
        /*0810*/ 	.word	0x0000f6c0


	//   ....[191]....
        /*0814*/ 	.word	0x0000f780


	//   ....[192]....
        /*0818*/ 	.word	0x0000f7e0


	//   ....[193]....
        /*081c*/ 	.word	0x0000f8a0


	//   ....[194]....
        /*0820*/ 	.word	0x0000f900


	//   ....[195]....
        /*0824*/ 	.word	0x0000f9c0


	//   ....[196]....
        /*0828*/ 	.word	0x0000fa20


	//   ....[197]....
        /*082c*/ 	.word	0x0000fae0


	//   ....[198]....
        /*0830*/ 	.word	0x0000fb40


	//   ....[199]....
        /*0834*/ 	.word	0x0000fc00


	//   ....[200]....
        /*0838*/ 	.word	0x0000fc60


	//   ....[201]....
        /*083c*/ 	.word	0x0000fd20


	//   ....[202]....
        /*0840*/ 	.word	0x0000fe10


	//   ....[203]....
        /*0844*/ 	.word	0x0000feb0


	//   ....[204]....
        /*0848*/ 	.word	0x0000ff10


	//   ....[205]....
        /*084c*/ 	.word	0x0000ffe0


	//   ....[206]....
        /*0850*/ 	.word	0x00010040


	//   ....[207]....
        /*0854*/ 	.word	0x00010110


	//   ....[208]....
        /*0858*/ 	.word	0x00010170


	//   ....[209]....
        /*085c*/ 	.word	0x00010240


	//   ....[210]....
        /*0860*/ 	.word	0x000102a0


	//   ....[211]....
        /*0864*/ 	.word	0x00010370


	//   ....[212]....
        /*0868*/ 	.word	0x000103d0


	//   ....[213]....
        /*086c*/ 	.word	0x000104a0


	//   ....[214]....
        /*0870*/ 	.word	0x00010500


	//   ....[215]....
        /*0874*/ 	.word	0x000105d0


	//   ....[216]....
        /*0878*/ 	.word	0x00010630


	//   ....[217]....
        /*087c*/ 	.word	0x000106f0


	//   ....[218]....
        /*0880*/ 	.word	0x00010810


	//   ....[219]....
        /*0884*/ 	.word	0x000108b0


	//   ....[220]....
        /*0888*/ 	.word	0x00010970


	//   ....[221]....
        /*088c*/ 	.word	0x00010a40


	//   ....[222]....
        /*0890*/ 	.word	0x00010aa0


	//   ....[223]....
        /*0894*/ 	.word	0x00010b80


	//   ....[224]....
        /*0898*/ 	.word	0x00010be0


	//   ....[225]....
        /*089c*/ 	.word	0x00010cb0


	//   ....[226]....
        /*08a0*/ 	.word	0x00010d10


	//   ....[227]....
        /*08a4*/ 	.word	0x00010de0


	//   ....[228]....
        /*08a8*/ 	.word	0x00010e40


	//   ....[229]....
        /*08ac*/ 	.word	0x00010f20


	//   ....[230]....
        /*08b0*/ 	.word	0x00010f80


	//   ....[231]....
        /*08b4*/ 	.word	0x00011050


	//   ....[232]....
        /*08b8*/ 	.word	0x000110b0


	//   ....[233]....
        /*08bc*/ 	.word	0x00011170


	//   ....[234]....
        /*08c0*/ 	.word	0x00011200


	//   ....[235]....
        /*08c4*/ 	.word	0x000112a0


	//   ....[236]....
        /*08c8*/ 	.word	0x000113c0


	//   ....[237]....
        /*08cc*/ 	.word	0x00011430


	//   ....[238]....
        /*08d0*/ 	.word	0x000114a0


	//   ....[239]....
        /*08d4*/ 	.word	0x00011510


	//   ....[240]....
        /*08d8*/ 	.word	0x00011580


	//   ....[241]....
        /*08dc*/ 	.word	0x00011600


	//   ....[242]....
        /*08e0*/ 	.word	0x00011690


	//   ....[243]....
        /*08e4*/ 	.word	0x00011720


	//   ....[244]....
        /*08e8*/ 	.word	0x00011790


	//   ....[245]....
        /*08ec*/ 	.word	0x00011800


	//   ....[246]....
        /*08f0*/ 	.word	0x00011870


	//   ....[247]....
        /*08f4*/ 	.word	0x000118f0


	//   ....[248]....
        /*08f8*/ 	.word	0x00011960


	//   ....[249]....
        /*08fc*/ 	.word	0x00011a00


	//   ....[250]....
        /*0900*/ 	.word	0x00011a90


	//   ....[251]....
        /*0904*/ 	.word	0x00011bb0


	//----- nvinfo : EIATTR_REG_RECONFIG
	.align		4
.L_112:
        /*0908*/ 	.byte	0x01, 0x54
	.zero		2


	//----- nvinfo : EIATTR_SYSCALL_OFFSETS
	.align		4
        /*090c*/ 	.byte	0x04, 0x46
        /*090e*/ 	.short	(.L_114 - .L_113)


	//   ....[0]....
.L_113:
        /*0910*/ 	.word	0x00001520


	//   ....[1]....
        /*0914*/ 	.word	0x00009910


	//   ....[2]....
        /*0918*/ 	.word	0x00009a60


	//   ....[3]....
        /*091c*/ 	.word	0x00009b50


	//   ....[4]....
        /*0920*/ 	.word	0x0000aae0


	//----- nvinfo : EIATTR_MBARRIER_INSTR_OFFSETS
	.align		4
.L_114:
        /*0924*/ 	.byte	0x04, 0x39
        /*0926*/ 	.short	(.L_116 - .L_115)


	//   ....[0]....
.L_115:
        /*0928*/ 	.word	0x00000180
        /*092c*/ 	.word	0x000000ff
        /*0930*/ 	.word	0x00028800
        /*0934*/ 	.short	0x0100
        /*0936*/ 	.byte	0x08
	.zero		1


	//   ....[1]....
        /*0938*/ 	.word	0x00000190
        /*093c*/ 	.word	0x000000ff
        /*0940*/ 	.word	0x00028820
        /*0944*/ 	.short	0x0100
        /*0946*/ 	.byte	0x08
	.zero		1


	//   ....[2]....
        /*0948*/ 	.word	0x00000280
        /*094c*/ 	.word	0x000000ff
        /*0950*/ 	.word	0x00028830
        /*0954*/ 	.short	0x0100
        /*0956*/ 	.byte	0x08
	.zero		1


	//   ....[3]....
        /*0958*/ 	.word	0x00000290
        /*095c*/ 	.word	0x000000ff
        /*0960*/ 	.word	0x00028840
        /*0964*/ 	.short	0x0100
        /*0966*/ 	.byte	0x08
	.zero		1


	//   ....[4]....
        /*0968*/ 	.word	0x000002a0
        /*096c*/ 	.word	0x000000ff
        /*0970*/ 	.word	0x00028838
        /*0974*/ 	.short	0x0100
        /*0976*/ 	.byte	0x08
	.zero		1


	//   ....[5]....
        /*0978*/ 	.word	0x000002b0
        /*097c*/ 	.word	0x000000ff
        /*0980*/ 	.word	0x00028848
        /*0984*/ 	.short	0x0100
        /*0986*/ 	.byte	0x08
	.zero		1


	//   ....[6]....
        /*0988*/ 	.word	0x000003e0
        /*098c*/ 	.word	0x000000ff
        /*0990*/ 	.word	0x00028850
        /*0994*/ 	.short	0x0100
        /*0996*/ 	.byte	0x08
	.zero		1


	//   ....[7]....
        /*0998*/ 	.word	0x000003f0
        /*099c*/ 	.word	0x000000ff
        /*09a0*/ 	.word	0x00028860
        /*09a4*/ 	.short	0x0100
        /*09a6*/ 	.byte	0x08
	.zero		1


	//   ....[8]....
        /*09a8*/ 	.word	0x00000400
        /*09ac*/ 	.word	0x000000ff
        /*09b0*/ 	.word	0x00028858
        /*09b4*/ 	.short	0x0100
        /*09b6*/ 	.byte	0x08
	.zero		1


	//   ....[9]....
        /*09b8*/ 	.word	0x00000410
        /*09bc*/ 	.word	0x000000ff
        /*09c0*/ 	.word	0x00028868
        /*09c4*/ 	.short	0x0100
        /*09c6*/ 	.byte	0x08
	.zero		1


	//   ....[10]....
        /*09c8*/ 	.word	0x00000500
        /*09cc*/ 	.word	0x000000ff
        /*09d0*/ 	.word	0x00028870
        /*09d4*/ 	.short	0x0100
        /*09d6*/ 	.byte	0x06
	.zero		1


	//   ....[11]....
        /*09d8*/ 	.word	0x00000510
        /*09dc*/ 	.word	0x000000ff
        /*09e0*/ 	.word	0x00028880
        /*09e4*/ 	.short	0x0100
        /*09e6*/ 	.byte	0x06
	.zero		1


	//   ....[12]....
        /*09e8*/ 	.word	0x00000520
        /*09ec*/ 	.word	0x000000ff
        /*09f0*/ 	.word	0x00028878
        /*09f4*/ 	.short	0x0100
        /*09f6*/ 	.byte	0x06
	.zero		1


	//   ....[13]....
        /*09f8*/ 	.word	0x00000530
        /*09fc*/ 	.word	0x000000ff
        /*0a00*/ 	.word	0x00028888
        /*0a04*/ 	.short	0x0100
        /*0a06*/ 	.byte	0x06
	.zero		1


	//   ....[14]....
        /*0a08*/ 	.word	0x00000660
        /*0a0c*/ 	.word	0x000000ff
        /*0a10*/ 	.word	0x00028890
        /*0a14*/ 	.short	0x0100
        /*0a16*/ 	.byte	0x08
	.zero		1


	//   ....[15]....
        /*0a18*/ 	.word	0x00000670
        /*0a1c*/ 	.word	0x000000ff
        /*0a20*/ 	.word	0x000288a0
        /*0a24*/ 	.short	0x0100
        /*0a26*/ 	.byte	0x08
	.zero		1


	//   ....[16]....
        /*0a28*/ 	.word	0x00000680
        /*0a2c*/ 	.word	0x000000ff
        /*0a30*/ 	.word	0x00028898
        /*0a34*/ 	.short	0x0100
        /*0a36*/ 	.byte	0x08
	.zero		1


	//   ....[17]....
        /*0a38*/ 	.word	0x00000690
        /*0a3c*/ 	.word	0x000000ff
        /*0a40*/ 	.word	0x000288a8
        /*0a44*/ 	.short	0x0100
        /*0a46*/ 	.byte	0x08
	.zero		1


	//   ....[18]....
        /*0a48*/ 	.word	0x000007d0
        /*0a4c*/ 	.word	0x000000ff
        /*0a50*/ 	.word	0x000288b0
        /*0a54*/ 	.short	0x0100
        /*0a56*/ 	.byte	0x08
	.zero		1


	//   ....[19]....
        /*0a58*/ 	.word	0x000007e0
        /*0a5c*/ 	.word	0x000000ff
        /*0a60*/ 	.word	0x000288c0
        /*0a64*/ 	.short	0x0100
        /*0a66*/ 	.byte	0x08
	.zero		1


	//   ....[20]....
        /*0a68*/ 	.word	0x000007f0
        /*0a6c*/ 	.word	0x000000ff
        /*0a70*/ 	.word	0x000288b8
        /*0a74*/ 	.short	0x0100
        /*0a76*/ 	.byte	0x08
	.zero		1


	//   ....[21]....
        /*0a78*/ 	.word	0x00000800
        /*0a7c*/ 	.word	0x000000ff
        /*0a80*/ 	.word	0x000288c8
        /*0a84*/ 	.short	0x0100
        /*0a86*/ 	.byte	0x08
	.zero		1


	//   ....[22]....
        /*0a88*/ 	.word	0x000015a0
        /*0a8c*/ 	.word	0x000000ff
        /*0a90*/ 	.word	0x00028800
        /*0a94*/ 	.short	0x010a
        /*0a96*/ 	.byte	0x31
	.zero		1


	//   ....[23]....
        /*0a98*/ 	.word	0x00001620
        /*0a9c*/ 	.word	0x00000005
        /*0aa0*/ 	.word	0x00028830
        /*0aa4*/ 	.short	0x010a
        /*0aa6*/ 	.byte	0x3f
	.zero		1


	//   ....[24]....
        /*0aa8*/ 	.word	0x00001670
        /*0aac*/ 	.word	0x00000005
        /*0ab0*/ 	.word	0x00028830
        /*0ab4*/ 	.short	0x010a
        /*0ab6*/ 	.byte	0x3f
	.zero		1


	//   ....[25]....
        /*0ab8*/ 	.word	0x00002660
        /*0abc*/ 	.word	0x000000ff
        /*0ac0*/ 	.word	0x00000000
        /*0ac4*/ 	.short	0x0101
        /*0ac6*/ 	.byte	0x06
	.zero		1


	//   ....[26]....
        /*0ac8*/ 	.word	0x00003bf0
        /*0acc*/ 	.word	0x000000ff
        /*0ad0*/ 	.word	0x00028830
        /*0ad4*/ 	.short	0x010a
        /*0ad6*/ 	.byte	0x06
	.zero		1


	//   ....[27]....
        /*0ad8*/ 	.word	0x00003c30
        /*0adc*/ 	.word	0x000000ff
        /*0ae0*/ 	.word	0x00028830
        /*0ae4*/ 	.short	0x010a
        /*0ae6*/ 	.byte	0x06
	.zero		1


	//   ....[28]....
        /*0ae8*/ 	.word	0x00003fb0
        /*0aec*/ 	.word	0x000000ff
        /*0af0*/ 	.word	0x00028850
        /*0af4*/ 	.short	0x010a
        /*0af6*/ 	.byte	0x06
	.zero		1


	//   ....[29]....
        /*0af8*/ 	.word	0x00003ff0
        /*0afc*/ 	.word	0x000000ff
        /*0b00*/ 	.word	0x00028850
        /*0b04*/ 	.short	0x010a
        /*0b06*/ 	.byte	0x06
	.zero		1


	//   ....[30]....
        /*0b08*/ 	.word	0x00004420
        /*0b0c*/ 	.word	0x000000ff
        /*0b10*/ 	.word	0x00000000
        /*0b14*/ 	.short	0x0101
        /*0b16*/ 	.byte	0x06
	.zero		1


	//   ....[31]....
        /*0b18*/ 	.word	0x000055d0
        /*0b1c*/ 	.word	0x000000ff
        /*0b20*/ 	.word	0x00000000
        /*0b24*/ 	.short	0x0101
        /*0b26*/ 	.byte	0x06
	.zero		1


	//   ....[32]....
        /*0b28*/ 	.word	0x00005c10
        /*0b2c*/ 	.word	0x000000ff
        /*0b30*/ 	.word	0x00028850
        /*0b34*/ 	.short	0x010a
        /*0b36*/ 	.byte	0x05
	.zero		1


	//   ....[33]....
        /*0b38*/ 	.word	0x00005c50
        /*0b3c*/ 	.word	0x000000ff
        /*0b40*/ 	.word	0x00028850
        /*0b44*/ 	.short	0x010a
        /*0b46*/ 	.byte	0x05
	.zero		1


	//   ....[34]....
        /*0b48*/ 	.word	0x00006220
        /*0b4c*/ 	.word	0x000000ff
        /*0b50*/ 	.word	0x00000000
        /*0b54*/ 	.short	0x0101
        /*0b56*/ 	.byte	0x04
	.zero		1


	//   ....[35]....
        /*0b58*/ 	.word	0x00007810
        /*0b5c*/ 	.word	0x00000000
        /*0b60*/ 	.word	0x00000000
        /*0b64*/ 	.short	0x0101
        /*0b66*/ 	.byte	0x3f
	.zero		1


	//   ....[36]....
        /*0b68*/ 	.word	0x0000a060
        /*0b6c*/ 	.word	0x00000007
        /*0b70*/ 	.word	0x00028840
        /*0b74*/ 	.short	0x010a
        /*0b76*/ 	.byte	0x3f
	.zero		1


	//   ....[37]....
        /*0b78*/ 	.word	0x0000a7e0
        /*0b7c*/ 	.word	0x00000007
        /*0b80*/ 	.word	0x00028830
        /*0b84*/ 	.short	0x0107
        /*0b86*/ 	.byte	0x3f
	.zero		1


	//   ....[38]....
        /*0b88*/ 	.word	0x0000a8b0
        /*0b8c*/ 	.word	0x00000007
        /*0b90*/ 	.word	0x00028830
        /*0b94*/ 	.short	0x0101
        /*0b96*/ 	.byte	0x3f
	.zero		1


	//   ....[39]....
        /*0b98*/ 	.word	0x0000b390
        /*0b9c*/ 	.word	0x00000016
        /*0ba0*/ 	.word	0x00028800
        /*0ba4*/ 	.short	0x0107
        /*0ba6*/ 	.byte	0x3f
	.zero		1


	//   ....[40]....
        /*0ba8*/ 	.word	0x0000b490
        /*0bac*/ 	.word	0x00000016
        /*0bb0*/ 	.word	0x00028800
        /*0bb4*/ 	.short	0x0101
        /*0bb6*/ 	.byte	0x3f
	.zero		1


	//   ....[41]....
        /*0bb8*/ 	.word	0x0000b4c0
        /*0bbc*/ 	.word	0x00000016
        /*0bc0*/ 	.word	0x00028820
        /*0bc4*/ 	.short	0x010a
        /*0bc6*/ 	.byte	0x3f
	.zero		1


	//   ....[42]....
        /*0bc8*/ 	.word	0x0000b840
        /*0bcc*/ 	.word	0x00000006
        /*0bd0*/ 	.word	0x00028840
        /*0bd4*/ 	.short	0x010a
        /*0bd6*/ 	.byte	0x3f
	.zero		1


	//   ....[43]....
        /*0bd8*/ 	.word	0x0000bd60
        /*0bdc*/ 	.word	0x00000006
        /*0be0*/ 	.word	0x00028830
        /*0be4*/ 	.short	0x0107
        /*0be6*/ 	.byte	0x3f
	.zero		1


	//   ....[44]....
        /*0be8*/ 	.word	0x0000be20
        /*0bec*/ 	.word	0x00000006
        /*0bf0*/ 	.word	0x00028830
        /*0bf4*/ 	.short	0x0101
        /*0bf6*/ 	.byte	0x3f
	.zero		1


	//   ....[45]....
        /*0bf8*/ 	.word	0x0000be90
        /*0bfc*/ 	.word	0x00000006
        /*0c00*/ 	.word	0x00028860
        /*0c04*/ 	.short	0x010a
        /*0c06*/ 	.byte	0x3f
	.zero		1


	//   ....[46]....
        /*0c08*/ 	.word	0x0000c410
        /*0c0c*/ 	.word	0x00000006
        /*0c10*/ 	.word	0x00028850
        /*0c14*/ 	.short	0x0107
        /*0c16*/ 	.byte	0x3f
	.zero		1


	//   ....[47]....
        /*0c18*/ 	.word	0x0000c570
        /*0c1c*/ 	.word	0x00000006
        /*0c20*/ 	.word	0x00028850
        /*0c24*/ 	.short	0x0101
        /*0c26*/ 	.byte	0x3f
	.zero		1


	//   ....[48]....
        /*0c28*/ 	.word	0x0000c780
        /*0c2c*/ 	.word	0x00000000
        /*0c30*/ 	.word	0x00028860
        /*0c34*/ 	.short	0x010a
        /*0c36*/ 	.byte	0x3f
	.zero		1


	//   ....[49]....
        /*0c38*/ 	.word	0x0000ccb0
        /*0c3c*/ 	.word	0x00000000
        /*0c40*/ 	.word	0x00028850
        /*0c44*/ 	.short	0x0107
        /*0c46*/ 	.byte	0x3f
	.zero		1


	//   ....[50]....
        /*0c48*/ 	.word	0x0000cd70
        /*0c4c*/ 	.word	0x00000000
        /*0c50*/ 	.word	0x00028850
        /*0c54*/ 	.short	0x0101
        /*0c56*/ 	.byte	0x3f
	.zero		1


	//   ....[51]....
        /*0c58*/ 	.word	0x0000d870
        /*0c5c*/ 	.word	0x00000004
        /*0c60*/ 	.word	0x00028820
        /*0c64*/ 	.short	0x010a
        /*0c66*/ 	.byte	0x3f
	.zero		1


	//   ....[52]....
        /*0c68*/ 	.word	0x0000d9f0
        /*0c6c*/ 	.word	0x00000005
        /*0c70*/ 	.word	0x00028840
        /*0c74*/ 	.short	0x010a
        /*0c76*/ 	.byte	0x3f
	.zero		1


	//   ....[53]....
        /*0c78*/ 	.word	0x0000da90
        /*0c7c*/ 	.word	0x00000019
        /*0c80*/ 	.word	0x00028840
        /*0c84*/ 	.short	0x010a
        /*0c86*/ 	.byte	0x3f
	.zero		1


	//   ....[54]....
        /*0c88*/ 	.word	0x0000dad0
        /*0c8c*/ 	.word	0x00000005
        /*0c90*/ 	.word	0x00028860
        /*0c94*/ 	.short	0x010a
        /*0c96*/ 	.byte	0x3f
	.zero		1


	//   ....[55]....
        /*0c98*/ 	.word	0x0000db10
        /*0c9c*/ 	.word	0x00000019
        /*0ca0*/ 	.word	0x00028860
        /*0ca4*/ 	.short	0x010a
        /*0ca6*/ 	.byte	0x3f
	.zero		1


	//   ....[56]....
        /*0ca8*/ 	.word	0x0000db80
        /*0cac*/ 	.word	0x00000003
        /*0cb0*/ 	.word	0x00028800
        /*0cb4*/ 	.short	0x010a
        /*0cb6*/ 	.byte	0x3f
	.zero		1


	//   ....[57]....
        /*0cb8*/ 	.word	0x0000dbd0
        /*0cbc*/ 	.word	0x00000005
        /*0cc0*/ 	.word	0x00028830
        /*0cc4*/ 	.short	0x010a
        /*0cc6*/ 	.byte	0x3f
	.zero		1


	//   ....[58]....
        /*0cc8*/ 	.word	0x0000dc30
        /*0ccc*/ 	.word	0x00000003
        /*0cd0*/ 	.word	0x00028830
        /*0cd4*/ 	.short	0x010a
        /*0cd6*/ 	.byte	0x3f
	.zero		1


	//   ....[59]....
        /*0cd8*/ 	.word	0x0000dc90
        /*0cdc*/ 	.word	0x00000003
        /*0ce0*/ 	.word	0x00028850
        /*0ce4*/ 	.short	0x010a
        /*0ce6*/ 	.byte	0x3f
	.zero		1


	//   ....[60]....
        /*0ce8*/ 	.word	0x0000dcf0
        /*0cec*/ 	.word	0x00000008
        /*0cf0*/ 	.word	0x00028850
        /*0cf4*/ 	.short	0x010a
        /*0cf6*/ 	.byte	0x3f
	.zero		1


	//   ....[61]....
        /*0cf8*/ 	.word	0x0000de10
        /*0cfc*/ 	.word	0x00000007
        /*0d00*/ 	.word	0x00028840
        /*0d04*/ 	.short	0x010a
        /*0d06*/ 	.byte	0x3f
	.zero		1


	//   ....[62]....
        /*0d08*/ 	.word	0x0000f390
        /*0d0c*/ 	.word	0x00000016
        /*0d10*/ 	.word	0x00028820
        /*0d14*/ 	.short	0x010a
        /*0d16*/ 	.byte	0x3f
	.zero		1


	//   ....[63]....
        /*0d18*/ 	.word	0x0000f3e0
        /*0d1c*/ 	.word	0x00000006
        /*0d20*/ 	.word	0x00028840
        /*0d24*/ 	.short	0x010a
        /*0d26*/ 	.byte	0x3f
	.zero		1


	//   ....[64]....
        /*0d28*/ 	.word	0x0000fd60
        /*0d2c*/ 	.word	0x00000006
        /*0d30*/ 	.word	0x00028860
        /*0d34*/ 	.short	0x010a
        /*0d36*/ 	.byte	0x3f
	.zero		1


	//   ....[65]....
        /*0d38*/ 	.word	0x00010760
        /*0d3c*/ 	.word	0x00000000
        /*0d40*/ 	.word	0x00028860
        /*0d44*/ 	.short	0x010a
        /*0d46*/ 	.byte	0x3f
	.zero		1


	//   ....[66]....
        /*0d48*/ 	.word	0x00011ad0
        /*0d4c*/ 	.word	0x00000004
        /*0d50*/ 	.word	0x00028820
        /*0d54*/ 	.short	0x010a
        /*0d56*/ 	.byte	0x3f
	.zero		1


	//   ....[67]....
        /*0d58*/ 	.word	0x00011c70
        /*0d5c*/ 	.word	0x00000005
        /*0d60*/ 	.word	0x00028840
        /*0d64*/ 	.short	0x010a
        /*0d66*/ 	.byte	0x3f
	.zero		1


	//   ....[68]....
        /*0d68*/ 	.word	0x00011cc0
        /*0d6c*/ 	.word	0x00000019
        /*0d70*/ 	.word	0x00028840
        /*0d74*/ 	.short	0x010a
        /*0d76*/ 	.byte	0x3f
	.zero		1


	//   ....[69]....
        /*0d78*/ 	.word	0x00011d10
        /*0d7c*/ 	.word	0x00000005
        /*0d80*/ 	.word	0x00028860
        /*0d84*/ 	.short	0x010a
        /*0d86*/ 	.byte	0x3f
	.zero		1


	//----- nvinfo : EIATTR_NUM_MBARRIERS
	.align		4
.L_116:
        /*0d88*/ 	.byte	0x03, 0x38
        /*0d8a*/ 	.short	0x0016


	//----- nvinfo : EIATTR_EXIT_INSTR_OFFSETS
	.align		4
        /*0d8c*/ 	.byte	0x04, 0x1c
        /*0d8e*/ 	.short	(.L_118 - .L_117)


	//   ....[0]....
.L_117:
        /*0d90*/ 	.word	0x000009b0


	//   ....[1]....
        /*0d94*/ 	.word	0x00008780


	//   ....[2]....
        /*0d98*/ 	.word	0x0000db60


	//----- nvinfo : EIATTR_MAX_THREADS
	.align		4
.L_118:
        /*0d9c*/ 	.byte	0x04, 0x05
        /*0d9e*/ 	.short	(.L_120 - .L_119)
.L_119:
        /*0da0*/ 	.word	0x00000180
        /*0da4*/ 	.word	0x00000001
        /*0da8*/ 	.word	0x00000001


	//----- nvinfo : EIATTR_CRS_STACK_SIZE
	.align		4
.L_120:
        /*0dac*/ 	.byte	0x04, 0x1e
        /*0dae*/ 	.short	(.L_122 - .L_121)
.L_121:
        /*0db0*/ 	.word	0x00000000


	//----- nvinfo : EIATTR_CBANK_PARAM_SIZE
	.align		4
.L_122:
        /*0db4*/ 	.byte	0x03, 0x19
        /*0db6*/ 	.short	0x0af0


	//----- nvinfo : EIATTR_PARAM_CBANK
	.align		4
        /*0db8*/ 	.byte	0x04, 0x0a
        /*0dba*/ 	.short	(.L_124 - .L_123)
	.align		4
.L_123:
        /*0dbc*/ 	.word	index@(.nv.constant0._ZN7cutlass13device_kernelIN5flash11enable_sm90INS1_16FlashAttnFwdSm90INS1_25CollectiveMainloopFwdSm90ILi2EN4cute5tupleIJNS5_1CILi1EEES8_S8_EEENS6_IJNS7_ILi128EEESA_SA_EEELi128ENS_6half_tEfNS_4arch4Sm90ELb0ELb0ELb0ELb1ELb1ELb0ELb0ELb1ELb1ELb1ELb0ELb0EEENS1_21CollectiveEpilogueFwdISB_S9_SC_SE_Li256ELb1ELb1ELb0ELb0EEENS1_36VarlenDynamicPersistentTileSchedulerILi128ELi128ELi256ELi128ELb0ELb1ELb1ELb0ELb1ELb1EEEEEEEEEvNT_6ParamsE)
        /*0dc0*/ 	.short	0x0210
        /*0dc2*/ 	.short	0x0af0


	//----- nvinfo : EIATTR_SW_WAR
	.align		4
.L_124:
        /*0dc4*/ 	.byte	0x04, 0x36
        /*0dc6*/ 	.short	(.L_126 - .L_125)
.L_125:
        /*0dc8*/ 	.word	0x00000008
.L_126:


//--------------------- .nv.info._ZN7cutlass13device_kernelIN5flash11enable_sm90INS1_16FlashAttnFwdSm90INS1_25CollectiveMainloopFwdSm90ILi2EN4cute5tupleIJNS5_1CILi1EEES8_S8_EEENS6_IJNS7_ILi128EEESA_SA_EEELi128ENS_6half_tEfNS_4arch4Sm90ELb0ELb0ELb0ELb1ELb1ELb1ELb0ELb1ELb1ELb1ELb0ELb0EEENS1_21CollectiveEpilogueFwdISB_S9_SC_SE_Li256ELb1ELb1ELb0ELb0EEENS1_36VarlenDynamicPersistentTileSchedulerILi128ELi128ELi256ELi128ELb0ELb1ELb1ELb0ELb1ELb1EEEEEEEEEvNT_6ParamsE --------------------------
	.section	.nv.info._ZN7cutlass13device_kernelIN5flash11enable_sm90INS1_16FlashAttnFwdSm90INS1_25CollectiveMainloopFwdSm90ILi2EN4cute5tupleIJNS5_1CILi1EEES8_S8_EEENS6_IJNS7_ILi128EEESA_SA_EEELi128ENS_6half_tEfNS_4arch4Sm90ELb0ELb0ELb0ELb1ELb1ELb1ELb0ELb1ELb1ELb1ELb0ELb0EEENS1_21CollectiveEpilogueFwdISB_S9_SC_SE_Li256ELb1ELb1ELb0ELb0EEENS1_36VarlenDynamicPersistentTileSchedulerILi128ELi128ELi256ELi128ELb0ELb1ELb1ELb0ELb1ELb1EEEEEEEEEvNT_6ParamsE,"",@"SHT_CUDA_INFO"
	.sectionflags	@""
	.align	4


	//----- nvinfo : EIATTR_CUDA_API_VERSION
	.align		4
        /*0000*/ 	.byte	0x04, 0x37
        /*0002*/ 	.short	(.L_128 - .L_127)
.L_127:
        /*0004*/ 	.word	0x00000082


	//----- nvinfo : EIATTR_KPARAM_INFO
	.align		4
.L_128:
        /*0008*/ 	.byte	0x04, 0x17
        /*000a*/ 	.short	(.L_130 - .L_129)
.L_129:
        /*000c*/ 	.word	0x00000000
        /*0010*/ 	.short	0x0000
        /*0012*/ 	.short	0x0070
        /*0014*/ 	.byte	0x00, 0xf0, 0x01, 0x2a


	//----- nvinfo : EIATTR_SPARSE_MMA_MASK
	.align		4
.L_130:
        /*0018*/ 	.byte	0x03, 0x50
        /*001a*/ 	.short	0x0000


	//----- nvinfo : EIATTR_MAXREG_COUNT
	.align		4
        /*001c*/ 	.byte	0x03, 0x1b
        /*001e*/ 	.short	0x00a8


	//----- nvinfo : EIATTR_NUM_BARRIERS
	.align		4
        /*0020*/ 	.byte	0x02, 0x4c
        /*0022*/ 	.byte	0x10
	.zero		1


	//----- nvinfo : EIATTR_EXTERNS
	.align		4
        /*0024*/ 	.byte	0x04, 0x0f
        /*0026*/ 	.short	(.L_132 - .L_131)


	//   ....[0]....
	.align		4
.L_131:
        /*0028*/ 	.word	index@(__assertfail)


	//----- nvinfo : EIATTR_ANNOTATIONS
	.align		4
.L_132:
        /*002c*/ 	.byte	0x04, 0x55
        /*002e*/ 	.short	(.L_134 - .L_133)


	//   ....[0]....
.L_133:
        /* <DEDUP_REMOVED lines=22> */


	//----- nvinfo : EIATTR_MERCURY_ISA_VERSION
	.align		4
.L_134:
        /*0178*/ 	.byte	0x03, 0x5f
        /*017a*/ 	.short	0x0101


	//----- nvinfo : EIATTR_UNUSED_LOAD_BYTE_OFFSET
	.align		4
        /*017c*/ 	.byte	0x04, 0x44
        /*017e*/ 	.short	(.L_136 - .L_135)


	//   ....[0]....
.L_135:
        /*0180*/ 	.word	0x00000a40
        /*0184*/ 	.word	0x0000fff0


	//   ....[1]....
        /*0188*/ 	.word	0x000110e0
        /*018c*/ 	.word	0x0000fff0


	//----- nvinfo : EIATTR_INT_WARP_WIDE_INSTR_OFFSETS
	.align		4
.L_136:
        /*0190*/ 	.byte	0x04, 0x31
        /*0192*/ 	.short	(.L_138 - .L_137)


	//   ....[0]....
.L_137:
        /*0194*/ 	.word	0x00000120


	//   ....[1]....
        /*0198*/ 	.word	0x000001c0


	//   ....[2]....
        /*019c*/ 	.word	0x00000230


	//   ....[3]....
        /*01a0*/ 	.word	0x000152b0


	//   ....[4]....
        /*01a4*/ 	.word	0x00015340


	//   ....[5]....
        /*01a8*/ 	.word	0x00018210


	//   ....[6]....
        /*01ac*/ 	.word	0x000182a0


	//----- nvinfo : EIATTR_COOP_GROUP_MASK_REGIDS
	.align		4
.L_138:
        /*01b0*/ 	.byte	0x04, 0x29
        /*01b2*/ 	.short	(.L_140 - .L_139)


	//   ....[0]....
.L_139:
        /*01b4*/ 	.word	0xffffffff


	//   ....[1]....
        /*01b8*/ 	.word	0xffffffff


	//   ....[2]....
        /*01bc*/ 	.word	0xffffffff


	//   ....[3]....
        /*01c0*/ 	.word	0xffffffff


	//   ....[4]....
        /*01c4*/ 	.word	0xffffffff


	//   ....[5]....
        /*01c8*/ 	.word	0xffffffff


	//   ....[6]....
        /*01cc*/ 	.word	0xffffffff


	//   ....[7]....
        /*01d0*/ 	.word	0xffffffff


	//   ....[8]....
        /*01d4*/ 	.word	0xffffffff


	//   ....[9]....
        /*01d8*/ 	.word	0xffffffff


	//   ....[10]....
        /*01dc*/ 	.word	0xffffffff


	//   ....[11]....
        /*01e0*/ 	.word	0xffffffff


	//   ....[12]....
        /*01e4*/ 	.word	0xffffffff


	//   ....[13]....
        /*01e8*/ 	.word	0xffffffff


	//   ....[14]....
        /*01ec*/ 	.word	0xffffffff


	//   ....[15]....
        /*01f0*/ 	.word	0xffffffff


	//   ....[16]....
        /*01f4*/ 	.word	0xffffffff


	//   ....[17]....
        /*01f8*/ 	.word	0xffffffff


	//   ....[18]....
        /*01fc*/ 	.word	0xffffffff


	//   ....[19]....
        /*0200*/ 	.word	0xffffffff


	//   ....[20]....
        /*0204*/ 	.word	0xffffffff


	//   ....[21]....
        /*0208*/ 	.word	0xffffffff


	//   ....[22]....
        /*020c*/ 	.word	0xffffffff


	//   ....[23]....
        /*0210*/ 	.word	0xffffffff


	//   ....[24]....
        /*0214*/ 	.word	0xffffffff


	//   ....[25]....
        /*0218*/ 	.word	0xffffffff


	//   ....[26]....
        /*021c*/ 	.word	0xffffffff


	//   ....[27]....
        /*0220*/ 	.word	0xffffffff


	//   ....[28]....
        /*0224*/ 	.word	0xffffffff


	//   ....[29]....
        /*0228*/ 	.word	0xffffffff


	//   ....[30]....
        /*022c*/ 	.word	0xffffffff


	//   ....[31]....
        /*0230*/ 	.word	0xffffffff


	//   ....[32]....
        /*0234*/ 	.word	0xffffffff


	//   ....[33]....
        /*0238*/ 	.word	0xffffffff


	//   ....[34]....
        /*023c*/ 	.word	0xffffffff


	//   ....[35]....
        /*0240*/ 	.word	0xffffffff


	//   ....[36]....
        /*0244*/ 	.word	0xffffffff


	//   ....[37]....
        /*0248*/ 	.word	0xffffffff


	//   ....[38]....
        /*024c*/ 	.word	0xffffffff


	//   ....[39]....
        /*0250*/ 	.word	0xffffffff


	//   ....[40]....
        /*0254*/ 	.word	0xffffffff


	//   ....[41]....
        /*0258*/ 	.word	0xffffffff


	//   ....[42]....
        /*025c*/ 	.word	0xffffffff


	//   ....[43]....
        /*0260*/ 	.word	0xffffffff


	//   ....[44]....
        /*0264*/ 	.word	0xffffffff


	//   ....[45]....
        /*0268*/ 	.word	0xffffffff


	//   ....[46]....
        /*026c*/ 	.word	0xffffffff


	//   ....[47]....
        /*0270*/ 	.word	0xffffffff


	//   ....[48]....
        /*0274*/ 	.word	0xffffffff


	//   ....[49]....
        /*0278*/ 	.word	0xffffffff


	//   ....[50]....
        /*027c*/ 	.word	0xffffffff


	//   ....[51]....
        /*0280*/ 	.word	0xffffffff


	//   ....[52]....
        /*0284*/ 	.word	0xffffffff


	//   ....[53]....
        /*0288*/ 	.word	0xffffffff


	//   ....[54]....
        /*028c*/ 	.word	0xffffffff


	//   ....[55]....
        /*0290*/ 	.word	0xffffffff


	//   ....[56]....
        /*0294*/ 	.word	0xffffffff


	//   ....[57]....
        /*0298*/ 	.word	0xffffffff


	//   ....[58]....
        /*029c*/ 	.word	0xffffffff


	//   ....[59]....
        /*02a0*/ 	.word	0xffffffff


	//   ....[60]....
        /*02a4*/ 	.word	0xffffffff


	//   ....[61]....
        /*02a8*/ 	.word	0xffffffff


	//   ....[62]....
        /*02ac*/ 	.word	0xffffffff


	//   ....[63]....
        /*02b0*/ 	.word	0xffffffff


	//   ....[64]....
        /*02b4*/ 	.word	0xffffffff


	//   ....[65]....
        /*02b8*/ 	.word	0xffffffff


	//   ....[66]....
        /*02bc*/ 	.word	0xffffffff


	//   ....[67]....
        /*02c0*/ 	.word	0xffffffff


	//   ....[68]....
        /*02c4*/ 	.word	0xffffffff


	//   ....[69]....
        /*02c8*/ 	.word	0xffffffff


	//   ....[70]....
        /*02cc*/ 	.word	0xffffffff


	//   ....[71]....
        /*02d0*/ 	.word	0xffffffff


	//   ....[72]....
        /*02d4*/ 	.word	0xffffffff


	//   ....[73]....
        /*02d8*/ 	.word	0xffffffff


	//   ....[74]....
        /*02dc*/ 	.word	0xffffffff


	//   ....[75]....
        /*02e0*/ 	.word	0xffffffff


	//   ....[76]....
        /*02e4*/ 	.word	0xffffffff


	//   ....[77]....
        /*02e8*/ 	.word	0xffffffff


	//   ....[78]....
        /*02ec*/ 	.word	0xffffffff


	//   ....[79]....
        /*02f0*/ 	.word	0xffffffff


	//   ....[80]....
        /*02f4*/ 	.word	0xffffffff


	//   ....[81]....
        /*02f8*/ 	.word	0xffffffff


	//   ....[82]....
        /*02fc*/ 	.word	0xffffffff


	//   ....[83]....
        /*0300*/ 	.word	0xffffffff


	//   ....[84]....
        /*0304*/ 	.word	0xffffffff


	//   ....[85]....
        /*0308*/ 	.word	0xffffffff


	//   ....[86]....
        /*030c*/ 	.word	0xffffffff


	//   ....[87]....
        /*0310*/ 	.word	0xffffffff


	//   ....[88]....
        /*0314*/ 	.word	0xffffffff


	//   ....[89]....
        /*0318*/ 	.word	0xffffffff


	//   ....[90]....
        /*031c*/ 	.word	0xffffffff


	//   ....[91]....
        /*0320*/ 	.word	0xffffffff


	//   ....[92]....
        /*0324*/ 	.word	0xffffffff


	//   ....[93]....
        /*0328*/ 	.word	0xffffffff


	//   ....[94]....
        /*032c*/ 	.word	0xffffffff


	//   ....[95]....
        /*0330*/ 	.word	0xffffffff


	//   ....[96]....
        /*0334*/ 	.word	0xffffffff


	//   ....[97]....
        /*0338*/ 	.word	0xffffffff


	//   ....[98]....
        /*033c*/ 	.word	0xffffffff


	//   ....[99]....
        /*0340*/ 	.word	0xffffffff


	//   ....[100]....
        /*0344*/ 	.word	0xffffffff


	//   ....[101]....
        /*0348*/ 	.word	0xffffffff


	//   ....[102]....
        /*034c*/ 	.word	0xffffffff


	//   ....[103]....
        /*0350*/ 	.word	0xffffffff


	//   ....[104]....
        /*0354*/ 	.word	0xffffffff


	//   ....[105]....
        /*0358*/ 	.word	0xffffffff


	//   ....[106]....
        /*035c*/ 	.word	0xffffffff


	//   ....[107]....
        /*0360*/ 	.word	0xffffffff


	//   ....[108]....
        /*0364*/ 	.word	0xffffffff


	//   ....[109]....
        /*0368*/ 	.word	0xffffffff


	//   ....[110]....
        /*036c*/ 	.word	0xffffffff


	//   ....[111]....
        /*0370*/ 	.word	0xffffffff


	//   ....[112]....
        /*0374*/ 	.word	0xffffffff


	//   ....[113]....
        /*0378*/ 	.word	0xffffffff


	//   ....[114]....
        /*037c*/ 	.word	0xffffffff


	//   ....[115]....
        /*0380*/ 	.word	0xffffffff


	//   ....[116]....
        /*0384*/ 	.word	0xffffffff


	//   ....[117]....
        /*0388*/ 	.word	0xffffffff


	//   ....[118]....
        /*038c*/ 	.word	0xffffffff


	//   ....[119]....
        /*0390*/ 	.word	0xffffffff


	//   ....[120]....
        /*0394*/ 	.word	0xffffffff


	//   ....[121]....
        /*0398*/ 	.word	0xffffffff


	//   ....[122]....
        /*039c*/ 	.word	0xffffffff


	//   ....[123]....
        /*03a0*/ 	.word	0xffffffff


	//   ....[124]....
        /*03a4*/ 	.word	0xffffffff


	//   ....[125]....
        /*03a8*/ 	.word	0xffffffff


	//   ....[126]....
        /*03ac*/ 	.word	0xffffffff


	//   ....[127]....
        /*03b0*/ 	.word	0xffffffff


	//   ....[128]....
        /*03b4*/ 	.word	0xffffffff


	//   ....[129]....
        /*03b8*/ 	.word	0xffffffff


	//   ....[130]....
        /*03bc*/ 	.word	0xffffffff


	//   ....[131]....
        /*03c0*/ 	.word	0xffffffff


	//   ....[132]....
        /*03c4*/ 	.word	0xffffffff


	//   ....[133]....
        /*03c8*/ 	.word	0xffffffff


	//   ....[134]....
        /*03cc*/ 	.word	0xffffffff


	//   ....[135]....
        /*03d0*/ 	.word	0xffffffff


	//   ....[136]....
        /*03d4*/ 	.word	0xffffffff


	//   ....[137]....
        /*03d8*/ 	.word	0xffffffff


	//   ....[138]....
        /*03dc*/ 	.word	0xffffffff


	//   ....[139]....
        /*03e0*/ 	.word	0xffffffff


	//   ....[140]....
        /*03e4*/ 	.word	0xffffffff


	//   ....[141]....
        /*03e8*/ 	.word	0xffffffff


	//   ....[142]....
        /*03ec*/ 	.word	0xffffffff


	//   ....[143]....
        /*03f0*/ 	.word	0xffffffff


	//   ....[144]....
        /*03f4*/ 	.word	0xffffffff


	//   ....[145]....
        /*03f8*/ 	.word	0xffffffff


	//   ....[146]....
        /*03fc*/ 	.word	0xffffffff


	//   ....[147]....
        /*0400*/ 	.word	0xffffffff


	//   ....[148]....
        /*0404*/ 	.word	0xffffffff


	//   ....[149]....
        /*0408*/ 	.word	0xffffffff


	//   ....[150]....
        /*040c*/ 	.word	0xffffffff


	//   ....[151]....
        /*0410*/ 	.word	0xffffffff


	//   ....[152]....
        /*0414*/ 	.word	0xffffffff


	//   ....[153]....
        /*0418*/ 	.word	0xffffffff


	//   ....[154]....
        /*041c*/ 	.word	0xffffffff


	//   ....[155]....
        /*0420*/ 	.word	0xffffffff


	//   ....[156]....
        /*0424*/ 	.word	0xffffffff


	//   ....[157]....
        /*0428*/ 	.word	0xffffffff


	//   ....[158]....
        /*042c*/ 	.word	0xffffffff


	//   ....[159]....
        /*0430*/ 	.word	0xffffffff


	//   ....[160]....
        /*0434*/ 	.word	0xffffffff


	//   ....[161]....
        /*0438*/ 	.word	0xffffffff


	//   ....[162]....
        /*043c*/ 	.word	0xffffffff


	//   ....[163]....
        /*0440*/ 	.word	0xffffffff


	//   ....[164]....
        /*0444*/ 	.word	0xffffffff


	//   ....[165]....
        /*0448*/ 	.word	0xffffffff


	//   ....[166]....
        /*044c*/ 	.word	0xffffffff


	//   ....[167]....
        /*0450*/ 	.word	0xffffffff


	//   ....[168]....
        /*0454*/ 	.word	0xffffffff


	//   ....[169]....
        /*0458*/ 	.word	0xffffffff


	//   ....[170]....
        /*045c*/ 	.word	0xffffffff


	//   ....[171]....
        /*0460*/ 	.word	0xffffffff


	//   ....[172]....
        /*0464*/ 	.word	0xffffffff


	//   ....[173]....
        /*0468*/ 	.word	0xffffffff


	//   ....[174]....
        /*046c*/ 	.word	0xffffffff


	//   ....[175]....
        /*0470*/ 	.word	0xffffffff


	//   ....[176]....
        /*0474*/ 	.word	0xffffffff


	//   ....[177]....
        /*0478*/ 	.word	0xffffffff


	//   ....[178]....
        /*047c*/ 	.word	0xffffffff


	//   ....[179]....
        /*0480*/ 	.word	0xffffffff


	//   ....[180]....
        /*0484*/ 	.word	0xffffffff


	//   ....[181]....
        /*0488*/ 	.word	0xffffffff


	//   ....[182]....
        /*048c*/ 	.word	0xffffffff


	//   ....[183]....
        /*0490*/ 	.word	0xffffffff


	//   ....[184]....
        /*0494*/ 	.word	0xffffffff


	//   ....[185]....
        /*0498*/ 	.word	0xffffffff


	//   ....[186]....
        /*049c*/ 	.word	0xffffffff


	//   ....[187]....
        /*04a0*/ 	.word	0xffffffff


	//   ....[188]....
        /*04a4*/ 	.word	0xffffffff


	//   ....[189]....
        /*04a8*/ 	.word	0xffffffff


	//   ....[190]....
        /*04ac*/ 	.word	0xffffffff


	//   ....[191]....
        /*04b0*/ 	.word	0xffffffff


	//   ....[192]....
        /*04b4*/ 	.word	0xffffffff


	//   ....[193]....
        /*04b8*/ 	.word	0xffffffff


	//   ....[194]....
        /*04bc*/ 	.word	0xffffffff


	//   ....[195]....
        /*04c0*/ 	.word	0x0500000f


	//   ....[196]....
        /*04c4*/ 	.word	0x0500000f


	//   ....[197]....
        /*04c8*/ 	.word	0x0500000f


	//   ....[198]....
        /*04cc*/ 	.word	0x0500000f


	//   ....[199]....
        /*04d0*/ 	.word	0x0500000f


	//   ....[200]....
        /*04d4*/ 	.word	0x0500000f


	//   ....[201]....
        /*04d8*/ 	.word	0x0500000f


	//   ....[202]....
        /*04dc*/ 	.word	0x0500000f


	//   ....[203]....
        /*04e0*/ 	.word	0x0500000f


	//   ....[204]....
        /*04e4*/ 	.word	0x0500000f


	//   ....[205]....
        /*04e8*/ 	.word	0x0500000f


	//   ....[206]....
        /*04ec*/ 	.word	0x0500000f


	//   ....[207]....
        /*04f0*/ 	.word	0x0500000f


	//   ....[208]....
        /*04f4*/ 	.word	0x0500000f


	//   ....[209]....
        /*04f8*/ 	.word	0x0500000f


	//   ....[210]....
        /*04fc*/ 	.word	0x0500000f


	//   ....[211]....
        /*0500*/ 	.word	0x0500000f


	//   ....[212]....
        /*0504*/ 	.word	0x0500000f


	//   ....[213]....
        /*0508*/ 	.word	0x0500000f


	//   ....[214]....
        /*050c*/ 	.word	0x0500000f


	//   ....[215]....
        /*0510*/ 	.word	0x0500000f


	//   ....[216]....
        /*0514*/ 	.word	0x0500000f


	//   ....[217]....
        /*0518*/ 	.word	0x0500000f


	//   ....[218]....
        /*051c*/ 	.word	0x0500000f


	//   ....[219]....
        /*0520*/ 	.word	0x0500000f


	//   ....[220]....
        /*0524*/ 	.word	0x0500000f


	//   ....[221]....
        /*0528*/ 	.word	0x0500000f


	//   ....[222]....
        /*052c*/ 	.word	0x0500000f


	//   ....[223]....
        /*0530*/ 	.word	0x0500000f


	//   ....[224]....
        /*0534*/ 	.word	0x0500000f


	//   ....[225]....
        /*0538*/ 	.word	0x0500000f


	//   ....[226]....
        /*053c*/ 	.word	0x0500000f


	//   ....[227]....
        /*0540*/ 	.word	0x0500000f


	//   ....[228]....
        /*0544*/ 	.word	0x0500000f


	//   ....[229]....
        /*0548*/ 	.word	0x0500000f


	//   ....[230]....
        /*054c*/ 	.word	0x0500000f


	//   ....[231]....
        /*0550*/ 	.word	0x0500000f


	//   ....[232]....
        /*0554*/ 	.word	0x0500000f


	//   ....[233]....
        /*0558*/ 	.word	0x0500000f


	//   ....[234]....
        /*055c*/ 	.word	0x0500000f


	//   ....[235]....
        /*0560*/ 	.word	0x0500000f


	//   ....[236]....
        /*0564*/ 	.word	0x0500000f


	//   ....[237]....
        /*0568*/ 	.word	0x0500000f


	//   ....[238]....
        /*056c*/ 	.word	0x0500000f


	//   ....[239]....
        /*0570*/ 	.word	0x0500000f


	//   ....[240]....
        /*0574*/ 	.word	0x0500000f


	//   ....[241]....
        /*0578*/ 	.word	0x0500000f


	//   ....[242]....
        /*057c*/ 	.word	0x0500000f


	//   ....[243]....
        /*0580*/ 	.word	0x0500000f


	//   ....[244]....
        /*0584*/ 	.word	0x0500000f


	//   ....[245]....
        /*0588*/ 	.word	0x0500000f


	//   ....[246]....
        /*058c*/ 	.word	0x0500000f


	//   ....[247]....
        /*0590*/ 	.word	0x0500000f


	//   ....[248]....
        /*0594*/ 	.word	0x0500000f


	//   ....[249]....
        /*0598*/ 	.word	0x0500000f


	//   ....[250]....
        /*059c*/ 	.word	0x0500000f


	//   ....[251]....
        /*05a0*/ 	.word	0x0500000f


	//   ....[252]....
        /*05a4*/ 	.word	0x0500000f


	//   ....[253]....
        /*05a8*/ 	.word	0x0500000f


	//   ....[254]....
        /*05ac*/ 	.word	0x0500000f


	//   ....[255]....
        /*05b0*/ 	.word	0x0500000f


	//   ....[0]....
        /*05b4*/ 	.word	0x0500000f


	//   ....[1]....
        /*05b8*/ 	.word	0x0500000f


	//   ....[2]....
        /*05bc*/ 	.word	0x0500000f


	//   ....[3]....
        /*05c0*/ 	.word	0x0500000f


	//   ....[4]....
        /*05c4*/ 	.word	0x0500000f


	//   ....[5]....
        /*05c8*/ 	.word	0x0500000f


	//   ....[6]....
        /*05cc*/ 	.word	0x0500000f


	//   ....[7]....
        /*05d0*/ 	.word	0x0500000f


	//   ....[8]....
        /*05d4*/ 	.word	0x0500000f


	//   ....[9]....
        /*05d8*/ 	.word	0x0500000f


	//   ....[10]....
        /*05dc*/ 	.word	0x0500000f


	//   ....[11]....
        /*05e0*/ 	.word	0x0500000f


	//   ....[12]....
        /*05e4*/ 	.word	0x0500000f


	//   ....[13]....
        /*05e8*/ 	.word	0x0500000f


	//   ....[14]....
        /*05ec*/ 	.word	0x0500000f


	//   ....[15]....
        /*05f0*/ 	.word	0x0500000f


	//   ....[16]....
        /*05f4*/ 	.word	0x0500000f


	//   ....[17]....
        /*05f8*/ 	.word	0x0500000f


	//   ....[18]....
        /*05fc*/ 	.word	0x0500000f


	//   ....[19]....
        /*0600*/ 	.word	0x0500000f


	//   ....[20]....
        /*0604*/ 	.word	0x0500000f


	//   ....[21]....
        /*0608*/ 	.word	0x0500000f


	//   ....[22]....
        /*060c*/ 	.word	0x0500000f


	//   ....[23]....
        /*0610*/ 	.word	0x0500000f


	//   ....[24]....
        /*0614*/ 	.word	0x0500000f


	//   ....[25]....
        /*0618*/ 	.word	0x0500000f


	//   ....[26]....
        /*061c*/ 	.word	0x0500000f


	//   ....[27]....
        /*0620*/ 	.word	0x0500000f


	//   ....[28]....
        /*0624*/ 	.word	0x0500000f


	//   ....[29]....
        /*0628*/ 	.word	0x0500000f


	//   ....[30]....
        /*062c*/ 	.word	0x0500000f


	//   ....[31]....
        /*0630*/ 	.word	0x0500000f


	//   ....[32]....
        /*0634*/ 	.word	0x0500000f


	//   ....[33]....
        /*0638*/ 	.word	0x0500000f


	//   ....[34]....
        /*063c*/ 	.word	0x0500000f


	//   ....[35]....
        /*0640*/ 	.word	0x0500000f


	//   ....[36]....
        /*0644*/ 	.word	0x0500000f


	//   ....[37]....
        /*0648*/ 	.word	0x0500000f


	//   ....[38]....
        /*064c*/ 	.word	0x0500000f


	//   ....[39]....
        /*0650*/ 	.word	0x0500000f


	//   ....[40]....
        /*0654*/ 	.word	0x0500000f


	//   ....[41]....
        /*0658*/ 	.word	0x0500000f


	//   ....[42]....
        /*065c*/ 	.word	0x0500000f


	//   ....[43]....
        /*0660*/ 	.word	0x0500000f


	//   ....[44]....
        /*0664*/ 	.word	0x0500000f


	//   ....[45]....
        /*0668*/ 	.word	0x0500000f


	//   ....[46]....
        /*066c*/ 	.word	0x0500000f


	//   ....[47]....
        /*0670*/ 	.word	0x0500000f


	//   ....[48]....
        /*0674*/ 	.word	0x0500000f


	//   ....[49]....
        /*0678*/ 	.word	0x0500000f


	//   ....[50]....
        /*067c*/ 	.word	0x0500000f


	//   ....[51]....
        /*0680*/ 	.word	0x0500000f


	//   ....[52]....
        /*0684*/ 	.word	0x0500000f


	//   ....[53]....
        /*0688*/ 	.word	0x0500000f


	//   ....[54]....
        /*068c*/ 	.word	0x0500000f


	//   ....[55]....
        /*0690*/ 	.word	0x0500000f


	//   ....[56]....
        /*0694*/ 	.word	0x0500000f


	//   ....[57]....
        /*0698*/ 	.word	0x0500000f


	//   ....[58]....
        /*069c*/ 	.word	0x0500000f


	//   ....[59]....
        /*06a0*/ 	.word	0x0500000f


	//   ....[60]....
        /*06a4*/ 	.word	0x0500000f


	//   ....[61]....
        /*06a8*/ 	.word	0x0500000f


	//   ....[62]....
        /*06ac*/ 	.word	0x0500000f


	//   ....[63]....
        /*06b0*/ 	.word	0x0500000f


	//   ....[64]....
        /*06b4*/ 	.word	0x0500000f


	//   ....[65]....
        /*06b8*/ 	.word	0x0500000f


	//   ....[66]....
        /*06bc*/ 	.word	0x0500000f


	//   ....[67]....
        /*06c0*/ 	.word	0x0500000f


	//   ....[68]....
        /*06c4*/ 	.word	0x0500000f


	//   ....[69]....
        /*06c8*/ 	.word	0x0500000f


	//   ....[70]....
        /*06cc*/ 	.word	0x0500000f


	//   ....[71]....
        /*06d0*/ 	.word	0x0500000f


	//   ....[72]....
        /*06d4*/ 	.word	0x0500000f


	//   ....[73]....
        /*06d8*/ 	.word	0x0500000f


	//   ....[74]....
        /*06dc*/ 	.word	0x0500000f


	//   ....[75]....
        /*06e0*/ 	.word	0x0500000f


	//   ....[76]....
        /*06e4*/ 	.word	0x0500000f


	//   ....[77]....
        /*06e8*/ 	.word	0x0500000f


	//   ....[78]....
        /*06ec*/ 	.word	0x0500000f


	//   ....[79]....
        /*06f0*/ 	.word	0x0500000f


	//----- nvinfo : EIATTR_COOP_GROUP_INSTR_OFFSETS
	.align		4
.L_140:
        /*06f4*/ 	.byte	0x04, 0x28
        /*06f6*/ 	.short	(.L_142 - .L_141)


	//   ....[0]....
.L_141:
        /*06f8*/ 	.word	0x00000060


	//   ....[1]....
        /*06fc*/ 	.word	0x00000130


	//   ....[2]....
        /*0700*/ 	.word	0x000001e0


	//   ....[3]....
        /*0704*/ 	.word	0x000003a0


	//   ....[4]....
        /*0708*/ 	.word	0x00000500


	//   ....[5]....
        /*070c*/ 	.word	0x00000620


	//   ....[6]....
        /*0710*/ 	.word	0x00000780


	//   ....[7]....
        /*0714*/ 	.word	0x00002f60


	//   ....[8]....
        /*0718*/ 	.word	0x00002f70


	//   ....[9]....
        /*071c*/ 	.word	0x00003620


	//   ....[10]....
        /*0720*/ 	.word	0x00003630


	//   ....[11]....
        /*0724*/ 	.word	0x00003ce0


	//   ....[12]....
        /*0728*/ 	.word	0x00003cf0


	//   ....[13]....
        /*072c*/ 	.word	0x00004390


	//   ....[14]....
        /*0730*/ 	.word	0x000043a0


	//   ....[15]....
        /*0734*/ 	.word	0x00005380


	//   ....[16]....
        /*0738*/ 	.word	0x00005390


	//   ....[17]....
        /*073c*/ 	.word	0x00005b20


	//   ....[18]....
        /*0740*/ 	.word	0x00005b30


	//   ....[19]....
        /*0744*/ 	.word	0x000062c0


	//   ....[20]....
        /*0748*/ 	.word	0x000062d0


	//   ....[21]....
        /*074c*/ 	.word	0x00006a60


	//   ....[22]....
        /*0750*/ 	.word	0x00006a70


	//   ....[23]....
        /*0754*/ 	.word	0x00007410


	//   ....[24]....
        /*0758*/ 	.word	0x00007420


	//   ....[25]....
        /*075c*/ 	.word	0x00007530


	//   ....[26]....
        /*0760*/ 	.word	0x00007540


	//   ....[27]....
        /*0764*/ 	.word	0x00007660


	//   ....[28]....
        /*0768*/ 	.word	0x00007670


	//   ....[29]....
        /*076c*/ 	.word	0x00007790


	//   ....[30]....
        /*0770*/ 	.word	0x000077a0


	//   ....[31]....
        /*0774*/ 	.word	0x00007b40


	//   ....[32]....
        /*0778*/ 	.word	0x00007b60


	//   ....[33]....
        /*077c*/ 	.word	0x00007c40


	//   ....[34]....
        /*0780*/ 	.word	0x00007c60


	//   ....[35]....
        /*0784*/ 	.word	0x00007d40


	//   ....[36]....
        /*0788*/ 	.word	0x00007d60


	//   ....[37]....
        /*078c*/ 	.word	0x00007e40


	//   ....[38]....
        /*0790*/ 	.word	0x00007e60


	//   ....[39]....
        /*0794*/ 	.word	0x00008350


	//   ....[40]....
        /*0798*/ 	.word	0x000088b0


	//   ....[41]....
        /*079c*/ 	.word	0x000088c0


	//   ....[42]....
        /*07a0*/ 	.word	0x000088d0


	//   ....[43]....
        /*07a4*/ 	.word	0x000088e0


	//   ....[44]....
        /*07a8*/ 	.word	0x0000a2d0


	//   ....[45]....
        /*07ac*/ 	.word	0x0000a2e0


	//   ....[46]....
        /*07b0*/ 	.word	0x0000a2f0


	//   ....[47]....
        /*07b4*/ 	.word	0x0000a300


	//   ....[48]....
        /*07b8*/ 	.word	0x0000cd60


	//   ....[49]....
        /*07bc*/ 	.word	0x0000ce70


	//   ....[50]....
        /*07c0*/ 	.word	0x0000d4c0


	//   ....[51]....
        /*07c4*/ 	.word	0x0000d560


	//   ....[52]....
        /*07c8*/ 	.word	0x0000f190


	//   ....[53]....
        /*07cc*/ 	.word	0x0000f1a0


	//   ....[54]....
        /*07d0*/ 	.word	0x0000f1d0


	//   ....[55]....
        /*07d4*/ 	.word	0x0000f1f0


	//   ....[56]....
        /*07d8*/ 	.word	0x00010720


	//   ....[57]....
        /*07dc*/ 	.word	0x00010760


	//   ....[58]....
        /*07e0*/ 	.word	0x00010800


	//   ....[59]....
        /*07e4*/ 	.word	0x00010a80


	//   ....[60]....
        /*07e8*/ 	.word	0x00011af0


	//   ....[61]....
        /*07ec*/ 	.word	0x00011b30


	//   ....[62]....
        /*07f0*/ 	.word	0x00011b60


	//   ....[63]....
        /*07f4*/ 	.word	0x00011b90


	//   ....[64]....
        /*07f8*/ 	.word	0x00012160


	//   ....[65]....
        /*07fc*/ 	.word	0x00012190


	//   ....[66]....
        /*0800*/ 	.word	0x00012250


	//   ....[67]....
        /*0804*/ 	.word	0x00012270


	//   ....[68]....
        /*0808*/ 	.word	0x00012330


	//   ....[69]....
        /*080c*/ 	.word	0x00012350


	//   ....[70]....
        /*0810*/ 	.word	0x00012420


	//   ....[71]....
        /*0814*/ 	.word	0x00012440


	//   ....[72]....
        /*0818*/ 	.word	0x00012c30


	//   ....[73]....
        /*081c*/ 	.word	0x00012c40


	//   ....[74]....
        /*0820*/ 	.word	0x00012d50


	//   ....[75]....
        /*0824*/ 	.word	0x00012d60


	//   ....[76]....
        /*0828*/ 	.word	0x00012e70


	//   ....[77]....
        /*082c*/ 	.word	0x00012e80


	//   ....[78]....
        /*0830*/ 	.word	0x00012f90


	//   ....[79]....
        /*0834*/ 	.word	0x00012fa0


	//   ....[80]....
        /*0838*/ 	.word	0x00013110


	//   ....[81]....
        /*083c*/ 	.word	0x000132c0


	//   ....[82]....
        /*0840*/ 	.word	0x000132f0


	//   ....[83]....
        /*0844*/ 	.word	0x00013320


	//   ....[84]....
        /*0848*/ 	.word	0x00013350


	//   ....[85]....
        /*084c*/ 	.word	0x00013380


	//   ....[86]....
        /*0850*/ 	.word	0x000133b0


	//   ....[87]....
        /*0854*/ 	.word	0x00013520


	//   ....[88]....
        /*0858*/ 	.word	0x00013550


	//   ....[89]....
        /*085c*/ 	.word	0x00013580


	//   ....[90]....
        /*0860*/ 	.word	0x000135b0


	//   ....[91]....
        /*0864*/ 	.word	0x000135e0


	//   ....[92]....
        /*0868*/ 	.word	0x00013610


	//   ....[93]....
        /*086c*/ 	.word	0x000136a0


	//   ....[94]....
        /*0870*/ 	.word	0x000136d0


	//   ....[95]....
        /*0874*/ 	.word	0x00013750


	//   ....[96]....
        /*0878*/ 	.word	0x00014220


	//   ....[97]....
        /*087c*/ 	.word	0x00015df0


	//   ....[98]....
        /*0880*/ 	.word	0x00015e10


	//   ....[99]....
        /*0884*/ 	.word	0x00015eb0


	//   ....[100]....
        /*0888*/ 	.word	0x00015ed0


	//   ....[101]....
        /*088c*/ 	.word	0x00015f60


	//   ....[102]....
        /*0890*/ 	.word	0x00015f80


	//   ....[103]....
        /*0894*/ 	.word	0x00016010


	//   ....[104]....
        /*0898*/ 	.word	0x00016030


	//   ....[105]....
        /*089c*/ 	.word	0x000160c0


	//   ....[106]....
        /*08a0*/ 	.word	0x000160e0


	//   ....[107]....
        /*08a4*/ 	.word	0x00016170


	//   ....[108]....
        /*08a8*/ 	.word	0x00016190


	//   ....[109]....
        /*08ac*/ 	.word	0x00016220


	//   ....[110]....
        /*08b0*/ 	.word	0x00016240


	//   ....[111]....
        /*08b4*/ 	.word	0x00016250


	//   ....[112]....
        /*08b8*/ 	.word	0x000162d0


	//   ....[113]....
        /*08bc*/ 	.word	0x00016a10


	//   ....[114]....
        /*08c0*/ 	.word	0x00016a40


	//   ....[115]....
        /*08c4*/ 	.word	0x00016aa0


	//   ....[116]....
        /*08c8*/ 	.word	0x00016ae0


	//   ....[117]....
        /*08cc*/ 	.word	0x00016b20


	//   ....[118]....
        /*08d0*/ 	.word	0x00016b80


	//   ....[119]....
        /*08d4*/ 	.word	0x00016bc0


	//   ....[120]....
        /*08d8*/ 	.word	0x00016c20


	//   ....[121]....
        /*08dc*/ 	.word	0x00016c60


	//   ....[122]....
        /*08e0*/ 	.word	0x00016cc0


	//   ....[123]....
        /*08e4*/ 	.word	0x00016d00


	//   ....[124]....
        /*08e8*/ 	.word	0x00016d60


	//   ....[125]....
        /*08ec*/ 	.word	0x00016da0


	//   ....[126]....
        /*08f0*/ 	.word	0x00016e00


	//   ....[127]....
        /*08f4*/ 	.word	0x00016e20


	//   ....[128]....
        /*08f8*/ 	.word	0x00016e50


	//   ....[129]....
        /*08fc*/ 	.word	0x000175c0


	//   ....[130]....
        /*0900*/ 	.word	0x000175f0


	//   ....[131]....
        /*0904*/ 	.word	0x00017650


	//   ....[132]....
        /*0908*/ 	.word	0x00017660


	//   ....[133]....
        /*090c*/ 	.word	0x000176b0


	//   ....[134]....
        /*0910*/ 	.word	0x000176c0


	//   ....[135]....
        /*0914*/ 	.word	0x00017710


	//   ....[136]....
        /*0918*/ 	.word	0x00017720


	//   ....[137]....
        /*091c*/ 	.word	0x00017770


	//   ....[138]....
        /*0920*/ 	.word	0x00017780


	//   ....[139]....
        /*0924*/ 	.word	0x000177d0


	//   ....[140]....
        /*0928*/ 	.word	0x000177e0


	//   ....[141]....
        /*092c*/ 	.word	0x00017830


	//   ....[142]....
        /*0930*/ 	.word	0x00017840


	//   ....[143]....
        /*0934*/ 	.word	0x00017850


	//   ....[144]....
        /*0938*/ 	.word	0x000178a0


	//   ....[145]....
        /*093c*/ 	.word	0x00017b00


	//   ....[146]....
        /*0940*/ 	.word	0x00017b20


	//   ....[147]....
        /*0944*/ 	.word	0x00017b30


	//   ....[148]....
        /*0948*/ 	.word	0x00017ba0


	//   ....[149]....
        /*094c*/ 	.word	0x00017bb0


	//   ....[150]....
        /*0950*/ 	.word	0x00017c20


	//   ....[151]....
        /*0954*/ 	.word	0x00017c30


	//   ....[152]....
        /*0958*/ 	.word	0x00017ca0


	//   ....[153]....
        /*095c*/ 	.word	0x00017cb0


	//   ....[154]....
        /*0960*/ 	.word	0x00017d20


	//   ....[155]....
        /*0964*/ 	.word	0x00017d30


	//   ....[156]....
        /*0968*/ 	.word	0x00017da0


	//   ....[157]....
        /*096c*/ 	.word	0x00017db0


	//   ....[158]....
        /*0970*/ 	.word	0x00017e20


	//   ....[159]....
        /*0974*/ 	.word	0x00017e30


	//   ....[160]....
        /*0978*/ 	.word	0x00017e40


	//   ....[161]....
        /*097c*/ 	.word	0x000183f0


	//   ....[162]....
        /*0980*/ 	.word	0x00018430


	//   ....[163]....
        /*0984*/ 	.word	0x00018460


	//   ....[164]....
        /*0988*/ 	.word	0x00018490


	//   ....[165]....
        /*098c*/ 	.word	0x000184a0


	//   ....[166]....
        /*0990*/ 	.word	0x000184c0


	//   ....[167]....
        /*0994*/ 	.word	0x00018530


	//   ....[168]....
        /*0998*/ 	.word	0x00018550


	//   ....[169]....
        /*099c*/ 	.word	0x000185b0


	//   ....[170]....
        /*09a0*/ 	.word	0x000185d0


	//   ....[171]....
        /*09a4*/ 	.word	0x00018630


	//   ....[172]....
        /*09a8*/ 	.word	0x00018650


	//   ....[173]....
        /*09ac*/ 	.word	0x000186b0


	//   ....[174]....
        /*09b0*/ 	.word	0x000186d0


	//   ....[175]....
        /*09b4*/ 	.word	0x00018720


	//   ....[176]....
        /*09b8*/ 	.word	0x00018740


	//   ....[177]....
        /*09bc*/ 	.word	0x00018b40


	//   ....[178]....
        /*09c0*/ 	.word	0x00018b90


	//   ....[179]....
        /*09c4*/ 	.word	0x00018bc0


	//   ....[180]....
        /*09c8*/ 	.word	0x00018bd0


	//   ....[181]....
        /*09cc*/ 	.word	0x00018c00


	//   ....[182]....
        /*09d0*/ 	.word	0x00018c30


	//   ....[183]....
        /*09d4*/ 	.word	0x00018c60


	//   ....[184]....
        /*09d8*/ 	.word	0x00018c90


	//   ....[185]....
        /*09dc*/ 	.word	0x00018e10


	//   ....[186]....
        /*09e0*/ 	.word	0x00018e40


	//   ....[187]....
        /*09e4*/ 	.word	0x00018e70


	//   ....[188]....
        /*09e8*/ 	.word	0x00018ea0


	//   ....[189]....
        /*09ec*/ 	.word	0x00018ed0


	//   ....[190]....
        /*09f0*/ 	.word	0x00018f00


	//   ....[191]....
        /*09f4*/ 	.word	0x00018fc0


	//   ....[192]....
        /*09f8*/ 	.word	0x00018fe0


	//   ....[193]....
        /*09fc*/ 	.word	0x00019050


	//   ....[194]....
        /*0a00*/ 	.word	0x000194c0


	//   ....[195]....
        /*0a04*/ 	.word	0x000197e0


	//   ....[196]....
        /*0a08*/ 	.word	0x00019870


	//   ....[197]....
        /*0a0c*/ 	.word	0x00019910


	//   ....[198]....
        /*0a10*/ 	.word	0x000199a0


	//   ....[199]....
        /*0a14*/ 	.word	0x00019a40


	//   ....[200]....
        /*0a18*/ 	.word	0x00019ad0


	//   ....[201]....
        /*0a1c*/ 	.word	0x00019b70


	//   ....[202]....
        /*0a20*/ 	.word	0x00019c00


	//   ....[203]....
        /*0a24*/ 	.word	0x00019cf0


	//   ....[204]....
        /*0a28*/ 	.word	0x00019d80


	//   ....[205]....
        /*0a2c*/ 	.word	0x00019e20


	//   ....[206]....
        /*0a30*/ 	.word	0x00019eb0


	//   ....[207]....
        /*0a34*/ 	.word	0x00019f50


	//   ....[208]....
        /*0a38*/ 	.word	0x00019fe0


	//   ....[209]....
        /*0a3c*/ 	.word	0x0001a080


	//   ....[210]....
        /*0a40*/ 	.word	0x0001a110


	//   ....[211]....
        /*0a44*/ 	.word	0x0001a200


	//   ....[212]....
        /*0a48*/ 	.word	0x0001a290


	//   ....[213]....
        /*0a4c*/ 	.word	0x0001a320


	//   ....[214]....
        /*0a50*/ 	.word	0x0001a3b0


	//   ....[215]....
        /*0a54*/ 	.word	0x0001a440


	//   ....[216]....
        /*0a58*/ 	.word	0x0001a4d0


	//   ....[217]....
        /*0a5c*/ 	.word	0x0001a560


	//   ....[218]....
        /*0a60*/ 	.word	0x0001a5f0


	//   ....[219]....
        /*0a64*/ 	.word	0x0001a6d0


	//   ....[220]....
        /*0a68*/ 	.word	0x0001a780


	//   ....[221]....
        /*0a6c*/ 	.word	0x0001a810


	//   ....[222]....
        /*0a70*/ 	.word	0x0001a860


	//   ....[223]....
        /*0a74*/ 	.word	0x0001a8b0


	//   ....[224]....
        /*0a78*/ 	.word	0x0001a990


	//   ....[225]....
        /*0a7c*/ 	.word	0x0001aa20


	//   ....[226]....
        /*0a80*/ 	.word	0x0001aa70


	//   ....[227]....
        /*0a84*/ 	.word	0x0001aac0


	//   ....[228]....
        /*0a88*/ 	.word	0x0001acd0


	//   ....[229]....
        /*0a8c*/ 	.word	0x0001ad20


	//   ....[230]....
        /*0a90*/ 	.word	0x0001adb0


	//   ....[231]....
        /*0a94*/ 	.word	0x0001ae40


	//   ....[232]....
        /*0a98*/ 	.word	0x0001aed0


	//   ....[233]....
        /*0a9c*/ 	.word	0x0001af60


	//   ....[234]....
        /*0aa0*/ 	.word	0x0001aff0


	//   ....[235]....
        /*0aa4*/ 	.word	0x0001b080


	//   ....[236]....
        /*0aa8*/ 	.word	0x0001b140


	//   ....[237]....
        /*0aac*/ 	.word	0x0001b420


	//   ....[238]....
        /*0ab0*/ 	.word	0x0001b510


	//   ....[239]....
        /*0ab4*/ 	.word	0x0001b5b0


	//   ....[240]....
        /*0ab8*/ 	.word	0x0001b610


	//   ....[241]....
        /*0abc*/ 	.word	0x0001b710


	//   ....[242]....
        /*0ac0*/ 	.word	0x0001b780


	//   ....[243]....
        /*0ac4*/ 	.word	0x0001b880


	//   ....[244]....
        /*0ac8*/ 	.word	0x0001b8f0


	//   ....[245]....
        /*0acc*/ 	.word	0x0001b9f0


	//   ....[246]....
        /*0ad0*/ 	.word	0x0001ba60


	//   ....[247]....
        /*0ad4*/ 	.word	0x0001bb60


	//   ....[248]....
        /*0ad8*/ 	.word	0x0001bbd0


	//   ....[249]....
        /*0adc*/ 	.word	0x0001bcd0


	//   ....[250]....
        /*0ae0*/ 	.word	0x0001bd40


	//   ....[251]....
        /*0ae4*/ 	.word	0x0001be40


	//   ....[252]....
        /*0ae8*/ 	.word	0x0001beb0


	//   ....[253]....
        /*0aec*/ 	.word	0x0001bf90


	//   ....[254]....
        /*0af0*/ 	.word	0x0001c080


	//   ....[255]....
        /*0af4*/ 	.word	0x0001c0f0


	//   ....[0]....
        /*0af8*/ 	.word	0x0001c170


	//   ....[1]....
        /*0afc*/ 	.word	0x0001c220


	//   ....[2]....
        /*0b00*/ 	.word	0x0001c2a0


	//   ....[3]....
        /*0b04*/ 	.word	0x0001c370


	//   ....[4]....
        /*0b08*/ 	.word	0x0001c3f0


	//   ....[5]....
        /*0b0c*/ 	.word	0x0001c4c0


	//   ....[6]....
        /*0b10*/ 	.word	0x0001c540


	//   ....[7]....
        /*0b14*/ 	.word	0x0001c610


	//   ....[8]....
        /*0b18*/ 	.word	0x0001c690


	//   ....[9]....
        /*0b1c*/ 	.word	0x0001c760


	//   ....[10]....
        /*0b20*/ 	.word	0x0001c7e0


	//   ....[11]....
        /*0b24*/ 	.word	0x0001c8a0


	//   ....[12]....
        /*0b28*/ 	.word	0x0001c930


	//   ....[13]....
        /*0b2c*/ 	.word	0x0001c9e0


	//   ....[14]....
        /*0b30*/ 	.word	0x0001cb10


	//   ....[15]....
        /*0b34*/ 	.word	0x0001cbc0


	//   ....[16]....
        /*0b38*/ 	.word	0x0001cc20


	//   ....[17]....
        /*0b3c*/ 	.word	0x0001cce0


	//   ....[18]....
        /*0b40*/ 	.word	0x0001cd40


	//   ....[19]....
        /*0b44*/ 	.word	0x0001ce00


	//   ....[20]....
        /*0b48*/ 	.word	0x0001ce60


	//   ....[21]....
        /*0b4c*/ 	.word	0x0001cf20


	//   ....[22]....
        /*0b50*/ 	.word	0x0001cf80


	//   ....[23]....
        /*0b54*/ 	.word	0x0001d040


	//   ....[24]....
        /*0b58*/ 	.word	0x0001d0a0


	//   ....[25]....
        /*0b5c*/ 	.word	0x0001d160


	//   ....[26]....
        /*0b60*/ 	.word	0x0001d1c0


	//   ....[27]....
        /*0b64*/ 	.word	0x0001d280


	//   ....[28]....
        /*0b68*/ 	.word	0x0001d2e0


	//   ....[29]....
        /*0b6c*/ 	.word	0x0001d3a0


	//   ....[30]....
        /*0b70*/ 	.word	0x0001d490


	//   ....[31]....
        /*0b74*/ 	.word	0x0001d530


	//   ....[32]....
        /*0b78*/ 	.word	0x0001d590


	//   ....[33]....
        /*0b7c*/ 	.word	0x0001d670


	//   ....[34]....
        /*0b80*/ 	.word	0x0001d6d0


	//   ....[35]....
        /*0b84*/ 	.word	0x0001d7b0


	//   ....[36]....
        /*0b88*/ 	.word	0x0001d810


	//   ....[37]....
        /*0b8c*/ 	.word	0x0001d8f0


	//   ....[38]....
        /*0b90*/ 	.word	0x0001d950


	//   ....[39]....
        /*0b94*/ 	.word	0x0001da30


	//   ....[40]....
        /*0b98*/ 	.word	0x0001da90


	//   ....[41]....
        /*0b9c*/ 	.word	0x0001db70


	//   ....[42]....
        /*0ba0*/ 	.word	0x0001dbd0


	//   ....[43]....
        /*0ba4*/ 	.word	0x0001dcb0


	//   ....[44]....
        /*0ba8*/ 	.word	0x0001dd10


	//   ....[45]....
        /*0bac*/ 	.word	0x0001dde0


	//   ....[46]....
        /*0bb0*/ 	.word	0x0001df00


	//   ....[47]....
        /*0bb4*/ 	.word	0x0001dfb0


	//   ....[48]....
        /*0bb8*/ 	.word	0x0001e060


	//   ....[49]....
        /*0bbc*/ 	.word	0x0001e130


	//   ....[50]....
        /*0bc0*/ 	.word	0x0001e190


	//   ....[51]....
        /*0bc4*/ 	.word	0x0001e270


	//   ....[52]....
        /*0bc8*/ 	.word	0x0001e2d0


	//   ....[53]....
        /*0bcc*/ 	.word	0x0001e3a0


	//   ....[54]....
        /*0bd0*/ 	.word	0x0001e400


	//   ....[55]....
        /*0bd4*/ 	.word	0x0001e4d0


	//   ....[56]....
        /*0bd8*/ 	.word	0x0001e530


	//   ....[57]....
        /*0bdc*/ 	.word	0x0001e610


	//   ....[58]....
        /*0be0*/ 	.word	0x0001e670


	//   ....[59]....
        /*0be4*/ 	.word	0x0001e740


	//   ....[60]....
        /*0be8*/ 	.word	0x0001e7a0


	//   ....[61]....
        /*0bec*/ 	.word	0x0001e860


	//   ....[62]....
        /*0bf0*/ 	.word	0x0001e8f0


	//   ....[63]....
        /*0bf4*/ 	.word	0x0001e990


	//   ....[64]....
        /*0bf8*/ 	.word	0x0001eab0


	//   ....[65]....
        /*0bfc*/ 	.word	0x0001eb20


	//   ....[66]....
        /*0c00*/ 	.word	0x0001eb90


	//   ....[67]....
        /*0c04*/ 	.word	0x0001ec00


	//   ....[68]....
        /*0c08*/ 	.word	0x0001ec70


	//   ....[69]....
        /*0c0c*/ 	.word	0x0001ecf0


	//   ....[70]....
        /*0c10*/ 	.word	0x0001ed80


	//   ....[71]....
        /*0c14*/ 	.word	0x0001ee10


	//   ....[72]....
        /*0c18*/ 	.word	0x0001ee80


	//   ....[73]....
        /*0c1c*/ 	.word	0x0001eef0


	//   ....[74]....
        /*0c20*/ 	.word	0x0001ef60


	//   ....[75]....
        /*0c24*/ 	.word	0x0001efe0


	//   ....[76]....
        /*0c28*/ 	.word	0x0001f050


	//   ....[77]....
        /*0c2c*/ 	.word	0x0001f0f0


	//   ....[78]....
        /*0c30*/ 	.word	0x0001f180


	//   ....[79]....
        /*0c34*/ 	.word	0x0001f2a0


	//----- nvinfo : EIATTR_REG_RECONFIG
	.align		4
.L_142:
        /*0c38*/ 	.byte	0x01, 0x54
	.zero		2


	//----- nvinfo : EIATTR_SYSCALL_OFFSETS
	.align		4
        /*0c3c*/ 	.byte	0x04, 0x46
        /*0c3e*/ 	.short	(.L_144 - .L_143)


	//   ....[0]....
.L_143:
        /*0c40*/ 	.word	0x00001890


	//   ....[1]....
        /*0c44*/ 	.word	0x000019e0


	//   ....[2]....
        /*0c48*/ 	.word	0x000084e0


	//   ....[3]....
        /*0c4c*/ 	.word	0x00008830


	//   ....[4]....
        /*0c50*/ 	.word	0x000154a0


	//   ....[5]....
        /*0c54*/ 	.word	0x000155f0


	//   ....[6]....
        /*0c58*/ 	.word	0x000156e0


	//   ....[7]....
        /*0c5c*/ 	.word	0x000166a0


	//----- nvinfo : EIATTR_MBARRIER_INSTR_OFFSETS
	.align		4
.L_144:
        /*0c60*/ 	.byte	0x04, 0x39
        /*0c62*/ 	.short	(.L_146 - .L_145)


	//   ....[0]....
.L_145:
        /*0c64*/ 	.word	0x00000250
        /*0c68*/ 	.word	0x000000ff
        /*0c6c*/ 	.word	0x00028800
        /*0c70*/ 	.short	0x0100
        /*0c72*/ 	.byte	0x08
	.zero		1


	//   ....[1]....
        /*0c74*/ 	.word	0x00000260
        /*0c78*/ 	.word	0x000000ff
        /*0c7c*/ 	.word	0x00028820
        /*0c80*/ 	.short	0x0100
        /*0c82*/ 	.byte	0x08
	.zero		1


	//   ....[2]....
        /*0c84*/ 	.word	0x00000350
        /*0c88*/ 	.word	0x000000ff
        /*0c8c*/ 	.word	0x00028830
        /*0c90*/ 	.short	0x0100
        /*0c92*/ 	.byte	0x08
	.zero		1


	//   ....[3]....
        /*0c94*/ 	.word	0x00000360
        /*0c98*/ 	.word	0x000000ff
        /*0c9c*/ 	.word	0x00028840
        /*0ca0*/ 	.short	0x0100
        /*0ca2*/ 	.byte	0x08
	.zero		1


	//   ....[4]....
        /*0ca4*/ 	.word	0x00000370
        /*0ca8*/ 	.word	0x000000ff
        /*0cac*/ 	.word	0x00028838
        /*0cb0*/ 	.short	0x0100
        /*0cb2*/ 	.byte	0x08
	.zero		1


	//   ....[5]....
        /*0cb4*/ 	.word	0x00000380
        /*0cb8*/ 	.word	0x000000ff
        /*0cbc*/ 	.word	0x00028848
        /*0cc0*/ 	.short	0x0100
        /*0cc2*/ 	.byte	0x08
	.zero		1


	//   ....[6]....
        /*0cc4*/ 	.word	0x000004b0
        /*0cc8*/ 	.word	0x000000ff
        /*0ccc*/ 	.word	0x00028850
        /*0cd0*/ 	.short	0x0100
        /*0cd2*/ 	.byte	0x08
	.zero		1


	//   ....[7]....
        /*0cd4*/ 	.word	0x000004c0
        /*0cd8*/ 	.word	0x000000ff
        /*0cdc*/ 	.word	0x00028860
        /*0ce0*/ 	.short	0x0100
        /*0ce2*/ 	.byte	0x08
	.zero		1


	//   ....[8]....
        /*0ce4*/ 	.word	0x000004d0
        /*0ce8*/ 	.word	0x000000ff
        /*0cec*/ 	.word	0x00028858
        /*0cf0*/ 	.short	0x0100
        /*0cf2*/ 	.byte	0x08
	.zero		1


	//   ....[9]....
        /*0cf4*/ 	.word	0x000004e0
        /*0cf8*/ 	.word	0x000000ff
        /*0cfc*/ 	.word	0x00028868
        /*0d00*/ 	.short	0x0100
        /*0d02*/ 	.byte	0x08
	.zero		1


	//   ....[10]....
        /*0d04*/ 	.word	0x000005d0
        /*0d08*/ 	.word	0x000000ff
        /*0d0c*/ 	.word	0x00028870
        /*0d10*/ 	.short	0x0100
        /*0d12*/ 	.byte	0x06
	.zero		1


	//   ....[11]....
        /*0d14*/ 	.word	0x000005e0
        /*0d18*/ 	.word	0x000000ff
        /*0d1c*/ 	.word	0x00028880
        /*0d20*/ 	.short	0x0100
        /*0d22*/ 	.byte	0x06
	.zero		1


	//   ....[12]....
        /*0d24*/ 	.word	0x000005f0
        /*0d28*/ 	.word	0x000000ff
        /*0d2c*/ 	.word	0x00028878
        /*0d30*/ 	.short	0x0100
        /*0d32*/ 	.byte	0x06
	.zero		1


	//   ....[13]....
        /*0d34*/ 	.word	0x00000600
        /*0d38*/ 	.word	0x000000ff
        /*0d3c*/ 	.word	0x00028888
        /*0d40*/ 	.short	0x0100
        /*0d42*/ 	.byte	0x06
	.zero		1


	//   ....[14]....
        /*0d44*/ 	.word	0x00000730
        /*0d48*/ 	.word	0x000000ff
        /*0d4c*/ 	.word	0x00028890
        /*0d50*/ 	.short	0x0100
        /*0d52*/ 	.byte	0x08
	.zero		1


	//   ....[15]....
        /*0d54*/ 	.word	0x00000740
        /*0d58*/ 	.word	0x000000ff
        /*0d5c*/ 	.word	0x000288a0
        /*0d60*/ 	.short	0x0100
        /*0d62*/ 	.byte	0x08
	.zero		1


	//   ....[16]....
        /*0d64*/ 	.word	0x00000750
        /*0d68*/ 	.word	0x000000ff
        /*0d6c*/ 	.word	0x00028898
        /*0d70*/ 	.short	0x0100
        /*0d72*/ 	.byte	0x08
	.zero		1


	//   ....[17]....
        /*0d74*/ 	.word	0x00000760
        /*0d78*/ 	.word	0x000000ff
        /*0d7c*/ 	.word	0x000288a8
        /*0d80*/ 	.short	0x0100
        /*0d82*/ 	.byte	0x08
	.zero		1


	//   ....[18]....
        /*0d84*/ 	.word	0x00000890
        /*0d88*/ 	.word	0x000000ff
        /*0d8c*/ 	.word	0x000288b0
        /*0d90*/ 	.short	0x0100
        /*0d92*/ 	.byte	0x08
	.zero		1


	//   ....[19]....
        /*0d94*/ 	.word	0x000008a0
        /*0d98*/ 	.word	0x000000ff
        /*0d9c*/ 	.word	0x000288c0
        /*0da0*/ 	.short	0x0100
        /*0da2*/ 	.byte	0x08
	.zero		1


	//   ....[20]....
        /*0da4*/ 	.word	0x000008b0
        /*0da8*/ 	.word	0x000000ff
        /*0dac*/ 	.word	0x000288b8
        /*0db0*/ 	.short	0x0100
        /*0db2*/ 	.byte	0x08
	.zero		1


	//   ....[21]....
        /*0db4*/ 	.word	0x000008c0
        /*0db8*/ 	.word	0x000000ff
        /*0dbc*/ 	.word	0x000288c8
        /*0dc0*/ 	.short	0x0100
        /*0dc2*/ 	.byte	0x08
	.zero		1


	//   ....[22]....
        /*0dc4*/ 	.word	0x00002f10
        /*0dc8*/ 	.word	0x0000005c
        /*0dcc*/ 	.word	0x00028890
        /*0dd0*/ 	.short	0x010a
        /*0dd2*/ 	.byte	0x3f
	.zero		1


	//   ....[23]....
        /*0dd4*/ 	.word	0x00005320
        /*0dd8*/ 	.word	0x0000005c
        /*0ddc*/ 	.word	0x00028890
        /*0de0*/ 	.short	0x010a
        /*0de2*/ 	.byte	0x3f
	.zero		1


	//   ....[24]....
        /*0de4*/ 	.word	0x00007250
        /*0de8*/ 	.word	0x0000005c
        /*0dec*/ 	.word	0x00028890
        /*0df0*/ 	.short	0x010a
        /*0df2*/ 	.byte	0x3f
	.zero		1


	//   ....[25]....
        /*0df4*/ 	.word	0x00007970
        /*0df8*/ 	.word	0x0000000b
        /*0dfc*/ 	.word	0x00000000
        /*0e00*/ 	.short	0x0101
        /*0e02*/ 	.byte	0x3f
	.zero		1


	//   ....[26]....
        /*0e04*/ 	.word	0x000079b0
        /*0e08*/ 	.word	0x0000005c
        /*0e0c*/ 	.word	0x000288b0
        /*0e10*/ 	.short	0x010a
        /*0e12*/ 	.byte	0x3f
	.zero		1


	//   ....[27]....
        /*0e14*/ 	.word	0x00007fe0
        /*0e18*/ 	.word	0x0000005c
        /*0e1c*/ 	.word	0x00000000
        /*0e20*/ 	.short	0x0101
        /*0e22*/ 	.byte	0x3f
	.zero		1


	//   ....[28]....
        /*0e24*/ 	.word	0x00008560
        /*0e28*/ 	.word	0x0000009c
        /*0e2c*/ 	.word	0x00028800
        /*0e30*/ 	.short	0x010a
        /*0e32*/ 	.byte	0x3f
	.zero		1


	//   ....[29]....
        /*0e34*/ 	.word	0x000085b0
        /*0e38*/ 	.word	0x0000009c
        /*0e3c*/ 	.word	0x00028800
        /*0e40*/ 	.short	0x010a
        /*0e42*/ 	.byte	0x3f
	.zero		1


	//   ....[30]....
        /*0e44*/ 	.word	0x00008b20
        /*0e48*/ 	.word	0x0000009c
        /*0e4c*/ 	.word	0x00028800
        /*0e50*/ 	.short	0x010a
        /*0e52*/ 	.byte	0x3f
	.zero		1


	//   ....[31]....
        /*0e54*/ 	.word	0x0000a540
        /*0e58*/ 	.word	0x0000009c
        /*0e5c*/ 	.word	0x00028800
        /*0e60*/ 	.short	0x010a
        /*0e62*/ 	.byte	0x3f
	.zero		1


	//   ....[32]....
        /*0e64*/ 	.word	0x0000be20
        /*0e68*/ 	.word	0x00000003
        /*0e6c*/ 	.word	0x00028830
        /*0e70*/ 	.short	0x010a
        /*0e72*/ 	.byte	0x3f
	.zero		1


	//   ....[33]....
        /*0e74*/ 	.word	0x0000be70
        /*0e78*/ 	.word	0x00000003
        /*0e7c*/ 	.word	0x00028830
        /*0e80*/ 	.short	0x010a
        /*0e82*/ 	.byte	0x3f
	.zero		1


	//   ....[34]....
        /*0e84*/ 	.word	0x0000c460
        /*0e88*/ 	.word	0x00000003
        /*0e8c*/ 	.word	0x00000000
        /*0e90*/ 	.short	0x0101
        /*0e92*/ 	.byte	0x3f
	.zero		1


	//   ....[35]....
        /*0e94*/ 	.word	0x0000e470
        /*0e98*/ 	.word	0x00000005
        /*0e9c*/ 	.word	0x00028830
        /*0ea0*/ 	.short	0x010a
        /*0ea2*/ 	.byte	0x3f
	.zero		1


	//   ....[36]....
        /*0ea4*/ 	.word	0x0000e4c0
        /*0ea8*/ 	.word	0x00000005
        /*0eac*/ 	.word	0x00028830
        /*0eb0*/ 	.short	0x010a
        /*0eb2*/ 	.byte	0x3f
	.zero		1


	//   ....[37]....
        /*0eb4*/ 	.word	0x0000e900
        /*0eb8*/ 	.word	0x00000005
        /*0ebc*/ 	.word	0x00028850
        /*0ec0*/ 	.short	0x010a
        /*0ec2*/ 	.byte	0x3f
	.zero		1


	//   ....[38]....
        /*0ec4*/ 	.word	0x0000e940
        /*0ec8*/ 	.word	0x00000005
        /*0ecc*/ 	.word	0x00028850
        /*0ed0*/ 	.short	0x010a
        /*0ed2*/ 	.byte	0x3f
	.zero		1


	//   ....[39]....
        /*0ed4*/ 	.word	0x0000fd30
        /*0ed8*/ 	.word	0x00000003
        /*0edc*/ 	.word	0x00000000
        /*0ee0*/ 	.short	0x0101
        /*0ee2*/ 	.byte	0x3f
	.zero		1


	//   ....[40]....
        /*0ee4*/ 	.word	0x0000ffd0
        /*0ee8*/ 	.word	0x0000000b
        /*0eec*/ 	.word	0x00000000
        /*0ef0*/ 	.short	0x0101
        /*0ef2*/ 	.byte	0x3f
	.zero		1


	//   ....[41]....
        /*0ef4*/ 	.word	0x00010610
        /*0ef8*/ 	.word	0x0000000d
        /*0efc*/ 	.word	0x00028850
        /*0f00*/ 	.short	0x010a
        /*0f02*/ 	.byte	0x3f
	.zero		1


	//   ....[42]....
        /*0f04*/ 	.word	0x00010690
        /*0f08*/ 	.word	0x0000000d
        /*0f0c*/ 	.word	0x00028850
        /*0f10*/ 	.short	0x010a
        /*0f12*/ 	.byte	0x3f
	.zero		1


	//   ....[43]....
        /*0f14*/ 	.word	0x00010c70
        /*0f18*/ 	.word	0x00000005
        /*0f1c*/ 	.word	0x00000000
        /*0f20*/ 	.short	0x0101
        /*0f22*/ 	.byte	0x3f
	.zero		1


	//   ....[44]....
        /*0f24*/ 	.word	0x00012180
        /*0f28*/ 	.word	0x00000000
        /*0f2c*/ 	.word	0x00000000
        /*0f30*/ 	.short	0x0101
        /*0f32*/ 	.byte	0x3f
	.zero		1


	//   ....[45]....
        /*0f34*/ 	.word	0x00014300
        /*0f38*/ 	.word	0x00000016
        /*0f3c*/ 	.word	0x00028820
        /*0f40*/ 	.short	0x010a
        /*0f42*/ 	.byte	0x3f
	.zero		1


	//   ....[46]....
        /*0f44*/ 	.word	0x00014390
        /*0f48*/ 	.word	0x00000005
        /*0f4c*/ 	.word	0x000288a0
        /*0f50*/ 	.short	0x010a
        /*0f52*/ 	.byte	0x3f
	.zero		1


	//   ....[47]....
        /*0f54*/ 	.word	0x000146f0
        /*0f58*/ 	.word	0x00000005
        /*0f5c*/ 	.word	0x000288c0
        /*0f60*/ 	.short	0x010a
        /*0f62*/ 	.byte	0x3f
	.zero		1


	//   ....[48]....
        /*0f64*/ 	.word	0x00014b20
        /*0f68*/ 	.word	0x00000008
        /*0f6c*/ 	.word	0x000288a0
        /*0f70*/ 	.short	0x010a
        /*0f72*/ 	.byte	0x3f
	.zero		1


	//   ....[49]....
        /*0f74*/ 	.word	0x00014e60
        /*0f78*/ 	.word	0x00000008
        /*0f7c*/ 	.word	0x000288c0
        /*0f80*/ 	.short	0x010a
        /*0f82*/ 	.byte	0x3f
	.zero		1


	//   ....[50]....
        /*0f84*/ 	.word	0x00015c00
        /*0f88*/ 	.word	0x00000007
        /*0f8c*/ 	.word	0x00028840
        /*0f90*/ 	.short	0x010a
        /*0f92*/ 	.byte	0x3f
	.zero		1


	//   ....[51]....
        /*0f94*/ 	.word	0x00016380
        /*0f98*/ 	.word	0x00000007
        /*0f9c*/ 	.word	0x00028830
        /*0fa0*/ 	.short	0x0107
        /*0fa2*/ 	.byte	0x3f
	.zero		1


	//   ....[52]....
        /*0fa4*/ 	.word	0x00016450
        /*0fa8*/ 	.word	0x00000007
        /*0fac*/ 	.word	0x00028830
        /*0fb0*/ 	.short	0x0101
        /*0fb2*/ 	.byte	0x3f
	.zero		1


	//   ....[53]....
        /*0fb4*/ 	.word	0x00016f50
        /*0fb8*/ 	.word	0x00000016
        /*0fbc*/ 	.word	0x00028800
        /*0fc0*/ 	.short	0x0107
        /*0fc2*/ 	.byte	0x3f
	.zero		1


	//   ....[54]....
        /*0fc4*/ 	.word	0x00017050
        /*0fc8*/ 	.word	0x00000016
        /*0fcc*/ 	.word	0x00028800
        /*0fd0*/ 	.short	0x0101
        /*0fd2*/ 	.byte	0x3f
	.zero		1


	//   ....[55]....
        /*0fd4*/ 	.word	0x00017080
        /*0fd8*/ 	.word	0x00000016
        /*0fdc*/ 	.word	0x00028820
        /*0fe0*/ 	.short	0x010a
        /*0fe2*/ 	.byte	0x3f
	.zero		1


	//   ....[56]....
        /*0fe4*/ 	.word	0x00017410
        /*0fe8*/ 	.word	0x00000006
        /*0fec*/ 	.word	0x00028840
        /*0ff0*/ 	.short	0x010a
        /*0ff2*/ 	.byte	0x3f
	.zero		1


	//   ....[57]....
        /*0ff4*/ 	.word	0x00017930
        /*0ff8*/ 	.word	0x00000006
        /*0ffc*/ 	.word	0x00028830
        /*1000*/ 	.short	0x0107
        /*1002*/ 	.byte	0x3f
	.zero		1


	//   ....[58]....
        /*1004*/ 	.word	0x000179f0
        /*1008*/ 	.word	0x00000006
        /*100c*/ 	.word	0x00028830
        /*1010*/ 	.short	0x0101
        /*1012*/ 	.byte	0x3f
	.zero		1


	//   ....[59]....
        /*1014*/ 	.word	0x00017a50
        /*1018*/ 	.word	0x00000006
        /*101c*/ 	.word	0x00028860
        /*1020*/ 	.short	0x010a
        /*1022*/ 	.byte	0x3f
	.zero		1


	//   ....[60]....
        /*1024*/ 	.word	0x00017f90
        /*1028*/ 	.word	0x00000006
        /*102c*/ 	.word	0x00028850
        /*1030*/ 	.short	0x0107
        /*1032*/ 	.byte	0x3f
	.zero		1


	//   ....[61]....
        /*1034*/ 	.word	0x00018140
        /*1038*/ 	.word	0x00000006
        /*103c*/ 	.word	0x00028850
        /*1040*/ 	.short	0x0101
        /*1042*/ 	.byte	0x3f
	.zero		1


	//   ....[62]....
        /*1044*/ 	.word	0x00018350
        /*1048*/ 	.word	0x00000000
        /*104c*/ 	.word	0x00028860
        /*1050*/ 	.short	0x010a
        /*1052*/ 	.byte	0x3f
	.zero		1


	//   ....[63]....
        /*1054*/ 	.word	0x00018880
        /*1058*/ 	.word	0x00000000
        /*105c*/ 	.word	0x00028850
        /*1060*/ 	.short	0x0107
        /*1062*/ 	.byte	0x3f
	.zero		1


	//   ....[64]....
        /*1064*/ 	.word	0x00018940
        /*1068*/ 	.word	0x00000000
        /*106c*/ 	.word	0x00028850
        /*1070*/ 	.short	0x0101
        /*1072*/ 	.byte	0x3f
	.zero		1


	//   ....[65]....
        /*1074*/ 	.word	0x00019440
        /*1078*/ 	.word	0x00000004
        /*107c*/ 	.word	0x00028820
        /*1080*/ 	.short	0x010a
        /*1082*/ 	.byte	0x3f
	.zero		1


	//   ....[66]....
        /*1084*/ 	.word	0x000195b0
        /*1088*/ 	.word	0x00000005
        /*108c*/ 	.word	0x00028840
        /*1090*/ 	.short	0x010a
        /*1092*/ 	.byte	0x3f
	.zero		1


	//   ....[67]....
        /*1094*/ 	.word	0x00019650
        /*1098*/ 	.word	0x00000019
        /*109c*/ 	.word	0x00028840
        /*10a0*/ 	.short	0x010a
        /*10a2*/ 	.byte	0x3f
	.zero		1


	//   ....[68]....
        /*10a4*/ 	.word	0x00019690
        /*10a8*/ 	.word	0x00000005
        /*10ac*/ 	.word	0x00028860
        /*10b0*/ 	.short	0x010a
        /*10b2*/ 	.byte	0x3f
	.zero		1


	//   ....[69]....
        /*10b4*/ 	.word	0x000196d0
        /*10b8*/ 	.word	0x00000019
        /*10bc*/ 	.word	0x00028860
        /*10c0*/ 	.short	0x010a
        /*10c2*/ 	.byte	0x3f
	.zero		1


	//   ....[70]....
        /*10c4*/ 	.word	0x00019730
        /*10c8*/ 	.word	0x0000005c
        /*10cc*/ 	.word	0x00028890
        /*10d0*/ 	.short	0x010a
        /*10d2*/ 	.byte	0x3f
	.zero		1


	//   ....[71]....
        /*10d4*/ 	.word	0x00019c40
        /*10d8*/ 	.word	0x0000005c
        /*10dc*/ 	.word	0x00028890
        /*10e0*/ 	.short	0x010a
        /*10e2*/ 	.byte	0x3f
	.zero		1


	//   ....[72]....
        /*10e4*/ 	.word	0x0001a150
        /*10e8*/ 	.word	0x0000005c
        /*10ec*/ 	.word	0x00028890
        /*10f0*/ 	.short	0x010a
        /*10f2*/ 	.byte	0x3f
	.zero		1


	//   ....[73]....
        /*10f4*/ 	.word	0x0001a620
        /*10f8*/ 	.word	0x0000005c
        /*10fc*/ 	.word	0x000288b0
        /*1100*/ 	.short	0x010a
        /*1102*/ 	.byte	0x3f
	.zero		1


	//   ....[74]....
        /*1104*/ 	.word	0x0001a8e0
        /*1108*/ 	.word	0x0000009c
        /*110c*/ 	.word	0x00028800
        /*1110*/ 	.short	0x010a
        /*1112*/ 	.byte	0x3f
	.zero		1


	//   ....[75]....
        /*1114*/ 	.word	0x0001aaf0
        /*1118*/ 	.word	0x0000009c
        /*111c*/ 	.word	0x00028800
        /*1120*/ 	.short	0x010a
        /*1122*/ 	.byte	0x3f
	.zero		1


	//   ....[76]....
        /*1124*/ 	.word	0x0001ab40
        /*1128*/ 	.word	0x00000003
        /*112c*/ 	.word	0x00028830
        /*1130*/ 	.short	0x010a
        /*1132*/ 	.byte	0x3f
	.zero		1


	//   ....[77]....
        /*1134*/ 	.word	0x0001ab90
        /*1138*/ 	.word	0x00000005
        /*113c*/ 	.word	0x00028830
        /*1140*/ 	.short	0x010a
        /*1142*/ 	.byte	0x3f
	.zero		1


	//   ....[78]....
        /*1144*/ 	.word	0x0001abe0
        /*1148*/ 	.word	0x00000005
        /*114c*/ 	.word	0x00028850
        /*1150*/ 	.short	0x010a
        /*1152*/ 	.byte	0x3f
	.zero		1


	//   ....[79]....
        /*1154*/ 	.word	0x0001ac30
        /*1158*/ 	.word	0x0000000d
        /*115c*/ 	.word	0x00028850
        /*1160*/ 	.short	0x010a
        /*1162*/ 	.byte	0x3f
	.zero		1


	//   ....[80]....
        /*1164*/ 	.word	0x0001b200
        /*1168*/ 	.word	0x00000016
        /*116c*/ 	.word	0x00028820
        /*1170*/ 	.short	0x010a
        /*1172*/ 	.byte	0x3f
	.zero		1


	//   ....[81]....
        /*1174*/ 	.word	0x0001b250
        /*1178*/ 	.word	0x00000005
        /*117c*/ 	.word	0x000288a0
        /*1180*/ 	.short	0x010a
        /*1182*/ 	.byte	0x3f
	.zero		1


	//   ....[82]....
        /*1184*/ 	.word	0x0001b2a0
        /*1188*/ 	.word	0x00000005
        /*118c*/ 	.word	0x000288c0
        /*1190*/ 	.short	0x010a
        /*1192*/ 	.byte	0x3f
	.zero		1


	//   ....[83]....
        /*1194*/ 	.word	0x0001b2f0
        /*1198*/ 	.word	0x00000008
        /*119c*/ 	.word	0x000288a0
        /*11a0*/ 	.short	0x010a
        /*11a2*/ 	.byte	0x3f
	.zero		1


	//   ....[84]....
        /*11a4*/ 	.word	0x0001b340
        /*11a8*/ 	.word	0x00000008
        /*11ac*/ 	.word	0x000288c0
        /*11b0*/ 	.short	0x010a
        /*11b2*/ 	.byte	0x3f
	.zero		1


	//   ....[85]....
        /*11b4*/ 	.word	0x0001b460
        /*11b8*/ 	.word	0x00000007
        /*11bc*/ 	.word	0x00028840
        /*11c0*/ 	.short	0x010a
        /*11c2*/ 	.byte	0x3f
	.zero		1


	//   ....[86]....
        /*11c4*/ 	.word	0x0001ca10
        /*11c8*/ 	.word	0x00000016
        /*11cc*/ 	.word	0x00028820
        /*11d0*/ 	.short	0x010a
        /*11d2*/ 	.byte	0x3f
	.zero		1


	//   ....[87]....
        /*11d4*/ 	.word	0x0001ca60
        /*11d8*/ 	.word	0x00000006
        /*11dc*/ 	.word	0x00028840
        /*11e0*/ 	.short	0x010a
        /*11e2*/ 	.byte	0x3f
	.zero		1


	//   ....[88]....
        /*11e4*/ 	.word	0x0001d3e0
        /*11e8*/ 	.word	0x00000006
        /*11ec*/ 	.word	0x00028860
        /*11f0*/ 	.short	0x010a
        /*11f2*/ 	.byte	0x3f
	.zero		1


	//   ....[89]....
        /*11f4*/ 	.word	0x0001de50
        /*11f8*/ 	.word	0x00000000
        /*11fc*/ 	.word	0x00028860
        /*1200*/ 	.short	0x010a
        /*1202*/ 	.byte	0x3f
	.zero		1


	//   ....[90]....
        /*1204*/ 	.word	0x0001f1c0
        /*1208*/ 	.word	0x00000004
        /*120c*/ 	.word	0x00028820
        /*1210*/ 	.short	0x010a
        /*1212*/ 	.byte	0x3f
	.zero		1


	//   ....[91]....
        /*1214*/ 	.word	0x0001f360
        /*1218*/ 	.word	0x00000005
        /*121c*/ 	.word	0x00028840
        /*1220*/ 	.short	0x010a
        /*1222*/ 	.byte	0x3f
	.zero		1


	//   ....[92]....
        /*1224*/ 	.word	0x0001f3b0
        /*1228*/ 	.word	0x00000019
        /*122c*/ 	.word	0x00028840
        /*1230*/ 	.short	0x010a
        /*1232*/ 	.byte	0x3f
	.zero		1


	//   ....[93]....
        /*1234*/ 	.word	0x0001f400
        /*1238*/ 	.word	0x00000005
        /*123c*/ 	.word	0x00028860
        /*1240*/ 	.short	0x010a
        /*1242*/ 	.byte	0x3f
	.zero		1


	//----- nvinfo : EIATTR_NUM_MBARRIERS
	.align		4
.L_146:
        /*1244*/ 	.byte	0x03, 0x38
        /*1246*/ 	.short	0x0016


	//----- nvinfo : EIATTR_EXIT_INSTR_OFFSETS
	.align		4
        /*1248*/ 	.byte	0x04, 0x1c
        /*124a*/ 	.short	(.L_148 - .L_147)


	//   ....[0]....
.L_147:
        /*124c*/ 	.word	0x00019720


	//----- nvinfo : EIATTR_MAX_THREADS
	.align		4
.L_148:
        /*1250*/ 	.byte	0x04, 0x05
        /*1252*/ 	.short	(.L_150 - .L_149)
.L_149:
        /*1254*/ 	.word	0x00000180
        /*1258*/ 	.word	0x00000001
        /*125c*/ 	.word	0x00000001


	//----- nvinfo : EIATTR_CRS_STACK_SIZE
	.align		4
.L_150:
        /*1260*/ 	.byte	0x04, 0x1e
        /*1262*/ 	.short	(.L_152 - .L_151)
.L_151:
        /*1264*/ 	.word	0x00000000


	//----- nvinfo : EIATTR_CBANK_PARAM_SIZE
	.align		4
.L_152:
        /*1268*/ 	.byte	0x03, 0x19
        /*126a*/ 	.short	0x0af0


	//----- nvinfo : EIATTR_PARAM_CBANK
	.align		4
        /*126c*/ 	.byte	0x04, 0x0a
        /*126e*/ 	.short	(.L_154 - .L_153)
	.align		4
.L_153:
        /*1270*/ 	.word	index@(.nv.constant0._ZN7cutlass13device_kernelIN5flash11enable_sm90INS1_16FlashAttnFwdSm90INS1_25CollectiveMainloopFwdSm90ILi2EN4cute5tupleIJNS5_1CILi1EEES8_S8_EEENS6_IJNS7_ILi128EEESA_SA_EEELi128ENS_6half_tEfNS_4arch4Sm90ELb0ELb0ELb0ELb1ELb1ELb1ELb0ELb1ELb1ELb1ELb0ELb0EEENS1_21CollectiveEpilogueFwdISB_S9_SC_SE_Li256ELb1ELb1ELb0ELb0EEENS1_36VarlenDynamicPersistentTileSchedulerILi128ELi128ELi256ELi128ELb0ELb1ELb1ELb0ELb1ELb1EEEEEEEEEvNT_6ParamsE)
        /*1274*/ 	.short	0x0210
        /*1276*/ 	.short	0x0af0


	//----- nvinfo : EIATTR_SW_WAR
	.align		4
.L_154:
        /*1278*/ 	.byte	0x04, 0x36
        /*127a*/ 	.short	(.L_156 - .L_155)
.L_155:
        /*127c*/ 	.word	0x00000008
.L_156:


//--------------------- .nv.info._ZN7cutlass13device_kernelIN5flash11enable_sm90INS1_16FlashAttnFwdSm90INS1_25CollectiveMainloopFwdSm90ILi2EN4cute5tupleIJNS5_1CILi1EEES8_S8_EEENS6_IJNS7_ILi128EEESA_SA_EEELi128ENS_6half_tEfNS_4arch4Sm90ELb0ELb1ELb0ELb0ELb1ELb0ELb0ELb1ELb1ELb1ELb0ELb0EEENS1_21CollectiveEpilogueFwdISB_S9_SC_SE_Li256ELb0ELb1ELb0ELb0EEENS1_30DynamicPersistentTileSchedulerILi256ELi128ELb0ELb1ELb1EEEEEEEEEvNT_6ParamsE --------------------------
	.section	.nv.info._ZN7cutlass13device_kernelIN5flash11enable_sm90INS1_16FlashAttnFwdSm90INS1_25CollectiveMainloopFwdSm90ILi2EN4cute5tupleIJNS5_1CILi1EEES8_S8_EEENS6_IJNS7_ILi128EEESA_SA_EEELi128ENS_6half_tEfNS_4arch4Sm90ELb0ELb1ELb0ELb0ELb1ELb0ELb0ELb1ELb1ELb1ELb0ELb0EEENS1_21CollectiveEpilogueFwdISB_S9_SC_SE_Li256ELb0ELb1ELb0ELb0EEENS1_30DynamicPersistentTileSchedulerILi256ELi128ELb0ELb1ELb1EEEEEEEEEvNT_6ParamsE,"",@"SHT_CUDA_INFO"
	.sectionflags	@""
	.align	4


	//----- nvinfo : EIATTR_CUDA_API_VERSION
	.align		4
        /*0000*/ 	.byte	0x04, 0x37
        /*0002*/ 	.short	(.L_158 - .L_157)
.L_157:
        /*0004*/ 	.word	0x00000082


	//----- nvinfo : EIATTR_KPARAM_INFO
	.align		4
.L_158:
        /*0008*/ 	.byte	0x04, 0x17
        /*000a*/ 	.short	(.L_160 - .L_159)
.L_159:
        /*000c*/ 	.word	0x00000000
        /*0010*/ 	.short	0x0000
        /*0012*/ 	.short	0x0070
        /*0014*/ 	.byte	0x00, 0xf0, 0x01, 0x2a


	//----- nvinfo : EIATTR_SPARSE_MMA_MASK
	.align		4
.L_160:
        /*0018*/ 	.byte	0x03, 0x50
        /*001a*/ 	.short	0x0000


	//----- nvinfo : EIATTR_MAXREG_COUNT
	.align		4
        /*001c*/ 	.byte	0x03, 0x1b
        /*001e*/ 	.short	0x00a8


	//----- nvinfo : EIATTR_NUM_BARRIERS
	.align		4
        /*0020*/ 	.byte	0x02, 0x4c
        /*0022*/ 	.byte	0x10
	.zero		1


	//----- nvinfo : EIATTR_EXTERNS
	.align		4
        /*0024*/ 	.byte	0x04, 0x0f
        /*0026*/ 	.short	(.L_162 - .L_161)


	//   ....[0]....
	.align		4
.L_161:
        /*0028*/ 	.word	index@(__assertfail)


	//----- nvinfo : EIATTR_MERCURY_ISA_VERSION
	.align		4
.L_162:
        /*002c*/ 	.byte	0x03, 0x5f
        /*002e*/ 	.short	0x0101


	//----- nvinfo : EIATTR_INT_WARP_WIDE_INSTR_OFFSETS
	.align		4
        /*0030*/ 	.byte	0x04, 0x31
        /*0032*/ 	.short	(.L_164 - .L_163)


	//   ....[0]....
.L_163:
        /*0034*/ 	.word	0x000000b0


	//   ....[1]....
        /*0038*/ 	.word	0x000000c0


	//   ....[2]....
        /*003c*/ 	.word	0x00000160


	//   ....[3]....
        /*0040*/ 	.word	0x000105a0


	//   ....[4]....
        /*0044*/ 	.word	0x00010630


	//   ....[5]....
        /*0048*/ 	.word	0x00013250


	//   ....[6]....
        /*004c*/ 	.word	0x000132e0


	//----- nvinfo : EIATTR_COOP_GROUP_MASK_REGIDS
	.align		4
.L_164:
        /*0050*/ 	.byte	0x04, 0x29
        /*0052*/ 	.short	(.L_166 - .L_165)


	//   ....[0]....
.L_165:
        /*0054*/ 	.word	0xffffffff


	//   ....[1]....
        /*0058*/ 	.word	0xffffffff


	//   ....[2]....
        /*005c*/ 	.word	0xffffffff


	//   ....[3]....
        /*0060*/ 	.word	0xffffffff


	//   ....[4]....
        /*0064*/ 	.word	0xffffffff


	//   ....[5]....
        /*0068*/ 	.word	0xffffffff


	//   ....[6]....
        /*006c*/ 	.word	0xffffffff


	//   ....[7]....
        /*0070*/ 	.word	0xffffffff


	//   ....[8]....
        /*0074*/ 	.word	0xffffffff


	//   ....[9]....
        /*0078*/ 	.word	0xffffffff


	//   ....[10]....
        /*007c*/ 	.word	0xffffffff


	//   ....[11]....
        /*0080*/ 	.word	0xffffffff


	//   ....[12]....
        /*0084*/ 	.word	0xffffffff


	//   ....[13]....
        /*0088*/ 	.word	0xffffffff


	//   ....[14]....
        /*008c*/ 	.word	0xffffffff


	//   ....[15]....
        /*0090*/ 	.word	0xffffffff


	//   ....[16]....
        /*0094*/ 	.word	0xffffffff


	//   ....[17]....
        /*0098*/ 	.word	0xffffffff


	//   ....[18]....
        /*009c*/ 	.word	0xffffffff


	//   ....[19]....
        /*00a0*/ 	.word	0xffffffff


	//   ....[20]....
        /*00a4*/ 	.word	0xffffffff


	//   ....[21]....
        /*00a8*/ 	.word	0xffffffff


	//   ....[22]....
        /*00ac*/ 	.word	0xffffffff


	//   ....[23]....
        /*00b0*/ 	.word	0xffffffff


	//   ....[24]....
        /*00b4*/ 	.word	0xffffffff


	//   ....[25]....
        /*00b8*/ 	.word	0xffffffff


	//   ....[26]....
        /*00bc*/ 	.word	0xffffffff


	//   ....[27]....
        /*00c0*/ 	.word	0xffffffff


	//   ....[28]....
        /*00c4*/ 	.word	0xffffffff


	//   ....[29]....
        /*00c8*/ 	.word	0xffffffff


	//   ....[30]....
        /*00cc*/ 	.word	0xffffffff


	//   ....[31]....
        /*00d0*/ 	.word	0xffffffff


	//   ....[32]....
        /*00d4*/ 	.word	0xffffffff


	//   ....[33]....
        /*00d8*/ 	.word	0xffffffff


	//   ....[34]....
        /*00dc*/ 	.word	0xffffffff


	//   ....[35]....
        /*00e0*/ 	.word	0xffffffff


	//   ....[36]....
        /*00e4*/ 	.word	0xffffffff


	//   ....[37]....
        /*00e8*/ 	.word	0xffffffff


	//   ....[38]....
        /*00ec*/ 	.word	0xffffffff


	//   ....[39]....
        /*00f0*/ 	.word	0xffffffff


	//   ....[40]....
        /*00f4*/ 	.word	0xffffffff


	//   ....[41]....
        /*00f8*/ 	.word	0xffffffff


	//   ....[42]....
        /*00fc*/ 	.word	0xffffffff


	//   ....[43]....
        /*0100*/ 	.word	0xffffffff


	//   ....[44]....
        /*0104*/ 	.word	0xffffffff


	//   ....[45]....
        /*0108*/ 	.word	0xffffffff


	//   ....[46]....
        /*010c*/ 	.word	0xffffffff


	//   ....[47]....
        /*0110*/ 	.word	0xffffffff


	//   ....[48]....
        /*0114*/ 	.word	0xffffffff


	//   ....[49]....
        /*0118*/ 	.word	0xffffffff


	//   ....[50]....
        /*011c*/ 	.word	0xffffffff


	//   ....[51]....
        /*0120*/ 	.word	0xffffffff


	//   ....[52]....
        /*0124*/ 	.word	0xffffffff


	//   ....[53]....
        /*0128*/ 	.word	0xffffffff


	//   ....[54]....
        /*012c*/ 	.word	0xffffffff


	//   ....[55]....
        /*0130*/ 	.word	0xffffffff


	//   ....[56]....
        /*0134*/ 	.word	0xffffffff


	//   ....[57]....
        /*0138*/ 	.word	0xffffffff


	//   ....[58]....
        /*013c*/ 	.word	0xffffffff


	//   ....[59]....
        /*0140*/ 	.word	0xffffffff


	//   ....[60]....
        /*0144*/ 	.word	0xffffffff


	//   ....[61]....
        /*0148*/ 	.word	0xffffffff


	//   ....[62]....
        /*014c*/ 	.word	0xffffffff


	//   ....[63]....
        /*0150*/ 	.word	0xffffffff


	//   ....[64]....
        /*0154*/ 	.word	0xffffffff


	//   ....[65]....
        /*0158*/ 	.word	0xffffffff


	//   ....[66]....
        /*015c*/ 	.word	0xffffffff


	//   ....[67]....
        /*0160*/ 	.word	0xffffffff


	//   ....[68]....
        /*0164*/ 	.word	0xffffffff


	//   ....[69]....
        /*0168*/ 	.word	0xffffffff


	//   ....[70]....
        /*016c*/ 	.word	0xffffffff


	//   ....[71]....
        /*0170*/ 	.word	0xffffffff


	//   ....[72]....
        /*0174*/ 	.word	0xffffffff


	//   ....[73]....
        /*0178*/ 	.word	0xffffffff


	//   ....[74]....
        /*017c*/ 	.word	0xffffffff


	//   ....[75]....
        /*0180*/ 	.word	0xffffffff


	//   ....[76]....
        /*0184*/ 	.word	0xffffffff


	//   ....[77]....
        /*0188*/ 	.word	0xffffffff


	//   ....[78]....
        /*018c*/ 	.word	0xffffffff


	//   ....[79]....
        /*0190*/ 	.word	0xffffffff


	//   ....[80]....
        /*0194*/ 	.word	0xffffffff


	//   ....[81]....
        /*0198*/ 	.word	0xffffffff


	//   ....[82]....
        /*019c*/ 	.word	0xffffffff


	//   ....[83]....
        /*01a0*/ 	.word	0xffffffff


	//   ....[84]....
        /*01a4*/ 	.word	0xffffffff


	//   ....[85]....
        /*01a8*/ 	.word	0xffffffff


	//   ....[86]....
        /*01ac*/ 	.word	0xffffffff


	//   ....[87]....
        /*01b0*/ 	.word	0xffffffff


	//   ....[88]....
        /*01b4*/ 	.word	0xffffffff


	//   ....[89]....
        /*01b8*/ 	.word	0xffffffff


	//   ....[90]....
        /*01bc*/ 	.word	0xffffffff


	//   ....[91]....
        /*01c0*/ 	.word	0xffffffff


	//   ....[92]....
        /*01c4*/ 	.word	0xffffffff


	//   ....[93]....
        /*01c8*/ 	.word	0xffffffff


	//   ....[94]....
        /*01cc*/ 	.word	0xffffffff


	//   ....[95]....
        /*01d0*/ 	.word	0xffffffff


	//   ....[96]....
        /*01d4*/ 	.word	0xffffffff


	//   ....[97]....
        /*01d8*/ 	.word	0xffffffff


	//   ....[98]....
        /*01dc*/ 	.word	0xffffffff


	//   ....[99]....
        /*01e0*/ 	.word	0xffffffff


	//   ....[100]....
        /*01e4*/ 	.word	0xffffffff


	//   ....[101]....
        /*01e8*/ 	.word	0xffffffff


	//   ....[102]....
        /*01ec*/ 	.word	0xffffffff


	//   ....[103]....
        /*01f0*/ 	.word	0xffffffff


	//   ....[104]....
        /*01f4*/ 	.word	0xffffffff


	//   ....[105]....
        /*01f8*/ 	.word	0xffffffff


	//   ....[106]....
        /*01fc*/ 	.word	0xffffffff


	//   ....[107]....
        /*0200*/ 	.word	0xffffffff


	//   ....[108]....
        /*0204*/ 	.word	0xffffffff


	//   ....[109]....
        /*0208*/ 	.word	0xffffffff


	//   ....[110]....
        /*020c*/ 	.word	0xffffffff


	//   ....[111]....
        /*0210*/ 	.word	0xffffffff


	//   ....[112]....
        /*0214*/ 	.word	0xffffffff


	//   ....[113]....
        /*0218*/ 	.word	0xffffffff


	//   ....[114]....
        /*021c*/ 	.word	0xffffffff


	//   ....[115]....
        /*0220*/ 	.word	0xffffffff


	//   ....[116]....
        /*0224*/ 	.word	0xffffffff


	//   ....[117]....
        /*0228*/ 	.word	0xffffffff


	//   ....[118]....
        /*022c*/ 	.word	0xffffffff


	//   ....[119]....
        /*0230*/ 	.word	0xffffffff


	//   ....[120]....
        /*0234*/ 	.word	0xffffffff


	//   ....[121]....
        /*0238*/ 	.word	0xffffffff


	//   ....[122]....
        /*023c*/ 	.word	0xffffffff


	//   ....[123]....
        /*0240*/ 	.word	0xffffffff


	//   ....[124]....
        /*0244*/ 	.word	0xffffffff


	//   ....[125]....
        /*0248*/ 	.word	0xffffffff


	//   ....[126]....
        /*024c*/ 	.word	0xffffffff


	//   ....[127]....
        /*0250*/ 	.word	0xffffffff


	//   ....[128]....
        /*0254*/ 	.word	0xffffffff


	//   ....[129]....
        /*0258*/ 	.word	0xffffffff


	//   ....[130]....
        /*025c*/ 	.word	0xffffffff


	//   ....[131]....
        /*0260*/ 	.word	0xffffffff


	//   ....[132]....
        /*0264*/ 	.word	0xffffffff


	//   ....[133]....
        /*0268*/ 	.word	0xffffffff


	//   ....[134]....
        /*026c*/ 	.word	0xffffffff


	//   ....[135]....
        /*0270*/ 	.word	0xffffffff


	//   ....[136]....
        /*0274*/ 	.word	0x0500000f


	//   ....[137]....
        /*0278*/ 	.word	0x0500000f


	//   ....[138]....
        /*027c*/ 	.word	0x0500000f


	//   ....[139]....
        /*0280*/ 	.word	0x0500000f


	//   ....[140]....
        /*0284*/ 	.word	0x0500000f


	//   ....[141]....
        /*0288*/ 	.word	0x0500000f


	//   ....[142]....
        /*028c*/ 	.word	0x0500000f


	//   ....[143]....
        /*0290*/ 	.word	0x0500000f


	//   ....[144]....
        /*0294*/ 	.word	0x0500000f


	//   ....[145]....
        /*0298*/ 	.word	0x0500000f


	//   ....[146]....
        /*029c*/ 	.word	0x0500000f


	//   ....[147]....
        /*02a0*/ 	.word	0x0500000f


	//   ....[148]....
        /*02a4*/ 	.word	0x0500000f


	//   ....[149]....
        /*02a8*/ 	.word	0x0500000f


	//   ....[150]....
        /*02ac*/ 	.word	0x0500000f


	//   ....[151]....
        /*02b0*/ 	.word	0x0500000f


	//   ....[152]....
        /*02b4*/ 	.word	0x0500000f


	//   ....[153]....
        /*02b8*/ 	.word	0x0500000f


	//   ....[154]....
        /*02bc*/ 	.word	0x0500000f


	//   ....[155]....
        /*02c0*/ 	.word	0x0500000f


	//   ....[156]....
        /*02c4*/ 	.word	0x0500000f


	//   ....[157]....
        /*02c8*/ 	.word	0x0500000f


	//   ....[158]....
        /*02cc*/ 	.word	0x0500000f


	//   ....[159]....
        /*02d0*/ 	.word	0x0500000f


	//   ....[160]....
        /*02d4*/ 	.word	0x0500000f


	//   ....[161]....
        /*02d8*/ 	.word	0x0500000f


	//   ....[162]....
        /*02dc*/ 	.word	0x0500000f


	//   ....[163]....
        /*02e0*/ 	.word	0x0500000f


	//   ....[164]....
        /*02e4*/ 	.word	0x0500000f


	//   ....[165]....
        /*02e8*/ 	.word	0x0500000f


	//   ....[166]....
        /*02ec*/ 	.word	0x0500000f


	//   ....[167]....
        /*02f0*/ 	.word	0x0500000f


	//   ....[168]....
        /*02f4*/ 	.word	0x0500000f


	//   ....[169]....
        /*02f8*/ 	.word	0x0500000f


	//   ....[170]....
        /*02fc*/ 	.word	0x0500000f


	//   ....[171]....
        /*0300*/ 	.word	0x0500000f


	//   ....[172]....
        /*0304*/ 	.word	0x0500000f


	//   ....[173]....
        /*0308*/ 	.word	0x0500000f


	//   ....[174]....
        /*030c*/ 	.word	0x0500000f


	//   ....[175]....
        /*0310*/ 	.word	0x0500000f


	//   ....[176]....
        /*0314*/ 	.word	0x0500000f


	//   ....[177]....
        /*0318*/ 	.word	0x0500000f


	//   ....[178]....
        /*031c*/ 	.word	0x0500000f


	//   ....[179]....
        /*0320*/ 	.word	0x0500000f


	//   ....[180]....
        /*0324*/ 	.word	0x0500000f


	//   ....[181]....
        /*0328*/ 	.word	0x0500000f


	//   ....[182]....
        /*032c*/ 	.word	0x0500000f


	//   ....[183]....
        /*0330*/ 	.word	0x0500000f


	//   ....[184]....
        /*0334*/ 	.word	0x0500000f


	//   ....[185]....
        /*0338*/ 	.word	0x0500000f


	//   ....[186]....
        /*033c*/ 	.word	0x0500000f


	//   ....[187]....
        /*0340*/ 	.word	0x0500000f


	//   ....[188]....
        /*0344*/ 	.word	0x0500000f


	//   ....[189]....
        /*0348*/ 	.word	0x0500000f


	//   ....[190]....
        /*034c*/ 	.word	0x0500000f


	//   ....[191]....
        /*0350*/ 	.word	0x0500000f


	//   ....[192]....
        /*0354*/ 	.word	0x0500000f


	//   ....[193]....
        /*0358*/ 	.word	0x0500000f


	//   ....[194]....
        /*035c*/ 	.word	0x0500000f


	//   ....[195]....
        /*0360*/ 	.word	0x0500000f


	//   ....[196]....
        /*0364*/ 	.word	0x0500000f


	//   ....[197]....
        /*0368*/ 	.word	0x0500000f


	//   ....[198]....
        /*036c*/ 	.word	0x0500000f


	//   ....[199]....
        /*0370*/ 	.word	0x0500000f


	//   ....[200]....
        /*0374*/ 	.word	0x0500000f


	//   ....[201]....
        /*0378*/ 	.word	0x0500000f


	//   ....[202]....
        /*037c*/ 	.word	0x0500000f


	//   ....[203]....
        /*0380*/ 	.word	0x0500000f


	//   ....[204]....
        /*0384*/ 	.word	0x0500000f


	//   ....[205]....
        /*0388*/ 	.word	0x0500000f


	//   ....[206]....
        /*038c*/ 	.word	0x0500000f


	//   ....[207]....
        /*0390*/ 	.word	0x0500000f


	//   ....[208]....
        /*0394*/ 	.word	0x0500000f


	//   ....[209]....
        /*0398*/ 	.word	0x0500000f


	//   ....[210]....
        /*039c*/ 	.word	0x0500000f


	//   ....[211]....
        /*03a0*/ 	.word	0x0500000f


	//   ....[212]....
        /*03a4*/ 	.word	0x0500000f


	//   ....[213]....
        /*03a8*/ 	.word	0x0500000f


	//   ....[214]....
        /*03ac*/ 	.word	0x0500000f


	//   ....[215]....
        /*03b0*/ 	.word	0x0500000f


	//   ....[216]....
        /*03b4*/ 	.word	0x0500000f


	//   ....[217]....
        /*03b8*/ 	.word	0x0500000f


	//   ....[218]....
        /*03bc*/ 	.word	0x0500000f


	//----- nvinfo : EIATTR_COOP_GROUP_INSTR_OFFSETS
	.align		4
.L_166:
        /*03c0*/ 	.byte	0x04, 0x28
        /*03c2*/ 	.short	(.L_168 - .L_167)


	//   ....[0]....
.L_167:
        /*03c4*/ 	.word	0x00000070


	//   ....[1]....
        /*03c8*/ 	.word	0x00000080


	//   ....[2]....
        /*03cc*/ 	.word	0x000002c0


	//   ....[3]....
        /*03d0*/ 	.word	0x00000420


	//   ....[4]....
        /*03d4*/ 	.word	0x00000540


	//   ....[5]....
        /*03d8*/ 	.word	0x000006a0


	//   ....[6]....
        /*03dc*/ 	.word	0x00001720


	//   ....[7]....
        /*03e0*/ 	.word	0x00001fc0


	//   ....[8]....
        /*03e4*/ 	.word	0x00002210


	//   ....[9]....
        /*03e8*/ 	.word	0x00003600


	//   ....[10]....
        /*03ec*/ 	.word	0x000036a0


	//   ....[11]....
        /*03f0*/ 	.word	0x00003d40


	//   ....[12]....
        /*03f4*/ 	.word	0x00003da0


	//   ....[13]....
        /*03f8*/ 	.word	0x00005600


	//   ....[14]....
        /*03fc*/ 	.word	0x00005800


	//   ....[15]....
        /*0400*/ 	.word	0x000063e0


	//   ....[16]....
        /*0404*/ 	.word	0x00006400


	//   ....[17]....
        /*0408*/ 	.word	0x00006d80


	//   ....[18]....
        /*040c*/ 	.word	0x00006e00


	//   ....[19]....
        /*0410*/ 	.word	0x00008cc0


	//   ....[20]....
        /*0414*/ 	.word	0x00008cd0


	//   ....[21]....
        /*0418*/ 	.word	0x00008d00


	//   ....[22]....
        /*041c*/ 	.word	0x00008d20


	//   ....[23]....
        /*0420*/ 	.word	0x0000aa20


	//   ....[24]....
        /*0424*/ 	.word	0x0000ac10


	//   ....[25]....
        /*0428*/ 	.word	0x0000b7f0


	//   ....[26]....
        /*042c*/ 	.word	0x0000b860


	//   ....[27]....
        /*0430*/ 	.word	0x0000c170


	//   ....[28]....
        /*0434*/ 	.word	0x0000c1e0


	//   ....[29]....
        /*0438*/ 	.word	0x0000d310


	//   ....[30]....
        /*043c*/ 	.word	0x0000d340


	//   ....[31]....
        /*0440*/ 	.word	0x0000d400


	//   ....[32]....
        /*0444*/ 	.word	0x0000d410


	//   ....[33]....
        /*0448*/ 	.word	0x0000e5a0


	//   ....[34]....
        /*044c*/ 	.word	0x0000e600


	//   ....[35]....
        /*0450*/ 	.word	0x0000e650


	//   ....[36]....
        /*0454*/ 	.word	0x0000e6b0


	//   ....[37]....
        /*0458*/ 	.word	0x0000eb90


	//   ....[38]....
        /*045c*/ 	.word	0x0000eba0


	//   ....[39]....
        /*0460*/ 	.word	0x0000ec60


	//   ....[40]....
        /*0464*/ 	.word	0x0000ec80


	//   ....[41]....
        /*0468*/ 	.word	0x0000ed40


	//   ....[42]....
        /*046c*/ 	.word	0x0000ed60


	//   ....[43]....
        /*0470*/ 	.word	0x0000ee30


	//   ....[44]....
        /*0474*/ 	.word	0x0000ee50


	//   ....[45]....
        /*0478*/ 	.word	0x0000f4f0


	//   ....[46]....
        /*047c*/ 	.word	0x0000f510


	//   ....[47]....
        /*0480*/ 	.word	0x0000f5d0


	//   ....[48]....
        /*0484*/ 	.word	0x0000f5f0


	//   ....[49]....
        /*0488*/ 	.word	0x0000f6b0


	//   ....[50]....
        /*048c*/ 	.word	0x0000f6d0


	//   ....[51]....
        /*0490*/ 	.word	0x0000f7a0


	//   ....[52]....
        /*0494*/ 	.word	0x0000f7c0


	//   ....[53]....
        /*0498*/ 	.word	0x0000f930


	//   ....[54]....
        /*049c*/ 	.word	0x000110b0


	//   ....[55]....
        /*04a0*/ 	.word	0x000110d0


	//   ....[56]....
        /*04a4*/ 	.word	0x000110e0


	//   ....[57]....
        /*04a8*/ 	.word	0x00011120


	//   ....[58]....
        /*04ac*/ 	.word	0x000111a0


	//   ....[59]....
        /*04b0*/ 	.word	0x000111c0


	//   ....[60]....
        /*04b4*/ 	.word	0x00011240


	//   ....[61]....
        /*04b8*/ 	.word	0x00011260


	//   ....[62]....
        /*04bc*/ 	.word	0x000112e0


	//   ....[63]....
        /*04c0*/ 	.word	0x00011300


	//   ....[64]....
        /*04c4*/ 	.word	0x00011380


	//   ....[65]....
        /*04c8*/ 	.word	0x000113a0


	//   ....[66]....
        /*04cc*/ 	.word	0x00011420


	//   ....[67]....
        /*04d0*/ 	.word	0x00011440


	//   ....[68]....
        /*04d4*/ 	.word	0x000114c0


	//   ....[69]....
        /*04d8*/ 	.word	0x000114e0


	//   ....[70]....
        /*04dc*/ 	.word	0x00011b10


	//   ....[71]....
        /*04e0*/ 	.word	0x00011b30


	//   ....[72]....
        /*04e4*/ 	.word	0x00011b60


	//   ....[73]....
        /*04e8*/ 	.word	0x00011ba0


	//   ....[74]....
        /*04ec*/ 	.word	0x00011c10


	//   ....[75]....
        /*04f0*/ 	.word	0x00011c30


	//   ....[76]....
        /*04f4*/ 	.word	0x00011cb0


	//   ....[77]....
        /*04f8*/ 	.word	0x00011cd0


	//   ....[78]....
        /*04fc*/ 	.word	0x00011d50


	//   ....[79]....
        /*0500*/ 	.word	0x00011d70


	//   ....[80]....
        /*0504*/ 	.word	0x00011df0


	//   ....[81]....
        /*0508*/ 	.word	0x00011e10


	//   ....[82]....
        /*050c*/ 	.word	0x00011e90


	//   ....[83]....
        /*0510*/ 	.word	0x00011eb0


	//   ....[84]....
        /*0514*/ 	.word	0x00011f30


	//   ....[85]....
        /*0518*/ 	.word	0x00011f50


	//   ....[86]....
        /*051c*/ 	.word	0x00012610


	//   ....[87]....
        /*0520*/ 	.word	0x00012640


	//   ....[88]....
        /*0524*/ 	.word	0x00012650


	//   ....[89]....
        /*0528*/ 	.word	0x000126a0


	//   ....[90]....
        /*052c*/ 	.word	0x000126b0


	//   ....[91]....
        /*0530*/ 	.word	0x00012700


	//   ....[92]....
        /*0534*/ 	.word	0x00012710


	//   ....[93]....
        /*0538*/ 	.word	0x00012760


	//   ....[94]....
        /*053c*/ 	.word	0x00012770


	//   ....[95]....
        /*0540*/ 	.word	0x000127c0


	//   ....[96]....
        /*0544*/ 	.word	0x000127d0


	//   ....[97]....
        /*0548*/ 	.word	0x00012820


	//   ....[98]....
        /*054c*/ 	.word	0x00012830


	//   ....[99]....
        /*0550*/ 	.word	0x00012880


	//   ....[100]....
        /*0554*/ 	.word	0x00012890


	//   ....[101]....
        /*0558*/ 	.word	0x000128a0


	//   ....[102]....
        /*055c*/ 	.word	0x00012b40


	//   ....[103]....
        /*0560*/ 	.word	0x00012b60


	//   ....[104]....
        /*0564*/ 	.word	0x00012b80


	//   ....[105]....
        /*0568*/ 	.word	0x00012be0


	//   ....[106]....
        /*056c*/ 	.word	0x00012c00


	//   ....[107]....
        /*0570*/ 	.word	0x00012c60


	//   ....[108]....
        /*0574*/ 	.word	0x00012c80


	//   ....[109]....
        /*0578*/ 	.word	0x00012ce0


	//   ....[110]....
        /*057c*/ 	.word	0x00012d00


	//   ....[111]....
        /*0580*/ 	.word	0x00012d60


	//   ....[112]....
        /*0584*/ 	.word	0x00012d80


	//   ....[113]....
        /*0588*/ 	.word	0x00012de0


	//   ....[114]....
        /*058c*/ 	.word	0x00012e00


	//   ....[115]....
        /*0590*/ 	.word	0x00012e60


	//   ....[116]....
        /*0594*/ 	.word	0x00012e80


	//   ....[117]....
        /*0598*/ 	.word	0x00012e90


	//   ....[118]....
        /*059c*/ 	.word	0x00013430


	//   ....[119]....
        /*05a0*/ 	.word	0x00013450


	//   ....[120]....
        /*05a4*/ 	.word	0x00013470


	//   ....[121]....
        /*05a8*/ 	.word	0x000134b0


	//   ....[122]....
        /*05ac*/ 	.word	0x00013500


	//   ....[123]....
        /*05b0*/ 	.word	0x00013530


	//   ....[124]....
        /*05b4*/ 	.word	0x00013580


	//   ....[125]....
        /*05b8*/ 	.word	0x000135b0


	//   ....[126]....
        /*05bc*/ 	.word	0x00013600


	//   ....[127]....
        /*05c0*/ 	.word	0x00013630


	//   ....[128]....
        /*05c4*/ 	.word	0x00013680


	//   ....[129]....
        /*05c8*/ 	.word	0x000136b0


	//   ....[130]....
        /*05cc*/ 	.word	0x00013700


	//   ....[131]....
        /*05d0*/ 	.word	0x00013730


	//   ....[132]....
        /*05d4*/ 	.word	0x00013780


	//   ....[133]....
        /*05d8*/ 	.word	0x000137b0


	//   ....[134]....
        /*05dc*/ 	.word	0x00013a90


	//   ....[135]....
        /*05e0*/ 	.word	0x00013c60


	//   ....[136]....
        /*05e4*/ 	.word	0x000142b0


	//   ....[137]....
        /*05e8*/ 	.word	0x00014390


	//   ....[138]....
        /*05ec*/ 	.word	0x00014430


	//   ....[139]....
        /*05f0*/ 	.word	0x000144b0


	//   ....[140]....
        /*05f4*/ 	.word	0x00014570


	//   ....[141]....
        /*05f8*/ 	.word	0x000145e0


	//   ....[142]....
        /*05fc*/ 	.word	0x000146b0


	//   ....[143]....
        /*0600*/ 	.word	0x00014730


	//   ....[144]....
        /*0604*/ 	.word	0x00014800


	//   ....[145]....
        /*0608*/ 	.word	0x00014880


	//   ....[146]....
        /*060c*/ 	.word	0x00014950


	//   ....[147]....
        /*0610*/ 	.word	0x000149d0


	//   ....[148]....
        /*0614*/ 	.word	0x00014aa0


	//   ....[149]....
        /*0618*/ 	.word	0x00014b20


	//   ....[150]....
        /*061c*/ 	.word	0x00014bf0


	//   ....[151]....
        /*0620*/ 	.word	0x00014c70


	//   ....[152]....
        /*0624*/ 	.word	0x00014d30


	//   ....[153]....
        /*0628*/ 	.word	0x00014dc0


	//   ....[154]....
        /*062c*/ 	.word	0x00014e30


	//   ....[155]....
        /*0630*/ 	.word	0x00014eb0


	//   ....[156]....
        /*0634*/ 	.word	0x00014f60


	//   ....[157]....
        /*0638*/ 	.word	0x00014fd0


	//   ....[158]....
        /*063c*/ 	.word	0x000150b0


	//   ....[159]....
        /*0640*/ 	.word	0x00015120


	//   ....[160]....
        /*0644*/ 	.word	0x00015200


	//   ....[161]....
        /*0648*/ 	.word	0x00015270


	//   ....[162]....
        /*064c*/ 	.word	0x00015350


	//   ....[163]....
        /*0650*/ 	.word	0x000153c0


	//   ....[164]....
        /*0654*/ 	.word	0x000154a0


	//   ....[165]....
        /*0658*/ 	.word	0x00015510


	//   ....[166]....
        /*065c*/ 	.word	0x000155f0


	//   ....[167]....
        /*0660*/ 	.word	0x00015660


	//   ....[168]....
        /*0664*/ 	.word	0x00015720


	//   ....[169]....
        /*0668*/ 	.word	0x00015850


	//   ....[170]....
        /*066c*/ 	.word	0x000158f0


	//   ....[171]....
        /*0670*/ 	.word	0x00015960


	//   ....[172]....
        /*0674*/ 	.word	0x00015a20


	//   ....[173]....
        /*0678*/ 	.word	0x00015a80


	//   ....[174]....
        /*067c*/ 	.word	0x00015b40


	//   ....[175]....
        /*0680*/ 	.word	0x00015ba0


	//   ....[176]....
        /*0684*/ 	.word	0x00015c60


	//   ....[177]....
        /*0688*/ 	.word	0x00015cc0


	//   ....[178]....
        /*068c*/ 	.word	0x00015d80


	//   ....[179]....
        /*0690*/ 	.word	0x00015de0


	//   ....[180]....
        /*0694*/ 	.word	0x00015ea0


	//   ....[181]....
        /*0698*/ 	.word	0x00015f00


	//   ....[182]....
        /*069c*/ 	.word	0x00015fc0


	//   ....[183]....
        /*06a0*/ 	.word	0x00016020


	//   ....[184]....
        /*06a4*/ 	.word	0x000160e0


	//   ....[185]....
        /*06a8*/ 	.word	0x000161c0


	//   ....[186]....
        /*06ac*/ 	.word	0x00016260


	//   ....[187]....
        /*06b0*/ 	.word	0x000162c0


	//   ....[188]....
        /*06b4*/ 	.word	0x00016390


	//   ....[189]....
        /*06b8*/ 	.word	0x000163f0


	//   ....[190]....
        /*06bc*/ 	.word	0x000164c0


	//   ....[191]....
        /*06c0*/ 	.word	0x00016520


	//   ....[192]....
        /*06c4*/ 	.word	0x000165f0


	//   ....[193]....
        /*06c8*/ 	.word	0x00016650


	//   ....[194]....
        /*06cc*/ 	.word	0x00016720


	//   ....[195]....
        /*06d0*/ 	.word	0x00016780


	//   ....[196]....
        /*06d4*/ 	.word	0x00016850


	//   ....[197]....
        /*06d8*/ 	.word	0x000168b0


	//   ....[198]....
        /*06dc*/ 	.word	0x00016980


	//   ....[199]....
        /*06e0*/ 	.word	0x000169e0


	//   ....[200]....
        /*06e4*/ 	.word	0x00016aa0


	//   ....[201]....
        /*06e8*/ 	.word	0x00016bc0


	//   ....[202]....
        /*06ec*/ 	.word	0x00016c60


	//   ....[203]....
        /*06f0*/ 	.word	0x00016cc0


	//   ....[204]....
        /*06f4*/ 	.word	0x00016d90


	//   ....[205]....
        /*06f8*/ 	.word	0x00016e30


	//   ....[206]....
        /*06fc*/ 	.word	0x00016ef0


	//   ....[207]....
        /*0700*/ 	.word	0x00016f90


	//   ....[208]....
        /*0704*/ 	.word	0x00017050


	//   ....[209]....
        /*0708*/ 	.word	0x000170f0


	//   ....[210]....
        /*070c*/ 	.word	0x000171b0


	//   ....[211]....
        /*0710*/ 	.word	0x00017250


	//   ....[212]....
        /*0714*/ 	.word	0x00017310


	//   ....[213]....
        /*0718*/ 	.word	0x000173b0


	//   ....[214]....
        /*071c*/ 	.word	0x00017470


	//   ....[215]....
        /*0720*/ 	.word	0x00017510


	//   ....[216]....
        /*0724*/ 	.word	0x000175d0


	//   ....[217]....
        /*0728*/ 	.word	0x000176a0


	//   ....[218]....
        /*072c*/ 	.word	0x000177c0


	//----- nvinfo : EIATTR_REG_RECONFIG
	.align		4
.L_168:
        /*0730*/ 	.byte	0x01, 0x54
	.zero		2


	//----- nvinfo : EIATTR_SYSCALL_OFFSETS
	.align		4
        /*0734*/ 	.byte	0x04, 0x46
        /*0736*/ 	.short	(.L_170 - .L_169)


	//   ....[0]....
.L_169:
        /*0738*/ 	.word	0x00001900


	//   ....[1]....
        /*073c*/ 	.word	0x00010790


	//   ....[2]....
        /*0740*/ 	.word	0x000108e0


	//   ....[3]....
        /*0744*/ 	.word	0x000109d0


	//   ....[4]....
        /*0748*/ 	.word	0x000117d0


	//----- nvinfo : EIATTR_MBARRIER_INSTR_OFFSETS
	.align		4
.L_170:
        /*074c*/ 	.byte	0x04, 0x39
        /*074e*/ 	.short	(.L_172 - .L_171)


	//   ....[0]....
.L_171:
        /*0750*/ 	.word	0x00000170
        /*0754*/ 	.word	0x000000ff
        /*0758*/ 	.word	0x00028800
        /*075c*/ 	.short	0x0100
        /*075e*/ 	.byte	0x08
	.zero		1


	//   ....[1]....
        /*0760*/ 	.word	0x00000180
        /*0764*/ 	.word	0x000000ff
        /*0768*/ 	.word	0x00028820
        /*076c*/ 	.short	0x0100
        /*076e*/ 	.byte	0x08
	.zero		1


	//   ....[2]....
        /*0770*/ 	.word	0x00000270
        /*0774*/ 	.word	0x000000ff
        /*0778*/ 	.word	0x00028830
        /*077c*/ 	.short	0x0100
        /*077e*/ 	.byte	0x08
	.zero		1


	//   ....[3]....
        /*0780*/ 	.word	0x00000280
        /*0784*/ 	.word	0x000000ff
        /*0788*/ 	.word	0x00028840
        /*078c*/ 	.short	0x0100
        /*078e*/ 	.byte	0x08
	.zero		1


	//   ....[4]....
        /*0790*/ 	.word	0x00000290
        /*0794*/ 	.word	0x000000ff
        /*0798*/ 	.word	0x00028838
        /*079c*/ 	.short	0x0100
        /*079e*/ 	.byte	0x08
	.zero		1


	//   ....[5]....
        /*07a0*/ 	.word	0x000002a0
        /*07a4*/ 	.word	0x000000ff
        /*07a8*/ 	.word	0x00028848
        /*07ac*/ 	.short	0x0100
        /*07ae*/ 	.byte	0x08
	.zero		1


	//   ....[6]....
        /*07b0*/ 	.word	0x000003d0
        /*07b4*/ 	.word	0x000000ff
        /*07b8*/ 	.word	0x00028850
        /*07bc*/ 	.short	0x0100
        /*07be*/ 	.byte	0x08
	.zero		1


	//   ....[7]....
        /*07c0*/ 	.word	0x000003e0
        /*07c4*/ 	.word	0x000000ff
        /*07c8*/ 	.word	0x00028860
        /*07cc*/ 	.short	0x0100
        /*07ce*/ 	.byte	0x08
	.zero		1


	//   ....[8]....
        /*07d0*/ 	.word	0x000003f0
        /*07d4*/ 	.word	0x000000ff
        /*07d8*/ 	.word	0x00028858
        /*07dc*/ 	.short	0x0100
        /*07de*/ 	.byte	0x08
	.zero		1


	//   ....[9]....
        /*07e0*/ 	.word	0x00000400
        /*07e4*/ 	.word	0x000000ff
        /*07e8*/ 	.word	0x00028868
        /*07ec*/ 	.short	0x0100
        /*07ee*/ 	.byte	0x08
	.zero		1


	//   ....[10]....
        /*07f0*/ 	.word	0x000004f0
        /*07f4*/ 	.word	0x000000ff
        /*07f8*/ 	.word	0x00028870
        /*07fc*/ 	.short	0x0100
        /*07fe*/ 	.byte	0x06
	.zero		1


	//   ....[11]....
        /*0800*/ 	.word	0x00000500
        /*0804*/ 	.word	0x000000ff
        /*0808*/ 	.word	0x00028880
        /*080c*/ 	.short	0x0100
        /*080e*/ 	.byte	0x06
	.zero		1


	//   ....[12]....
        /*0810*/ 	.word	0x00000510
        /*0814*/ 	.word	0x000000ff
        /*0818*/ 	.word	0x00028878
        /*081c*/ 	.short	0x0100
        /*081e*/ 	.byte	0x06
	.zero		1


	//   ....[13]....
        /*0820*/ 	.word	0x00000520
        /*0824*/ 	.word	0x000000ff
        /*0828*/ 	.word	0x00028888
        /*082c*/ 	.short	0x0100
        /*082e*/ 	.byte	0x06
	.zero		1


	//   ....[14]....
        /*0830*/ 	.word	0x00000650
        /*0834*/ 	.word	0x000000ff
        /*0838*/ 	.word	0x00028890
        /*083c*/ 	.short	0x0100
        /*083e*/ 	.byte	0x08
	.zero		1


	//   ....[15]....
        /*0840*/ 	.word	0x00000660
        /*0844*/ 	.word	0x000000ff
        /*0848*/ 	.word	0x000288a0
        /*084c*/ 	.short	0x0100
        /*084e*/ 	.byte	0x08
	.zero		1


	//   ....[16]....
        /*0850*/ 	.word	0x00000670
        /*0854*/ 	.word	0x000000ff
        /*0858*/ 	.word	0x00028898
        /*085c*/ 	.short	0x0100
        /*085e*/ 	.byte	0x08
	.zero		1


	//   ....[17]....
        /*0860*/ 	.word	0x00000680
        /*0864*/ 	.word	0x000000ff
        /*0868*/ 	.word	0x000288a8
        /*086c*/ 	.short	0x0100
        /*086e*/ 	.byte	0x08
	.zero		1


	//   ....[18]....
        /*0870*/ 	.word	0x000007c0
        /*0874*/ 	.word	0x000000ff
        /*0878*/ 	.word	0x000288b0
        /*087c*/ 	.short	0x0100
        /*087e*/ 	.byte	0x08
	.zero		1


	//   ....[19]....
        /*0880*/ 	.word	0x000007d0
        /*0884*/ 	.word	0x000000ff
        /*0888*/ 	.word	0x000288c0
        /*088c*/ 	.short	0x0100
        /*088e*/ 	.byte	0x08
	.zero		1


	//   ....[20]....
        /*0890*/ 	.word	0x000007e0
        /*0894*/ 	.word	0x000000ff
        /*0898*/ 	.word	0x000288b8
        /*089c*/ 	.short	0x0100
        /*089e*/ 	.byte	0x08
	.zero		1


	//   ....[21]....
        /*08a0*/ 	.word	0x000007f0
        /*08a4*/ 	.word	0x000000ff
        /*08a8*/ 	.word	0x000288c8
        /*08ac*/ 	.short	0x0100
        /*08ae*/ 	.byte	0x08
	.zero		1


	//   ....[22]....
        /*08b0*/ 	.word	0x00001980
        /*08b4*/ 	.word	0x000000ff
        /*08b8*/ 	.word	0x00028800
        /*08bc*/ 	.short	0x010a
        /*08be*/ 	.byte	0x29
	.zero		1


	//   ....[23]....
        /*08c0*/ 	.word	0x00001a00
        /*08c4*/ 	.word	0x00000003
        /*08c8*/ 	.word	0x00028830
        /*08cc*/ 	.short	0x010a
        /*08ce*/ 	.byte	0x3f
	.zero		1


	//   ....[24]....
        /*08d0*/ 	.word	0x00001a40
        /*08d4*/ 	.word	0x00000003
        /*08d8*/ 	.word	0x00028830
        /*08dc*/ 	.short	0x010a
        /*08de*/ 	.byte	0x3f
	.zero		1


	//   ....[25]....
        /*08e0*/ 	.word	0x00001fe0
        /*08e4*/ 	.word	0x000000ff
        /*08e8*/ 	.word	0x00000000
        /*08ec*/ 	.short	0x0101
        /*08ee*/ 	.byte	0x06
	.zero		1


	//   ....[26]....
        /*08f0*/ 	.word	0x00004dc0
        /*08f4*/ 	.word	0x000000ff
        /*08f8*/ 	.word	0x00028830
        /*08fc*/ 	.short	0x010a
        /*08fe*/ 	.byte	0x06
	.zero		1


	//   ....[27]....
        /*0900*/ 	.word	0x00004e00
        /*0904*/ 	.word	0x000000ff
        /*0908*/ 	.word	0x00028830
        /*090c*/ 	.short	0x010a
        /*090e*/ 	.byte	0x06
	.zero		1


	//   ....[28]....
        /*0910*/ 	.word	0x00005150
        /*0914*/ 	.word	0x000000ff
        /*0918*/ 	.word	0x00028850
        /*091c*/ 	.short	0x010a
        /*091e*/ 	.byte	0x06
	.zero		1


	//   ....[29]....
        /*0920*/ 	.word	0x00005190
        /*0924*/ 	.word	0x000000ff
        /*0928*/ 	.word	0x00028850
        /*092c*/ 	.short	0x010a
        /*092e*/ 	.byte	0x06
	.zero		1


	//   ....[30]....
        /*0930*/ 	.word	0x000055c0
        /*0934*/ 	.word	0x000000ff
        /*0938*/ 	.word	0x00000000
        /*093c*/ 	.short	0x0101
        /*093e*/ 	.byte	0x06
	.zero		1


	//   ....[31]....
        /*0940*/ 	.word	0x00007870
        /*0944*/ 	.word	0x000000ff
        /*0948*/ 	.word	0x00000000
        /*094c*/ 	.short	0x0101
        /*094e*/ 	.byte	0x06
	.zero		1


	//   ....[32]....
        /*0950*/ 	.word	0x00008180
        /*0954*/ 	.word	0x000000ff
        /*0958*/ 	.word	0x00028830
        /*095c*/ 	.short	0x010a
        /*095e*/ 	.byte	0x06
	.zero		1


	//   ....[33]....
        /*0960*/ 	.word	0x000081c0
        /*0964*/ 	.word	0x000000ff
        /*0968*/ 	.word	0x00028830
        /*096c*/ 	.short	0x010a
        /*096e*/ 	.byte	0x06
	.zero		1


	//   ....[34]....
        /*0970*/ 	.word	0x00008510
        /*0974*/ 	.word	0x000000ff
        /*0978*/ 	.word	0x00028850
        /*097c*/ 	.short	0x010a
        /*097e*/ 	.byte	0x06
	.zero		1


	//   ....[35]....
        /*0980*/ 	.word	0x00008550
        /*0984*/ 	.word	0x000000ff
        /*0988*/ 	.word	0x00028850
        /*098c*/ 	.short	0x010a
        /*098e*/ 	.byte	0x06
	.zero		1


	//   ....[36]....
        /*0990*/ 	.word	0x00008950
        /*0994*/ 	.word	0x000000ff
        /*0998*/ 	.word	0x00000000
        /*099c*/ 	.short	0x0101
        /*099e*/ 	.byte	0x06
	.zero		1


	//   ....[37]....
        /*09a0*/ 	.word	0x00009b00
        /*09a4*/ 	.word	0x000000ff
        /*09a8*/ 	.word	0x00000000
        /*09ac*/ 	.short	0x0101
        /*09ae*/ 	.byte	0x06
	.zero		1


	//   ....[38]....
        /*09b0*/ 	.word	0x0000a210
        /*09b4*/ 	.word	0x000000ff
        /*09b8*/ 	.word	0x00028830
        /*09bc*/ 	.short	0x010a
        /*09be*/ 	.byte	0x06
	.zero		1


	//   ....[39]....
        /*09c0*/ 	.word	0x0000a250
        /*09c4*/ 	.word	0x000000ff
        /*09c8*/ 	.word	0x00028830
        /*09cc*/ 	.short	0x010a
        /*09ce*/ 	.byte	0x06
	.zero		1


	//   ....[40]....
        /*09d0*/ 	.word	0x0000a570
        /*09d4*/ 	.word	0x000000ff
        /*09d8*/ 	.word	0x00028850
        /*09dc*/ 	.short	0x010a
        /*09de*/ 	.byte	0x06
	.zero		1


	//   ....[41]....
        /*09e0*/ 	.word	0x0000a5b0
        /*09e4*/ 	.word	0x000000ff
        /*09e8*/ 	.word	0x00028850
        /*09ec*/ 	.short	0x010a
        /*09ee*/ 	.byte	0x06
	.zero		1


	//   ....[42]....
        /*09f0*/ 	.word	0x0000a9e0
        /*09f4*/ 	.word	0x000000ff
        /*09f8*/ 	.word	0x00000000
        /*09fc*/ 	.short	0x0101
        /*09fe*/ 	.byte	0x06
	.zero		1


	//   ....[43]....
        /*0a00*/ 	.word	0x0000cc80
        /*0a04*/ 	.word	0x000000ff
        /*0a08*/ 	.word	0x00000000
        /*0a0c*/ 	.short	0x0101
        /*0a0e*/ 	.byte	0x06
	.zero		1


	//   ....[44]....
        /*0a10*/ 	.word	0x0000d280
        /*0a14*/ 	.word	0x000000ff
        /*0a18*/ 	.word	0x00028850
        /*0a1c*/ 	.short	0x010a
        /*0a1e*/ 	.byte	0x05
	.zero		1


	//   ....[45]....
        /*0a20*/ 	.word	0x0000d2c0
        /*0a24*/ 	.word	0x000000ff
        /*0a28*/ 	.word	0x00028850
        /*0a2c*/ 	.short	0x010a
        /*0a2e*/ 	.byte	0x05
	.zero		1


	//   ....[46]....
        /*0a30*/ 	.word	0x0000d830
        /*0a34*/ 	.word	0x000000ff
        /*0a38*/ 	.word	0x00000000
        /*0a3c*/ 	.short	0x0101
        /*0a3e*/ 	.byte	0x04
	.zero		1


	//   ....[47]....
        /*0a40*/ 	.word	0x0000eb80
        /*0a44*/ 	.word	0x00000000
        /*0a48*/ 	.word	0x00000000
        /*0a4c*/ 	.short	0x0101
        /*0a4e*/ 	.byte	0x3f
	.zero		1


	//   ....[48]....
        /*0a50*/ 	.word	0x00010ef0
        /*0a54*/ 	.word	0x00000007
        /*0a58*/ 	.word	0x00028840
        /*0a5c*/ 	.short	0x010a
        /*0a5e*/ 	.byte	0x3f
	.zero		1


	//   ....[49]....
        /*0a60*/ 	.word	0x000115b0
        /*0a64*/ 	.word	0x00000007
        /*0a68*/ 	.word	0x00028830
        /*0a6c*/ 	.short	0x0107
        /*0a6e*/ 	.byte	0x3f
	.zero		1


	//   ....[50]....
        /*0a70*/ 	.word	0x00011680
        /*0a74*/ 	.word	0x00000007
        /*0a78*/ 	.word	0x00028830
        /*0a7c*/ 	.short	0x0101
        /*0a7e*/ 	.byte	0x3f
	.zero		1


	//   ....[51]....
        /*0a80*/ 	.word	0x00012020
        /*0a84*/ 	.word	0x00000010
        /*0a88*/ 	.word	0x00028800
        /*0a8c*/ 	.short	0x0107
        /*0a8e*/ 	.byte	0x3f
	.zero		1


	//   ....[52]....
        /*0a90*/ 	.word	0x000120f0
        /*0a94*/ 	.word	0x00000010
        /*0a98*/ 	.word	0x00028800
        /*0a9c*/ 	.short	0x0101
        /*0a9e*/ 	.byte	0x3f
	.zero		1


	//   ....[53]....
        /*0aa0*/ 	.word	0x00012110
        /*0aa4*/ 	.word	0x00000010
        /*0aa8*/ 	.word	0x00028820
        /*0aac*/ 	.short	0x010a
        /*0aae*/ 	.byte	0x3f
	.zero		1


	//   ....[54]....
        /*0ab0*/ 	.word	0x00012460
        /*0ab4*/ 	.word	0x00000006
        /*0ab8*/ 	.word	0x00028840
        /*0abc*/ 	.short	0x010a
        /*0abe*/ 	.byte	0x3f
	.zero		1


	//   ....[55]....
        /*0ac0*/ 	.word	0x00012970
        /*0ac4*/ 	.word	0x00000006
        /*0ac8*/ 	.word	0x00028830
        /*0acc*/ 	.short	0x0107
        /*0ace*/ 	.byte	0x3f
	.zero		1


	//   ....[56]....
        /*0ad0*/ 	.word	0x00012a30
        /*0ad4*/ 	.word	0x00000006
        /*0ad8*/ 	.word	0x00028830
        /*0adc*/ 	.short	0x0101
        /*0ade*/ 	.byte	0x3f
	.zero		1


	//   ....[57]....
        /*0ae0*/ 	.word	0x00012a90
        /*0ae4*/ 	.word	0x00000006
        /*0ae8*/ 	.word	0x00028860
        /*0aec*/ 	.short	0x010a
        /*0aee*/ 	.byte	0x3f
	.zero		1


	//   ....[58]....
        /*0af0*/ 	.word	0x00013020
        /*0af4*/ 	.word	0x00000006
        /*0af8*/ 	.word	0x00028850
        /*0afc*/ 	.short	0x0107
        /*0afe*/ 	.byte	0x3f
	.zero		1


	//   ....[59]....
        /*0b00*/ 	.word	0x00013180
        /*0b04*/ 	.word	0x00000006
        /*0b08*/ 	.word	0x00028850
        /*0b0c*/ 	.short	0x0101
        /*0b0e*/ 	.byte	0x3f
	.zero		1


	//   ....[60]....
        /*0b10*/ 	.word	0x00013390
        /*0b14*/ 	.word	0x00000004
        /*0b18*/ 	.word	0x00028860
        /*0b1c*/ 	.short	0x010a
        /*0b1e*/ 	.byte	0x3f
	.zero		1


	//   ....[61]....
        /*0b20*/ 	.word	0x00013890
        /*0b24*/ 	.word	0x00000004
        /*0b28*/ 	.word	0x00028850
        /*0b2c*/ 	.short	0x0107
        /*0b2e*/ 	.byte	0x3f
	.zero		1


	//   ....[62]....
        /*0b30*/ 	.word	0x00013950
        /*0b34*/ 	.word	0x00000004
        /*0b38*/ 	.word	0x00028850
        /*0b3c*/ 	.short	0x0101
        /*0b3e*/ 	.byte	0x3f
	.zero		1


	//   ....[63]....
        /*0b40*/ 	.word	0x00013be0
        /*0b44*/ 	.word	0x00000004
        /*0b48*/ 	.word	0x00028820
        /*0b4c*/ 	.short	0x010a
        /*0b4e*/ 	.byte	0x3f
	.zero		1


	//   ....[64]....
        /*0b50*/ 	.word	0x00013d60
        /*0b54*/ 	.word	0x00000005
        /*0b58*/ 	.word	0x00028840
        /*0b5c*/ 	.short	0x010a
        /*0b5e*/ 	.byte	0x3f
	.zero		1


	//   ....[65]....
        /*0b60*/ 	.word	0x00013e00
        /*0b64*/ 	.word	0x00000017
        /*0b68*/ 	.word	0x00028840
        /*0b6c*/ 	.short	0x010a
        /*0b6e*/ 	.byte	0x3f
	.zero		1


	//   ....[66]....
        /*0b70*/ 	.word	0x00013e40
        /*0b74*/ 	.word	0x00000005
        /*0b78*/ 	.word	0x00028860
        /*0b7c*/ 	.short	0x010a
        /*0b7e*/ 	.byte	0x3f
	.zero		1


	//   ....[67]....
        /*0b80*/ 	.word	0x00013e80
        /*0b84*/ 	.word	0x00000017
        /*0b88*/ 	.word	0x00028860
        /*0b8c*/ 	.short	0x010a
        /*0b8e*/ 	.byte	0x3f
	.zero		1


	//   ....[68]....
        /*0b90*/ 	.word	0x00013ef0
        /*0b94*/ 	.word	0x00000003
        /*0b98*/ 	.word	0x00028800
        /*0b9c*/ 	.short	0x010a
        /*0b9e*/ 	.byte	0x3f
	.zero		1


	//   ....[69]....
        /*0ba0*/ 	.word	0x00013f40
        /*0ba4*/ 	.word	0x00000003
        /*0ba8*/ 	.word	0x00028830
        /*0bac*/ 	.short	0x010a
        /*0bae*/ 	.byte	0x3f
	.zero		1


	//   ....[70]....
        /*0bb0*/ 	.word	0x00013fa0
        /*0bb4*/ 	.word	0x00000005
        /*0bb8*/ 	.word	0x00028830
        /*0bbc*/ 	.short	0x010a
        /*0bbe*/ 	.byte	0x3f
	.zero		1


	//   ....[71]....
        /*0bc0*/ 	.word	0x00014000
        /*0bc4*/ 	.word	0x00000005
        /*0bc8*/ 	.word	0x00028850
        /*0bcc*/ 	.short	0x010a
        /*0bce*/ 	.byte	0x3f
	.zero		1


	//   ....[72]....
        /*0bd0*/ 	.word	0x00014060
        /*0bd4*/ 	.word	0x00000007
        /*0bd8*/ 	.word	0x00028830
        /*0bdc*/ 	.short	0x010a
        /*0bde*/ 	.byte	0x3f
	.zero		1


	//   ....[73]....
        /*0be0*/ 	.word	0x000140c0
        /*0be4*/ 	.word	0x00000007
        /*0be8*/ 	.word	0x00028850
        /*0bec*/ 	.short	0x010a
        /*0bee*/ 	.byte	0x3f
	.zero		1


	//   ....[74]....
        /*0bf0*/ 	.word	0x00014120
        /*0bf4*/ 	.word	0x00000007
        /*0bf8*/ 	.word	0x00028830
        /*0bfc*/ 	.short	0x010a
        /*0bfe*/ 	.byte	0x3f
	.zero		1


	//   ....[75]....
        /*0c00*/ 	.word	0x00014180
        /*0c04*/ 	.word	0x00000007
        /*0c08*/ 	.word	0x00028850
        /*0c0c*/ 	.short	0x010a
        /*0c0e*/ 	.byte	0x3f
	.zero		1


	//   ....[76]....
        /*0c10*/ 	.word	0x000141e0
        /*0c14*/ 	.word	0x00000006
        /*0c18*/ 	.word	0x00028850
        /*0c1c*/ 	.short	0x010a
        /*0c1e*/ 	.byte	0x3f
	.zero		1


	//   ....[77]....
        /*0c20*/ 	.word	0x000142e0
        /*0c24*/ 	.word	0x00000007
        /*0c28*/ 	.word	0x00028840
        /*0c2c*/ 	.short	0x010a
        /*0c2e*/ 	.byte	0x3f
	.zero		1


	//   ....[78]....
        /*0c30*/ 	.word	0x00015750
        /*0c34*/ 	.word	0x00000010
        /*0c38*/ 	.word	0x00028820
        /*0c3c*/ 	.short	0x010a
        /*0c3e*/ 	.byte	0x3f
	.zero		1


	//   ....[79]....
        /*0c40*/ 	.word	0x000157a0
        /*0c44*/ 	.word	0x00000006
        /*0c48*/ 	.word	0x00028840
        /*0c4c*/ 	.short	0x010a
        /*0c4e*/ 	.byte	0x3f
	.zero		1


	//   ....[80]....
        /*0c50*/ 	.word	0x00016110
        /*0c54*/ 	.word	0x00000006
        /*0c58*/ 	.word	0x00028860
        /*0c5c*/ 	.short	0x010a
        /*0c5e*/ 	.byte	0x3f
	.zero		1


	//   ....[81]....
        /*0c60*/ 	.word	0x00016b10
        /*0c64*/ 	.word	0x00000004
        /*0c68*/ 	.word	0x00028860
        /*0c6c*/ 	.short	0x010a
        /*0c6e*/ 	.byte	0x3f
	.zero		1


	//   ....[82]....
        /*0c70*/ 	.word	0x000176e0
        /*0c74*/ 	.word	0x00000004
        /*0c78*/ 	.word	0x00028820
        /*0c7c*/ 	.short	0x010a
        /*0c7e*/ 	.byte	0x3f
	.zero		1


	//   ....[83]....
        /*0c80*/ 	.word	0x00017880
        /*0c84*/ 	.word	0x00000005
        /*0c88*/ 	.word	0x00028840
        /*0c8c*/ 	.short	0x010a
        /*0c8e*/ 	.byte	0x3f
	.zero		1


	//   ....[84]....
        /*0c90*/ 	.word	0x000178d0
        /*0c94*/ 	.word	0x00000017
        /*0c98*/ 	.word	0x00028840
        /*0c9c*/ 	.short	0x010a
        /*0c9e*/ 	.byte	0x3f
	.zero		1


	//   ....[85]....
        /*0ca0*/ 	.word	0x00017920
        /*0ca4*/ 	.word	0x00000005
        /*0ca8*/ 	.word	0x00028860
        /*0cac*/ 	.short	0x010a
        /*0cae*/ 	.byte	0x3f
	.zero		1


	//----- nvinfo : EIATTR_NUM_MBARRIERS
	.align		4
.L_172:
        /*0cb0*/ 	.byte	0x03, 0x38
        /*0cb2*/ 	.short	0x0016


	//----- nvinfo : EIATTR_EXIT_INSTR_OFFSETS
	.align		4
        /*0cb4*/ 	.byte	0x04, 0x1c
        /*0cb6*/ 	.short	(.L_174 - .L_173)


	//   ....[0]....
.L_173:
        /*0cb8*/ 	.word	0x00000960


	//   ....[1]....
        /*0cbc*/ 	.word	0x0000f8c0


	//   ....[2]....
        /*0cc0*/ 	.word	0x00013ed0


	//----- nvinfo : EIATTR_MAX_THREADS
	.align		4
.L_174:
        /*0cc4*/ 	.byte	0x04, 0x05
        /*0cc6*/ 	.short	(.L_176 - .L_175)
.L_175:
        /*0cc8*/ 	.word	0x00000180
        /*0ccc*/ 	.word	0x00000001
        /*0cd0*/ 	.word	0x00000001


	//----- nvinfo : EIATTR_CRS_STACK_SIZE
	.align		4
.L_176:
        /*0cd4*/ 	.byte	0x04, 0x1e
        /*0cd6*/ 	.short	(.L_178 - .L_177)
.L_177:
        /*0cd8*/ 	.word	0x00000000


	//----- nvinfo : EIATTR_CBANK_PARAM_SIZE
	.align		4
.L_178:
        /*0cdc*/ 	.byte	0x03, 0x19
        /*0cde*/ 	.short	0x0af0


	//----- nvinfo : EIATTR_PARAM_CBANK
	.align		4
        /*0ce0*/ 	.byte	0x04, 0x0a
        /*0ce2*/ 	.short	(.L_180 - .L_179)
	.align		4
.L_179:
        /*0ce4*/ 	.word	index@(.nv.constant0._ZN7cutlass13device_kernelIN5flash11enable_sm90INS1_16FlashAttnFwdSm90INS1_25CollectiveMainloopFwdSm90ILi2EN4cute5tupleIJNS5_1CILi1EEES8_S8_EEENS6_IJNS7_ILi128EEESA_SA_EEELi128ENS_6half_tEfNS_4arch4Sm90ELb0ELb1ELb0ELb0ELb1ELb0ELb0ELb1ELb1ELb1ELb0ELb0EEENS1_21CollectiveEpilogueFwdISB_S9_SC_SE_Li256ELb0ELb1ELb0ELb0EEENS1_30DynamicPersistentTileSchedulerILi256ELi128ELb0ELb1ELb1EEEEEEEEEvNT_6ParamsE)
        /*0ce8*/ 	.short	0x0210
        /*0cea*/ 	.short	0x0af0


	//----- nvinfo : EIATTR_SW_WAR
	.align		4
.L_180:
        /*0cec*/ 	.byte	0x04, 0x36
        /*0cee*/ 	.short	(.L_182 - .L_181)
.L_181:
        /*0cf0*/ 	.word	0x00000008
.L_182:


//--------------------- .nv.info._ZN7cutlass13device_kernelIN5flash11enable_sm90INS1_16FlashAttnFwdSm90INS1_25CollectiveMainloopFwdSm90ILi2EN4cute5tupleIJNS5_1CILi1EEES8_S8_EEENS6_IJNS7_ILi128EEESA_SA_EEELi128ENS_6half_tEfNS_4arch4Sm90ELb0ELb1ELb0ELb1ELb1ELb0ELb0ELb1ELb1ELb1ELb0ELb0EEENS1_21CollectiveEpilogueFwdISB_S9_SC_SE_Li256ELb1ELb1ELb0ELb0EEENS1_36VarlenDynamicPersistentTileSchedulerILi128ELi128ELi256ELi128ELb0ELb1ELb1ELb1ELb0ELb1EEEEEEEEEvNT_6ParamsE --------------------------
	.section	.nv.info._ZN7cutlass13device_kernelIN5flash11enable_sm90INS1_16FlashAttnFwdSm90INS1_25CollectiveMainloopFwdSm90ILi2EN4cute5tupleIJNS5_1CILi1EEES8_S8_EEENS6_IJNS7_ILi128EEESA_SA_EEELi128ENS_6half_tEfNS_4arch4Sm90ELb0ELb1ELb0ELb1ELb1ELb0ELb0ELb1ELb1ELb1ELb0ELb0EEENS1_21CollectiveEpilogueFwdISB_S9_SC_SE_Li256ELb1ELb1ELb0ELb0EEENS1_36VarlenDynamicPersistentTileSchedulerILi128ELi128ELi256ELi128ELb0ELb1ELb1ELb1ELb0ELb1EEEEEEEEEvNT_6ParamsE,"",@"SHT_CUDA_INFO"
	.sectionflags	@""
	.align	4


	//----- nvinfo : EIATTR_CUDA_API_VERSION
	.align		4
        /*0000*/ 	.byte	0x04, 0x37
        /*0002*/ 	.short	(.L_184 - .L_183)
.L_183:
        /*0004*/ 	.word	0x00000082


	//----- nvinfo : EIATTR_KPARAM_INFO
	.align		4
.L_184:
        /*0008*/ 	.byte	0x04, 0x17
        /*000a*/ 	.short	(.L_186 - .L_185)
.L_185:
        /*000c*/ 	.word	0x00000000
        /*0010*/ 	.short	0x0000
        /*0012*/ 	.short	0x0070
        /*0014*/ 	.byte	0x00, 0xf0, 0x01, 0x2a


	//----- nvinfo : EIATTR_SPARSE_MMA_MASK
	.align		4
.L_186:
        /*0018*/ 	.byte	0x03, 0x50
        /*001a*/ 	.short	0x0000


	//----- nvinfo : EIATTR_MAXREG_COUNT
	.align		4
        /*001c*/ 	.byte	0x03, 0x1b
        /*001e*/ 	.short	0x00a8


	//----- nvinfo : EIATTR_NUM_BARRIERS
	.align		4
        /*0020*/ 	.byte	0x02, 0x4c
        /*0022*/ 	.byte	0x10
	.zero		1


	//----- nvinfo : EIATTR_EXTERNS
	.align		4
        /*0024*/ 	.byte	0x04, 0x0f
        /*0026*/ 	.short	(.L_188 - .L_187)


	//   ....[0]....
	.align		4
.L_187:
        /*0028*/ 	.word	index@(__assertfail)


	//----- nvinfo : EIATTR_ANNOTATIONS
	.align		4
.L_188:
        /*002c*/ 	.byte	0x04, 0x55
        /*002e*/ 	.short	(.L_190 - .L_189)


	//   ....[0]....
.L_189:
        /* <DEDUP_REMOVED lines=10> */


	//----- nvinfo : EIATTR_MERCURY_ISA_VERSION
	.align		4
.L_190:
        /*00b8*/ 	.byte	0x03, 0x5f
        /*00ba*/ 	.short	0x0101


	//----- nvinfo : EIATTR_UNUSED_LOAD_BYTE_OFFSET
	.align		4
        /*00bc*/ 	.byte	0x04, 0x44
        /*00be*/ 	.short	(.L_192 - .L_191)


	//   ....[0]....
.L_191:
        /*00c0*/ 	.word	0x00000970
        /*00c4*/ 	.word	0x0000fff0


	//   ....[1]....
        /*00c8*/ 	.word	0x0000ddd0
        /*00cc*/ 	.word	0x0000fff0


	//----- nvinfo : EIATTR_INT_WARP_WIDE_INSTR_OFFSETS
	.align		4
.L_192:
        /*00d0*/ 	.byte	0x04, 0x31
        /*00d2*/ 	.short	(.L_194 - .L_193)


	//   ....[0]....
.L_193:
        /*00d4*/ 	.word	0x000000c0


	//   ....[1]....
        /*00d8*/ 	.word	0x000000d0


	//   ....[2]....
        /*00dc*/ 	.word	0x00000170


	//   ....[3]....
        /*00e0*/ 	.word	0x00011490


	//   ....[4]....
        /*00e4*/ 	.word	0x00011520


	//   ....[5]....
        /*00e8*/ 	.word	0x00014400


	//   ....[6]....
        /*00ec*/ 	.word	0x00014490


	//----- nvinfo : EIATTR_COOP_GROUP_MASK_REGIDS
	.align		4
.L_194:
        /*00f0*/ 	.byte	0x04, 0x29
        /*00f2*/ 	.short	(.L_196 - .L_195)


	//   ....[0]....
.L_195:
        /*00f4*/ 	.word	0xffffffff


	//   ....[1]....
        /*00f8*/ 	.word	0xffffffff


	//   ....[2]....
        /*00fc*/ 	.word	0xffffffff


	//   ....[3]....
        /*0100*/ 	.word	0xffffffff


	//   ....[4]....
        /*0104*/ 	.word	0xffffffff


	//   ....[5]....
        /*0108*/ 	.word	0xffffffff


	//   ....[6]....
        /*010c*/ 	.word	0xffffffff


	//   ....[7]....
        /*0110*/ 	.word	0xffffffff


	//   ....[8]....
        /*0114*/ 	.word	0xffffffff


	//   ....[9]....
        /*0118*/ 	.word	0xffffffff


	//   ....[10]....
        /*011c*/ 	.word	0xffffffff


	//   ....[11]....
        /*0120*/ 	.word	0xffffffff


	//   ....[12]....
        /*0124*/ 	.word	0xffffffff


	//   ....[13]....
        /*0128*/ 	.word	0xffffffff


	//   ....[14]....
        /*012c*/ 	.word	0xffffffff


	//   ....[15]....
        /*0130*/ 	.word	0xffffffff


	//   ....[16]....
        /*0134*/ 	.word	0xffffffff


	//   ....[17]....
        /*0138*/ 	.word	0xffffffff


	//   ....[18]....
        /*013c*/ 	.word	0xffffffff


	//   ....[19]....
        /*0140*/ 	.word	0xffffffff


	//   ....[20]....
        /*0144*/ 	.word	0xffffffff


	//   ....[21]....
        /*0148*/ 	.word	0xffffffff


	//   ....[22]....
        /*014c*/ 	.word	0xffffffff


	//   ....[23]....
        /*0150*/ 	.word	0xffffffff


	//   ....[24]....
        /*0154*/ 	.word	0xffffffff


	//   ....[25]....
        /*0158*/ 	.word	0xffffffff


	//   ....[26]....
        /*015c*/ 	.word	0xffffffff


	//   ....[27]....
        /*0160*/ 	.word	0xffffffff


	//   ....[28]....
        /*0164*/ 	.word	0xffffffff


	//   ....[29]....
        /*0168*/ 	.word	0xffffffff


	//   ....[30]....
        /*016c*/ 	.word	0xffffffff


	//   ....[31]....
        /*0170*/ 	.word	0xffffffff


	//   ....[32]....
        /*0174*/ 	.word	0xffffffff


	//   ....[33]....
        /*0178*/ 	.word	0xffffffff


	//   ....[34]....
        /*017c*/ 	.word	0xffffffff


	//   ....[35]....
        /*0180*/ 	.word	0xffffffff


	//   ....[36]....
        /*0184*/ 	.word	0xffffffff


	//   ....[37]....
        /*0188*/ 	.word	0xffffffff


	//   ....[38]....
        /*018c*/ 	.word	0xffffffff


	//   ....[39]....
        /*0190*/ 	.word	0xffffffff


	//   ....[40]....
        /*0194*/ 	.word	0xffffffff


	//   ....[41]....
        /*0198*/ 	.word	0xffffffff


	//   ....[42]....
        /*019c*/ 	.word	0xffffffff


	//   ....[43]....
        /*01a0*/ 	.word	0xffffffff


	//   ....[44]....
        /*01a4*/ 	.word	0xffffffff


	//   ....[45]....
        /*01a8*/ 	.word	0xffffffff


	//   ....[46]....
        /*01ac*/ 	.word	0xffffffff


	//   ....[47]....
        /*01b0*/ 	.word	0xffffffff


	//   ....[48]....
        /*01b4*/ 	.word	0xffffffff


	//   ....[49]....
        /*01b8*/ 	.word	0xffffffff


	//   ....[50]....
        /*01bc*/ 	.word	0xffffffff


	//   ....[51]....
        /*01c0*/ 	.word	0xffffffff


	//   ....[52]....
        /*01c4*/ 	.word	0xffffffff


	//   ....[53]....
        /*01c8*/ 	.word	0xffffffff


	//   ....[54]....
        /*01cc*/ 	.word	0xffffffff


	//   ....[55]....
        /*01d0*/ 	.word	0xffffffff


	//   ....[56]....
        /*01d4*/ 	.word	0xffffffff


	//   ....[57]....
        /*01d8*/ 	.word	0xffffffff


	//   ....[58]....
        /*01dc*/ 	.word	0xffffffff


	//   ....[59]....
        /*01e0*/ 	.word	0xffffffff


	//   ....[60]....
        /*01e4*/ 	.word	0xffffffff


	//   ....[61]....
        /*01e8*/ 	.word	0xffffffff


	//   ....[62]....
        /*01ec*/ 	.word	0xffffffff


	//   ....[63]....
        /*01f0*/ 	.word	0xffffffff


	//   ....[64]....
        /*01f4*/ 	.word	0xffffffff


	//   ....[65]....
        /*01f8*/ 	.word	0xffffffff


	//   ....[66]....
        /*01fc*/ 	.word	0xffffffff


	//   ....[67]....
        /*0200*/ 	.word	0xffffffff


	//   ....[68]....
        /*0204*/ 	.word	0xffffffff


	//   ....[69]....
        /*0208*/ 	.word	0xffffffff


	//   ....[70]....
        /*020c*/ 	.word	0xffffffff


	//   ....[71]....
        /*0210*/ 	.word	0xffffffff


	//   ....[72]....
        /*0214*/ 	.word	0xffffffff


	//   ....[73]....
        /*0218*/ 	.word	0xffffffff


	//   ....[74]....
        /*021c*/ 	.word	0xffffffff


	//   ....[75]....
        /*0220*/ 	.word	0xffffffff


	//   ....[76]....
        /*0224*/ 	.word	0xffffffff


	//   ....[77]....
        /*0228*/ 	.word	0xffffffff


	//   ....[78]....
        /*022c*/ 	.word	0xffffffff


	//   ....[79]....
        /*0230*/ 	.word	0xffffffff


	//   ....[80]....
        /*0234*/ 	.word	0xffffffff


	//   ....[81]....
        /*0238*/ 	.word	0xffffffff


	//   ....[82]....
        /*023c*/ 	.word	0xffffffff


	//   ....[83]....
        /*0240*/ 	.word	0xffffffff


	//   ....[84]....
        /*0244*/ 	.word	0xffffffff


	//   ....[85]....
        /*0248*/ 	.word	0xffffffff


	//   ....[86]....
        /*024c*/ 	.word	0xffffffff


	//   ....[87]....
        /*0250*/ 	.word	0xffffffff


	//   ....[88]....
        /*0254*/ 	.word	0xffffffff


	//   ....[89]....
        /*0258*/ 	.word	0xffffffff


	//   ....[90]....
        /*025c*/ 	.word	0xffffffff


	//   ....[91]....
        /*0260*/ 	.word	0xffffffff


	//   ....[92]....
        /*0264*/ 	.word	0xffffffff


	//   ....[93]....
        /*0268*/ 	.word	0xffffffff


	//   ....[94]....
        /*026c*/ 	.word	0xffffffff


	//   ....[95]....
        /*0270*/ 	.word	0xffffffff


	//   ....[96]....
        /*0274*/ 	.word	0xffffffff


	//   ....[97]....
        /*0278*/ 	.word	0xffffffff


	//   ....[98]....
        /*027c*/ 	.word	0xffffffff


	//   ....[99]....
        /*0280*/ 	.word	0xffffffff


	//   ....[100]....
        /*0284*/ 	.word	0xffffffff


	//   ....[101]....
        /*0288*/ 	.word	0xffffffff


	//   ....[102]....
        /*028c*/ 	.word	0xffffffff


	//   ....[103]....
        /*0290*/ 	.word	0xffffffff


	//   ....[104]....
        /*0294*/ 	.word	0xffffffff


	//   ....[105]....
        /*0298*/ 	.word	0xffffffff


	//   ....[106]....
        /*029c*/ 	.word	0xffffffff


	//   ....[107]....
        /*02a0*/ 	.word	0xffffffff


	//   ....[108]....
        /*02a4*/ 	.word	0xffffffff


	//   ....[109]....
        /*02a8*/ 	.word	0xffffffff


	//   ....[110]....
        /*02ac*/ 	.word	0xffffffff


	//   ....[111]....
        /*02b0*/ 	.word	0xffffffff


	//   ....[112]....
        /*02b4*/ 	.word	0xffffffff


	//   ....[113]....
        /*02b8*/ 	.word	0xffffffff


	//   ....[114]....
        /*02bc*/ 	.word	0xffffffff


	//   ....[115]....
        /*02c0*/ 	.word	0xffffffff


	//   ....[116]....
        /*02c4*/ 	.word	0xffffffff


	//   ....[117]....
        /*02c8*/ 	.word	0xffffffff


	//   ....[118]....
        /*02cc*/ 	.word	0xffffffff


	//   ....[119]....
        /*02d0*/ 	.word	0xffffffff


	//   ....[120]....
        /*02d4*/ 	.word	0xffffffff


	//   ....[121]....
        /*02d8*/ 	.word	0xffffffff


	//   ....[122]....
        /*02dc*/ 	.word	0xffffffff


	//   ....[123]....
        /*02e0*/ 	.word	0xffffffff


	//   ....[124]....
        /*02e4*/ 	.word	0xffffffff


	//   ....[125]....
        /*02e8*/ 	.word	0xffffffff


	//   ....[126]....
        /*02ec*/ 	.word	0xffffffff


	//   ....[127]....
        /*02f0*/ 	.word	0xffffffff


	//   ....[128]....
        /*02f4*/ 	.word	0xffffffff


	//   ....[129]....
        /*02f8*/ 	.word	0xffffffff


	//   ....[130]....
        /*02fc*/ 	.word	0xffffffff


	//   ....[131]....
        /*0300*/ 	.word	0xffffffff


	//   ....[132]....
        /*0304*/ 	.word	0xffffffff


	//   ....[133]....
        /*0308*/ 	.word	0xffffffff


	//   ....[134]....
        /*030c*/ 	.word	0xffffffff


	//   ....[135]....
        /*0310*/ 	.word	0xffffffff


	//   ....[136]....
        /*0314*/ 	.word	0xffffffff


	//   ....[137]....
        /*0318*/ 	.word	0xffffffff


	//   ....[138]....
        /*031c*/ 	.word	0xffffffff


	//   ....[139]....
        /*0320*/ 	.word	0xffffffff


	//   ....[140]....
        /*0324*/ 	.word	0xffffffff


	//   ....[141]....
        /*0328*/ 	.word	0xffffffff


	//   ....[142]....
        /*032c*/ 	.word	0xffffffff


	//   ....[143]....
        /*0330*/ 	.word	0xffffffff


	//   ....[144]....
        /*0334*/ 	.word	0xffffffff


	//   ....[145]....
        /*0338*/ 	.word	0xffffffff


	//   ....[146]....
        /*033c*/ 	.word	0xffffffff


	//   ....[147]....
        /*0340*/ 	.word	0xffffffff


	//   ....[148]....
        /*0344*/ 	.word	0xffffffff


	//   ....[149]....
        /*0348*/ 	.word	0xffffffff


	//   ....[150]....
        /*034c*/ 	.word	0xffffffff


	//   ....[151]....
        /*0350*/ 	.word	0xffffffff


	//   ....[152]....
        /*0354*/ 	.word	0xffffffff


	//   ....[153]....
        /*0358*/ 	.word	0xffffffff


	//   ....[154]....
        /*035c*/ 	.word	0xffffffff


	//   ....[155]....
        /*0360*/ 	.word	0xffffffff


	//   ....[156]....
        /*0364*/ 	.word	0xffffffff


	//   ....[157]....
        /*0368*/ 	.word	0xffffffff


	//   ....[158]....
        /*036c*/ 	.word	0xffffffff


	//   ....[159]....
        /*0370*/ 	.word	0xffffffff


	//   ....[160]....
        /*0374*/ 	.word	0xffffffff


	//   ....[161]....
        /*0378*/ 	.word	0xffffffff


	//   ....[162]....
        /*037c*/ 	.word	0xffffffff


	//   ....[163]....
        /*0380*/ 	.word	0xffffffff


	//   ....[164]....
        /*0384*/ 	.word	0xffffffff


	//   ....[165]....
        /*0388*/ 	.word	0xffffffff


	//   ....[166]....
        /*038c*/ 	.word	0xffffffff


	//   ....[167]....
        /*0390*/ 	.word	0x0500000f


	//   ....[168]....
        /*0394*/ 	.word	0x0500000f


	//   ....[169]....
        /*0398*/ 	.word	0x0500000f


	//   ....[170]....
        /*039c*/ 	.word	0x0500000f


	//   ....[171]....
        /*03a0*/ 	.word	0x0500000f


	//   ....[172]....
        /*03a4*/ 	.word	0x0500000f


	//   ....[173]....
        /*03a8*/ 	.word	0x0500000f


	//   ....[174]....
        /*03ac*/ 	.word	0x0500000f


	//   ....[175]....
        /*03b0*/ 	.word	0x0500000f


	//   ....[176]....
        /*03b4*/ 	.word	0x0500000f


	//   ....[177]....
        /*03b8*/ 	.word	0x0500000f


	//   ....[178]....
        /*03bc*/ 	.word	0x0500000f


	//   ....[179]....
        /*03c0*/ 	.word	0x0500000f


	//   ....[180]....
        /*03c4*/ 	.word	0x0500000f


	//   ....[181]....
        /*03c8*/ 	.word	0x0500000f


	//   ....[182]....
        /*03cc*/ 	.word	0x0500000f


	//   ....[183]....
        /*03d0*/ 	.word	0x0500000f


	//   ....[184]....
        /*03d4*/ 	.word	0x0500000f


	//   ....[185]....
        /*03d8*/ 	.word	0x0500000f


	//   ....[186]....
        /*03dc*/ 	.word	0x0500000f


	//   ....[187]....
        /*03e0*/ 	.word	0x0500000f


	//   ....[188]....
        /*03e4*/ 	.word	0x0500000f


	//   ....[189]....
        /*03e8*/ 	.word	0x0500000f


	//   ....[190]....
        /*03ec*/ 	.word	0x0500000f


	//   ....[191]....
        /*03f0*/ 	.word	0x0500000f


	//   ....[192]....
        /*03f4*/ 	.word	0x0500000f


	//   ....[193]....
        /*03f8*/ 	.word	0x0500000f


	//   ....[194]....
        /*03fc*/ 	.word	0x0500000f


	//   ....[195]....
        /*0400*/ 	.word	0x0500000f


	//   ....[196]....
        /*0404*/ 	.word	0x0500000f


	//   ....[197]....
        /*0408*/ 	.word	0x0500000f


	//   ....[198]....
        /*040c*/ 	.word	0x0500000f


	//   ....[199]....
        /*0410*/ 	.word	0x0500000f


	//   ....[200]....
        /*0414*/ 	.word	0x0500000f


	//   ....[201]....
        /*0418*/ 	.word	0x0500000f


	//   ....[202]....
        /*041c*/ 	.word	0x0500000f


	//   ....[203]....
        /*0420*/ 	.word	0x0500000f


	//   ....[204]....
        /*0424*/ 	.word	0x0500000f


	//   ....[205]....
        /*0428*/ 	.word	0x0500000f


	//   ....[206]....
        /*042c*/ 	.word	0x0500000f


	//   ....[207]....
        /*0430*/ 	.word	0x0500000f


	//   ....[208]....
        /*0434*/ 	.word	0x0500000f


	//   ....[209]....
        /*0438*/ 	.word	0x0500000f


	//   ....[210]....
        /*043c*/ 	.word	0x0500000f


	//   ....[211]....
        /*0440*/ 	.word	0x0500000f


	//   ....[212]....
        /*0444*/ 	.word	0x0500000f


	//   ....[213]....
        /*0448*/ 	.word	0x0500000f


	//   ....[214]....
        /*044c*/ 	.word	0x0500000f


	//   ....[215]....
        /*0450*/ 	.word	0x0500000f


	//   ....[216]....
        /*0454*/ 	.word	0x0500000f


	//   ....[217]....
        /*0458*/ 	.word	0x0500000f


	//   ....[218]....
        /*045c*/ 	.word	0x0500000f


	//   ....[219]....
        /*0460*/ 	.word	0x0500000f


	//   ....[220]....
        /*0464*/ 	.word	0x0500000f


	//   ....[221]....
        /*0468*/ 	.word	0x0500000f


	//   ....[222]....
        /*046c*/ 	.word	0x0500000f


	//   ....[223]....
        /*0470*/ 	.word	0x0500000f


	//   ....[224]....
        /*0474*/ 	.word	0x0500000f


	//   ....[225]....
        /*0478*/ 	.word	0x0500000f


	//   ....[226]....
        /*047c*/ 	.word	0x0500000f


	//   ....[227]....
        /*0480*/ 	.word	0x0500000f


	//   ....[228]....
        /*0484*/ 	.word	0x0500000f


	//   ....[229]....
        /*0488*/ 	.word	0x0500000f


	//   ....[230]....
        /*048c*/ 	.word	0x0500000f


	//   ....[231]....
        /*0490*/ 	.word	0x0500000f


	//   ....[232]....
        /*0494*/ 	.word	0x0500000f


	//   ....[233]....
        /*0498*/ 	.word	0x0500000f


	//   ....[234]....
        /*049c*/ 	.word	0x0500000f


	//   ....[235]....
        /*04a0*/ 	.word	0x0500000f


	//   ....[236]....
        /*04a4*/ 	.word	0x0500000f


	//   ....[237]....
        /*04a8*/ 	.word	0x0500000f


	//   ....[238]....
        /*04ac*/ 	.word	0x0500000f


	//   ....[239]....
        /*04b0*/ 	.word	0x0500000f


	//   ....[240]....
        /*04b4*/ 	.word	0x0500000f


	//   ....[241]....
        /*04b8*/ 	.word	0x0500000f


	//   ....[242]....
        /*04bc*/ 	.word	0x0500000f


	//   ....[243]....
        /*04c0*/ 	.word	0x0500000f


	//   ....[244]....
        /*04c4*/ 	.word	0x0500000f


	//   ....[245]....
        /*04c8*/ 	.word	0x0500000f


	//   ....[246]....
        /*04cc*/ 	.word	0x0500000f


	//   ....[247]....
        /*04d0*/ 	.word	0x0500000f


	//   ....[248]....
        /*04d4*/ 	.word	0x0500000f


	//   ....[249]....
        /*04d8*/ 	.word	0x0500000f


	//   ....[250]....
        /*04dc*/ 	.word	0x0500000f


	//   ....[251]....
        /*04e0*/ 	.word	0x0500000f


	//   ....[252]....
        /*04e4*/ 	.word	0x0500000f


	//   ....[253]....
        /*04e8*/ 	.word	0x0500000f


	//   ....[254]....
        /*04ec*/ 	.word	0x0500000f


	//   ....[255]....
        /*04f0*/ 	.word	0x0500000f


	//   ....[0]....
        /*04f4*/ 	.word	0x0500000f


	//   ....[1]....
        /*04f8*/ 	.word	0x0500000f


	//   ....[2]....
        /*04fc*/ 	.word	0x0500000f


	//   ....[3]....
        /*0500*/ 	.word	0x0500000f


	//   ....[4]....
        /*0504*/ 	.word	0x0500000f


	//   ....[5]....
        /*0508*/ 	.word	0x0500000f


	//   ....[6]....
        /*050c*/ 	.word	0x0500000f


	//   ....[7]....
        /*0510*/ 	.word	0x0500000f


	//   ....[8]....
        /*0514*/ 	.word	0x0500000f


	//   ....[9]....
        /*0518*/ 	.word	0x0500000f


	//----- nvinfo : EIATTR_COOP_GROUP_INSTR_OFFSETS
	.align		4
.L_196:
        /*051c*/ 	.byte	0x04, 0x28
        /*051e*/ 	.short	(.L_198 - .L_197)


	//   ....[0]....
.L_197:
        /*0520*/ 	.word	0x00000080


	//   ....[1]....
        /*0524*/ 	.word	0x00000090


	//   ....[2]....
        /*0528*/ 	.word	0x000002d0


	//   ....[3]....
        /*052c*/ 	.word	0x00000430


	//   ....[4]....
        /*0530*/ 	.word	0x00000550


	//   ....[5]....
        /*0534*/ 	.word	0x000006b0


	//   ....[6]....
        /*0538*/ 	.word	0x000018d0


	//   ....[7]....
        /*053c*/ 	.word	0x00002160


	//   ....[8]....
        /*0540*/ 	.word	0x00002460


	//   ....[9]....
        /*0544*/ 	.word	0x00003530


	//   ....[10]....
        /*0548*/ 	.word	0x00003680


	//   ....[11]....
        /*054c*/ 	.word	0x00003ed0


	//   ....[12]....
        /*0550*/ 	.word	0x00003f30


	//   ....[13]....
        /*0554*/ 	.word	0x00005780


	//   ....[14]....
        /*0558*/ 	.word	0x00005970


	//   ....[15]....
        /*055c*/ 	.word	0x00006550


	//   ....[16]....
        /*0560*/ 	.word	0x000065c0


	//   ....[17]....
        /*0564*/ 	.word	0x00006ee0


	//   ....[18]....
        /*0568*/ 	.word	0x00006f50


	//   ....[19]....
        /*056c*/ 	.word	0x00008e70


	//   ....[20]....
        /*0570*/ 	.word	0x00008e80


	//   ....[21]....
        /*0574*/ 	.word	0x00008eb0


	//   ....[22]....
        /*0578*/ 	.word	0x00008ec0


	//   ....[23]....
        /*057c*/ 	.word	0x0000aba0


	//   ....[24]....
        /*0580*/ 	.word	0x0000ad90


	//   ....[25]....
        /*0584*/ 	.word	0x0000b970


	//   ....[26]....
        /*0588*/ 	.word	0x0000b9e0


	//   ....[27]....
        /*058c*/ 	.word	0x0000c300


	//   ....[28]....
        /*0590*/ 	.word	0x0000c370


	//   ....[29]....
        /*0594*/ 	.word	0x0000d490


	//   ....[30]....
        /*0598*/ 	.word	0x0000d4c0


	//   ....[31]....
        /*059c*/ 	.word	0x0000d580


	//   ....[32]....
        /*05a0*/ 	.word	0x0000d590


	//   ....[33]....
        /*05a4*/ 	.word	0x0000e910


	//   ....[34]....
        /*05a8*/ 	.word	0x0000e950


	//   ....[35]....
        /*05ac*/ 	.word	0x0000e980


	//   ....[36]....
        /*05b0*/ 	.word	0x0000e9b0


	//   ....[37]....
        /*05b4*/ 	.word	0x0000ef60


	//   ....[38]....
        /*05b8*/ 	.word	0x0000ef70


	//   ....[39]....
        /*05bc*/ 	.word	0x0000f030


	//   ....[40]....
        /*05c0*/ 	.word	0x0000f050


	//   ....[41]....
        /*05c4*/ 	.word	0x0000f110


	//   ....[42]....
        /*05c8*/ 	.word	0x0000f130


	//   ....[43]....
        /*05cc*/ 	.word	0x0000f200


	//   ....[44]....
        /*05d0*/ 	.word	0x0000f220


	//   ....[45]....
        /*05d4*/ 	.word	0x0000faf0


	//   ....[46]....
        /*05d8*/ 	.word	0x0000fb10


	//   ....[47]....
        /*05dc*/ 	.word	0x0000fbd0


	//   ....[48]....
        /*05e0*/ 	.word	0x0000fbf0


	//   ....[49]....
        /*05e4*/ 	.word	0x0000fcb0


	//   ....[50]....
        /*05e8*/ 	.word	0x0000fcd0


	//   ....[51]....
        /*05ec*/ 	.word	0x0000fda0


	//   ....[52]....
        /*05f0*/ 	.word	0x0000fdc0


	//   ....[53]....
        /*05f4*/ 	.word	0x0000ff10


	//   ....[54]....
        /*05f8*/ 	.word	0x000100e0


	//   ....[55]....
        /*05fc*/ 	.word	0x00010110


	//   ....[56]....
        /*0600*/ 	.word	0x00010140


	//   ....[57]....
        /*0604*/ 	.word	0x00010170


	//   ....[58]....
        /*0608*/ 	.word	0x000101a0


	//   ....[59]....
        /*060c*/ 	.word	0x000101d0


	//   ....[60]....
        /*0610*/ 	.word	0x00010320


	//   ....[61]....
        /*0614*/ 	.word	0x00010350


	//   ....[62]....
        /*0618*/ 	.word	0x00010380


	//   ....[63]....
        /*061c*/ 	.word	0x000103b0


	//   ....[64]....
        /*0620*/ 	.word	0x000103e0


	//   ....[65]....
        /*0624*/ 	.word	0x00010410


	//   ....[66]....
        /*0628*/ 	.word	0x000104a0


	//   ....[67]....
        /*062c*/ 	.word	0x00010500


	//   ....[68]....
        /*0630*/ 	.word	0x00010590


	//   ....[69]....
        /*0634*/ 	.word	0x00011fe0


	//   ....[70]....
        /*0638*/ 	.word	0x00012000


	//   ....[71]....
        /*063c*/ 	.word	0x000120a0


	//   ....[72]....
        /*0640*/ 	.word	0x000120c0


	//   ....[73]....
        /*0644*/ 	.word	0x00012150


	//   ....[74]....
        /*0648*/ 	.word	0x00012170


	//   ....[75]....
        /*064c*/ 	.word	0x00012200


	//   ....[76]....
        /*0650*/ 	.word	0x00012220


	//   ....[77]....
        /*0654*/ 	.word	0x000122b0


	//   ....[78]....
        /*0658*/ 	.word	0x000122d0


	//   ....[79]....
        /*065c*/ 	.word	0x00012360


	//   ....[80]....
        /*0660*/ 	.word	0x00012380


	//   ....[81]....
        /*0664*/ 	.word	0x00012410


	//   ....[82]....
        /*0668*/ 	.word	0x00012430


	//   ....[83]....
        /*066c*/ 	.word	0x00012440


	//   ....[84]....
        /*0670*/ 	.word	0x000124c0


	//   ....[85]....
        /*0674*/ 	.word	0x00012c00


	//   ....[86]....
        /*0678*/ 	.word	0x00012c30


	//   ....[87]....
        /*067c*/ 	.word	0x00012c90


	//   ....[88]....
        /*0680*/ 	.word	0x00012ce0


	//   ....[89]....
        /*0684*/ 	.word	0x00012d30


	//   ....[90]....
        /*0688*/ 	.word	0x00012d80


	//   ....[91]....
        /*068c*/ 	.word	0x00012dd0


	//   ....[92]....
        /*0690*/ 	.word	0x00012e20


	//   ....[93]....
        /*0694*/ 	.word	0x00012e70


	//   ....[94]....
        /*0698*/ 	.word	0x00012ec0


	//   ....[95]....
        /*069c*/ 	.word	0x00012f10


	//   ....[96]....
        /*06a0*/ 	.word	0x00012f60


	//   ....[97]....
        /*06a4*/ 	.word	0x00012fb0


	//   ....[98]....
        /*06a8*/ 	.word	0x00012ff0


	//   ....[99]....
        /*06ac*/ 	.word	0x00013010


	//   ....[100]....
        /*06b0*/ 	.word	0x00013050


	//   ....[101]....
        /*06b4*/ 	.word	0x000137b0


	//   ....[102]....
        /*06b8*/ 	.word	0x000137e0


	//   ....[103]....
        /*06bc*/ 	.word	0x00013840


	//   ....[104]....
        /*06c0*/ 	.word	0x00013850


	//   ....[105]....
        /*06c4*/ 	.word	0x000138a0


	//   ....[106]....
        /*06c8*/ 	.word	0x000138b0


	//   ....[107]....
        /*06cc*/ 	.word	0x00013900


	//   ....[108]....
        /*06d0*/ 	.word	0x00013910


	//   ....[109]....
        /*06d4*/ 	.word	0x00013960


	//   ....[110]....
        /*06d8*/ 	.word	0x00013970


	//   ....[111]....
        /*06dc*/ 	.word	0x000139c0


	//   ....[112]....
        /*06e0*/ 	.word	0x000139d0


	//   ....[113]....
        /*06e4*/ 	.word	0x00013a20


	//   ....[114]....
        /*06e8*/ 	.word	0x00013a30


	//   ....[115]....
        /*06ec*/ 	.word	0x00013a40


	//   ....[116]....
        /*06f0*/ 	.word	0x00013a90


	//   ....[117]....
        /*06f4*/ 	.word	0x00013cf0


	//   ....[118]....
        /*06f8*/ 	.word	0x00013d10


	//   ....[119]....
        /*06fc*/ 	.word	0x00013d20


	//   ....[120]....
        /*0700*/ 	.word	0x00013d90


	//   ....[121]....
        /*0704*/ 	.word	0x00013da0


	//   ....[122]....
        /*0708*/ 	.word	0x00013e10


	//   ....[123]....
        /*070c*/ 	.word	0x00013e20


	//   ....[124]....
        /*0710*/ 	.word	0x00013e90


	//   ....[125]....
        /*0714*/ 	.word	0x00013ea0


	//   ....[126]....
        /*0718*/ 	.word	0x00013f10


	//   ....[127]....
        /*071c*/ 	.word	0x00013f20


	//   ....[128]....
        /*0720*/ 	.word	0x00013f90


	//   ....[129]....
        /*0724*/ 	.word	0x00013fa0


	//   ....[130]....
        /*0728*/ 	.word	0x00014010


	//   ....[131]....
        /*072c*/ 	.word	0x00014020


	//   ....[132]....
        /*0730*/ 	.word	0x00014030


	//   ....[133]....
        /*0734*/ 	.word	0x000145e0


	//   ....[134]....
        /*0738*/ 	.word	0x00014620


	//   ....[135]....
        /*073c*/ 	.word	0x00014660


	//   ....[136]....
        /*0740*/ 	.word	0x00014680


	//   ....[137]....
        /*0744*/ 	.word	0x00014690


	//   ....[138]....
        /*0748*/ 	.word	0x000146b0


	//   ....[139]....
        /*074c*/ 	.word	0x00014720


	//   ....[140]....
        /*0750*/ 	.word	0x00014740


	//   ....[141]....
        /*0754*/ 	.word	0x000147a0


	//   ....[142]....
        /*0758*/ 	.word	0x000147c0


	//   ....[143]....
        /*075c*/ 	.word	0x00014820


	//   ....[144]....
        /*0760*/ 	.word	0x00014840


	//   ....[145]....
        /*0764*/ 	.word	0x000148a0


	//   ....[146]....
        /*0768*/ 	.word	0x000148c0


	//   ....[147]....
        /*076c*/ 	.word	0x00014910


	//   ....[148]....
        /*0770*/ 	.word	0x00014930


	//   ....[149]....
        /*0774*/ 	.word	0x00014d30


	//   ....[150]....
        /*0778*/ 	.word	0x00014d80


	//   ....[151]....
        /*077c*/ 	.word	0x00014db0


	//   ....[152]....
        /*0780*/ 	.word	0x00014dc0


	//   ....[153]....
        /*0784*/ 	.word	0x00014df0


	//   ....[154]....
        /*0788*/ 	.word	0x00014e20


	//   ....[155]....
        /*078c*/ 	.word	0x00014e50


	//   ....[156]....
        /*0790*/ 	.word	0x00014e80


	//   ....[157]....
        /*0794*/ 	.word	0x00015000


	//   ....[158]....
        /*0798*/ 	.word	0x00015030


	//   ....[159]....
        /*079c*/ 	.word	0x00015060


	//   ....[160]....
        /*07a0*/ 	.word	0x00015090


	//   ....[161]....
        /*07a4*/ 	.word	0x000150c0


	//   ....[162]....
        /*07a8*/ 	.word	0x000150f0


	//   ....[163]....
        /*07ac*/ 	.word	0x000151b0


	//   ....[164]....
        /*07b0*/ 	.word	0x000151d0


	//   ....[165]....
        /*07b4*/ 	.word	0x00015240


	//   ....[166]....
        /*07b8*/ 	.word	0x000158e0


	//   ....[167]....
        /*07bc*/ 	.word	0x00015f40


	//   ....[168]....
        /*07c0*/ 	.word	0x00016030


	//   ....[169]....
        /*07c4*/ 	.word	0x000160d0


	//   ....[170]....
        /*07c8*/ 	.word	0x00016130


	//   ....[171]....
        /*07cc*/ 	.word	0x00016230


	//   ....[172]....
        /*07d0*/ 	.word	0x000162a0


	//   ....[173]....
        /*07d4*/ 	.word	0x000163a0


	//   ....[174]....
        /*07d8*/ 	.word	0x00016410


	//   ....[175]....
        /*07dc*/ 	.word	0x00016510


	//   ....[176]....
        /*07e0*/ 	.word	0x00016580


	//   ....[177]....
        /*07e4*/ 	.word	0x00016680


	//   ....[178]....
        /*07e8*/ 	.word	0x000166f0


	//   ....[179]....
        /*07ec*/ 	.word	0x000167f0


	//   ....[180]....
        /*07f0*/ 	.word	0x00016860


	//   ....[181]....
        /*07f4*/ 	.word	0x00016960


	//   ....[182]....
        /*07f8*/ 	.word	0x000169d0


	//   ....[183]....
        /*07fc*/ 	.word	0x00016a70


	//   ....[184]....
        /*0800*/ 	.word	0x00016b70


	//   ....[185]....
        /*0804*/ 	.word	0x00016be0


	//   ....[186]....
        /*0808*/ 	.word	0x00016c60


	//   ....[187]....
        /*080c*/ 	.word	0x00016d20


	//   ....[188]....
        /*0810*/ 	.word	0x00016da0


	//   ....[189]....
        /*0814*/ 	.word	0x00016e70


	//   ....[190]....
        /*0818*/ 	.word	0x00016ef0


	//   ....[191]....
        /*081c*/ 	.word	0x00016fc0


	//   ....[192]....
        /*0820*/ 	.word	0x00017040


	//   ....[193]....
        /*0824*/ 	.word	0x00017110


	//   ....[194]....
        /*0828*/ 	.word	0x00017190


	//   ....[195]....
        /*082c*/ 	.word	0x00017260


	//   ....[196]....
        /*0830*/ 	.word	0x000172e0


	//   ....[197]....
        /*0834*/ 	.word	0x000173a0


	//   ....[198]....
        /*0838*/ 	.word	0x00017420


	//   ....[199]....
        /*083c*/ 	.word	0x000174d0


	//   ....[200]....
        /*0840*/ 	.word	0x00017600


	//   ....[201]....
        /*0844*/ 	.word	0x000176a0


	//   ....[202]....
        /*0848*/ 	.word	0x00017710


	//   ....[203]....
        /*084c*/ 	.word	0x000177d0


	//   ....[204]....
        /*0850*/ 	.word	0x00017830


	//   ....[205]....
        /*0854*/ 	.word	0x000178f0


	//   ....[206]....
        /*0858*/ 	.word	0x00017950


	//   ....[207]....
        /*085c*/ 	.word	0x00017a10


	//   ....[208]....
        /*0860*/ 	.word	0x00017a70


	//   ....[209]....
        /*0864*/ 	.word	0x00017b30


	//   ....[210]....
        /*0868*/ 	.word	0x00017b90


	//   ....[211]....
        /*086c*/ 	.word	0x00017c50


	//   ....[212]....
        /*0870*/ 	.word	0x00017cb0


	//   ....[213]....
        /*0874*/ 	.word	0x00017d70


	//   ....[214]....
        /*0878*/ 	.word	0x00017dd0


	//   ....[215]....
        /*087c*/ 	.word	0x00017e90


	//   ....[216]....
        /*0880*/ 	.word	0x00017f80


	//   ....[217]....
        /*0884*/ 	.word	0x00018020


	//   ....[218]....
        /*0888*/ 	.word	0x00018080


	//   ....[219]....
        /*088c*/ 	.word	0x00018160


	//   ....[220]....
        /*0890*/ 	.word	0x000181c0


	//   ....[221]....
        /*0894*/ 	.word	0x000182a0


	//   ....[222]....
        /*0898*/ 	.word	0x00018300


	//   ....[223]....
        /*089c*/ 	.word	0x000183e0


	//   ....[224]....
        /*08a0*/ 	.word	0x00018440


	//   ....[225]....
        /*08a4*/ 	.word	0x00018520


	//   ....[226]....
        /*08a8*/ 	.word	0x00018580


	//   ....[227]....
        /*08ac*/ 	.word	0x00018660


	//   ....[228]....
        /*08b0*/ 	.word	0x000186c0


	//   ....[229]....
        /*08b4*/ 	.word	0x000187a0


	//   ....[230]....
        /*08b8*/ 	.word	0x00018800


	//   ....[231]....
        /*08bc*/ 	.word	0x000188d0


	//   ....[232]....
        /*08c0*/ 	.word	0x000189f0


	//   ....[233]....
        /*08c4*/ 	.word	0x00018a90


	//   ....[234]....
        /*08c8*/ 	.word	0x00018b50


	//   ....[235]....
        /*08cc*/ 	.word	0x00018c20


	//   ....[236]....
        /*08d0*/ 	.word	0x00018c80


	//   ....[237]....
        /*08d4*/ 	.word	0x00018d60


	//   ....[238]....
        /*08d8*/ 	.word	0x00018dc0


	//   ....[239]....
        /*08dc*/ 	.word	0x00018e90


	//   ....[240]....
        /*08e0*/ 	.word	0x00018ef0


	//   ....[241]....
        /*08e4*/ 	.word	0x00018fc0


	//   ....[242]....
        /*08e8*/ 	.word	0x00019020


	//   ....[243]....
        /*08ec*/ 	.word	0x00019100


	//   ....[244]....
        /*08f0*/ 	.word	0x00019160


	//   ....[245]....
        /*08f4*/ 	.word	0x00019230


	//   ....[246]....
        /*08f8*/ 	.word	0x00019290


	//   ....[247]....
        /*08fc*/ 	.word	0x00019350


	//   ....[248]....
        /*0900*/ 	.word	0x000193e0


	//   ....[249]....
        /*0904*/ 	.word	0x00019480


	//   ....[250]....
        /*0908*/ 	.word	0x000195a0


	//   ....[251]....
        /*090c*/ 	.word	0x00019610


	//   ....[252]....
        /*0910*/ 	.word	0x00019680


	//   ....[253]....
        /*0914*/ 	.word	0x000196f0


	//   ....[254]....
        /*0918*/ 	.word	0x00019760


	//   ....[255]....
        /*091c*/ 	.word	0x000197e0


	//   ....[0]....
        /*0920*/ 	.word	0x00019870


	//   ....[1]....
        /*0924*/ 	.word	0x00019900


	//   ....[2]....
        /*0928*/ 	.word	0x00019970


	//   ....[3]....
        /*092c*/ 	.word	0x000199e0


	//   ....[4]....
        /*0930*/ 	.word	0x00019a50


	//   ....[5]....
        /*0934*/ 	.word	0x00019ad0


	//   ....[6]....
        /*0938*/ 	.word	0x00019b40


	//   ....[7]....
        /*093c*/ 	.word	0x00019be0


	//   ....[8]....
        /*0940*/ 	.word	0x00019c70


	//   ....[9]....
        /*0944*/ 	.word	0x00019d90


	//----- nvinfo : EIATTR_REG_RECONFIG
	.align		4
.L_198:
        /*0948*/ 	.byte	0x01, 0x54
	.zero		2


	//----- nvinfo : EIATTR_SYSCALL_OFFSETS
	.align		4
        /*094c*/ 	.byte	0x04, 0x46
        /*094e*/ 	.short	(.L_200 - .L_199)


	//   ....[0]....
.L_199:
        /*0950*/ 	.word	0x00001ab0


	//   ....[1]....
        /*0954*/ 	.word	0x00011680


	//   ....[2]....
        /*0958*/ 	.word	0x000117d0


	//   ....[3]....
        /*095c*/ 	.word	0x000118c0


	//   ....[4]....
        /*0960*/ 	.word	0x00012820


	//----- nvinfo : EIATTR_MBARRIER_INSTR_OFFSETS
	.align		4
.L_200:
        /*0964*/ 	.byte	0x04, 0x39
        /*0966*/ 	.short	(.L_202 - .L_201)


	//   ....[0]....
.L_201:
        /*0968*/ 	.word	0x00000180
        /*096c*/ 	.word	0x000000ff
        /*0970*/ 	.word	0x00028800
        /*0974*/ 	.short	0x0100
        /*0976*/ 	.byte	0x08
	.zero		1


	//   ....[1]....
        /*0978*/ 	.word	0x00000190
        /*097c*/ 	.word	0x000000ff
        /*0980*/ 	.word	0x00028820
        /*0984*/ 	.short	0x0100
        /*0986*/ 	.byte	0x08
	.zero		1


	//   ....[2]....
        /*0988*/ 	.word	0x00000280
        /*098c*/ 	.word	0x000000ff
        /*0990*/ 	.word	0x00028830
        /*0994*/ 	.short	0x0100
        /*0996*/ 	.byte	0x08
	.zero		1


	//   ....[3]....
        /*0998*/ 	.word	0x00000290
        /*099c*/ 	.word	0x000000ff
        /*09a0*/ 	.word	0x00028840
        /*09a4*/ 	.short	0x0100
        /*09a6*/ 	.byte	0x08
	.zero		1


	//   ....[4]....
        /*09a8*/ 	.word	0x000002a0
        /*09ac*/ 	.word	0x000000ff
        /*09b0*/ 	.word	0x00028838
        /*09b4*/ 	.short	0x0100
        /*09b6*/ 	.byte	0x08
	.zero		1


	//   ....[5]....
        /*09b8*/ 	.word	0x000002b0
        /*09bc*/ 	.word	0x000000ff
        /*09c0*/ 	.word	0x00028848
        /*09c4*/ 	.short	0x0100
        /*09c6*/ 	.byte	0x08
	.zero		1


	//   ....[6]....
        /*09c8*/ 	.word	0x000003e0
        /*09cc*/ 	.word	0x000000ff
        /*09d0*/ 	.word	0x00028850
        /*09d4*/ 	.short	0x0100
        /*09d6*/ 	.byte	0x08
	.zero		1


	//   ....[7]....
        /*09d8*/ 	.word	0x000003f0
        /*09dc*/ 	.word	0x000000ff
        /*09e0*/ 	.word	0x00028860
        /*09e4*/ 	.short	0x0100
        /*09e6*/ 	.byte	0x08
	.zero		1


	//   ....[8]....
        /*09e8*/ 	.word	0x00000400
        /*09ec*/ 	.word	0x000000ff
        /*09f0*/ 	.word	0x00028858
        /*09f4*/ 	.short	0x0100
        /*09f6*/ 	.byte	0x08
	.zero		1


	//   ....[9]....
        /*09f8*/ 	.word	0x00000410
        /*09fc*/ 	.word	0x000000ff
        /*0a00*/ 	.word	0x00028868
        /*0a04*/ 	.short	0x0100
        /*0a06*/ 	.byte	0x08
	.zero		1


	//   ....[10]....
        /*0a08*/ 	.word	0x00000500
        /*0a0c*/ 	.word	0x000000ff
        /*0a10*/ 	.word	0x00028870
        /*0a14*/ 	.short	0x0100
        /*0a16*/ 	.byte	0x06
	.zero		1


	//   ....[11]....
        /*0a18*/ 	.word	0x00000510
        /*0a1c*/ 	.word	0x000000ff
        /*0a20*/ 	.word	0x00028880
        /*0a24*/ 	.short	0x0100
        /*0a26*/ 	.byte	0x06
	.zero		1


	//   ....[12]....
        /*0a28*/ 	.word	0x00000520
        /*0a2c*/ 	.word	0x000000ff
        /*0a30*/ 	.word	0x00028878
        /*0a34*/ 	.short	0x0100
        /*0a36*/ 	.byte	0x06
	.zero		1


	//   ....[13]....
        /*0a38*/ 	.word	0x00000530
        /*0a3c*/ 	.word	0x000000ff
        /*0a40*/ 	.word	0x00028888
        /*0a44*/ 	.short	0x0100
        /*0a46*/ 	.byte	0x06
	.zero		1


	//   ....[14]....
        /*0a48*/ 	.word	0x00000660
        /*0a4c*/ 	.word	0x000000ff
        /*0a50*/ 	.word	0x00028890
        /*0a54*/ 	.short	0x0100
        /*0a56*/ 	.byte	0x08
	.zero		1


	//   ....[15]....
        /*0a58*/ 	.word	0x00000670
        /*0a5c*/ 	.word	0x000000ff
        /*0a60*/ 	.word	0x000288a0
        /*0a64*/ 	.short	0x0100
        /*0a66*/ 	.byte	0x08
	.zero		1


	//   ....[16]....
        /*0a68*/ 	.word	0x00000680
        /*0a6c*/ 	.word	0x000000ff
        /*0a70*/ 	.word	0x00028898
        /*0a74*/ 	.short	0x0100
        /*0a76*/ 	.byte	0x08
	.zero		1


	//   ....[17]....
        /*0a78*/ 	.word	0x00000690
        /*0a7c*/ 	.word	0x000000ff
        /*0a80*/ 	.word	0x000288a8
        /*0a84*/ 	.short	0x0100
        /*0a86*/ 	.byte	0x08
	.zero		1


	//   ....[18]....
        /*0a88*/ 	.word	0x000007d0
        /*0a8c*/ 	.word	0x000000ff
        /*0a90*/ 	.word	0x000288b0
        /*0a94*/ 	.short	0x0100
        /*0a96*/ 	.byte	0x08
	.zero		1


	//   ....[19]....
        /*0a98*/ 	.word	0x000007e0
        /*0a9c*/ 	.word	0x000000ff
        /*0aa0*/ 	.word	0x000288c0
        /*0aa4*/ 	.short	0x0100
        /*0aa6*/ 	.byte	0x08
	.zero		1


	//   ....[20]....
        /*0aa8*/ 	.word	0x000007f0
        /*0aac*/ 	.word	0x000000ff
        /*0ab0*/ 	.word	0x000288b8
        /*0ab4*/ 	.short	0x0100
        /*0ab6*/ 	.byte	0x08
	.zero		1


	//   ....[21]....
        /*0ab8*/ 	.word	0x00000800
        /*0abc*/ 	.word	0x000000ff
        /*0ac0*/ 	.word	0x000288c8
        /*0ac4*/ 	.short	0x0100
        /*0ac6*/ 	.byte	0x08
	.zero		1


	//   ....[22]....
        /*0ac8*/ 	.word	0x00001b30
        /*0acc*/ 	.word	0x000000ff
        /*0ad0*/ 	.word	0x00028800
        /*0ad4*/ 	.short	0x010a
        /*0ad6*/ 	.byte	0x29
	.zero		1


	//   ....[23]....
        /*0ad8*/ 	.word	0x00001bb0
        /*0adc*/ 	.word	0x00000003
        /*0ae0*/ 	.word	0x00028830
        /*0ae4*/ 	.short	0x010a
        /*0ae6*/ 	.byte	0x3f
	.zero		1


	//   ....[24]....
        /*0ae8*/ 	.word	0x00001bf0
        /*0aec*/ 	.word	0x00000003
        /*0af0*/ 	.word	0x00028830
        /*0af4*/ 	.short	0x010a
        /*0af6*/ 	.byte	0x3f
	.zero		1


	//   ....[25]....
        /*0af8*/ 	.word	0x00002170
        /*0afc*/ 	.word	0x000000ff
        /*0b00*/ 	.word	0x00000000
        /*0b04*/ 	.short	0x0101
        /*0b06*/ 	.byte	0x06
	.zero		1


	//   ....[26]....
        /*0b08*/ 	.word	0x00004f50
        /*0b0c*/ 	.word	0x000000ff
        /*0b10*/ 	.word	0x00028830
        /*0b14*/ 	.short	0x010a
        /*0b16*/ 	.byte	0x06
	.zero		1


	//   ....[27]....
        /*0b18*/ 	.word	0x00004f90
        /*0b1c*/ 	.word	0x000000ff
        /*0b20*/ 	.word	0x00028830
        /*0b24*/ 	.short	0x010a
        /*0b26*/ 	.byte	0x06
	.zero		1


	//   ....[28]....
        /*0b28*/ 	.word	0x000052e0
        /*0b2c*/ 	.word	0x000000ff
        /*0b30*/ 	.word	0x00028850
        /*0b34*/ 	.short	0x010a
        /*0b36*/ 	.byte	0x06
	.zero		1


	//   ....[29]....
        /*0b38*/ 	.word	0x00005320
        /*0b3c*/ 	.word	0x000000ff
        /*0b40*/ 	.word	0x00028850
        /*0b44*/ 	.short	0x010a
        /*0b46*/ 	.byte	0x06
	.zero		1


	//   ....[30]....
        /*0b48*/ 	.word	0x00005740
        /*0b4c*/ 	.word	0x000000ff
        /*0b50*/ 	.word	0x00000000
        /*0b54*/ 	.short	0x0101
        /*0b56*/ 	.byte	0x06
	.zero		1


	//   ....[31]....
        /*0b58*/ 	.word	0x000079e0
        /*0b5c*/ 	.word	0x000000ff
        /*0b60*/ 	.word	0x00000000
        /*0b64*/ 	.short	0x0101
        /*0b66*/ 	.byte	0x06
	.zero		1


	//   ....[32]....
        /*0b68*/ 	.word	0x00008320
        /*0b6c*/ 	.word	0x000000ff
        /*0b70*/ 	.word	0x00028830
        /*0b74*/ 	.short	0x010a
        /*0b76*/ 	.byte	0x06
	.zero		1


	//   ....[33]....
        /*0b78*/ 	.word	0x00008360
        /*0b7c*/ 	.word	0x000000ff
        /*0b80*/ 	.word	0x00028830
        /*0b84*/ 	.short	0x010a
        /*0b86*/ 	.byte	0x06
	.zero		1


	//   ....[34]....
        /*0b88*/ 	.word	0x000086b0
        /*0b8c*/ 	.word	0x000000ff
        /*0b90*/ 	.word	0x00028850
        /*0b94*/ 	.short	0x010a
        /*0b96*/ 	.byte	0x06
	.zero		1


	//   ....[35]....
        /*0b98*/ 	.word	0x000086f0
        /*0b9c*/ 	.word	0x000000ff
        /*0ba0*/ 	.word	0x00028850
        /*0ba4*/ 	.short	0x010a
        /*0ba6*/ 	.byte	0x06
	.zero		1


	//   ....[36]....
        /*0ba8*/ 	.word	0x00008af0
        /*0bac*/ 	.word	0x000000ff
        /*0bb0*/ 	.word	0x00000000
        /*0bb4*/ 	.short	0x0101
        /*0bb6*/ 	.byte	0x06
	.zero		1


	//   ....[37]....
        /*0bb8*/ 	.word	0x00009ca0
        /*0bbc*/ 	.word	0x000000ff
        /*0bc0*/ 	.word	0x00000000
        /*0bc4*/ 	.short	0x0101
        /*0bc6*/ 	.byte	0x06
	.zero		1


	//   ....[38]....
        /*0bc8*/ 	.word	0x0000a3a0
        /*0bcc*/ 	.word	0x000000ff
        /*0bd0*/ 	.word	0x00028830
        /*0bd4*/ 	.short	0x010a
        /*0bd6*/ 	.byte	0x06
	.zero		1


	//   ....[39]....
        /*0bd8*/ 	.word	0x0000a3e0
        /*0bdc*/ 	.word	0x000000ff
        /*0be0*/ 	.word	0x00028830
        /*0be4*/ 	.short	0x010a
        /*0be6*/ 	.byte	0x06
	.zero		1


	//   ....[40]....
        /*0be8*/ 	.word	0x0000a700
        /*0bec*/ 	.word	0x000000ff
        /*0bf0*/ 	.word	0x00028850
        /*0bf4*/ 	.short	0x010a
        /*0bf6*/ 	.byte	0x06
	.zero		1


	//   ....[41]....
        /*0bf8*/ 	.word	0x0000a740
        /*0bfc*/ 	.word	0x000000ff
        /*0c00*/ 	.word	0x00028850
        /*0c04*/ 	.short	0x010a
        /*0c06*/ 	.byte	0x06
	.zero		1


	//   ....[42]....
        /*0c08*/ 	.word	0x0000ab60
        /*0c0c*/ 	.word	0x000000ff
        /*0c10*/ 	.word	0x00000000
        /*0c14*/ 	.short	0x0101
        /*0c16*/ 	.byte	0x06
	.zero		1


	//   ....[43]....
        /*0c18*/ 	.word	0x0000ce00
        /*0c1c*/ 	.word	0x000000ff
        /*0c20*/ 	.word	0x00000000
        /*0c24*/ 	.short	0x0101
        /*0c26*/ 	.byte	0x06
	.zero		1


	//   ....[44]....
        /*0c28*/ 	.word	0x0000d400
        /*0c2c*/ 	.word	0x000000ff
        /*0c30*/ 	.word	0x00028850
        /*0c34*/ 	.short	0x010a
        /*0c36*/ 	.byte	0x05
	.zero		1


	//   ....[45]....
        /*0c38*/ 	.word	0x0000d440
        /*0c3c*/ 	.word	0x000000ff
        /*0c40*/ 	.word	0x00028850
        /*0c44*/ 	.short	0x010a
        /*0c46*/ 	.byte	0x05
	.zero		1


	//   ....[46]....
        /*0c48*/ 	.word	0x0000d9b0
        /*0c4c*/ 	.word	0x000000ff
        /*0c50*/ 	.word	0x00000000
        /*0c54*/ 	.short	0x0101
        /*0c56*/ 	.byte	0x04
	.zero		1


	//   ....[47]....
        /*0c58*/ 	.word	0x0000ef50
        /*0c5c*/ 	.word	0x00000000
        /*0c60*/ 	.word	0x00000000
        /*0c64*/ 	.short	0x0101
        /*0c66*/ 	.byte	0x3f
	.zero		1


	//   ....[48]....
        /*0c68*/ 	.word	0x00011df0
        /*0c6c*/ 	.word	0x00000007
        /*0c70*/ 	.word	0x00028840
        /*0c74*/ 	.short	0x010a
        /*0c76*/ 	.byte	0x3f
	.zero		1


	//   ....[49]....
        /*0c78*/ 	.word	0x00012570
        /*0c7c*/ 	.word	0x00000007
        /*0c80*/ 	.word	0x00028830
        /*0c84*/ 	.short	0x0107
        /*0c86*/ 	.byte	0x3f
	.zero		1


	//   ....[50]....
        /*0c88*/ 	.word	0x00012640
        /*0c8c*/ 	.word	0x00000007
        /*0c90*/ 	.word	0x00028830
        /*0c94*/ 	.short	0x0101
        /*0c96*/ 	.byte	0x3f
	.zero		1


	//   ....[51]....
        /*0c98*/ 	.word	0x00013140
        /*0c9c*/ 	.word	0x00000016
        /*0ca0*/ 	.word	0x00028800
        /*0ca4*/ 	.short	0x0107
        /*0ca6*/ 	.byte	0x3f
	.zero		1


	//   ....[52]....
        /*0ca8*/ 	.word	0x00013250
        /*0cac*/ 	.word	0x00000016
        /*0cb0*/ 	.word	0x00028800
        /*0cb4*/ 	.short	0x0101
        /*0cb6*/ 	.byte	0x3f
	.zero		1


	//   ....[53]....
        /*0cb8*/ 	.word	0x00013270
        /*0cbc*/ 	.word	0x00000016
        /*0cc0*/ 	.word	0x00028820
        /*0cc4*/ 	.short	0x010a
        /*0cc6*/ 	.byte	0x3f
	.zero		1


	//   ....[54]....
        /*0cc8*/ 	.word	0x00013600
        /*0ccc*/ 	.word	0x00000006
        /*0cd0*/ 	.word	0x00028840
        /*0cd4*/ 	.short	0x010a
        /*0cd6*/ 	.byte	0x3f
	.zero		1


	//   ....[55]....
        /*0cd8*/ 	.word	0x00013b20
        /*0cdc*/ 	.word	0x00000006
        /*0ce0*/ 	.word	0x00028830
        /*0ce4*/ 	.short	0x0107
        /*0ce6*/ 	.byte	0x3f
	.zero		1


	//   ....[56]....
        /*0ce8*/ 	.word	0x00013be0
        /*0cec*/ 	.word	0x00000006
        /*0cf0*/ 	.word	0x00028830
        /*0cf4*/ 	.short	0x0101
        /*0cf6*/ 	.byte	0x3f
	.zero		1


	//   ....[57]....
        /*0cf8*/ 	.word	0x00013c40
        /*0cfc*/ 	.word	0x00000006
        /*0d00*/ 	.word	0x00028860
        /*0d04*/ 	.short	0x010a
        /*0d06*/ 	.byte	0x3f
	.zero		1


	//   ....[58]....
        /*0d08*/ 	.word	0x000141d0
        /*0d0c*/ 	.word	0x00000006
        /*0d10*/ 	.word	0x00028850
        /*0d14*/ 	.short	0x0107
        /*0d16*/ 	.byte	0x3f
	.zero		1


	//   ....[59]....
        /*0d18*/ 	.word	0x00014330
        /*0d1c*/ 	.word	0x00000006
        /*0d20*/ 	.word	0x00028850
        /*0d24*/ 	.short	0x0101
        /*0d26*/ 	.byte	0x3f
	.zero		1


	//   ....[60]....
        /*0d28*/ 	.word	0x00014540
        /*0d2c*/ 	.word	0x00000000
        /*0d30*/ 	.word	0x00028860
        /*0d34*/ 	.short	0x010a
        /*0d36*/ 	.byte	0x3f
	.zero		1


	//   ....[61]....
        /*0d38*/ 	.word	0x00014a70
        /*0d3c*/ 	.word	0x00000000
        /*0d40*/ 	.word	0x00028850
        /*0d44*/ 	.short	0x0107
        /*0d46*/ 	.byte	0x3f
	.zero		1


	//   ....[62]....
        /*0d48*/ 	.word	0x00014b30
        /*0d4c*/ 	.word	0x00000000
        /*0d50*/ 	.word	0x00028850
        /*0d54*/ 	.short	0x0101
        /*0d56*/ 	.byte	0x3f
	.zero		1


	//   ....[63]....
        /*0d58*/ 	.word	0x00015860
        /*0d5c*/ 	.word	0x00000007
        /*0d60*/ 	.word	0x00028820
        /*0d64*/ 	.short	0x010a
        /*0d66*/ 	.byte	0x3f
	.zero		1


	//   ....[64]....
        /*0d68*/ 	.word	0x000159e0
        /*0d6c*/ 	.word	0x00000005
        /*0d70*/ 	.word	0x00028840
        /*0d74*/ 	.short	0x010a
        /*0d76*/ 	.byte	0x3f
	.zero		1


	//   ....[65]....
        /*0d78*/ 	.word	0x00015a80
        /*0d7c*/ 	.word	0x00000003
        /*0d80*/ 	.word	0x00028840
        /*0d84*/ 	.short	0x010a
        /*0d86*/ 	.byte	0x3f
	.zero		1


	//   ....[66]....
        /*0d88*/ 	.word	0x00015ac0
        /*0d8c*/ 	.word	0x00000005
        /*0d90*/ 	.word	0x00028860
        /*0d94*/ 	.short	0x010a
        /*0d96*/ 	.byte	0x3f
	.zero		1


	//   ....[67]....
        /*0d98*/ 	.word	0x00015b00
        /*0d9c*/ 	.word	0x00000003
        /*0da0*/ 	.word	0x00028860
        /*0da4*/ 	.short	0x010a
        /*0da6*/ 	.byte	0x3f
	.zero		1


	//   ....[68]....
        /*0da8*/ 	.word	0x00015b70
        /*0dac*/ 	.word	0x00000003
        /*0db0*/ 	.word	0x00028800
        /*0db4*/ 	.short	0x010a
        /*0db6*/ 	.byte	0x3f
	.zero		1


	//   ....[69]....
        /*0db8*/ 	.word	0x00015bc0
        /*0dbc*/ 	.word	0x00000003
        /*0dc0*/ 	.word	0x00028830
        /*0dc4*/ 	.short	0x010a
        /*0dc6*/ 	.byte	0x3f
	.zero		1


	//   ....[70]....
        /*0dc8*/ 	.word	0x00015c20
        /*0dcc*/ 	.word	0x00000005
        /*0dd0*/ 	.word	0x00028830
        /*0dd4*/ 	.short	0x010a
        /*0dd6*/ 	.byte	0x3f
	.zero		1


	//   ....[71]....
        /*0dd8*/ 	.word	0x00015c80
        /*0ddc*/ 	.word	0x00000005
        /*0de0*/ 	.word	0x00028850
        /*0de4*/ 	.short	0x010a
        /*0de6*/ 	.byte	0x3f
	.zero		1


	//   ....[72]....
        /*0de8*/ 	.word	0x00015ce0
        /*0dec*/ 	.word	0x00000005
        /*0df0*/ 	.word	0x00028830
        /*0df4*/ 	.short	0x010a
        /*0df6*/ 	.byte	0x3f
	.zero		1


	//   ....[73]....
        /*0df8*/ 	.word	0x00015d40
        /*0dfc*/ 	.word	0x00000005
        /*0e00*/ 	.word	0x00028850
        /*0e04*/ 	.short	0x010a
        /*0e06*/ 	.byte	0x3f
	.zero		1


	//   ....[74]....
        /*0e08*/ 	.word	0x00015da0
        /*0e0c*/ 	.word	0x00000005
        /*0e10*/ 	.word	0x00028830
        /*0e14*/ 	.short	0x010a
        /*0e16*/ 	.byte	0x3f
	.zero		1


	//   ....[75]....
        /*0e18*/ 	.word	0x00015e00
        /*0e1c*/ 	.word	0x00000005
        /*0e20*/ 	.word	0x00028850
        /*0e24*/ 	.short	0x010a
        /*0e26*/ 	.byte	0x3f
	.zero		1


	//   ....[76]....
        /*0e28*/ 	.word	0x00015e60
        /*0e2c*/ 	.word	0x00000007
        /*0e30*/ 	.word	0x00028850
        /*0e34*/ 	.short	0x010a
        /*0e36*/ 	.byte	0x3f
	.zero		1


	//   ....[77]....
        /*0e38*/ 	.word	0x00015f80
        /*0e3c*/ 	.word	0x00000007
        /*0e40*/ 	.word	0x00028840
        /*0e44*/ 	.short	0x010a
        /*0e46*/ 	.byte	0x3f
	.zero		1


	//   ....[78]....
        /*0e48*/ 	.word	0x00017500
        /*0e4c*/ 	.word	0x00000016
        /*0e50*/ 	.word	0x00028820
        /*0e54*/ 	.short	0x010a
        /*0e56*/ 	.byte	0x3f
	.zero		1


	//   ....[79]....
        /*0e58*/ 	.word	0x00017550
        /*0e5c*/ 	.word	0x00000006
        /*0e60*/ 	.word	0x00028840
        /*0e64*/ 	.short	0x010a
        /*0e66*/ 	.byte	0x3f
	.zero		1


	//   ....[80]....
        /*0e68*/ 	.word	0x00017ed0
        /*0e6c*/ 	.word	0x00000006
        /*0e70*/ 	.word	0x00028860
        /*0e74*/ 	.short	0x010a
        /*0e76*/ 	.byte	0x3f
	.zero		1


	//   ....[81]....
        /*0e78*/ 	.word	0x00018940
        /*0e7c*/ 	.word	0x00000000
        /*0e80*/ 	.word	0x00028860
        /*0e84*/ 	.short	0x010a
        /*0e86*/ 	.byte	0x3f
	.zero		1


	//   ....[82]....
        /*0e88*/ 	.word	0x00019cb0
        /*0e8c*/ 	.word	0x00000007
        /*0e90*/ 	.word	0x00028820
        /*0e94*/ 	.short	0x010a
        /*0e96*/ 	.byte	0x3f
	.zero		1


	//   ....[83]....
        /*0e98*/ 	.word	0x00019e50
        /*0e9c*/ 	.word	0x00000005
        /*0ea0*/ 	.word	0x00028840
        /*0ea4*/ 	.short	0x010a
        /*0ea6*/ 	.byte	0x3f
	.zero		1


	//   ....[84]....
        /*0ea8*/ 	.word	0x00019ea0
        /*0eac*/ 	.word	0x00000003
        /*0eb0*/ 	.word	0x00028840
        /*0eb4*/ 	.short	0x010a
        /*0eb6*/ 	.byte	0x3f
	.zero		1


	//   ....[85]....
        /*0eb8*/ 	.word	0x00019ef0
        /*0ebc*/ 	.word	0x00000005
        /*0ec0*/ 	.word	0x00028860
        /*0ec4*/ 	.short	0x010a
        /*0ec6*/ 	.byte	0x3f
	.zero		1


	//----- nvinfo : EIATTR_NUM_MBARRIERS
	.align		4
.L_202:
        /*0ec8*/ 	.byte	0x03, 0x38
        /*0eca*/ 	.short	0x0016


	//----- nvinfo : EIATTR_EXIT_INSTR_OFFSETS
	.align		4
        /*0ecc*/ 	.byte	0x04, 0x1c
        /*0ece*/ 	.short	(.L_204 - .L_203)


	//   ....[0]....
.L_203:
        /*0ed0*/ 	.word	0x000009b0


	//   ....[1]....
        /*0ed4*/ 	.word	0x0000fec0


	//   ....[2]....
        /*0ed8*/ 	.word	0x00015b50


	//----- nvinfo : EIATTR_MAX_THREADS
	.align		4
.L_204:
        /*0edc*/ 	.byte	0x04, 0x05
        /*0ede*/ 	.short	(.L_206 - .L_205)
.L_205:
        /*0ee0*/ 	.word	0x00000180
        /*0ee4*/ 	.word	0x00000001
        /*0ee8*/ 	.word	0x00000001


	//----- nvinfo : EIATTR_CRS_STACK_SIZE
	.align		4
.L_206:
        /*0eec*/ 	.byte	0x04, 0x1e
        /*0eee*/ 	.short	(.L_208 - .L_207)
.L_207:
        /*0ef0*/ 	.word	0x00000000


	//----- nvinfo : EIATTR_CBANK_PARAM_SIZE
	.align		4
.L_208:
        /*0ef4*/ 	.byte	0x03, 0x19
        /*0ef6*/ 	.short	0x0af0


	//----- nvinfo : EIATTR_PARAM_CBANK
	.align		4
        /*0ef8*/ 	.byte	0x04, 0x0a
        /*0efa*/ 	.short	(.L_210 - .L_209)
	.align		4
.L_209:
        /*0efc*/ 	.word	index@(.nv.constant0._ZN7cutlass13device_kernelIN5flash11enable_sm90INS1_16FlashAttnFwdSm90INS1_25CollectiveMainloopFwdSm90ILi2EN4cute5tupleIJNS5_1CILi1EEES8_S8_EEENS6_IJNS7_ILi128EEESA_SA_EEELi128ENS_6half_tEfNS_4arch4Sm90ELb0ELb1ELb0ELb1ELb1ELb0ELb0ELb1ELb1ELb1ELb0ELb0EEENS1_21CollectiveEpilogueFwdISB_S9_SC_SE_Li256ELb1ELb1ELb0ELb0EEENS1_36VarlenDynamicPersistentTileSchedulerILi128ELi128ELi256ELi128ELb0ELb1ELb1ELb1ELb0ELb1EEEEEEEEEvNT_6ParamsE)
        /*0f00*/ 	.short	0x0210
        /*0f02*/ 	.short	0x0af0


	//----- nvinfo : EIATTR_SW_WAR
	.align		4
.L_210:
        /*0f04*/ 	.byte	0x04, 0x36
        /*0f06*/ 	.short	(.L_212 - .L_211)
.L_211:
        /*0f08*/ 	.word	0x00000008
.L_212:


//--------------------- .nv.info._ZN7cutlass13device_kernelIN5flash11enable_sm90INS1_16FlashAttnFwdSm90INS1_25CollectiveMainloopFwdSm90ILi2EN4cute5tupleIJNS5_1CILi1EEES8_S8_EEENS6_IJNS7_ILi128EEESA_SA_EEELi128ENS_6half_tEfNS_4arch4Sm90ELb0ELb1ELb0ELb1ELb1ELb1ELb0ELb1ELb1ELb1ELb0ELb0EEENS1_21CollectiveEpilogueFwdISB_S9_SC_SE_Li256ELb1ELb1ELb0ELb0EEENS1_36VarlenDynamicPersistentTileSchedulerILi128ELi128ELi256ELi128ELb0ELb1ELb1ELb1ELb0ELb1EEEEEEEEEvNT_6ParamsE --------------------------
	.section	.nv.info._ZN7cutlass13device_kernelIN5flash11enable_sm90INS1_16FlashAttnFwdSm90INS1_25CollectiveMainloopFwdSm90ILi2EN4cute5tupleIJNS5_1CILi1EEES8_S8_EEENS6_IJNS7_ILi128EEESA_SA_EEELi128ENS_6half_tEfNS_4arch4Sm90ELb0ELb1ELb0ELb1ELb1ELb1ELb0ELb1ELb1ELb1ELb0ELb0EEENS1_21CollectiveEpilogueFwdISB_S9_SC_SE_Li256ELb1ELb1ELb0ELb0EEENS1_36VarlenDynamicPersistentTileSchedulerILi128ELi128ELi256ELi128ELb0ELb1ELb1ELb1ELb0ELb1EEEEEEEEEvNT_6ParamsE,"",@"SHT_CUDA_INFO"
	.sectionflags	@""
	.align	4


	//----- nvinfo : EIATTR_CUDA_API_VERSION
	.align		4
        /*0000*/ 	.byte	0x04, 0x37
        /*0002*/ 	.short	(.L_214 - .L_213)
.L_213:
        /*0004*/ 	.word	0x00000082


	//----- nvinfo : EIATTR_KPARAM_INFO
	.align		4
.L_214:
        /*0008*/ 	.byte	0x04, 0x17
        /*000a*/ 	.short	(.L_216 - .L_215)
.L_215:
        /*000c*/ 	.word	0x00000000
        /*0010*/ 	.short	0x0000
        /*0012*/ 	.short	0x0070
        /*0014*/ 	.byte	0x00, 0xf0, 0x01, 0x2a


	//----- nvinfo : EIATTR_SPARSE_MMA_MASK
	.align		4
.L_216:
        /*0018*/ 	.byte	0x03, 0x50
        /*001a*/ 	.short	0x0000


	//----- nvinfo : EIATTR_MAXREG_COUNT
	.align		4
        /*001c*/ 	.byte	0x03, 0x1b
        /*001e*/ 	.short	0x00a8


	//----- nvinfo : EIATTR_NUM_BARRIERS
	.align		4
        /*0020*/ 	.byte	0x02, 0x4c
        /*0022*/ 	.byte	0x10
	.zero		1


	//----- nvinfo : EIATTR_EXTERNS
	.align		4
        /*0024*/ 	.byte	0x04, 0x0f
        /*0026*/ 	.short	(.L_218 - .L_217)


	//   ....[0]....
	.align		4
.L_217:
        /*0028*/ 	.word	index@(__assertfail)


	//----- nvinfo : EIATTR_ANNOTATIONS
	.align		4
.L_218:
        /*002c*/ 	.byte	0x04, 0x55
        /*002e*/ 	.short	(.L_220 - .L_219)


	//   ....[0]....
.L_219:
        /* <DEDUP_REMOVED lines=14> */
        /*0104*/ 	.byte	0xb0, 0x21, 0x02, 0x00, 0x01, 0x00, 0x00, 0x00, 0x60, 0x36, 0x02, 0x00


	//----- nvinfo : EIATTR_MERCURY_ISA_VERSION
	.align		4
.L_220:
        /*0110*/ 	.byte	0x03, 0x5f
        /*0112*/ 	.short	0x0101


	//----- nvinfo : EIATTR_UNUSED_LOAD_BYTE_OFFSET
	.align		4
        /*0114*/ 	.byte	0x04, 0x44
        /*0116*/ 	.short	(.L_222 - .L_221)


	//   ....[0]....
.L_221:
        /*0118*/ 	.word	0x00000a60
        /*011c*/ 	.word	0x0000fff0


	//   ....[1]....
        /*0120*/ 	.word	0x0001a6e0
        /*0124*/ 	.word	0x0000fff0


	//----- nvinfo : EIATTR_INT_WARP_WIDE_INSTR_OFFSETS
	.align		4
.L_222:
        /*0128*/ 	.byte	0x04, 0x31
        /*012a*/ 	.short	(.L_224 - .L_223)


	//   ....[0]....
.L_223:
        /*012c*/ 	.word	0x00000130


	//   ....[1]....
        /*0130*/ 	.word	0x00000170


	//   ....[2]....
        /*0134*/ 	.word	0x000001e0


	//   ....[3]....
        /*0138*/ 	.word	0x0001f2d0


	//   ....[4]....
        /*013c*/ 	.word	0x0001f360


	//   ....[5]....
        /*0140*/ 	.word	0x000222a0


	//   ....[6]....
        /*0144*/ 	.word	0x00022330


	//----- nvinfo : EIATTR_COOP_GROUP_MASK_REGIDS
	.align		4
.L_224:
        /*0148*/ 	.byte	0x04, 0x29
        /*014a*/ 	.short	(.L_226 - .L_225)


	//   ....[0]....
.L_225:
        /*014c*/ 	.word	0xffffffff


	//   ....[1]....
        /*0150*/ 	.word	0xffffffff


	//   ....[2]....
        /*0154*/ 	.word	0xffffffff


	//   ....[3]....
        /*0158*/ 	.word	0xffffffff


	//   ....[4]....
        /*015c*/ 	.word	0xffffffff


	//   ....[5]....
        /*0160*/ 	.word	0xffffffff


	//   ....[6]....
        /*0164*/ 	.word	0xffffffff


	//   ....[7]....
        /*0168*/ 	.word	0xffffffff


	//   ....[8]....
        /*016c*/ 	.word	0xffffffff


	//   ....[9]....
        /*0170*/ 	.word	0xffffffff


	//   ....[10]....
        /*0174*/ 	.word	0xffffffff


	//   ....[11]....
        /*0178*/ 	.word	0xffffffff


	//   ....[12]....
        /*017c*/ 	.word	0xffffffff


	//   ....[13]....
        /*0180*/ 	.word	0xffffffff


	//   ....[14]....
        /*0184*/ 	.word	0xffffffff


	//   ....[15]....
        /*0188*/ 	.word	0xffffffff


	//   ....[16]....
        /*018c*/ 	.word	0xffffffff


	//   ....[17]....
        /*0190*/ 	.word	0xffffffff


	//   ....[18]....
        /*0194*/ 	.word	0xffffffff


	//   ....[19]....
        /*0198*/ 	.word	0xffffffff


	//   ....[20]....
        /*019c*/ 	.word	0xffffffff


	//   ....[21]....
        /*01a0*/ 	.word	0xffffffff


	//   ....[22]....
        /*01a4*/ 	.word	0xffffffff


	//   ....[23]....
        /*01a8*/ 	.word	0xffffffff


	//   ....[24]....
        /*01ac*/ 	.word	0xffffffff


	//   ....[25]....
        /*01b0*/ 	.word	0xffffffff


	//   ....[26]....
        /*01b4*/ 	.word	0xffffffff


	//   ....[27]....
        /*01b8*/ 	.word	0xffffffff


	//   ....[28]....
        /*01bc*/ 	.word	0xffffffff


	//   ....[29]....
        /*01c0*/ 	.word	0xffffffff


	//   ....[30]....
        /*01c4*/ 	.word	0xffffffff


	//   ....[31]....
        /*01c8*/ 	.word	0xffffffff


	//   ....[32]....
        /*01cc*/ 	.word	0xffffffff


	//   ....[33]....
        /*01d0*/ 	.word	0xffffffff


	//   ....[34]....
        /*01d4*/ 	.word	0xffffffff


	//   ....[35]....
        /*01d8*/ 	.word	0xffffffff


	//   ....[36]....
        /*01dc*/ 	.word	0xffffffff


	//   ....[37]....
        /*01e0*/ 	.word	0xffffffff


	//   ....[38]....
        /*01e4*/ 	.word	0xffffffff


	//   ....[39]....
        /*01e8*/ 	.word	0xffffffff


	//   ....[40]....
        /*01ec*/ 	.word	0xffffffff


	//   ....[41]....
        /*01f0*/ 	.word	0xffffffff


	//   ....[42]....
        /*01f4*/ 	.word	0xffffffff


	//   ....[43]....
        /*01f8*/ 	.word	0xffffffff


	//   ....[44]....
        /*01fc*/ 	.word	0xffffffff


	//   ....[45]....
        /*0200*/ 	.word	0xffffffff


	//   ....[46]....
        /*0204*/ 	.word	0xffffffff


	//   ....[47]....
        /*0208*/ 	.word	0xffffffff


	//   ....[48]....
        /*020c*/ 	.word	0xffffffff


	//   ....[49]....
        /*0210*/ 	.word	0xffffffff


	//   ....[50]....
        /*0214*/ 	.word	0xffffffff


	//   ....[51]....
        /*0218*/ 	.word	0xffffffff


	//   ....[52]....
        /*021c*/ 	.word	0xffffffff


	//   ....[53]....
        /*0220*/ 	.word	0xffffffff


	//   ....[54]....
        /*0224*/ 	.word	0xffffffff


	//   ....[55]....
        /*0228*/ 	.word	0xffffffff


	//   ....[56]....
        /*022c*/ 	.word	0xffffffff


	//   ....[57]....
        /*0230*/ 	.word	0xffffffff


	//   ....[58]....
        /*0234*/ 	.word	0xffffffff


	//   ....[59]....
        /*0238*/ 	.word	0xffffffff


	//   ....[60]....
        /*023c*/ 	.word	0xffffffff


	//   ....[61]....
        /*0240*/ 	.word	0xffffffff


	//   ....[62]....
        /*0244*/ 	.word	0xffffffff


	//   ....[63]....
        /*0248*/ 	.word	0xffffffff


	//   ....[64]....
        /*024c*/ 	.word	0xffffffff


	//   ....[65]....
        /*0250*/ 	.word	0xffffffff


	//   ....[66]....
        /*0254*/ 	.word	0xffffffff


	//   ....[67]....
        /*0258*/ 	.word	0xffffffff


	//   ....[68]....
        /*025c*/ 	.word	0xffffffff


	//   ....[69]....
        /*0260*/ 	.word	0xffffffff


	//   ....[70]....
        /*0264*/ 	.word	0xffffffff


	//   ....[71]....
        /*0268*/ 	.word	0xffffffff


	//   ....[72]....
        /*026c*/ 	.word	0xffffffff


	//   ....[73]....
        /*0270*/ 	.word	0xffffffff


	//   ....[74]....
        /*0274*/ 	.word	0xffffffff


	//   ....[75]....
        /*0278*/ 	.word	0xffffffff


	//   ....[76]....
        /*027c*/ 	.word	0xffffffff


	//   ....[77]....
        /*0280*/ 	.word	0xffffffff


	//   ....[78]....
        /*0284*/ 	.word	0xffffffff


	//   ....[79]....
        /*0288*/ 	.word	0xffffffff


	//   ....[80]....
        /*028c*/ 	.word	0xffffffff


	//   ....[81]....
        /*0290*/ 	.word	0xffffffff


	//   ....[82]....
        /*0294*/ 	.word	0xffffffff


	//   ....[83]....
        /*0298*/ 	.word	0xffffffff


	//   ....[84]....
        /*029c*/ 	.word	0xffffffff


	//   ....[85]....
        /*02a0*/ 	.word	0xffffffff


	//   ....[86]....
        /*02a4*/ 	.word	0xffffffff


	//   ....[87]....
        /*02a8*/ 	.word	0xffffffff


	//   ....[88]....
        /*02ac*/ 	.word	0xffffffff


	//   ....[89]....
        /*02b0*/ 	.word	0xffffffff


	//   ....[90]....
        /*02b4*/ 	.word	0xffffffff


	//   ....[91]....
        /*02b8*/ 	.word	0xffffffff


	//   ....[92]....
        /*02bc*/ 	.word	0xffffffff


	//   ....[93]....
        /*02c0*/ 	.word	0xffffffff


	//   ....[94]....
        /*02c4*/ 	.word	0xffffffff


	//   ....[95]....
        /*02c8*/ 	.word	0xffffffff


	//   ....[96]....
        /*02cc*/ 	.word	0xffffffff


	//   ....[97]....
        /*02d0*/ 	.word	0xffffffff


	//   ....[98]....
        /*02d4*/ 	.word	0xffffffff


	//   ....[99]....
        /*02d8*/ 	.word	0xffffffff


	//   ....[100]....
        /*02dc*/ 	.word	0xffffffff


	//   ....[101]....
        /*02e0*/ 	.word	0xffffffff


	//   ....[102]....
        /*02e4*/ 	.word	0xffffffff


	//   ....[103]....
        /*02e8*/ 	.word	0xffffffff


	//   ....[104]....
        /*02ec*/ 	.word	0xffffffff


	//   ....[105]....
        /*02f0*/ 	.word	0xffffffff


	//   ....[106]....
        /*02f4*/ 	.word	0xffffffff


	//   ....[107]....
        /*02f8*/ 	.word	0xffffffff


	//   ....[108]....
        /*02fc*/ 	.word	0xffffffff


	//   ....[109]....
        /*0300*/ 	.word	0xffffffff


	//   ....[110]....
        /*0304*/ 	.word	0xffffffff


	//   ....[111]....
        /*0308*/ 	.word	0xffffffff


	//   ....[112]....
        /*030c*/ 	.word	0xffffffff


	//   ....[113]....
        /*0310*/ 	.word	0xffffffff


	//   ....[114]....
        /*0314*/ 	.word	0xffffffff


	//   ....[115]....
        /*0318*/ 	.word	0xffffffff


	//   ....[116]....
        /*031c*/ 	.word	0xffffffff


	//   ....[117]....
        /*0320*/ 	.word	0xffffffff


	//   ....[118]....
        /*0324*/ 	.word	0xffffffff


	//   ....[119]....
        /*0328*/ 	.word	0xffffffff


	//   ....[120]....
        /*032c*/ 	.word	0xffffffff


	//   ....[121]....
        /*0330*/ 	.word	0xffffffff


	//   ....[122]....
        /*0334*/ 	.word	0xffffffff


	//   ....[123]....
        /*0338*/ 	.word	0xffffffff


	//   ....[124]....
        /*033c*/ 	.word	0xffffffff


	//   ....[125]....
        /*0340*/ 	.word	0xffffffff


	//   ....[126]....
        /*0344*/ 	.word	0xffffffff


	//   ....[127]....
        /*0348*/ 	.word	0xffffffff


	//   ....[128]....
        /*034c*/ 	.word	0xffffffff


	//   ....[129]....
        /*0350*/ 	.word	0xffffffff


	//   ....[130]....
        /*0354*/ 	.word	0xffffffff


	//   ....[131]....
        /*0358*/ 	.word	0xffffffff


	//   ....[132]....
        /*035c*/ 	.word	0xffffffff


	//   ....[133]....
        /*0360*/ 	.word	0xffffffff


	//   ....[134]....
        /*0364*/ 	.word	0xffffffff


	//   ....[135]....
        /*0368*/ 	.word	0xffffffff


	//   ....[136]....
        /*036c*/ 	.word	0xffffffff


	//   ....[137]....
        /*0370*/ 	.word	0xffffffff


	//   ....[138]....
        /*0374*/ 	.word	0xffffffff


	//   ....[139]....
        /*0378*/ 	.word	0xffffffff


	//   ....[140]....
        /*037c*/ 	.word	0xffffffff


	//   ....[141]....
        /*0380*/ 	.word	0xffffffff


	//   ....[142]....
        /*0384*/ 	.word	0xffffffff


	//   ....[143]....
        /*0388*/ 	.word	0xffffffff


	//   ....[144]....
        /*038c*/ 	.word	0xffffffff


	//   ....[145]....
        /*0390*/ 	.word	0xffffffff


	//   ....[146]....
        /*0394*/ 	.word	0xffffffff


	//   ....[147]....
        /*0398*/ 	.word	0xffffffff


	//   ....[148]....
        /*039c*/ 	.word	0xffffffff


	//   ....[149]....
        /*03a0*/ 	.word	0xffffffff


	//   ....[150]....
        /*03a4*/ 	.word	0xffffffff


	//   ....[151]....
        /*03a8*/ 	.word	0xffffffff


	//   ....[152]....
        /*03ac*/ 	.word	0xffffffff


	//   ....[153]....
        /*03b0*/ 	.word	0xffffffff


	//   ....[154]....
        /*03b4*/ 	.word	0xffffffff


	//   ....[155]....
        /*03b8*/ 	.word	0xffffffff


	//   ....[156]....
        /*03bc*/ 	.word	0xffffffff


	//   ....[157]....
        /*03c0*/ 	.word	0xffffffff


	//   ....[158]....
        /*03c4*/ 	.word	0xffffffff


	//   ....[159]....
        /*03c8*/ 	.word	0xffffffff


	//   ....[160]....
        /*03cc*/ 	.word	0xffffffff


	//   ....[161]....
        /*03d0*/ 	.word	0xffffffff


	//   ....[162]....
        /*03d4*/ 	.word	0xffffffff


	//   ....[163]....
        /*03d8*/ 	.word	0xffffffff


	//   ....[164]....
        /*03dc*/ 	.word	0xffffffff


	//   ....[165]....
        /*03e0*/ 	.word	0xffffffff


	//   ....[166]....
        /*03e4*/ 	.word	0xffffffff


	//   ....[167]....
        /*03e8*/ 	.word	0xffffffff


	//   ....[168]....
        /*03ec*/ 	.word	0xffffffff


	//   ....[169]....
        /*03f0*/ 	.word	0xffffffff


	//   ....[170]....
        /*03f4*/ 	.word	0xffffffff


	//   ....[171]....
        /*03f8*/ 	.word	0xffffffff


	//   ....[172]....
        /*03fc*/ 	.word	0xffffffff


	//   ....[173]....
        /*0400*/ 	.word	0xffffffff


	//   ....[174]....
        /*0404*/ 	.word	0xffffffff


	//   ....[175]....
        /*0408*/ 	.word	0xffffffff


	//   ....[176]....
        /*040c*/ 	.word	0xffffffff


	//   ....[177]....
        /*0410*/ 	.word	0xffffffff


	//   ....[178]....
        /*0414*/ 	.word	0xffffffff


	//   ....[179]....
        /*0418*/ 	.word	0xffffffff


	//   ....[180]....
        /*041c*/ 	.word	0xffffffff


	//   ....[181]....
        /*0420*/ 	.word	0xffffffff


	//   ....[182]....
        /*0424*/ 	.word	0xffffffff


	//   ....[183]....
        /*0428*/ 	.word	0xffffffff


	//   ....[184]....
        /*042c*/ 	.word	0xffffffff


	//   ....[185]....
        /*0430*/ 	.word	0xffffffff


	//   ....[186]....
        /*0434*/ 	.word	0xffffffff


	//   ....[187]....
        /*0438*/ 	.word	0xffffffff


	//   ....[188]....
        /*043c*/ 	.word	0xffffffff


	//   ....[189]....
        /*0440*/ 	.word	0xffffffff


	//   ....[190]....
        /*0444*/ 	.word	0xffffffff


	//   ....[191]....
        /*0448*/ 	.word	0xffffffff


	//   ....[192]....
        /*044c*/ 	.word	0xffffffff


	//   ....[193]....
        /*0450*/ 	.word	0xffffffff


	//   ....[194]....
        /*0454*/ 	.word	0xffffffff


	//   ....[195]....
        /*0458*/ 	.word	0xffffffff


	//   ....[196]....
        /*045c*/ 	.word	0xffffffff


	//   ....[197]....
        /*0460*/ 	.word	0xffffffff


	//   ....[198]....
        /*0464*/ 	.word	0xffffffff


	//   ....[199]....
        /*0468*/ 	.word	0xffffffff


	//   ....[200]....
        /*046c*/ 	.word	0xffffffff


	//   ....[201]....
        /*0470*/ 	.word	0xffffffff


	//   ....[202]....
        /*0474*/ 	.word	0xffffffff


	//   ....[203]....
        /*0478*/ 	.word	0xffffffff


	//   ....[204]....
        /*047c*/ 	.word	0xffffffff


	//   ....[205]....
        /*0480*/ 	.word	0xffffffff


	//   ....[206]....
        /*0484*/ 	.word	0xffffffff


	//   ....[207]....
        /*0488*/ 	.word	0xffffffff


	//   ....[208]....
        /*048c*/ 	.word	0xffffffff


	//   ....[209]....
        /*0490*/ 	.word	0xffffffff


	//   ....[210]....
        /*0494*/ 	.word	0xffffffff


	//   ....[211]....
        /*0498*/ 	.word	0xffffffff


	//   ....[212]....
        /*049c*/ 	.word	0xffffffff


	//   ....[213]....
        /*04a0*/ 	.word	0xffffffff


	//   ....[214]....
        /*04a4*/ 	.word	0xffffffff


	//   ....[215]....
        /*04a8*/ 	.word	0xffffffff


	//   ....[216]....
        /*04ac*/ 	.word	0xffffffff


	//   ....[217]....
        /*04b0*/ 	.word	0xffffffff


	//   ....[218]....
        /*04b4*/ 	.word	0xffffffff


	//   ....[219]....
        /*04b8*/ 	.word	0xffffffff


	//   ....[220]....
        /*04bc*/ 	.word	0xffffffff


	//   ....[221]....
        /*04c0*/ 	.word	0xffffffff


	//   ....[222]....
        /*04c4*/ 	.word	0xffffffff


	//   ....[223]....
        /*04c8*/ 	.word	0xffffffff


	//   ....[224]....
        /*04cc*/ 	.word	0xffffffff


	//   ....[225]....
        /*04d0*/ 	.word	0xffffffff


	//   ....[226]....
        /*04d4*/ 	.word	0xffffffff


	//   ....[227]....
        /*04d8*/ 	.word	0xffffffff


	//   ....[228]....
        /*04dc*/ 	.word	0xffffffff


	//   ....[229]....
        /*04e0*/ 	.word	0xffffffff


	//   ....[230]....
        /*04e4*/ 	.word	0xffffffff


	//   ....[231]....
        /*04e8*/ 	.word	0xffffffff


	//   ....[232]....
        /*04ec*/ 	.word	0xffffffff


	//   ....[233]....
        /*04f0*/ 	.word	0x0500000f


	//   ....[234]....
        /*04f4*/ 	.word	0x0500000f


	//   ....[235]....
        /*04f8*/ 	.word	0x0500000f


	//   ....[236]....
        /*04fc*/ 	.word	0x0500000f


	//   ....[237]....
        /*0500*/ 	.word	0x0500000f


	//   ....[238]....
        /*0504*/ 	.word	0x0500000f


	//   ....[239]....
        /*0508*/ 	.word	0x0500000f


	//   ....[240]....
        /*050c*/ 	.word	0x0500000f


	//   ....[241]....
        /*0510*/ 	.word	0x0500000f


	//   ....[242]....
        /*0514*/ 	.word	0x0500000f


	//   ....[243]....
        /*0518*/ 	.word	0x0500000f


	//   ....[244]....
        /*051c*/ 	.word	0x0500000f


	//   ....[245]....
        /*0520*/ 	.word	0x0500000f


	//   ....[246]....
        /*0524*/ 	.word	0x0500000f


	//   ....[247]....
        /*0528*/ 	.word	0x0500000f


	//   ....[248]....
        /*052c*/ 	.word	0x0500000f


	//   ....[249]....
        /*0530*/ 	.word	0x0500000f


	//   ....[250]....
        /*0534*/ 	.word	0x0500000f


	//   ....[251]....
        /*0538*/ 	.word	0x0500000f


	//   ....[252]....
        /*053c*/ 	.word	0x0500000f


	//   ....[253]....
        /*0540*/ 	.word	0x0500000f


	//   ....[254]....
        /*0544*/ 	.word	0x0500000f


	//   ....[255]....
        /*0548*/ 	.word	0x0500000f


	//   ....[0]....
        /*054c*/ 	.word	0x0500000f


	//   ....[1]....
        /*0550*/ 	.word	0x0500000f


	//   ....[2]....
        /*0554*/ 	.word	0x0500000f


	//   ....[3]....
        /*0558*/ 	.word	0x0500000f


	//   ....[4]....
        /*055c*/ 	.word	0x0500000f


	//   ....[5]....
        /*0560*/ 	.word	0x0500000f


	//   ....[6]....
        /*0564*/ 	.word	0x0500000f


	//   ....[7]....
        /*0568*/ 	.word	0x0500000f


	//   ....[8]....
        /*056c*/ 	.word	0x0500000f


	//   ....[9]....
        /*0570*/ 	.word	0x0500000f


	//   ....[10]....
        /*0574*/ 	.word	0x0500000f


	//   ....[11]....
        /*0578*/ 	.word	0x0500000f


	//   ....[12]....
        /*057c*/ 	.word	0x0500000f


	//   ....[13]....
        /*0580*/ 	.word	0x0500000f


	//   ....[14]....
        /*0584*/ 	.word	0x0500000f


	//   ....[15]....
        /*0588*/ 	.word	0x0500000f


	//   ....[16]....
        /*058c*/ 	.word	0x0500000f


	//   ....[17]....
        /*0590*/ 	.word	0x0500000f


	//   ....[18]....
        /*0594*/ 	.word	0x0500000f


	//   ....[19]....
        /*0598*/ 	.word	0x0500000f


	//   ....[20]....
        /*059c*/ 	.word	0x0500000f


	//   ....[21]....
        /*05a0*/ 	.word	0x0500000f


	//   ....[22]....
        /*05a4*/ 	.word	0x0500000f


	//   ....[23]....
        /*05a8*/ 	.word	0x0500000f


	//   ....[24]....
        /*05ac*/ 	.word	0x0500000f


	//   ....[25]....
        /*05b0*/ 	.word	0x0500000f


	//   ....[26]....
        /*05b4*/ 	.word	0x0500000f


	//   ....[27]....
        /*05b8*/ 	.word	0x0500000f


	//   ....[28]....
        /*05bc*/ 	.word	0x0500000f


	//   ....[29]....
        /*05c0*/ 	.word	0x0500000f


	//   ....[30]....
        /*05c4*/ 	.word	0x0500000f


	//   ....[31]....
        /*05c8*/ 	.word	0x0500000f


	//   ....[32]....
        /*05cc*/ 	.word	0x0500000f


	//   ....[33]....
        /*05d0*/ 	.word	0x0500000f


	//   ....[34]....
        /*05d4*/ 	.word	0x0500000f


	//   ....[35]....
        /*05d8*/ 	.word	0x0500000f


	//   ....[36]....
        /*05dc*/ 	.word	0x0500000f


	//   ....[37]....
        /*05e0*/ 	.word	0x0500000f


	//   ....[38]....
        /*05e4*/ 	.word	0x0500000f


	//   ....[39]....
        /*05e8*/ 	.word	0x0500000f


	//   ....[40]....
        /*05ec*/ 	.word	0x0500000f


	//   ....[41]....
        /*05f0*/ 	.word	0x0500000f


	//   ....[42]....
        /*05f4*/ 	.word	0x0500000f


	//   ....[43]....
        /*05f8*/ 	.word	0x0500000f


	//   ....[44]....
        /*05fc*/ 	.word	0x0500000f


	//   ....[45]....
        /*0600*/ 	.word	0x0500000f


	//   ....[46]....
        /*0604*/ 	.word	0x0500000f


	//   ....[47]....
        /*0608*/ 	.word	0x0500000f


	//   ....[48]....
        /*060c*/ 	.word	0x0500000f


	//   ....[49]....
        /*0610*/ 	.word	0x0500000f


	//   ....[50]....
        /*0614*/ 	.word	0x0500000f


	//   ....[51]....
        /*0618*/ 	.word	0x0500000f


	//   ....[52]....
        /*061c*/ 	.word	0x0500000f


	//   ....[53]....
        /*0620*/ 	.word	0x0500000f


	//   ....[54]....
        /*0624*/ 	.word	0x0500000f


	//   ....[55]....
        /*0628*/ 	.word	0x0500000f


	//   ....[56]....
        /*062c*/ 	.word	0x0500000f


	//   ....[57]....
        /*0630*/ 	.word	0x0500000f


	//   ....[58]....
        /*0634*/ 	.word	0x0500000f


	//   ....[59]....
        /*0638*/ 	.word	0x0500000f


	//   ....[60]....
        /*063c*/ 	.word	0x0500000f


	//   ....[61]....
        /*0640*/ 	.word	0x0500000f


	//   ....[62]....
        /*0644*/ 	.word	0x0500000f


	//   ....[63]....
        /*0648*/ 	.word	0x0500000f


	//   ....[64]....
        /*064c*/ 	.word	0x0500000f


	//   ....[65]....
        /*0650*/ 	.word	0x0500000f


	//   ....[66]....
        /*0654*/ 	.word	0x0500000f


	//   ....[67]....
        /*0658*/ 	.word	0x0500000f


	//   ....[68]....
        /*065c*/ 	.word	0x0500000f


	//   ....[69]....
        /*0660*/ 	.word	0x0500000f


	//   ....[70]....
        /*0664*/ 	.word	0x0500000f


	//   ....[71]....
        /*0668*/ 	.word	0x0500000f


	//   ....[72]....
        /*066c*/ 	.word	0x0500000f


	//   ....[73]....
        /*0670*/ 	.word	0x0500000f


	//   ....[74]....
        /*0674*/ 	.word	0x0500000f


	//   ....[75]....
        /*0678*/ 	.word	0x0500000f


	//   ....[76]....
        /*067c*/ 	.word	0x0500000f


	//   ....[77]....
        /*0680*/ 	.word	0x0500000f


	//   ....[78]....
        /*0684*/ 	.word	0x0500000f


	//   ....[79]....
        /*0688*/ 	.word	0x0500000f


	//   ....[80]....
        /*068c*/ 	.word	0x0500000f


	//   ....[81]....
        /*0690*/ 	.word	0x0500000f


	//   ....[82]....
        /*0694*/ 	.word	0x0500000f


	//   ....[83]....
        /*0698*/ 	.word	0x0500000f


	//   ....[84]....
        /*069c*/ 	.word	0x0500000f


	//   ....[85]....
        /*06a0*/ 	.word	0x0500000f


	//   ....[86]....
        /*06a4*/ 	.word	0x0500000f


	//   ....[87]....
        /*06a8*/ 	.word	0x0500000f


	//   ....[88]....
        /*06ac*/ 	.word	0x0500000f


	//   ....[89]....
        /*06b0*/ 	.word	0x0500000f


	//   ....[90]....
        /*06b4*/ 	.word	0x0500000f


	//   ....[91]....
        /*06b8*/ 	.word	0x0500000f


	//   ....[92]....
        /*06bc*/ 	.word	0x0500000f


	//   ....[93]....
        /*06c0*/ 	.word	0x0500000f


	//   ....[94]....
        /*06c4*/ 	.word	0x0500000f


	//   ....[95]....
        /*06c8*/ 	.word	0x0500000f


	//   ....[96]....
        /*06cc*/ 	.word	0x0500000f


	//   ....[97]....
        /*06d0*/ 	.word	0x0500000f


	//   ....[98]....
        /*06d4*/ 	.word	0x0500000f


	//   ....[99]....
        /*06d8*/ 	.word	0x0500000f


	//   ....[100]....
        /*06dc*/ 	.word	0x0500000f


	//   ....[101]....
        /*06e0*/ 	.word	0x0500000f


	//   ....[102]....
        /*06e4*/ 	.word	0x0500000f


	//   ....[103]....
        /*06e8*/ 	.word	0x0500000f


	//   ....[104]....
        /*06ec*/ 	.word	0x0500000f


	//   ....[105]....
        /*06f0*/ 	.word	0x0500000f


	//   ....[106]....
        /*06f4*/ 	.word	0x0500000f


	//   ....[107]....
        /*06f8*/ 	.word	0x0500000f


	//   ....[108]....
        /*06fc*/ 	.word	0x0500000f


	//   ....[109]....
        /*0700*/ 	.word	0x0500000f


	//   ....[110]....
        /*0704*/ 	.word	0x0500000f


	//   ....[111]....
        /*0708*/ 	.word	0x0500000f


	//   ....[112]....
        /*070c*/ 	.word	0x0500000f


	//   ....[113]....
        /*0710*/ 	.word	0x0500000f


	//   ....[114]....
        /*0714*/ 	.word	0x0500000f


	//   ....[115]....
        /*0718*/ 	.word	0x0500000f


	//   ....[116]....
        /*071c*/ 	.word	0x0500000f


	//   ....[117]....
        /*0720*/ 	.word	0x0500000f


	//   ....[118]....
        /*0724*/ 	.word	0x0500000f


	//   ....[119]....
        /*0728*/ 	.word	0x0500000f


	//   ....[120]....
        /*072c*/ 	.word	0x0500000f


	//   ....[121]....
        /*0730*/ 	.word	0x0500000f


	//   ....[122]....
        /*0734*/ 	.word	0x0500000f


	//   ....[123]....
        /*0738*/ 	.word	0x0500000f


	//   ....[124]....
        /*073c*/ 	.word	0x0500000f


	//   ....[125]....
        /*0740*/ 	.word	0x0500000f


	//   ....[126]....
        /*0744*/ 	.word	0x0500000f


	//   ....[127]....
        /*0748*/ 	.word	0x0500000f


	//   ....[128]....
        /*074c*/ 	.word	0x0500000f


	//   ....[129]....
        /*0750*/ 	.word	0x0500000f


	//   ....[130]....
        /*0754*/ 	.word	0x0500000f


	//   ....[131]....
        /*0758*/ 	.word	0x0500000f


	//   ....[132]....
        /*075c*/ 	.word	0x0500000f


	//   ....[133]....
        /*0760*/ 	.word	0x0500000f


	//   ....[134]....
        /*0764*/ 	.word	0x0500000f


	//   ....[135]....
        /*0768*/ 	.word	0x0500000f


	//   ....[136]....
        /*076c*/ 	.word	0x0500000f


	//   ....[137]....
        /*0770*/ 	.word	0x0500000f


	//   ....[138]....
        /*0774*/ 	.word	0x0500000f


	//   ....[139]....
        /*0778*/ 	.word	0x0500000f


	//   ....[140]....
        /*077c*/ 	.word	0x0500000f


	//   ....[141]....
        /*0780*/ 	.word	0x0500000f


	//----- nvinfo : EIATTR_COOP_GROUP_INSTR_OFFSETS
	.align		4
.L_226:
        /*0784*/ 	.byte	0x04, 0x28
        /*0786*/ 	.short	(.L_228 - .L_227)


	//   ....[0]....
.L_227:
        /*0788*/ 	.word	0x00000070


	//   ....[1]....
        /*078c*/ 	.word	0x00000140


	//   ....[2]....
        /*0790*/ 	.word	0x00000190


	//   ....[3]....
        /*0794*/ 	.word	0x000003c0


	//   ....[4]....
        /*0798*/ 	.word	0x00000520


	//   ....[5]....
        /*079c*/ 	.word	0x00000640


	//   ....[6]....
        /*07a0*/ 	.word	0x000007a0


	//   ....[7]....
        /*07a4*/ 	.word	0x00003330


	//   ....[8]....
        /*07a8*/ 	.word	0x00003340


	//   ....[9]....
        /*07ac*/ 	.word	0x000039f0


	//   ....[10]....
        /*07b0*/ 	.word	0x00003a00


	//   ....[11]....
        /*07b4*/ 	.word	0x000040b0


	//   ....[12]....
        /*07b8*/ 	.word	0x000040c0


	//   ....[13]....
        /*07bc*/ 	.word	0x00004760


	//   ....[14]....
        /*07c0*/ 	.word	0x00004770


	//   ....[15]....
        /*07c4*/ 	.word	0x00005740


	//   ....[16]....
        /*07c8*/ 	.word	0x00005750


	//   ....[17]....
        /*07cc*/ 	.word	0x00005ee0


	//   ....[18]....
        /*07d0*/ 	.word	0x00005ef0


	//   ....[19]....
        /*07d4*/ 	.word	0x00006690


	//   ....[20]....
        /*07d8*/ 	.word	0x000066a0


	//   ....[21]....
        /*07dc*/ 	.word	0x00006e40


	//   ....[22]....
        /*07e0*/ 	.word	0x00006e50


	//   ....[23]....
        /*07e4*/ 	.word	0x00007800


	//   ....[24]....
        /*07e8*/ 	.word	0x00007810


	//   ....[25]....
        /*07ec*/ 	.word	0x00007920


	//   ....[26]....
        /*07f0*/ 	.word	0x00007930


	//   ....[27]....
        /*07f4*/ 	.word	0x00007a50


	//   ....[28]....
        /*07f8*/ 	.word	0x00007a60


	//   ....[29]....
        /*07fc*/ 	.word	0x00007b80


	//   ....[30]....
        /*0800*/ 	.word	0x00007b90


	//   ....[31]....
        /*0804*/ 	.word	0x00007f30


	//   ....[32]....
        /*0808*/ 	.word	0x00007f50


	//   ....[33]....
        /*080c*/ 	.word	0x00008030


	//   ....[34]....
        /*0810*/ 	.word	0x00008050


	//   ....[35]....
        /*0814*/ 	.word	0x00008130


	//   ....[36]....
        /*0818*/ 	.word	0x00008150


	//   ....[37]....
        /*081c*/ 	.word	0x00008230


	//   ....[38]....
        /*0820*/ 	.word	0x00008250


	//   ....[39]....
        /*0824*/ 	.word	0x00008b90


	//   ....[40]....
        /*0828*/ 	.word	0x00009270


	//   ....[41]....
        /*082c*/ 	.word	0x00009280


	//   ....[42]....
        /*0830*/ 	.word	0x00009290


	//   ....[43]....
        /*0834*/ 	.word	0x000092a0


	//   ....[44]....
        /*0838*/ 	.word	0x000095e0


	//   ....[45]....
        /*083c*/ 	.word	0x000095f0


	//   ....[46]....
        /*0840*/ 	.word	0x00009600


	//   ....[47]....
        /*0844*/ 	.word	0x00009610


	//   ....[48]....
        /*0848*/ 	.word	0x00009910


	//   ....[49]....
        /*084c*/ 	.word	0x00009920


	//   ....[50]....
        /*0850*/ 	.word	0x00009930


	//   ....[51]....
        /*0854*/ 	.word	0x00009940


	//   ....[52]....
        /*0858*/ 	.word	0x00009c40


	//   ....[53]....
        /*085c*/ 	.word	0x00009c50


	//   ....[54]....
        /*0860*/ 	.word	0x00009c60


	//   ....[55]....
        /*0864*/ 	.word	0x00009c70


	//   ....[56]....
        /*0868*/ 	.word	0x0000b940


	//   ....[57]....
        /*086c*/ 	.word	0x0000b960


	//   ....[58]....
        /*0870*/ 	.word	0x0000b970


	//   ....[59]....
        /*0874*/ 	.word	0x0000b980


	//   ....[60]....
        /*0878*/ 	.word	0x0000ba90


	//   ....[61]....
        /*087c*/ 	.word	0x0000bab0


	//   ....[62]....
        /*0880*/ 	.word	0x0000bb60


	//   ....[63]....
        /*0884*/ 	.word	0x0000bba0


	//   ....[64]....
        /*0888*/ 	.word	0x0000be70


	//   ....[65]....
        /*088c*/ 	.word	0x0000be90


	//   ....[66]....
        /*0890*/ 	.word	0x0000beb0


	//   ....[67]....
        /*0894*/ 	.word	0x0000bec0


	//   ....[68]....
        /*0898*/ 	.word	0x0000bff0


	//   ....[69]....
        /*089c*/ 	.word	0x0000c020


	//   ....[70]....
        /*08a0*/ 	.word	0x0000c060


	//   ....[71]....
        /*08a4*/ 	.word	0x0000c0a0


	//   ....[72]....
        /*08a8*/ 	.word	0x0000e3b0


	//   ....[73]....
        /*08ac*/ 	.word	0x0000e5e0


	//   ....[74]....
        /*08b0*/ 	.word	0x0000f620


	//   ....[75]....
        /*08b4*/ 	.word	0x0000fa90


	//   ....[76]....
        /*08b8*/ 	.word	0x00010030


	//   ....[77]....
        /*08bc*/ 	.word	0x000100a0


	//   ....[78]....
        /*08c0*/ 	.word	0x00011af0


	//   ....[79]....
        /*08c4*/ 	.word	0x00011d10


	//   ....[80]....
        /*08c8*/ 	.word	0x000128d0


	//   ....[81]....
        /*08cc*/ 	.word	0x000129d0


	//   ....[82]....
        /*08d0*/ 	.word	0x000131e0


	//   ....[83]....
        /*08d4*/ 	.word	0x00013260


	//   ....[84]....
        /*08d8*/ 	.word	0x00015410


	//   ....[85]....
        /*08dc*/ 	.word	0x00015420


	//   ....[86]....
        /*08e0*/ 	.word	0x00015450


	//   ....[87]....
        /*08e4*/ 	.word	0x00015460


	//   ....[88]....
        /*08e8*/ 	.word	0x00017370


	//   ....[89]....
        /*08ec*/ 	.word	0x00017590


	//   ....[90]....
        /*08f0*/ 	.word	0x00018150


	//   ....[91]....
        /*08f4*/ 	.word	0x00018250


	//   ....[92]....
        /*08f8*/ 	.word	0x00018a60


	//   ....[93]....
        /*08fc*/ 	.word	0x00018ae0


	//   ....[94]....
        /*0900*/ 	.word	0x00019ce0


	//   ....[95]....
        /*0904*/ 	.word	0x00019d30


	//   ....[96]....
        /*0908*/ 	.word	0x0001a040


	//   ....[97]....
        /*090c*/ 	.word	0x0001a050


	//   ....[98]....
        /*0910*/ 	.word	0x0001b130


	//   ....[99]....
        /*0914*/ 	.word	0x0001b170


	//   ....[100]....
        /*0918*/ 	.word	0x0001b1b0


	//   ....[101]....
        /*091c*/ 	.word	0x0001b1e0


	//   ....[102]....
        /*0920*/ 	.word	0x0001b780


	//   ....[103]....
        /*0924*/ 	.word	0x0001b7b0


	//   ....[104]....
        /*0928*/ 	.word	0x0001b870


	//   ....[105]....
        /*092c*/ 	.word	0x0001b890


	//   ....[106]....
        /*0930*/ 	.word	0x0001b950


	//   ....[107]....
        /*0934*/ 	.word	0x0001b970


	//   ....[108]....
        /*0938*/ 	.word	0x0001ba40


	//   ....[109]....
        /*093c*/ 	.word	0x0001ba60


	//   ....[110]....
        /*0940*/ 	.word	0x0001c230


	//   ....[111]....
        /*0944*/ 	.word	0x0001c240


	//   ....[112]....
        /*0948*/ 	.word	0x0001c350


	//   ....[113]....
        /*094c*/ 	.word	0x0001c360


	//   ....[114]....
        /*0950*/ 	.word	0x0001c470


	//   ....[115]....
        /*0954*/ 	.word	0x0001c480


	//   ....[116]....
        /*0958*/ 	.word	0x0001c590


	//   ....[117]....
        /*095c*/ 	.word	0x0001c5a0


	//   ....[118]....
        /*0960*/ 	.word	0x0001c710


	//   ....[119]....
        /*0964*/ 	.word	0x0001c8c0


	//   ....[120]....
        /*0968*/ 	.word	0x0001c8f0


	//   ....[121]....
        /*096c*/ 	.word	0x0001c920


	//   ....[122]....
        /*0970*/ 	.word	0x0001c950


	//   ....[123]....
        /*0974*/ 	.word	0x0001c980


	//   ....[124]....
        /*0978*/ 	.word	0x0001c9b0


	//   ....[125]....
        /*097c*/ 	.word	0x0001cb20


	//   ....[126]....
        /*0980*/ 	.word	0x0001cb50


	//   ....[127]....
        /*0984*/ 	.word	0x0001cb80


	//   ....[128]....
        /*0988*/ 	.word	0x0001cbb0


	//   ....[129]....
        /*098c*/ 	.word	0x0001cbe0


	//   ....[130]....
        /*0990*/ 	.word	0x0001cc10


	//   ....[131]....
        /*0994*/ 	.word	0x0001cca0


	//   ....[132]....
        /*0998*/ 	.word	0x0001cd00


	//   ....[133]....
        /*099c*/ 	.word	0x0001cd90


	//   ....[134]....
        /*09a0*/ 	.word	0x0001de10


	//   ....[135]....
        /*09a4*/ 	.word	0x0001fe10


	//   ....[136]....
        /*09a8*/ 	.word	0x0001fe30


	//   ....[137]....
        /*09ac*/ 	.word	0x0001fed0


	//   ....[138]....
        /*09b0*/ 	.word	0x0001fef0


	//   ....[139]....
        /*09b4*/ 	.word	0x0001ff80


	//   ....[140]....
        /*09b8*/ 	.word	0x0001ffa0


	//   ....[141]....
        /*09bc*/ 	.word	0x00020030


	//   ....[142]....
        /*09c0*/ 	.word	0x00020050


	//   ....[143]....
        /*09c4*/ 	.word	0x000200e0


	//   ....[144]....
        /*09c8*/ 	.word	0x00020100


	//   ....[145]....
        /*09cc*/ 	.word	0x00020190


	//   ....[146]....
        /*09d0*/ 	.word	0x000201b0


	//   ....[147]....
        /*09d4*/ 	.word	0x00020240


	//   ....[148]....
        /*09d8*/ 	.word	0x00020260


	//   ....[149]....
        /*09dc*/ 	.word	0x00020270


	//   ....[150]....
        /*09e0*/ 	.word	0x000202f0


	//   ....[151]....
        /*09e4*/ 	.word	0x00020a70


	//   ....[152]....
        /*09e8*/ 	.word	0x00020aa0


	//   ....[153]....
        /*09ec*/ 	.word	0x00020ad0


	//   ....[154]....
        /*09f0*/ 	.word	0x00020b40


	//   ....[155]....
        /*09f4*/ 	.word	0x00020b60


	//   ....[156]....
        /*09f8*/ 	.word	0x00020be0


	//   ....[157]....
        /*09fc*/ 	.word	0x00020c00


	//   ....[158]....
        /*0a00*/ 	.word	0x00020c80


	//   ....[159]....
        /*0a04*/ 	.word	0x00020ca0


	//   ....[160]....
        /*0a08*/ 	.word	0x00020d20


	//   ....[161]....
        /*0a0c*/ 	.word	0x00020d40


	//   ....[162]....
        /*0a10*/ 	.word	0x00020dc0


	//   ....[163]....
        /*0a14*/ 	.word	0x00020de0


	//   ....[164]....
        /*0a18*/ 	.word	0x00020e60


	//   ....[165]....
        /*0a1c*/ 	.word	0x00020e70


	//   ....[166]....
        /*0a20*/ 	.word	0x00020e80


	//   ....[167]....
        /*0a24*/ 	.word	0x00021630


	//   ....[168]....
        /*0a28*/ 	.word	0x00021660


	//   ....[169]....
        /*0a2c*/ 	.word	0x000216c0


	//   ....[170]....
        /*0a30*/ 	.word	0x000216d0


	//   ....[171]....
        /*0a34*/ 	.word	0x00021720


	//   ....[172]....
        /*0a38*/ 	.word	0x00021730


	//   ....[173]....
        /*0a3c*/ 	.word	0x00021780


	//   ....[174]....
        /*0a40*/ 	.word	0x00021790


	//   ....[175]....
        /*0a44*/ 	.word	0x000217e0


	//   ....[176]....
        /*0a48*/ 	.word	0x000217f0


	//   ....[177]....
        /*0a4c*/ 	.word	0x00021840


	//   ....[178]....
        /*0a50*/ 	.word	0x00021850


	//   ....[179]....
        /*0a54*/ 	.word	0x000218a0


	//   ....[180]....
        /*0a58*/ 	.word	0x000218b0


	//   ....[181]....
        /*0a5c*/ 	.word	0x000218c0


	//   ....[182]....
        /*0a60*/ 	.word	0x00021910


	//   ....[183]....
        /*0a64*/ 	.word	0x00021b70


	//   ....[184]....
        /*0a68*/ 	.word	0x00021b90


	//   ....[185]....
        /*0a6c*/ 	.word	0x00021c10


	//   ....[186]....
        /*0a70*/ 	.word	0x00021c20


	//   ....[187]....
        /*0a74*/ 	.word	0x00021c90


	//   ....[188]....
        /*0a78*/ 	.word	0x00021ca0


	//   ....[189]....
        /*0a7c*/ 	.word	0x00021d10


	//   ....[190]....
        /*0a80*/ 	.word	0x00021d20


	//   ....[191]....
        /*0a84*/ 	.word	0x00021d90


	//   ....[192]....
        /*0a88*/ 	.word	0x00021da0


	//   ....[193]....
        /*0a8c*/ 	.word	0x00021e10


	//   ....[194]....
        /*0a90*/ 	.word	0x00021e20


	//   ....[195]....
        /*0a94*/ 	.word	0x00021e90


	//   ....[196]....
        /*0a98*/ 	.word	0x00021ea0


	//   ....[197]....
        /*0a9c*/ 	.word	0x00021eb0


	//   ....[198]....
        /*0aa0*/ 	.word	0x00021f20


	//   ....[199]....
        /*0aa4*/ 	.word	0x00022480


	//   ....[200]....
        /*0aa8*/ 	.word	0x000224c0


	//   ....[201]....
        /*0aac*/ 	.word	0x000224f0


	//   ....[202]....
        /*0ab0*/ 	.word	0x00022520


	//   ....[203]....
        /*0ab4*/ 	.word	0x00022530


	//   ....[204]....
        /*0ab8*/ 	.word	0x00022550


	//   ....[205]....
        /*0abc*/ 	.word	0x000225c0


	//   ....[206]....
        /*0ac0*/ 	.word	0x000225e0


	//   ....[207]....
        /*0ac4*/ 	.word	0x00022640


	//   ....[208]....
        /*0ac8*/ 	.word	0x00022660


	//   ....[209]....
        /*0acc*/ 	.word	0x000226c0


	//   ....[210]....
        /*0ad0*/ 	.word	0x000226e0


	//   ....[211]....
        /*0ad4*/ 	.word	0x00022740


	//   ....[212]....
        /*0ad8*/ 	.word	0x00022760


	//   ....[213]....
        /*0adc*/ 	.word	0x000227b0


	//   ....[214]....
        /*0ae0*/ 	.word	0x000227d0


	//   ....[215]....
        /*0ae4*/ 	.word	0x00022bd0


	//   ....[216]....
        /*0ae8*/ 	.word	0x00022c00


	//   ....[217]....
        /*0aec*/ 	.word	0x00022c30


	//   ....[218]....
        /*0af0*/ 	.word	0x00022c60


	//   ....[219]....
        /*0af4*/ 	.word	0x00022c90


	//   ....[220]....
        /*0af8*/ 	.word	0x00022cc0


	//   ....[221]....
        /*0afc*/ 	.word	0x00022cf0


	//   ....[222]....
        /*0b00*/ 	.word	0x00022d20


	//   ....[223]....
        /*0b04*/ 	.word	0x00022ea0


	//   ....[224]....
        /*0b08*/ 	.word	0x00022ed0


	//   ....[225]....
        /*0b0c*/ 	.word	0x00022f00


	//   ....[226]....
        /*0b10*/ 	.word	0x00022f30


	//   ....[227]....
        /*0b14*/ 	.word	0x00022f60


	//   ....[228]....
        /*0b18*/ 	.word	0x00022f90


	//   ....[229]....
        /*0b1c*/ 	.word	0x00023050


	//   ....[230]....
        /*0b20*/ 	.word	0x00023070


	//   ....[231]....
        /*0b24*/ 	.word	0x000230e0


	//   ....[232]....
        /*0b28*/ 	.word	0x00023780


	//   ....[233]....
        /*0b2c*/ 	.word	0x00023aa0


	//   ....[234]....
        /*0b30*/ 	.word	0x00023b30


	//   ....[235]....
        /*0b34*/ 	.word	0x00023bd0


	//   ....[236]....
        /*0b38*/ 	.word	0x00023c60


	//   ....[237]....
        /*0b3c*/ 	.word	0x00023d00


	//   ....[238]....
        /*0b40*/ 	.word	0x00023d90


	//   ....[239]....
        /*0b44*/ 	.word	0x00023e30


	//   ....[240]....
        /*0b48*/ 	.word	0x00023ec0


	//   ....[241]....
        /*0b4c*/ 	.word	0x00023fb0


	//   ....[242]....
        /*0b50*/ 	.word	0x00024040


	//   ....[243]....
        /*0b54*/ 	.word	0x000240e0


	//   ....[244]....
        /*0b58*/ 	.word	0x00024170


	//   ....[245]....
        /*0b5c*/ 	.word	0x00024210


	//   ....[246]....
        /*0b60*/ 	.word	0x000242a0


	//   ....[247]....
        /*0b64*/ 	.word	0x00024330


	//   ....[248]....
        /*0b68*/ 	.word	0x000243c0


	//   ....[249]....
        /*0b6c*/ 	.word	0x000244b0


	//   ....[250]....
        /*0b70*/ 	.word	0x00024540


	//   ....[251]....
        /*0b74*/ 	.word	0x000245d0


	//   ....[252]....
        /*0b78*/ 	.word	0x00024660


	//   ....[253]....
        /*0b7c*/ 	.word	0x000246f0


	//   ....[254]....
        /*0b80*/ 	.word	0x00024780


	//   ....[255]....
        /*0b84*/ 	.word	0x00024810


	//   ....[0]....
        /*0b88*/ 	.word	0x000248a0


	//   ....[1]....
        /*0b8c*/ 	.word	0x00024980


	//   ....[2]....
        /*0b90*/ 	.word	0x00024a30


	//   ....[3]....
        /*0b94*/ 	.word	0x00024ac0


	//   ....[4]....
        /*0b98*/ 	.word	0x00024b10


	//   ....[5]....
        /*0b9c*/ 	.word	0x00024b60


	//   ....[6]....
        /*0ba0*/ 	.word	0x00024bf0


	//   ....[7]....
        /*0ba4*/ 	.word	0x00024c80


	//   ....[8]....
        /*0ba8*/ 	.word	0x00024cd0


	//   ....[9]....
        /*0bac*/ 	.word	0x00024d20


	//   ....[10]....
        /*0bb0*/ 	.word	0x00024db0


	//   ....[11]....
        /*0bb4*/ 	.word	0x00024e40


	//   ....[12]....
        /*0bb8*/ 	.word	0x00024e90


	//   ....[13]....
        /*0bbc*/ 	.word	0x00024ee0


	//   ....[14]....
        /*0bc0*/ 	.word	0x00024f70


	//   ....[15]....
        /*0bc4*/ 	.word	0x00025000


	//   ....[16]....
        /*0bc8*/ 	.word	0x00025050


	//   ....[17]....
        /*0bcc*/ 	.word	0x000250a0


	//   ....[18]....
        /*0bd0*/ 	.word	0x00025190


	//   ....[19]....
        /*0bd4*/ 	.word	0x00025240


	//   ....[20]....
        /*0bd8*/ 	.word	0x000252c0


	//   ....[21]....
        /*0bdc*/ 	.word	0x00025360


	//   ....[22]....
        /*0be0*/ 	.word	0x000253f0


	//   ....[23]....
        /*0be4*/ 	.word	0x000254b0


	//   ....[24]....
        /*0be8*/ 	.word	0x00025530


	//   ....[25]....
        /*0bec*/ 	.word	0x00025580


	//   ....[26]....
        /*0bf0*/ 	.word	0x00025720


	//   ....[27]....
        /*0bf4*/ 	.word	0x000257c0


	//   ....[28]....
        /*0bf8*/ 	.word	0x00025840


	//   ....[29]....
        /*0bfc*/ 	.word	0x000258e0


	//   ....[30]....
        /*0c00*/ 	.word	0x00025980


	//   ....[31]....
        /*0c04*/ 	.word	0x00025a60


	//   ....[32]....
        /*0c08*/ 	.word	0x00025ab0


	//   ....[33]....
        /*0c0c*/ 	.word	0x00025b10


	//   ....[34]....
        /*0c10*/ 	.word	0x00025f60


	//   ....[35]....
        /*0c14*/ 	.word	0x00025fb0


	//   ....[36]....
        /*0c18*/ 	.word	0x00026040


	//   ....[37]....
        /*0c1c*/ 	.word	0x000260d0


	//   ....[38]....
        /*0c20*/ 	.word	0x00026160


	//   ....[39]....
        /*0c24*/ 	.word	0x000261f0


	//   ....[40]....
        /*0c28*/ 	.word	0x00026280


	//   ....[41]....
        /*0c2c*/ 	.word	0x00026310


	//   ....[42]....
        /*0c30*/ 	.word	0x000263d0


	//   ....[43]....
        /*0c34*/ 	.word	0x000266b0


	//   ....[44]....
        /*0c38*/ 	.word	0x000267a0


	//   ....[45]....
        /*0c3c*/ 	.word	0x00026840


	//   ....[46]....
        /*0c40*/ 	.word	0x000268a0


	//   ....[47]....
        /*0c44*/ 	.word	0x000269a0


	//   ....[48]....
        /*0c48*/ 	.word	0x00026a10


	//   ....[49]....
        /*0c4c*/ 	.word	0x00026b10


	//   ....[50]....
        /*0c50*/ 	.word	0x00026b80


	//   ....[51]....
        /*0c54*/ 	.word	0x00026c80


	//   ....[52]....
        /*0c58*/ 	.word	0x00026cf0


	//   ....[53]....
        /*0c5c*/ 	.word	0x00026df0


	//   ....[54]....
        /*0c60*/ 	.word	0x00026e60


	//   ....[55]....
        /*0c64*/ 	.word	0x00026f60


	//   ....[56]....
        /*0c68*/ 	.word	0x00026fd0


	//   ....[57]....
        /*0c6c*/ 	.word	0x000270d0


	//   ....[58]....
        /*0c70*/ 	.word	0x00027140


	//   ....[59]....
        /*0c74*/ 	.word	0x00027220


	//   ....[60]....
        /*0c78*/ 	.word	0x00027310


	//   ....[61]....
        /*0c7c*/ 	.word	0x00027380


	//   ....[62]....
        /*0c80*/ 	.word	0x000273e0


	//   ....[63]....
        /*0c84*/ 	.word	0x000274c0


	//   ....[64]....
        /*0c88*/ 	.word	0x00027520


	//   ....[65]....
        /*0c8c*/ 	.word	0x00027610


	//   ....[66]....
        /*0c90*/ 	.word	0x00027670


	//   ....[67]....
        /*0c94*/ 	.word	0x00027760


	//   ....[68]....
        /*0c98*/ 	.word	0x000277c0


	//   ....[69]....
        /*0c9c*/ 	.word	0x000278b0


	//   ....[70]....
        /*0ca0*/ 	.word	0x00027910


	//   ....[71]....
        /*0ca4*/ 	.word	0x00027a00


	//   ....[72]....
        /*0ca8*/ 	.word	0x00027a60


	//   ....[73]....
        /*0cac*/ 	.word	0x00027b50


	//   ....[74]....
        /*0cb0*/ 	.word	0x00027bb0


	//   ....[75]....
        /*0cb4*/ 	.word	0x00027c90


	//   ....[76]....
        /*0cb8*/ 	.word	0x00027dc0


	//   ....[77]....
        /*0cbc*/ 	.word	0x00027e60


	//   ....[78]....
        /*0cc0*/ 	.word	0x00027ed0


	//   ....[79]....
        /*0cc4*/ 	.word	0x00027f90


	//   ....[80]....
        /*0cc8*/ 	.word	0x00027ff0


	//   ....[81]....
        /*0ccc*/ 	.word	0x000280b0


	//   ....[82]....
        /*0cd0*/ 	.word	0x00028110


	//   ....[83]....
        /*0cd4*/ 	.word	0x000281d0


	//   ....[84]....
        /*0cd8*/ 	.word	0x00028230


	//   ....[85]....
        /*0cdc*/ 	.word	0x000282f0


	//   ....[86]....
        /*0ce0*/ 	.word	0x00028350


	//   ....[87]....
        /*0ce4*/ 	.word	0x00028410


	//   ....[88]....
        /*0ce8*/ 	.word	0x00028470


	//   ....[89]....
        /*0cec*/ 	.word	0x00028530


	//   ....[90]....
        /*0cf0*/ 	.word	0x00028590


	//   ....[91]....
        /*0cf4*/ 	.word	0x00028650


	//   ....[92]....
        /*0cf8*/ 	.word	0x00028740


	//   ....[93]....
        /*0cfc*/ 	.word	0x000287e0


	//   ....[94]....
        /*0d00*/ 	.word	0x00028840


	//   ....[95]....
        /*0d04*/ 	.word	0x00028920


	//   ....[96]....
        /*0d08*/ 	.word	0x00028980


	//   ....[97]....
        /*0d0c*/ 	.word	0x00028a60


	//   ....[98]....
        /*0d10*/ 	.word	0x00028ac0


	//   ....[99]....
        /*0d14*/ 	.word	0x00028ba0


	//   ....[100]....
        /*0d18*/ 	.word	0x00028c00


	//   ....[101]....
        /*0d1c*/ 	.word	0x00028ce0


	//   ....[102]....
        /*0d20*/ 	.word	0x00028d40


	//   ....[103]....
        /*0d24*/ 	.word	0x00028e20


	//   ....[104]....
        /*0d28*/ 	.word	0x00028e80


	//   ....[105]....
        /*0d2c*/ 	.word	0x00028f60


	//   ....[106]....
        /*0d30*/ 	.word	0x00028fc0


	//   ....[107]....
        /*0d34*/ 	.word	0x00029090


	//   ....[108]....
        /*0d38*/ 	.word	0x000291c0


	//   ....[109]....
        /*0d3c*/ 	.word	0x00029270


	//   ....[110]....
        /*0d40*/ 	.word	0x00029320


	//   ....[111]....
        /*0d44*/ 	.word	0x000293f0


	//   ....[112]....
        /*0d48*/ 	.word	0x00029450


	//   ....[113]....
        /*0d4c*/ 	.word	0x00029530


	//   ....[114]....
        /*0d50*/ 	.word	0x00029590


	//   ....[115]....
        /*0d54*/ 	.word	0x00029660


	//   ....[116]....
        /*0d58*/ 	.word	0x000296c0


	//   ....[117]....
        /*0d5c*/ 	.word	0x00029790


	//   ....[118]....
        /*0d60*/ 	.word	0x000297f0


	//   ....[119]....
        /*0d64*/ 	.word	0x000298d0


	//   ....[120]....
        /*0d68*/ 	.word	0x00029930


	//   ....[121]....
        /*0d6c*/ 	.word	0x00029a00


	//   ....[122]....
        /*0d70*/ 	.word	0x00029a60


	//   ....[123]....
        /*0d74*/ 	.word	0x00029b20


	//   ....[124]....
        /*0d78*/ 	.word	0x00029bb0


	//   ....[125]....
        /*0d7c*/ 	.word	0x00029c50


	//   ....[126]....
        /*0d80*/ 	.word	0x00029d70


	//   ....[127]....
        /*0d84*/ 	.word	0x00029de0


	//   ....[128]....
        /*0d88*/ 	.word	0x00029e50


	//   ....[129]....
        /*0d8c*/ 	.word	0x00029ec0


	//   ....[130]....
        /*0d90*/ 	.word	0x00029f30


	//   ....[131]....
        /*0d94*/ 	.word	0x00029fb0


	//   ....[132]....
        /*0d98*/ 	.word	0x0002a040


	//   ....[133]....
        /*0d9c*/ 	.word	0x0002a0d0


	//   ....[134]....
        /*0da0*/ 	.word	0x0002a140


	//   ....[135]....
        /*0da4*/ 	.word	0x0002a1b0


	//   ....[136]....
        /*0da8*/ 	.word	0x0002a220


	//   ....[137]....
        /*0dac*/ 	.word	0x0002a2a0


	//   ....[138]....
        /*0db0*/ 	.word	0x0002a310


	//   ....[139]....
        /*0db4*/ 	.word	0x0002a3b0


	//   ....[140]....
        /*0db8*/ 	.word	0x0002a440


	//   ....[141]....
        /*0dbc*/ 	.word	0x0002a560


	//----- nvinfo : EIATTR_REG_RECONFIG
	.align		4
.L_228:
        /*0dc0*/ 	.byte	0x01, 0x54
	.zero		2


	//----- nvinfo : EIATTR_SYSCALL_OFFSETS
	.align		4
        /*0dc4*/ 	.byte	0x04, 0x46
        /*0dc6*/ 	.short	(.L_230 - .L_229)


	//   ....[0]....
.L_229:
        /*0dc8*/ 	.word	0x00001c60


	//   ....[1]....
        /*0dcc*/ 	.word	0x00001db0


	//   ....[2]....
        /*0dd0*/ 	.word	0x00008d30


	//   ....[3]....
        /*0dd4*/ 	.word	0x00009030


	//   ....[4]....
        /*0dd8*/ 	.word	0x0001f4c0


	//   ....[5]....
        /*0ddc*/ 	.word	0x0001f610


	//   ....[6]....
        /*0de0*/ 	.word	0x0001f700


	//   ....[7]....
        /*0de4*/ 	.word	0x000206d0


	//----- nvinfo : EIATTR_MBARRIER_INSTR_OFFSETS
	.align		4
.L_230:
        /*0de8*/ 	.byte	0x04, 0x39
        /*0dea*/ 	.short	(.L_232 - .L_231)


	//   ....[0]....
.L_231:
        /*0dec*/ 	.word	0x00000270
        /*0df0*/ 	.word	0x000000ff
        /*0df4*/ 	.word	0x00028800
        /*0df8*/ 	.short	0x0100
        /*0dfa*/ 	.byte	0x08
	.zero		1


	//   ....[1]....
        /*0dfc*/ 	.word	0x00000280
        /*0e00*/ 	.word	0x000000ff
        /*0e04*/ 	.word	0x00028820
        /*0e08*/ 	.short	0x0100
        /*0e0a*/ 	.byte	0x08
	.zero		1


	//   ....[2]....
        /*0e0c*/ 	.word	0x00000370
        /*0e10*/ 	.word	0x000000ff
        /*0e14*/ 	.word	0x00028830
        /*0e18*/ 	.short	0x0100
        /*0e1a*/ 	.byte	0x08
	.zero		1


	//   ....[3]....
        /*0e1c*/ 	.word	0x00000380
        /*0e20*/ 	.word	0x000000ff
        /*0e24*/ 	.word	0x00028840
        /*0e28*/ 	.short	0x0100
        /*0e2a*/ 	.byte	0x08
	.zero		1


	//   ....[4]....
        /*0e2c*/ 	.word	0x00000390
        /*0e30*/ 	.word	0x000000ff
        /*0e34*/ 	.word	0x00028838
        /*0e38*/ 	.short	0x0100
        /*0e3a*/ 	.byte	0x08
	.zero		1


	//   ....[5]....
        /*0e3c*/ 	.word	0x000003a0
        /*0e40*/ 	.word	0x000000ff
        /*0e44*/ 	.word	0x00028848
        /*0e48*/ 	.short	0x0100
        /*0e4a*/ 	.byte	0x08
	.zero		1


	//   ....[6]....
        /*0e4c*/ 	.word	0x000004d0
        /*0e50*/ 	.word	0x000000ff
        /*0e54*/ 	.word	0x00028850
        /*0e58*/ 	.short	0x0100
        /*0e5a*/ 	.byte	0x08
	.zero		1


	//   ....[7]....
        /*0e5c*/ 	.word	0x000004e0
        /*0e60*/ 	.word	0x000000ff
        /*0e64*/ 	.word	0x00028860
        /*0e68*/ 	.short	0x0100
        /*0e6a*/ 	.byte	0x08
	.zero		1


	//   ....[8]....
        /*0e6c*/ 	.word	0x000004f0
        /*0e70*/ 	.word	0x000000ff
        /*0e74*/ 	.word	0x00028858
        /*0e78*/ 	.short	0x0100
        /*0e7a*/ 	.byte	0x08
	.zero		1


	//   ....[9]....
        /*0e7c*/ 	.word	0x00000500
        /*0e80*/ 	.word	0x000000ff
        /*0e84*/ 	.word	0x00028868
        /*0e88*/ 	.short	0x0100
        /*0e8a*/ 	.byte	0x08
	.zero		1


	//   ....[10]....
        /*0e8c*/ 	.word	0x000005f0
        /*0e90*/ 	.word	0x000000ff
        /*0e94*/ 	.word	0x00028870
        /*0e98*/ 	.short	0x0100
        /*0e9a*/ 	.byte	0x06
	.zero		1


	//   ....[11]....
        /*0e9c*/ 	.word	0x00000600
        /*0ea0*/ 	.word	0x000000ff
        /*0ea4*/ 	.word	0x00028880
        /*0ea8*/ 	.short	0x0100
        /*0eaa*/ 	.byte	0x06
	.zero		1


	//   ....[12]....
        /*0eac*/ 	.word	0x00000610
        /*0eb0*/ 	.word	0x000000ff
        /*0eb4*/ 	.word	0x00028878
        /*0eb8*/ 	.short	0x0100
        /*0eba*/ 	.byte	0x06
	.zero		1


	//   ....[13]....
        /*0ebc*/ 	.word	0x00000620
        /*0ec0*/ 	.word	0x000000ff
        /*0ec4*/ 	.word	0x00028888
        /*0ec8*/ 	.short	0x0100
        /*0eca*/ 	.byte	0x06
	.zero		1


	//   ....[14]....
        /*0ecc*/ 	.word	0x00000750
        /*0ed0*/ 	.word	0x000000ff
        /*0ed4*/ 	.word	0x00028890
        /*0ed8*/ 	.short	0x0100
        /*0eda*/ 	.byte	0x08
	.zero		1


	//   ....[15]....
        /*0edc*/ 	.word	0x00000760
        /*0ee0*/ 	.word	0x000000ff
        /*0ee4*/ 	.word	0x000288a0
        /*0ee8*/ 	.short	0x0100
        /*0eea*/ 	.byte	0x08
	.zero		1


	//   ....[16]....
        /*0eec*/ 	.word	0x00000770
        /*0ef0*/ 	.word	0x000000ff
        /*0ef4*/ 	.word	0x00028898
        /*0ef8*/ 	.short	0x0100
        /*0efa*/ 	.byte	0x08
	.zero		1


	//   ....[17]....
        /*0efc*/ 	.word	0x00000780
        /*0f00*/ 	.word	0x000000ff
        /*0f04*/ 	.word	0x000288a8
        /*0f08*/ 	.short	0x0100
        /*0f0a*/ 	.byte	0x08
	.zero		1


	//   ....[18]....
        /*0f0c*/ 	.word	0x000008b0
        /*0f10*/ 	.word	0x000000ff
        /*0f14*/ 	.word	0x000288b0
        /*0f18*/ 	.short	0x0100
        /*0f1a*/ 	.byte	0x08
	.zero		1


	//   ....[19]....
        /*0f1c*/ 	.word	0x000008c0
        /*0f20*/ 	.word	0x000000ff
        /*0f24*/ 	.word	0x000288c0
        /*0f28*/ 	.short	0x0100
        /*0f2a*/ 	.byte	0x08
	.zero		1


	//   ....[20]....
        /*0f2c*/ 	.word	0x000008d0
        /*0f30*/ 	.word	0x000000ff
        /*0f34*/ 	.word	0x000288b8
        /*0f38*/ 	.short	0x0100
        /*0f3a*/ 	.byte	0x08
	.zero		1


	//   ....[21]....
        /*0f3c*/ 	.word	0x000008e0
        /*0f40*/ 	.word	0x000000ff
        /*0f44*/ 	.word	0x000288c8
        /*0f48*/ 	.short	0x0100
        /*0f4a*/ 	.byte	0x08
	.zero		1


	//   ....[22]....
        /*0f4c*/ 	.word	0x000032e0
        /*0f50*/ 	.word	0x0000005b
        /*0f54*/ 	.word	0x00028890
        /*0f58*/ 	.short	0x010a
        /*0f5a*/ 	.byte	0x3f
	.zero		1


	//   ....[23]....
        /*0f5c*/ 	.word	0x000056e0
        /*0f60*/ 	.word	0x0000005b
        /*0f64*/ 	.word	0x00028890
        /*0f68*/ 	.short	0x010a
        /*0f6a*/ 	.byte	0x3f
	.zero		1


	//   ....[24]....
        /*0f6c*/ 	.word	0x00007640
        /*0f70*/ 	.word	0x0000005b
        /*0f74*/ 	.word	0x00028890
        /*0f78*/ 	.short	0x010a
        /*0f7a*/ 	.byte	0x3f
	.zero		1


	//   ....[25]....
        /*0f7c*/ 	.word	0x00007d60
        /*0f80*/ 	.word	0x0000000b
        /*0f84*/ 	.word	0x00000000
        /*0f88*/ 	.short	0x0101
        /*0f8a*/ 	.byte	0x3f
	.zero		1


	//   ....[26]....
        /*0f8c*/ 	.word	0x00007da0
        /*0f90*/ 	.word	0x0000005b
        /*0f94*/ 	.word	0x000288b0
        /*0f98*/ 	.short	0x010a
        /*0f9a*/ 	.byte	0x3f
	.zero		1


	//   ....[27]....
        /*0f9c*/ 	.word	0x000083d0
        /*0fa0*/ 	.word	0x0000005b
        /*0fa4*/ 	.word	0x00000000
        /*0fa8*/ 	.short	0x0101
        /*0faa*/ 	.byte	0x3f
	.zero		1


	//   ....[28]....
        /*0fac*/ 	.word	0x00008dc0
        /*0fb0*/ 	.word	0x00000012
        /*0fb4*/ 	.word	0x00028800
        /*0fb8*/ 	.short	0x010a
        /*0fba*/ 	.byte	0x3f
	.zero		1


	//   ....[29]....
        /*0fbc*/ 	.word	0x00008e10
        /*0fc0*/ 	.word	0x00000012
        /*0fc4*/ 	.word	0x00028800
        /*0fc8*/ 	.short	0x010a
        /*0fca*/ 	.byte	0x3f
	.zero		1


	//   ....[30]....
        /*0fcc*/ 	.word	0x00009fa0
        /*0fd0*/ 	.word	0x00000012
        /*0fd4*/ 	.word	0x00028800
        /*0fd8*/ 	.short	0x010a
        /*0fda*/ 	.byte	0x3f
	.zero		1


	//   ....[31]....
        /*0fdc*/ 	.word	0x0000c3c0
        /*0fe0*/ 	.word	0x00000012
        /*0fe4*/ 	.word	0x00028800
        /*0fe8*/ 	.short	0x010a
        /*0fea*/ 	.byte	0x3f
	.zero		1


	//   ....[32]....
        /*0fec*/ 	.word	0x0000dd50
        /*0ff0*/ 	.word	0x0000000b
        /*0ff4*/ 	.word	0x00028830
        /*0ff8*/ 	.short	0x010a
        /*0ffa*/ 	.byte	0x3f
	.zero		1


	//   ....[33]....
        /*0ffc*/ 	.word	0x0000dd90
        /*1000*/ 	.word	0x0000000b
        /*1004*/ 	.word	0x00028830
        /*1008*/ 	.short	0x010a
        /*100a*/ 	.byte	0x3f
	.zero		1


	//   ....[34]....
        /*100c*/ 	.word	0x0000e3f0
        /*1010*/ 	.word	0x00000000
        /*1014*/ 	.word	0x00000000
        /*1018*/ 	.short	0x0101
        /*101a*/ 	.byte	0x3f
	.zero		1


	//   ....[35]....
        /*101c*/ 	.word	0x00011110
        /*1020*/ 	.word	0x00000009
        /*1024*/ 	.word	0x00028830
        /*1028*/ 	.short	0x010a
        /*102a*/ 	.byte	0x3f
	.zero		1


	//   ....[36]....
        /*102c*/ 	.word	0x00011160
        /*1030*/ 	.word	0x00000009
        /*1034*/ 	.word	0x00028830
        /*1038*/ 	.short	0x010a
        /*103a*/ 	.byte	0x3f
	.zero		1


	//   ....[37]....
        /*103c*/ 	.word	0x000115b0
        /*1040*/ 	.word	0x00000009
        /*1044*/ 	.word	0x00028850
        /*1048*/ 	.short	0x010a
        /*104a*/ 	.byte	0x3f
	.zero		1


	//   ....[38]....
        /*104c*/ 	.word	0x000115f0
        /*1050*/ 	.word	0x00000009
        /*1054*/ 	.word	0x00028850
        /*1058*/ 	.short	0x010a
        /*105a*/ 	.byte	0x3f
	.zero		1


	//   ....[39]....
        /*105c*/ 	.word	0x00011b30
        /*1060*/ 	.word	0x00000008
        /*1064*/ 	.word	0x00000000
        /*1068*/ 	.short	0x0101
        /*106a*/ 	.byte	0x3f
	.zero		1


	//   ....[40]....
        /*106c*/ 	.word	0x00013d20
        /*1070*/ 	.word	0x0000001b
        /*1074*/ 	.word	0x00000000
        /*1078*/ 	.short	0x0101
        /*107a*/ 	.byte	0x3f
	.zero		1


	//   ....[41]....
        /*107c*/ 	.word	0x000146a0
        /*1080*/ 	.word	0x00000003
        /*1084*/ 	.word	0x00028830
        /*1088*/ 	.short	0x010a
        /*108a*/ 	.byte	0x3f
	.zero		1


	//   ....[42]....
        /*108c*/ 	.word	0x000146f0
        /*1090*/ 	.word	0x00000003
        /*1094*/ 	.word	0x00028830
        /*1098*/ 	.short	0x010a
        /*109a*/ 	.byte	0x3f
	.zero		1


	//   ....[43]....
        /*109c*/ 	.word	0x00014b70
        /*10a0*/ 	.word	0x00000003
        /*10a4*/ 	.word	0x00028850
        /*10a8*/ 	.short	0x010a
        /*10aa*/ 	.byte	0x3f
	.zero		1


	//   ....[44]....
        /*10ac*/ 	.word	0x00014bb0
        /*10b0*/ 	.word	0x00000003
        /*10b4*/ 	.word	0x00028850
        /*10b8*/ 	.short	0x010a
        /*10ba*/ 	.byte	0x3f
	.zero		1


	//   ....[45]....
        /*10bc*/ 	.word	0x00015f90
        /*10c0*/ 	.word	0x00000005
        /*10c4*/ 	.word	0x00000000
        /*10c8*/ 	.short	0x0101
        /*10ca*/ 	.byte	0x3f
	.zero		1


	//   ....[46]....
        /*10cc*/ 	.word	0x00016250
        /*10d0*/ 	.word	0x0000000f
        /*10d4*/ 	.word	0x00000000
        /*10d8*/ 	.short	0x0101
        /*10da*/ 	.byte	0x3f
	.zero		1


	//   ....[47]....
        /*10dc*/ 	.word	0x00016970
        /*10e0*/ 	.word	0x00000003
        /*10e4*/ 	.word	0x00028830
        /*10e8*/ 	.short	0x010a
        /*10ea*/ 	.byte	0x3f
	.zero		1


	//   ....[48]....
        /*10ec*/ 	.word	0x000169c0
        /*10f0*/ 	.word	0x00000003
        /*10f4*/ 	.word	0x00028830
        /*10f8*/ 	.short	0x010a
        /*10fa*/ 	.byte	0x3f
	.zero		1


	//   ....[49]....
        /*10fc*/ 	.word	0x00016e40
        /*1100*/ 	.word	0x00000003
        /*1104*/ 	.word	0x00028850
        /*1108*/ 	.short	0x010a
        /*110a*/ 	.byte	0x3f
	.zero		1


	//   ....[50]....
        /*110c*/ 	.word	0x00016e80
        /*1110*/ 	.word	0x00000003
        /*1114*/ 	.word	0x00028850
        /*1118*/ 	.short	0x010a
        /*111a*/ 	.byte	0x3f
	.zero		1


	//   ....[51]....
        /*111c*/ 	.word	0x000173a0
        /*1120*/ 	.word	0x00000003
        /*1124*/ 	.word	0x00000000
        /*1128*/ 	.short	0x0101
        /*112a*/ 	.byte	0x3f
	.zero		1


	//   ....[52]....
        /*112c*/ 	.word	0x000195a0
        /*1130*/ 	.word	0x0000000e
        /*1134*/ 	.word	0x00000000
        /*1138*/ 	.short	0x0101
        /*113a*/ 	.byte	0x3f
	.zero		1


	//   ....[53]....
        /*113c*/ 	.word	0x00019be0
        /*1140*/ 	.word	0x0000000b
        /*1144*/ 	.word	0x00028850
        /*1148*/ 	.short	0x010a
        /*114a*/ 	.byte	0x3f
	.zero		1


	//   ....[54]....
        /*114c*/ 	.word	0x00019c60
        /*1150*/ 	.word	0x0000000b
        /*1154*/ 	.word	0x00028850
        /*1158*/ 	.short	0x010a
        /*115a*/ 	.byte	0x3f
	.zero		1


	//   ....[55]....
        /*115c*/ 	.word	0x0001a270
        /*1160*/ 	.word	0x00000000
        /*1164*/ 	.word	0x00000000
        /*1168*/ 	.short	0x0101
        /*116a*/ 	.byte	0x3f
	.zero		1


	//   ....[56]....
        /*116c*/ 	.word	0x0001b7a0
        /*1170*/ 	.word	0x00000000
        /*1174*/ 	.word	0x00000000
        /*1178*/ 	.short	0x0101
        /*117a*/ 	.byte	0x3f
	.zero		1


	//   ....[57]....
        /*117c*/ 	.word	0x0001def0
        /*1180*/ 	.word	0x00000016
        /*1184*/ 	.word	0x00028820
        /*1188*/ 	.short	0x010a
        /*118a*/ 	.byte	0x3f
	.zero		1


	//   ....[58]....
        /*118c*/ 	.word	0x0001df80
        /*1190*/ 	.word	0x0000000b
        /*1194*/ 	.word	0x000288a0
        /*1198*/ 	.short	0x010a
        /*119a*/ 	.byte	0x3f
	.zero		1


	//   ....[59]....
        /*119c*/ 	.word	0x0001e2e0
        /*11a0*/ 	.word	0x0000000b
        /*11a4*/ 	.word	0x000288c0
        /*11a8*/ 	.short	0x010a
        /*11aa*/ 	.byte	0x3f
	.zero		1


	//   ....[60]....
        /*11ac*/ 	.word	0x0001e710
        /*11b0*/ 	.word	0x0000000c
        /*11b4*/ 	.word	0x000288a0
        /*11b8*/ 	.short	0x010a
        /*11ba*/ 	.byte	0x3f
	.zero		1


	//   ....[61]....
        /*11bc*/ 	.word	0x0001ea50
        /*11c0*/ 	.word	0x0000000c
        /*11c4*/ 	.word	0x000288c0
        /*11c8*/ 	.short	0x010a
        /*11ca*/ 	.byte	0x3f
	.zero		1


	//   ....[62]....
        /*11cc*/ 	.word	0x0001fc20
        /*11d0*/ 	.word	0x00000007
        /*11d4*/ 	.word	0x00028840
        /*11d8*/ 	.short	0x010a
        /*11da*/ 	.byte	0x3f
	.zero		1


	//   ....[63]....
        /*11dc*/ 	.word	0x000203a0
        /*11e0*/ 	.word	0x00000007
        /*11e4*/ 	.word	0x00028830
        /*11e8*/ 	.short	0x0107
        /*11ea*/ 	.byte	0x3f
	.zero		1


	//   ....[64]....
        /*11ec*/ 	.word	0x00020470
        /*11f0*/ 	.word	0x00000007
        /*11f4*/ 	.word	0x00028830
        /*11f8*/ 	.short	0x0101
        /*11fa*/ 	.byte	0x3f
	.zero		1


	//   ....[65]....
        /*11fc*/ 	.word	0x00020fb0
        /*1200*/ 	.word	0x00000016
        /*1204*/ 	.word	0x00028800
        /*1208*/ 	.short	0x0107
        /*120a*/ 	.byte	0x3f
	.zero		1


	//   ....[66]....
        /*120c*/ 	.word	0x000210c0
        /*1210*/ 	.word	0x00000016
        /*1214*/ 	.word	0x00028800
        /*1218*/ 	.short	0x0101
        /*121a*/ 	.byte	0x3f
	.zero		1


	//   ....[67]....
        /*121c*/ 	.word	0x000210f0
        /*1220*/ 	.word	0x00000016
        /*1224*/ 	.word	0x00028820
        /*1228*/ 	.short	0x010a
        /*122a*/ 	.byte	0x3f
	.zero		1


	//   ....[68]....
        /*122c*/ 	.word	0x00021480
        /*1230*/ 	.word	0x00000006
        /*1234*/ 	.word	0x00028840
        /*1238*/ 	.short	0x010a
        /*123a*/ 	.byte	0x3f
	.zero		1


	//   ....[69]....
        /*123c*/ 	.word	0x000219a0
        /*1240*/ 	.word	0x00000006
        /*1244*/ 	.word	0x00028830
        /*1248*/ 	.short	0x0107
        /*124a*/ 	.byte	0x3f
	.zero		1


	//   ....[70]....
        /*124c*/ 	.word	0x00021a60
        /*1250*/ 	.word	0x00000006
        /*1254*/ 	.word	0x00028830
        /*1258*/ 	.short	0x0101
        /*125a*/ 	.byte	0x3f
	.zero		1


	//   ....[71]....
        /*125c*/ 	.word	0x00021ac0
        /*1260*/ 	.word	0x00000006
        /*1264*/ 	.word	0x00028860
        /*1268*/ 	.short	0x010a
        /*126a*/ 	.byte	0x3f
	.zero		1


	//   ....[72]....
        /*126c*/ 	.word	0x00022010
        /*1270*/ 	.word	0x00000006
        /*1274*/ 	.word	0x00028850
        /*1278*/ 	.short	0x0107
        /*127a*/ 	.byte	0x3f
	.zero		1


	//   ....[73]....
        /*127c*/ 	.word	0x000221c0
        /*1280*/ 	.word	0x00000006
        /*1284*/ 	.word	0x00028850
        /*1288*/ 	.short	0x0101
        /*128a*/ 	.byte	0x3f
	.zero		1


	//   ....[74]....
        /*128c*/ 	.word	0x000223e0
        /*1290*/ 	.word	0x00000000
        /*1294*/ 	.word	0x00028860
        /*1298*/ 	.short	0x010a
        /*129a*/ 	.byte	0x3f
	.zero		1


	//   ....[75]....
        /*129c*/ 	.word	0x00022910
        /*12a0*/ 	.word	0x00000000
        /*12a4*/ 	.word	0x00028850
        /*12a8*/ 	.short	0x0107
        /*12aa*/ 	.byte	0x3f
	.zero		1


	//   ....[76]....
        /*12ac*/ 	.word	0x000229d0
        /*12b0*/ 	.word	0x00000000
        /*12b4*/ 	.word	0x00028850
        /*12b8*/ 	.short	0x0101
        /*12ba*/ 	.byte	0x3f
	.zero		1


	//   ....[77]....
        /*12bc*/ 	.word	0x00023700
        /*12c0*/ 	.word	0x00000007
        /*12c4*/ 	.word	0x00028820
        /*12c8*/ 	.short	0x010a
        /*12ca*/ 	.byte	0x3f
	.zero		1


	//   ....[78]....
        /*12cc*/ 	.word	0x00023870
        /*12d0*/ 	.word	0x00000005
        /*12d4*/ 	.word	0x00028840
        /*12d8*/ 	.short	0x010a
        /*12da*/ 	.byte	0x3f
	.zero		1


	//   ....[79]....
        /*12dc*/ 	.word	0x00023910
        /*12e0*/ 	.word	0x00000003
        /*12e4*/ 	.word	0x00028840
        /*12e8*/ 	.short	0x010a
        /*12ea*/ 	.byte	0x3f
	.zero		1


	//   ....[80]....
        /*12ec*/ 	.word	0x00023950
        /*12f0*/ 	.word	0x00000005
        /*12f4*/ 	.word	0x00028860
        /*12f8*/ 	.short	0x010a
        /*12fa*/ 	.byte	0x3f
	.zero		1


	//   ....[81]....
        /*12fc*/ 	.word	0x00023990
        /*1300*/ 	.word	0x00000003
        /*1304*/ 	.word	0x00028860
        /*1308*/ 	.short	0x010a
        /*130a*/ 	.byte	0x3f
	.zero		1


	//   ....[82]....
        /*130c*/ 	.word	0x000239f0
        /*1310*/ 	.word	0x0000005b
        /*1314*/ 	.word	0x00028890
        /*1318*/ 	.short	0x010a
        /*131a*/ 	.byte	0x3f
	.zero		1


	//   ....[83]....
        /*131c*/ 	.word	0x00023f00
        /*1320*/ 	.word	0x0000005b
        /*1324*/ 	.word	0x00028890
        /*1328*/ 	.short	0x010a
        /*132a*/ 	.byte	0x3f
	.zero		1


	//   ....[84]....
        /*132c*/ 	.word	0x00024400
        /*1330*/ 	.word	0x0000005b
        /*1334*/ 	.word	0x00028890
        /*1338*/ 	.short	0x010a
        /*133a*/ 	.byte	0x3f
	.zero		1


	//   ....[85]....
        /*133c*/ 	.word	0x000248d0
        /*1340*/ 	.word	0x0000005b
        /*1344*/ 	.word	0x000288b0
        /*1348*/ 	.short	0x010a
        /*134a*/ 	.byte	0x3f
	.zero		1


	//   ....[86]....
        /*134c*/ 	.word	0x000250d0
        /*1350*/ 	.word	0x00000012
        /*1354*/ 	.word	0x00028800
        /*1358*/ 	.short	0x010a
        /*135a*/ 	.byte	0x3f
	.zero		1


	//   ....[87]....
        /*135c*/ 	.word	0x00025c40
        /*1360*/ 	.word	0x00000012
        /*1364*/ 	.word	0x00028800
        /*1368*/ 	.short	0x010a
        /*136a*/ 	.byte	0x3f
	.zero		1


	//   ....[88]....
        /*136c*/ 	.word	0x00025c90
        /*1370*/ 	.word	0x0000000b
        /*1374*/ 	.word	0x00028830
        /*1378*/ 	.short	0x010a
        /*137a*/ 	.byte	0x3f
	.zero		1


	//   ....[89]....
        /*137c*/ 	.word	0x00025ce0
        /*1380*/ 	.word	0x00000009
        /*1384*/ 	.word	0x00028830
        /*1388*/ 	.short	0x010a
        /*138a*/ 	.byte	0x3f
	.zero		1


	//   ....[90]....
        /*138c*/ 	.word	0x00025d30
        /*1390*/ 	.word	0x00000009
        /*1394*/ 	.word	0x00028850
        /*1398*/ 	.short	0x010a
        /*139a*/ 	.byte	0x3f
	.zero		1


	//   ....[91]....
        /*139c*/ 	.word	0x00025d80
        /*13a0*/ 	.word	0x00000003
        /*13a4*/ 	.word	0x00028830
        /*13a8*/ 	.short	0x010a
        /*13aa*/ 	.byte	0x3f
	.zero		1


	//   ....[92]....
        /*13ac*/ 	.word	0x00025dd0
        /*13b0*/ 	.word	0x00000003
        /*13b4*/ 	.word	0x00028850
        /*13b8*/ 	.short	0x010a
        /*13ba*/ 	.byte	0x3f
	.zero		1


	//   ....[93]....
        /*13bc*/ 	.word	0x00025e20
        /*13c0*/ 	.word	0x00000003
        /*13c4*/ 	.word	0x00028830
        /*13c8*/ 	.short	0x010a
        /*13ca*/ 	.byte	0x3f
	.zero		1


	//   ....[94]....
        /*13cc*/ 	.word	0x00025e70
        /*13d0*/ 	.word	0x00000003
        /*13d4*/ 	.word	0x00028850
        /*13d8*/ 	.short	0x010a
        /*13da*/ 	.byte	0x3f
	.zero		1


	//   ....[95]....
        /*13dc*/ 	.word	0x00025ec0
        /*13e0*/ 	.word	0x0000000b
        /*13e4*/ 	.word	0x00028850
        /*13e8*/ 	.short	0x010a
        /*13ea*/ 	.byte	0x3f
	.zero		1


	//   ....[96]....
        /*13ec*/ 	.word	0x00026490
        /*13f0*/ 	.word	0x00000016
        /*13f4*/ 	.word	0x00028820
        /*13f8*/ 	.short	0x010a
        /*13fa*/ 	.byte	0x3f
	.zero		1


	//   ....[97]....
        /*13fc*/ 	.word	0x000264e0
        /*1400*/ 	.word	0x0000000b
        /*1404*/ 	.word	0x000288a0
        /*1408*/ 	.short	0x010a
        /*140a*/ 	.byte	0x3f
	.zero		1


	//   ....[98]....
        /*140c*/ 	.word	0x00026530
        /*1410*/ 	.word	0x0000000b
        /*1414*/ 	.word	0x000288c0
        /*1418*/ 	.short	0x010a
        /*141a*/ 	.byte	0x3f
	.zero		1


	//   ....[99]....
        /*141c*/ 	.word	0x00026580
        /*1420*/ 	.word	0x0000000c
        /*1424*/ 	.word	0x000288a0
        /*1428*/ 	.short	0x010a
        /*142a*/ 	.byte	0x3f
	.zero		1


	//   ....[100]....
        /*142c*/ 	.word	0x000265d0
        /*1430*/ 	.word	0x0000000c
        /*1434*/ 	.word	0x000288c0
        /*1438*/ 	.short	0x010a
        /*143a*/ 	.byte	0x3f
	.zero		1


	//   ....[101]....
        /*143c*/ 	.word	0x000266f0
        /*1440*/ 	.word	0x00000007
        /*1444*/ 	.word	0x00028840
        /*1448*/ 	.short	0x010a
        /*144a*/ 	.byte	0x3f
	.zero		1


	//   ....[102]....
        /*144c*/ 	.word	0x00027cc0
        /*1450*/ 	.word	0x00000016
        /*1454*/ 	.word	0x00028820
        /*1458*/ 	.short	0x010a
        /*145a*/ 	.byte	0x3f
	.zero		1


	//   ....[103]....
        /*145c*/ 	.word	0x00027d10
        /*1460*/ 	.word	0x00000006
        /*1464*/ 	.word	0x00028840
        /*1468*/ 	.short	0x010a
        /*146a*/ 	.byte	0x3f
	.zero		1


	//   ....[104]....
        /*146c*/ 	.word	0x00028690
        /*1470*/ 	.word	0x00000006
        /*1474*/ 	.word	0x00028860
        /*1478*/ 	.short	0x010a
        /*147a*/ 	.byte	0x3f
	.zero		1


	//   ....[105]....
        /*147c*/ 	.word	0x00029110
        /*1480*/ 	.word	0x00000000
        /*1484*/ 	.word	0x00028860
        /*1488*/ 	.short	0x010a
        /*148a*/ 	.byte	0x3f
	.zero		1


	//   ....[106]....
        /*148c*/ 	.word	0x0002a480
        /*1490*/ 	.word	0x00000007
        /*1494*/ 	.word	0x00028820
        /*1498*/ 	.short	0x010a
        /*149a*/ 	.byte	0x3f
	.zero		1


	//   ....[107]....
        /*149c*/ 	.word	0x0002a620
        /*14a0*/ 	.word	0x00000005
        /*14a4*/ 	.word	0x00028840
        /*14a8*/ 	.short	0x010a
        /*14aa*/ 	.byte	0x3f
	.zero		1


	//   ....[108]....
        /*14ac*/ 	.word	0x0002a670
        /*14b0*/ 	.word	0x00000003
        /*14b4*/ 	.word	0x00028840
        /*14b8*/ 	.short	0x010a
        /*14ba*/ 	.byte	0x3f
	.zero		1


	//   ....[109]....
        /*14bc*/ 	.word	0x0002a6c0
        /*14c0*/ 	.word	0x00000005
        /*14c4*/ 	.word	0x00028860
        /*14c8*/ 	.short	0x010a
        /*14ca*/ 	.byte	0x3f
	.zero		1


	//----- nvinfo : EIATTR_NUM_MBARRIERS
	.align		4
.L_232:
        /*14cc*/ 	.byte	0x03, 0x38
        /*14ce*/ 	.short	0x0016


	//----- nvinfo : EIATTR_EXIT_INSTR_OFFSETS
	.align		4
        /*14d0*/ 	.byte	0x04, 0x1c
        /*14d2*/ 	.short	(.L_234 - .L_233)


	//   ....[0]....
.L_233:
        /*14d4*/ 	.word	0x000239e0


	//----- nvinfo : EIATTR_MAX_THREADS
	.align		4
.L_234:
        /*14d8*/ 	.byte	0x04, 0x05
        /*14da*/ 	.short	(.L_236 - .L_235)
.L_235:
        /*14dc*/ 	.word	0x00000180
        /*14e0*/ 	.word	0x00000001
        /*14e4*/ 	.word	0x00000001


	//----- nvinfo : EIATTR_CRS_STACK_SIZE
	.align		4
.L_236:
        /*14e8*/ 	.byte	0x04, 0x1e
        /*14ea*/ 	.short	(.L_238 - .L_237)
.L_237:
        /*14ec*/ 	.word	0x00000000


	//----- nvinfo : EIATTR_CBANK_PARAM_SIZE
	.align		4
.L_238:
        /*14f0*/ 	.byte	0x03, 0x19
        /*14f2*/ 	.short	0x0af0


	//----- nvinfo : EIATTR_PARAM_CBANK
	.align		4
        /*14f4*/ 	.byte	0x04, 0x0a
        /*14f6*/ 	.short	(.L_240 - .L_239)
	.align		4
.L_239:
        /*14f8*/ 	.word	index@(.nv.constant0._ZN7cutlass13device_kernelIN5flash11enable_sm90INS1_16FlashAttnFwdSm90INS1_25CollectiveMainloopFwdSm90ILi2EN4cute5tupleIJNS5_1CILi1EEES8_S8_EEENS6_IJNS7_ILi128EEESA_SA_EEELi128ENS_6half_tEfNS_4arch4Sm90ELb0ELb1ELb0ELb1ELb1ELb1ELb0ELb1ELb1ELb1ELb0ELb0EEENS1_21CollectiveEpilogueFwdISB_S9_SC_SE_Li256ELb1ELb1ELb0ELb0EEENS1_36VarlenDynamicPersistentTileSchedulerILi128ELi128ELi256ELi128ELb0ELb1ELb1ELb1ELb0ELb1EEEEEEEEEvNT_6ParamsE)
        /*14fc*/ 	.short	0x0210
        /*14fe*/ 	.short	0x0af0


	//----- nvinfo : EIATTR_SW_WAR
	.align		4
.L_240:
        /*1500*/ 	.byte	0x04, 0x36
        /*1502*/ 	.short	(.L_242 - .L_241)
.L_241:
        /*1504*/ 	.word	0x00000008
.L_242:


//--------------------- .nv.info._ZN7cutlass13device_kernelIN5flash11enable_sm90INS1_16FlashAttnFwdSm90INS1_25CollectiveMainloopFwdSm90ILi2EN4cute5tupleIJNS5_1CILi1EEES8_S8_EEENS6_IJNS7_ILi128EEESA_SA_EEELi128ENS_6half_tEfNS_4arch4Sm90ELb1ELb0ELb0ELb0ELb1ELb0ELb0ELb1ELb1ELb1ELb0ELb0EEENS1_21CollectiveEpilogueFwdISB_S9_SC_SE_Li256ELb0ELb1ELb0ELb0EEENS1_30DynamicPersistentTileSchedulerILi256ELi128ELb0ELb1ELb1EEEEEEEEEvNT_6ParamsE --------------------------
	.section	.nv.info._ZN7cutlass13device_kernelIN5flash11enable_sm90INS1_16FlashAttnFwdSm90INS1_25CollectiveMainloopFwdSm90ILi2EN4cute5tupleIJNS5_1CILi1EEES8_S8_EEENS6_IJNS7_ILi128EEESA_SA_EEELi128ENS_6half_tEfNS_4arch4Sm90ELb1ELb0ELb0ELb0ELb1ELb0ELb0ELb1ELb1ELb1ELb0ELb0EEENS1_21CollectiveEpilogueFwdISB_S9_SC_SE_Li256ELb0ELb1ELb0ELb0EEENS1_30DynamicPersistentTileSchedulerILi256ELi128ELb0ELb1ELb1EEEEEEEEEvNT_6ParamsE,"",@"SHT_CUDA_INFO"
	.sectionflags	@""
	.align	4


	//----- nvinfo : EIATTR_CUDA_API_VERSION
	.align		4
        /*0000*/ 	.byte	0x04, 0x37
        /*0002*/ 	.short	(.L_244 - .L_243)
.L_243:
        /*0004*/ 	.word	0x00000082


	//----- nvinfo : EIATTR_KPARAM_INFO
	.align		4
.L_244:
        /*0008*/ 	.byte	0x04, 0x17
        /*000a*/ 	.short	(.L_246 - .L_245)
.L_245:
        /*000c*/ 	.word	0x00000000
        /*0010*/ 	.short	0x0000
        /*0012*/ 	.short	0x0070
        /*0014*/ 	.byte	0x00, 0xf0, 0x01, 0x2a


	//----- nvinfo : EIATTR_SPARSE_MMA_MASK
	.align		4
.L_246:
        /*0018*/ 	.byte	0x03, 0x50
        /*001a*/ 	.short	0x0000


	//----- nvinfo : EIATTR_MAXREG_COUNT
	.align		4
        /*001c*/ 	.byte	0x03, 0x1b
        /*001e*/ 	.short	0x00a8


	//----- nvinfo : EIATTR_NUM_BARRIERS
	.align		4
        /*0020*/ 	.byte	0x02, 0x4c
        /*0022*/ 	.byte	0x10
	.zero		1


	//----- nvinfo : EIATTR_EXTERNS
	.align		4
        /*0024*/ 	.byte	0x04, 0x0f
        /*0026*/ 	.short	(.L_248 - .L_247)


	//   ....[0]....
	.align		4
.L_247:
        /*0028*/ 	.word	index@(__assertfail)


	//----- nvinfo : EIATTR_MERCURY_ISA_VERSION
	.align		4
.L_248:
        /*002c*/ 	.byte	0x03, 0x5f
        /*002e*/ 	.short	0x0101


	//----- nvinfo : EIATTR_INT_WARP_WIDE_INSTR_OFFSETS
	.align		4
        /*0030*/ 	.byte	0x04, 0x31
        /*0032*/ 	.short	(.L_250 - .L_249)


	//   ....[0]....
.L_249:
        /*0034*/ 	.word	0x000000b0


	//   ....[1]....
        /*0038*/ 	.word	0x000000c0


	//   ....[2]....
        /*003c*/ 	.word	0x00000160


	//   ....[3]....
        /*0040*/ 	.word	0x0000b4b0


	//   ....[4]....
        /*0044*/ 	.word	0x0000b540


	//   ....[5]....
        /*0048*/ 	.word	0x0000e180


	//   ....[6]....
        /*004c*/ 	.word	0x0000e210


	//----- nvinfo : EIATTR_COOP_GROUP_MASK_REGIDS
	.align		4
.L_250:
        /*0050*/ 	.byte	0x04, 0x29
        /*0052*/ 	.short	(.L_252 - .L_251)


	//   ....[0]....
.L_251:
        /*0054*/ 	.word	0xffffffff


	//   ....[1]....
        /*0058*/ 	.word	0xffffffff


	//   ....[2]....
        /*005c*/ 	.word	0xffffffff


	//   ....[3]....
        /*0060*/ 	.word	0xffffffff


	//   ....[4]....
        /*0064*/ 	.word	0xffffffff


	//   ....[5]....
        /*0068*/ 	.word	0xffffffff


	//   ....[6]....
        /*006c*/ 	.word	0xffffffff


	//   ....[7]....
        /*0070*/ 	.word	0xffffffff


	//   ....[8]....
        /*0074*/ 	.word	0xffffffff


	//   ....[9]....
        /*0078*/ 	.word	0xffffffff


	//   ....[10]....
        /*007c*/ 	.word	0xffffffff


	//   ....[11]....
        /*0080*/ 	.word	0xffffffff


	//   ....[12]....
        /*0084*/ 	.word	0xffffffff


	//   ....[13]....
        /*0088*/ 	.word	0xffffffff


	//   ....[14]....
        /*008c*/ 	.word	0xffffffff


	//   ....[15]....
        /*0090*/ 	.word	0xffffffff


	//   ....[16]....
        /*0094*/ 	.word	0xffffffff


	//   ....[17]....
        /*0098*/ 	.word	0xffffffff


	//   ....[18]....
        /*009c*/ 	.word	0xffffffff


	//   ....[19]....
        /*00a0*/ 	.word	0xffffffff


	//   ....[20]....
        /*00a4*/ 	.word	0xffffffff


	//   ....[21]....
        /*00a8*/ 	.word	0xffffffff


	//   ....[22]....
        /*00ac*/ 	.word	0xffffffff


	//   ....[23]....
        /*00b0*/ 	.word	0xffffffff


	//   ....[24]....
        /*00b4*/ 	.word	0xffffffff


	//   ....[25]....
        /*00b8*/ 	.word	0xffffffff


	//   ....[26]....
        /*00bc*/ 	.word	0xffffffff


	//   ....[27]....
        /*00c0*/ 	.word	0xffffffff


	//   ....[28]....
        /*00c4*/ 	.word	0xffffffff


	//   ....[29]....
        /*00c8*/ 	.word	0xffffffff


	//   ....[30]....
        /*00cc*/ 	.word	0xffffffff


	//   ....[31]....
        /*00d0*/ 	.word	0xffffffff


	//   ....[32]....
        /*00d4*/ 	.word	0xffffffff


	//   ....[33]....
        /*00d8*/ 	.word	0xffffffff


	//   ....[34]....
        /*00dc*/ 	.word	0xffffffff


	//   ....[35]....
        /*00e0*/ 	.word	0xffffffff


	//   ....[36]....
        /*00e4*/ 	.word	0xffffffff


	//   ....[37]....
        /*00e8*/ 	.word	0xffffffff


	//   ....[38]....
        /*00ec*/ 	.word	0xffffffff


	//   ....[39]....
        /*00f0*/ 	.word	0xffffffff


	//   ....[40]....
        /*00f4*/ 	.word	0xffffffff


	//   ....[41]....
        /*00f8*/ 	.word	0xffffffff


	//   ....[42]....
        /*00fc*/ 	.word	0xffffffff


	//   ....[43]....
        /*0100*/ 	.word	0xffffffff


	//   ....[44]....
        /*0104*/ 	.word	0xffffffff


	//   ....[45]....
        /*0108*/ 	.word	0xffffffff


	//   ....[46]....
        /*010c*/ 	.word	0xffffffff


	//   ....[47]....
        /*0110*/ 	.word	0xffffffff


	//   ....[48]....
        /*0114*/ 	.word	0xffffffff


	//   ....[49]....
        /*0118*/ 	.word	0xffffffff


	//   ....[50]....
        /*011c*/ 	.word	0xffffffff


	//   ....[51]....
        /*0120*/ 	.word	0xffffffff


	//   ....[52]....
        /*0124*/ 	.word	0xffffffff


	//   ....[53]....
        /*0128*/ 	.word	0xffffffff


	//   ....[54]....
        /*012c*/ 	.word	0xffffffff


	//   ....[55]....
        /*0130*/ 	.word	0xffffffff


	//   ....[56]....
        /*0134*/ 	.word	0xffffffff


	//   ....[57]....
        /*0138*/ 	.word	0xffffffff


	//   ....[58]....
        /*013c*/ 	.word	0xffffffff


	//   ....[59]....
        /*0140*/ 	.word	0xffffffff


	//   ....[60]....
        /*0144*/ 	.word	0xffffffff


	//   ....[61]....
        /*0148*/ 	.word	0xffffffff


	//   ....[62]....
        /*014c*/ 	.word	0xffffffff


	//   ....[63]....
        /*0150*/ 	.word	0xffffffff


	//   ....[64]....
        /*0154*/ 	.word	0xffffffff


	//   ....[65]....
        /*0158*/ 	.word	0xffffffff


	//   ....[66]....
        /*015c*/ 	.word	0xffffffff


	//   ....[67]....
        /*0160*/ 	.word	0xffffffff


	//   ....[68]....
        /*0164*/ 	.word	0xffffffff


	//   ....[69]....
        /*0168*/ 	.word	0xffffffff


	//   ....[70]....
        /*016c*/ 	.word	0xffffffff


	//   ....[71]....
        /*0170*/ 	.word	0xffffffff


	//   ....[72]....
        /*0174*/ 	.word	0xffffffff


	//   ....[73]....
        /*0178*/ 	.word	0xffffffff


	//   ....[74]....
        /*017c*/ 	.word	0xffffffff


	//   ....[75]....
        /*0180*/ 	.word	0xffffffff


	//   ....[76]....
        /*0184*/ 	.word	0xffffffff


	//   ....[77]....
        /*0188*/ 	.word	0xffffffff


	//   ....[78]....
        /*018c*/ 	.word	0xffffffff


	//   ....[79]....
        /*0190*/ 	.word	0xffffffff


	//   ....[80]....
        /*0194*/ 	.word	0xffffffff


	//   ....[81]....
        /*0198*/ 	.word	0xffffffff


	//   ....[82]....
        /*019c*/ 	.word	0xffffffff


	//   ....[83]....
        /*01a0*/ 	.word	0xffffffff


	//   ....[84]....
        /*01a4*/ 	.word	0xffffffff


	//   ....[85]....
        /*01a8*/ 	.word	0xffffffff


	//   ....[86]....
        /*01ac*/ 	.word	0xffffffff


	//   ....[87]....
        /*01b0*/ 	.word	0xffffffff


	//   ....[88]....
        /*01b4*/ 	.word	0xffffffff


	//   ....[89]....
        /*01b8*/ 	.word	0xffffffff


	//   ....[90]....
        /*01bc*/ 	.word	0xffffffff


	//   ....[91]....
        /*01c0*/ 	.word	0xffffffff


	//   ....[92]....
        /*01c4*/ 	.word	0xffffffff


	//   ....[93]....
        /*01c8*/ 	.word	0xffffffff


	//   ....[94]....
        /*01cc*/ 	.word	0xffffffff


	//   ....[95]....
        /*01d0*/ 	.word	0xffffffff


	//   ....[96]....
        /*01d4*/ 	.word	0xffffffff


	//   ....[97]....
        /*01d8*/ 	.word	0xffffffff


	//   ....[98]....
        /*01dc*/ 	.word	0xffffffff


	//   ....[99]....
        /*01e0*/ 	.word	0xffffffff


	//   ....[100]....
        /*01e4*/ 	.word	0xffffffff


	//   ....[101]....
        /*01e8*/ 	.word	0xffffffff


	//   ....[102]....
        /*01ec*/ 	.word	0xffffffff


	//   ....[103]....
        /*01f0*/ 	.word	0xffffffff


	//   ....[104]....
        /*01f4*/ 	.word	0xffffffff


	//   ....[105]....
        /*01f8*/ 	.word	0xffffffff


	//   ....[106]....
        /*01fc*/ 	.word	0xffffffff


	//   ....[107]....
        /*0200*/ 	.word	0xffffffff


	//   ....[108]....
        /*0204*/ 	.word	0xffffffff


	//   ....[109]....
        /*0208*/ 	.word	0xffffffff


	//   ....[110]....
        /*020c*/ 	.word	0xffffffff


	//   ....[111]....
        /*0210*/ 	.word	0xffffffff


	//   ....[112]....
        /*0214*/ 	.word	0xffffffff


	//   ....[113]....
        /*0218*/ 	.word	0xffffffff


	//   ....[114]....
        /*021c*/ 	.word	0xffffffff


	//   ....[115]....
        /*0220*/ 	.word	0xffffffff


	//   ....[116]....
        /*0224*/ 	.word	0xffffffff


	//   ....[117]....
        /*0228*/ 	.word	0xffffffff


	//   ....[118]....
        /*022c*/ 	.word	0xffffffff


	//   ....[119]....
        /*0230*/ 	.word	0xffffffff


	//   ....[120]....
        /*0234*/ 	.word	0xffffffff


	//   ....[121]....
        /*0238*/ 	.word	0xffffffff


	//   ....[122]....
        /*023c*/ 	.word	0xffffffff


	//   ....[123]....
        /*0240*/ 	.word	0xffffffff


	//   ....[124]....
        /*0244*/ 	.word	0xffffffff


	//   ....[125]....
        /*0248*/ 	.word	0xffffffff


	//   ....[126]....
        /*024c*/ 	.word	0xffffffff


	//   ....[127]....
        /*0250*/ 	.word	0xffffffff


	//   ....[128]....
        /*0254*/ 	.word	0xffffffff


	//   ....[129]....
        /*0258*/ 	.word	0xffffffff


	//   ....[130]....
        /*025c*/ 	.word	0x0500000f


	//   ....[131]....
        /*0260*/ 	.word	0x0500000f


	//   ....[132]....
        /*0264*/ 	.word	0x0500000f


	//   ....[133]....
        /*0268*/ 	.word	0x0500000f


	//   ....[134]....
        /*026c*/ 	.word	0x0500000f


	//   ....[135]....
        /*0270*/ 	.word	0x0500000f


	//   ....[136]....
        /*0274*/ 	.word	0x0500000f


	//   ....[137]....
        /*0278*/ 	.word	0x0500000f


	//   ....[138]....
        /*027c*/ 	.word	0x0500000f


	//   ....[139]....
        /*0280*/ 	.word	0x0500000f


	//   ....[140]....
        /*0284*/ 	.word	0x0500000f


	//   ....[141]....
        /*0288*/ 	.word	0x0500000f


	//   ....[142]....
        /*028c*/ 	.word	0x0500000f


	//   ....[143]....
        /*0290*/ 	.word	0x0500000f


	//   ....[144]....
        /*0294*/ 	.word	0x0500000f


	//   ....[145]....
        /*0298*/ 	.word	0x0500000f


	//   ....[146]....
        /*029c*/ 	.word	0x0500000f


	//   ....[147]....
        /*02a0*/ 	.word	0x0500000f


	//   ....[148]....
        /*02a4*/ 	.word	0x0500000f


	//   ....[149]....
        /*02a8*/ 	.word	0x0500000f


	//   ....[150]....
        /*02ac*/ 	.word	0x0500000f


	//   ....[151]....
        /*02b0*/ 	.word	0x0500000f


	//   ....[152]....
        /*02b4*/ 	.word	0x0500000f


	//   ....[153]....
        /*02b8*/ 	.word	0x0500000f


	//   ....[154]....
        /*02bc*/ 	.word	0x0500000f


	//   ....[155]....
        /*02c0*/ 	.word	0x0500000f


	//   ....[156]....
        /*02c4*/ 	.word	0x0500000f


	//   ....[157]....
        /*02c8*/ 	.word	0x0500000f


	//   ....[158]....
        /*02cc*/ 	.word	0x0500000f


	//   ....[159]....
        /*02d0*/ 	.word	0x0500000f


	//   ....[160]....
        /*02d4*/ 	.word	0x0500000f


	//   ....[161]....
        /*02d8*/ 	.word	0x0500000f


	//   ....[162]....
        /*02dc*/ 	.word	0x0500000f


	//   ....[163]....
        /*02e0*/ 	.word	0x0500000f


	//   ....[164]....
        /*02e4*/ 	.word	0x0500000f


	//   ....[165]....
        /*02e8*/ 	.word	0x0500000f


	//   ....[166]....
        /*02ec*/ 	.word	0x0500000f


	//   ....[167]....
        /*02f0*/ 	.word	0x0500000f


	//   ....[168]....
        /*02f4*/ 	.word	0x0500000f


	//   ....[169]....
        /*02f8*/ 	.word	0x0500000f


	//   ....[170]....
        /*02fc*/ 	.word	0x0500000f


	//   ....[171]....
        /*0300*/ 	.word	0x0500000f


	//   ....[172]....
        /*0304*/ 	.word	0x0500000f


	//   ....[173]....
        /*0308*/ 	.word	0x0500000f


	//   ....[174]....
        /*030c*/ 	.word	0x0500000f


	//   ....[175]....
        /*0310*/ 	.word	0x0500000f


	//   ....[176]....
        /*0314*/ 	.word	0x0500000f


	//   ....[177]....
        /*0318*/ 	.word	0x0500000f


	//   ....[178]....
        /*031c*/ 	.word	0x0500000f


	//   ....[179]....
        /*0320*/ 	.word	0x0500000f


	//   ....[180]....
        /*0324*/ 	.word	0x0500000f


	//   ....[181]....
        /*0328*/ 	.word	0x0500000f


	//   ....[182]....
        /*032c*/ 	.word	0x0500000f


	//   ....[183]....
        /*0330*/ 	.word	0x0500000f


	//   ....[184]....
        /*0334*/ 	.word	0x0500000f


	//   ....[185]....
        /*0338*/ 	.word	0x0500000f


	//   ....[186]....
        /*033c*/ 	.word	0x0500000f


	//   ....[187]....
        /*0340*/ 	.word	0x0500000f


	//   ....[188]....
        /*0344*/ 	.word	0x0500000f


	//   ....[189]....
        /*0348*/ 	.word	0x0500000f


	//   ....[190]....
        /*034c*/ 	.word	0x0500000f


	//   ....[191]....
        /*0350*/ 	.word	0x0500000f


	//   ....[192]....
        /*0354*/ 	.word	0x0500000f


	//   ....[193]....
        /*0358*/ 	.word	0x0500000f


	//   ....[194]....
        /*035c*/ 	.word	0x0500000f


	//   ....[195]....
        /*0360*/ 	.word	0x0500000f


	//   ....[196]....
        /*0364*/ 	.word	0x0500000f


	//   ....[197]....
        /*0368*/ 	.word	0x0500000f


	//   ....[198]....
        /*036c*/ 	.word	0x0500000f


	//   ....[199]....
        /*0370*/ 	.word	0x0500000f


	//   ....[200]....
        /*0374*/ 	.word	0x0500000f


	//   ....[201]....
        /*0378*/ 	.word	0x0500000f


	//   ....[202]....
        /*037c*/ 	.word	0x0500000f


	//   ....[203]....
        /*0380*/ 	.word	0x0500000f


	//   ....[204]....
        /*0384*/ 	.word	0x0500000f


	//   ....[205]....
        /*0388*/ 	.word	0x0500000f


	//   ....[206]....
        /*038c*/ 	.word	0x0500000f


	//   ....[207]....
        /*0390*/ 	.word	0x0500000f


	//   ....[208]....
        /*0394*/ 	.word	0x0500000f


	//   ....[209]....
        /*0398*/ 	.word	0x0500000f


	//   ....[210]....
        /*039c*/ 	.word	0x0500000f


	//   ....[211]....
        /*03a0*/ 	.word	0x0500000f


	//   ....[212]....
        /*03a4*/ 	.word	0x0500000f


	//----- nvinfo : EIATTR_COOP_GROUP_INSTR_OFFSETS
	.align		4
.L_252:
        /*03a8*/ 	.byte	0x04, 0x28
        /*03aa*/ 	.short	(.L_254 - .L_253)


	//   ....[0]....
.L_253:
        /*03ac*/ 	.word	0x00000070


	//   ....[1]....
        /*03b0*/ 	.word	0x00000080


	//   ....[2]....
        /*03b4*/ 	.word	0x000002c0


	//   ....[3]....
        /*03b8*/ 	.word	0x00000420


	//   ....[4]....
        /*03bc*/ 	.word	0x00000540


	//   ....[5]....
        /*03c0*/ 	.word	0x000006a0


	//   ....[6]....
        /*03c4*/ 	.word	0x000013a0


	//   ....[7]....
        /*03c8*/ 	.word	0x00001cb0


	//   ....[8]....
        /*03cc*/ 	.word	0x00001cf0


	//   ....[9]....
        /*03d0*/ 	.word	0x00002440


	//   ....[10]....
        /*03d4*/ 	.word	0x00002510


	//   ....[11]....
        /*03d8*/ 	.word	0x00002ee0


	//   ....[12]....
        /*03dc*/ 	.word	0x00002f50


	//   ....[13]....
        /*03e0*/ 	.word	0x00004350


	//   ....[14]....
        /*03e4*/ 	.word	0x00004370


	//   ....[15]....
        /*03e8*/ 	.word	0x00004a20


	//   ....[16]....
        /*03ec*/ 	.word	0x00004a70


	//   ....[17]....
        /*03f0*/ 	.word	0x000053a0


	//   ....[18]....
        /*03f4*/ 	.word	0x00005420


	//   ....[19]....
        /*03f8*/ 	.word	0x000070e0


	//   ....[20]....
        /*03fc*/ 	.word	0x000070f0


	//   ....[21]....
        /*0400*/ 	.word	0x00007130


	//   ....[22]....
        /*0404*/ 	.word	0x00007140


	//   ....[23]....
        /*0408*/ 	.word	0x000085c0


	//   ....[24]....
        /*040c*/ 	.word	0x000085f0


	//   ....[25]....
        /*0410*/ 	.word	0x000086c0


	//   ....[26]....
        /*0414*/ 	.word	0x000086d0


	//   ....[27]....
        /*0418*/ 	.word	0x00009810


	//   ....[28]....
        /*041c*/ 	.word	0x00009840


	//   ....[29]....
        /*0420*/ 	.word	0x00009870


	//   ....[30]....
        /*0424*/ 	.word	0x000098a0


	//   ....[31]....
        /*0428*/ 	.word	0x00009e10


	//   ....[32]....
        /*042c*/ 	.word	0x00009e50


	//   ....[33]....
        /*0430*/ 	.word	0x00009f10


	//   ....[34]....
        /*0434*/ 	.word	0x00009f30


	//   ....[35]....
        /*0438*/ 	.word	0x00009ff0


	//   ....[36]....
        /*043c*/ 	.word	0x0000a010


	//   ....[37]....
        /*0440*/ 	.word	0x0000a0e0


	//   ....[38]....
        /*0444*/ 	.word	0x0000a100


	//   ....[39]....
        /*0448*/ 	.word	0x0000a780


	//   ....[40]....
        /*044c*/ 	.word	0x0000a7b0


	//   ....[41]....
        /*0450*/ 	.word	0x0000a880


	//   ....[42]....
        /*0454*/ 	.word	0x0000a8a0


	//   ....[43]....
        /*0458*/ 	.word	0x0000a960


	//   ....[44]....
        /*045c*/ 	.word	0x0000a980


	//   ....[45]....
        /*0460*/ 	.word	0x0000aa50


	//   ....[46]....
        /*0464*/ 	.word	0x0000aa70


	//   ....[47]....
        /*0468*/ 	.word	0x0000abe0


	//   ....[48]....
        /*046c*/ 	.word	0x0000bfc0


	//   ....[49]....
        /*0470*/ 	.word	0x0000bfe0


	//   ....[50]....
        /*0474*/ 	.word	0x0000bff0


	//   ....[51]....
        /*0478*/ 	.word	0x0000c030


	//   ....[52]....
        /*047c*/ 	.word	0x0000c0b0


	//   ....[53]....
        /*0480*/ 	.word	0x0000c0d0


	//   ....[54]....
        /*0484*/ 	.word	0x0000c150


	//   ....[55]....
        /*0488*/ 	.word	0x0000c170


	//   ....[56]....
        /*048c*/ 	.word	0x0000c1f0


	//   ....[57]....
        /*0490*/ 	.word	0x0000c210


	//   ....[58]....
        /*0494*/ 	.word	0x0000c290


	//   ....[59]....
        /*0498*/ 	.word	0x0000c2b0


	//   ....[60]....
        /*049c*/ 	.word	0x0000c330


	//   ....[61]....
        /*04a0*/ 	.word	0x0000c350


	//   ....[62]....
        /*04a4*/ 	.word	0x0000c3d0


	//   ....[63]....
        /*04a8*/ 	.word	0x0000c3f0


	//   ....[64]....
        /*04ac*/ 	.word	0x0000ca30


	//   ....[65]....
        /*04b0*/ 	.word	0x0000ca50


	//   ....[66]....
        /*04b4*/ 	.word	0x0000ca70


	//   ....[67]....
        /*04b8*/ 	.word	0x0000cad0


	//   ....[68]....
        /*04bc*/ 	.word	0x0000cb40


	//   ....[69]....
        /*04c0*/ 	.word	0x0000cb60


	//   ....[70]....
        /*04c4*/ 	.word	0x0000cbe0


	//   ....[71]....
        /*04c8*/ 	.word	0x0000cc00


	//   ....[72]....
        /*04cc*/ 	.word	0x0000cc80


	//   ....[73]....
        /*04d0*/ 	.word	0x0000cca0


	//   ....[74]....
        /*04d4*/ 	.word	0x0000cd20


	//   ....[75]....
        /*04d8*/ 	.word	0x0000cd50


	//   ....[76]....
        /*04dc*/ 	.word	0x0000cdc0


	//   ....[77]....
        /*04e0*/ 	.word	0x0000cde0


	//   ....[78]....
        /*04e4*/ 	.word	0x0000ce60


	//   ....[79]....
        /*04e8*/ 	.word	0x0000ce80


	//   ....[80]....
        /*04ec*/ 	.word	0x0000d540


	//   ....[81]....
        /*04f0*/ 	.word	0x0000d570


	//   ....[82]....
        /*04f4*/ 	.word	0x0000d580


	//   ....[83]....
        /*04f8*/ 	.word	0x0000d5d0


	//   ....[84]....
        /*04fc*/ 	.word	0x0000d5e0


	//   ....[85]....
        /*0500*/ 	.word	0x0000d630


	//   ....[86]....
        /*0504*/ 	.word	0x0000d640


	//   ....[87]....
        /*0508*/ 	.word	0x0000d690


	//   ....[88]....
        /*050c*/ 	.word	0x0000d6a0


	//   ....[89]....
        /*0510*/ 	.word	0x0000d6f0


	//   ....[90]....
        /*0514*/ 	.word	0x0000d700


	//   ....[91]....
        /*0518*/ 	.word	0x0000d750


	//   ....[92]....
        /*051c*/ 	.word	0x0000d760


	//   ....[93]....
        /*0520*/ 	.word	0x0000d7b0


	//   ....[94]....
        /*0524*/ 	.word	0x0000d7c0


	//   ....[95]....
        /*0528*/ 	.word	0x0000d7d0


	//   ....[96]....
        /*052c*/ 	.word	0x0000da70


	//   ....[97]....
        /*0530*/ 	.word	0x0000da90


	//   ....[98]....
        /*0534*/ 	.word	0x0000dab0


	//   ....[99]....
        /*0538*/ 	.word	0x0000db10


	//   ....[100]....
        /*053c*/ 	.word	0x0000db30


	//   ....[101]....
        /*0540*/ 	.word	0x0000db90


	//   ....[102]....
        /*0544*/ 	.word	0x0000dbb0


	//   ....[103]....
        /*0548*/ 	.word	0x0000dc10


	//   ....[104]....
        /*054c*/ 	.word	0x0000dc30


	//   ....[105]....
        /*0550*/ 	.word	0x0000dc90


	//   ....[106]....
        /*0554*/ 	.word	0x0000dcb0


	//   ....[107]....
        /*0558*/ 	.word	0x0000dd10


	//   ....[108]....
        /*055c*/ 	.word	0x0000dd30


	//   ....[109]....
        /*0560*/ 	.word	0x0000dd90


	//   ....[110]....
        /*0564*/ 	.word	0x0000ddb0


	//   ....[111]....
        /*0568*/ 	.word	0x0000ddc0


	//   ....[112]....
        /*056c*/ 	.word	0x0000e360


	//   ....[113]....
        /*0570*/ 	.word	0x0000e380


	//   ....[114]....
        /*0574*/ 	.word	0x0000e3a0


	//   ....[115]....
        /*0578*/ 	.word	0x0000e3e0


	//   ....[116]....
        /*057c*/ 	.word	0x0000e430


	//   ....[117]....
        /*0580*/ 	.word	0x0000e460


	//   ....[118]....
        /*0584*/ 	.word	0x0000e4b0


	//   ....[119]....
        /*0588*/ 	.word	0x0000e4e0


	//   ....[120]....
        /*058c*/ 	.word	0x0000e530


	//   ....[121]....
        /*0590*/ 	.word	0x0000e560


	//   ....[122]....
        /*0594*/ 	.word	0x0000e5b0


	//   ....[123]....
        /*0598*/ 	.word	0x0000e5e0


	//   ....[124]....
        /*059c*/ 	.word	0x0000e630


	//   ....[125]....
        /*05a0*/ 	.word	0x0000e660


	//   ....[126]....
        /*05a4*/ 	.word	0x0000e6b0


	//   ....[127]....
        /*05a8*/ 	.word	0x0000e6e0


	//   ....[128]....
        /*05ac*/ 	.word	0x0000e9c0


	//   ....[129]....
        /*05b0*/ 	.word	0x0000eb90


	//   ....[130]....
        /*05b4*/ 	.word	0x0000f120


	//   ....[131]....
        /*05b8*/ 	.word	0x0000f200


	//   ....[132]....
        /*05bc*/ 	.word	0x0000f2a0


	//   ....[133]....
        /*05c0*/ 	.word	0x0000f320


	//   ....[134]....
        /*05c4*/ 	.word	0x0000f3e0


	//   ....[135]....
        /*05c8*/ 	.word	0x0000f450


	//   ....[136]....
        /*05cc*/ 	.word	0x0000f520


	//   ....[137]....
        /*05d0*/ 	.word	0x0000f5a0


	//   ....[138]....
        /*05d4*/ 	.word	0x0000f670


	//   ....[139]....
        /*05d8*/ 	.word	0x0000f6f0


	//   ....[140]....
        /*05dc*/ 	.word	0x0000f7c0


	//   ....[141]....
        /*05e0*/ 	.word	0x0000f840


	//   ....[142]....
        /*05e4*/ 	.word	0x0000f910


	//   ....[143]....
        /*05e8*/ 	.word	0x0000f990


	//   ....[144]....
        /*05ec*/ 	.word	0x0000fa60


	//   ....[145]....
        /*05f0*/ 	.word	0x0000fae0


	//   ....[146]....
        /*05f4*/ 	.word	0x0000fba0


	//   ....[147]....
        /*05f8*/ 	.word	0x0000fc30


	//   ....[148]....
        /*05fc*/ 	.word	0x0000fcb0


	//   ....[149]....
        /*0600*/ 	.word	0x0000fd30


	//   ....[150]....
        /*0604*/ 	.word	0x0000fde0


	//   ....[151]....
        /*0608*/ 	.word	0x0000fe50


	//   ....[152]....
        /*060c*/ 	.word	0x0000ff30


	//   ....[153]....
        /*0610*/ 	.word	0x0000ffa0


	//   ....[154]....
        /*0614*/ 	.word	0x00010080


	//   ....[155]....
        /*0618*/ 	.word	0x000100f0


	//   ....[156]....
        /*061c*/ 	.word	0x000101d0


	//   ....[157]....
        /*0620*/ 	.word	0x00010240


	//   ....[158]....
        /*0624*/ 	.word	0x00010320


	//   ....[159]....
        /*0628*/ 	.word	0x00010390


	//   ....[160]....
        /*062c*/ 	.word	0x00010470


	//   ....[161]....
        /*0630*/ 	.word	0x000104e0


	//   ....[162]....
        /*0634*/ 	.word	0x000105a0


	//   ....[163]....
        /*0638*/ 	.word	0x000106d0


	//   ....[164]....
        /*063c*/ 	.word	0x00010780


	//   ....[165]....
        /*0640*/ 	.word	0x000107e0


	//   ....[166]....
        /*0644*/ 	.word	0x000108a0


	//   ....[167]....
        /*0648*/ 	.word	0x00010900


	//   ....[168]....
        /*064c*/ 	.word	0x000109c0


	//   ....[169]....
        /*0650*/ 	.word	0x00010a20


	//   ....[170]....
        /*0654*/ 	.word	0x00010ae0


	//   ....[171]....
        /*0658*/ 	.word	0x00010b40


	//   ....[172]....
        /*065c*/ 	.word	0x00010c00


	//   ....[173]....
        /*0660*/ 	.word	0x00010c60


	//   ....[174]....
        /*0664*/ 	.word	0x00010d20


	//   ....[175]....
        /*0668*/ 	.word	0x00010d80


	//   ....[176]....
        /*066c*/ 	.word	0x00010e40


	//   ....[177]....
        /*0670*/ 	.word	0x00010ea0


	//   ....[178]....
        /*0674*/ 	.word	0x00010f60


	//   ....[179]....
        /*0678*/ 	.word	0x00011040


	//   ....[180]....
        /*067c*/ 	.word	0x000110e0


	//   ....[181]....
        /*0680*/ 	.word	0x00011140


	//   ....[182]....
        /*0684*/ 	.word	0x00011210


	//   ....[183]....
        /*0688*/ 	.word	0x00011270


	//   ....[184]....
        /*068c*/ 	.word	0x00011340


	//   ....[185]....
        /*0690*/ 	.word	0x000113a0


	//   ....[186]....
        /*0694*/ 	.word	0x00011470


	//   ....[187]....
        /*0698*/ 	.word	0x000114d0


	//   ....[188]....
        /*069c*/ 	.word	0x000115a0


	//   ....[189]....
        /*06a0*/ 	.word	0x00011600


	//   ....[190]....
        /*06a4*/ 	.word	0x000116d0


	//   ....[191]....
        /*06a8*/ 	.word	0x00011730


	//   ....[192]....
        /*06ac*/ 	.word	0x00011800


	//   ....[193]....
        /*06b0*/ 	.word	0x00011860


	//   ....[194]....
        /*06b4*/ 	.word	0x00011920


	//   ....[195]....
        /*06b8*/ 	.word	0x00011a40


	//   ....[196]....
        /*06bc*/ 	.word	0x00011ae0


	//   ....[197]....
        /*06c0*/ 	.word	0x00011b40


	//   ....[198]....
        /*06c4*/ 	.word	0x00011c10


	//   ....[199]....
        /*06c8*/ 	.word	0x00011cb0


	//   ....[200]....
        /*06cc*/ 	.word	0x00011d70


	//   ....[201]....
        /*06d0*/ 	.word	0x00011e10


	//   ....[202]....
        /*06d4*/ 	.word	0x00011ed0


	//   ....[203]....
        /*06d8*/ 	.word	0x00011f70


	//   ....[204]....
        /*06dc*/ 	.word	0x00012030


	//   ....[205]....
        /*06e0*/ 	.word	0x000120d0


	//   ....[206]....
        /*06e4*/ 	.word	0x00012190


	//   ....[207]....
        /*06e8*/ 	.word	0x00012230


	//   ....[208]....
        /*06ec*/ 	.word	0x000122f0


	//   ....[209]....
        /*06f0*/ 	.word	0x00012390


	//   ....[210]....
        /*06f4*/ 	.word	0x00012450


	//   ....[211]....
        /*06f8*/ 	.word	0x00012520


	//   ....[212]....
        /*06fc*/ 	.word	0x00012640


	//----- nvinfo : EIATTR_REG_RECONFIG
	.align		4
.L_254:
        /*0700*/ 	.byte	0x01, 0x54
	.zero		2


	//----- nvinfo : EIATTR_SYSCALL_OFFSETS
	.align		4
        /*0704*/ 	.byte	0x04, 0x46
        /*0706*/ 	.short	(.L_256 - .L_255)


	//   ....[0]....
.L_255:
        /*0708*/ 	.word	0x00001580


	//   ....[1]....
        /*070c*/ 	.word	0x0000b6a0


	//   ....[2]....
        /*0710*/ 	.word	0x0000b7f0


	//   ....[3]....
        /*0714*/ 	.word	0x0000b8e0


	//   ....[4]....
        /*0718*/ 	.word	0x0000c6e0


	//----- nvinfo : EIATTR_MBARRIER_INSTR_OFFSETS
	.align		4
.L_256:
        /*071c*/ 	.byte	0x04, 0x39
        /*071e*/ 	.short	(.L_258 - .L_257)


	//   ....[0]....
.L_257:
        /*0720*/ 	.word	0x00000170
        /*0724*/ 	.word	0x000000ff
        /*0728*/ 	.word	0x00028800
        /*072c*/ 	.short	0x0100
        /*072e*/ 	.byte	0x08
	.zero		1


	//   ....[1]....
        /*0730*/ 	.word	0x00000180
        /*0734*/ 	.word	0x000000ff
        /*0738*/ 	.word	0x00028820
        /*073c*/ 	.short	0x0100
        /*073e*/ 	.byte	0x08
	.zero		1


	//   ....[2]....
        /*0740*/ 	.word	0x00000270
        /*0744*/ 	.word	0x000000ff
        /*0748*/ 	.word	0x00028830
        /*074c*/ 	.short	0x0100
        /*074e*/ 	.byte	0x08
	.zero		1


	//   ....[3]....
        /*0750*/ 	.word	0x00000280
        /*0754*/ 	.word	0x000000ff
        /*0758*/ 	.word	0x00028840
        /*075c*/ 	.short	0x0100
        /*075e*/ 	.byte	0x08
	.zero		1


	//   ....[4]....
        /*0760*/ 	.word	0x00000290
        /*0764*/ 	.word	0x000000ff
        /*0768*/ 	.word	0x00028838
        /*076c*/ 	.short	0x0100
        /*076e*/ 	.byte	0x08
	.zero		1


	//   ....[5]....
        /*0770*/ 	.word	0x000002a0
        /*0774*/ 	.word	0x000000ff
        /*0778*/ 	.word	0x00028848
        /*077c*/ 	.short	0x0100
        /*077e*/ 	.byte	0x08
	.zero		1


	//   ....[6]....
        /*0780*/ 	.word	0x000003d0
        /*0784*/ 	.word	0x000000ff
        /*0788*/ 	.word	0x00028850
        /*078c*/ 	.short	0x0100
        /*078e*/ 	.byte	0x08
	.zero		1


	//   ....[7]....
        /*0790*/ 	.word	0x000003e0
        /*0794*/ 	.word	0x000000ff
        /*0798*/ 	.word	0x00028860
        /*079c*/ 	.short	0x0100
        /*079e*/ 	.byte	0x08
	.zero		1


	//   ....[8]....
        /*07a0*/ 	.word	0x000003f0
        /*07a4*/ 	.word	0x000000ff
        /*07a8*/ 	.word	0x00028858
        /*07ac*/ 	.short	0x0100
        /*07ae*/ 	.byte	0x08
	.zero		1


	//   ....[9]....
        /*07b0*/ 	.word	0x00000400
        /*07b4*/ 	.word	0x000000ff
        /*07b8*/ 	.word	0x00028868
        /*07bc*/ 	.short	0x0100
        /*07be*/ 	.byte	0x08
	.zero		1


	//   ....[10]....
        /*07c0*/ 	.word	0x000004f0
        /*07c4*/ 	.word	0x000000ff
        /*07c8*/ 	.word	0x00028870
        /*07cc*/ 	.short	0x0100
        /*07ce*/ 	.byte	0x06
	.zero		1


	//   ....[11]....
        /*07d0*/ 	.word	0x00000500
        /*07d4*/ 	.word	0x000000ff
        /*07d8*/ 	.word	0x00028880
        /*07dc*/ 	.short	0x0100
        /*07de*/ 	.byte	0x06
	.zero		1


	//   ....[12]....
        /*07e0*/ 	.word	0x00000510
        /*07e4*/ 	.word	0x000000ff
        /*07e8*/ 	.word	0x00028878
        /*07ec*/ 	.short	0x0100
        /*07ee*/ 	.byte	0x06
	.zero		1


	//   ....[13]....
        /*07f0*/ 	.word	0x00000520
        /*07f4*/ 	.word	0x000000ff
        /*07f8*/ 	.word	0x00028888
        /*07fc*/ 	.short	0x0100
        /*07fe*/ 	.byte	0x06
	.zero		1


	//   ....[14]....
        /*0800*/ 	.word	0x00000650
        /*0804*/ 	.word	0x000000ff
        /*0808*/ 	.word	0x00028890
        /*080c*/ 	.short	0x0100
        /*080e*/ 	.byte	0x08
	.zero		1


	//   ....[15]....
        /*0810*/ 	.word	0x00000660
        /*0814*/ 	.word	0x000000ff
        /*0818*/ 	.word	0x000288a0
        /*081c*/ 	.short	0x0100
        /*081e*/ 	.byte	0x08
	.zero		1


	//   ....[16]....
        /*0820*/ 	.word	0x00000670
        /*0824*/ 	.word	0x000000ff
        /*0828*/ 	.word	0x00028898
        /*082c*/ 	.short	0x0100
        /*082e*/ 	.byte	0x08
	.zero		1


	//   ....[17]....
        /*0830*/ 	.word	0x00000680
        /*0834*/ 	.word	0x000000ff
        /*0838*/ 	.word	0x000288a8
        /*083c*/ 	.short	0x0100
        /*083e*/ 	.byte	0x08
	.zero		1


	//   ....[18]....
        /*0840*/ 	.word	0x000007c0
        /*0844*/ 	.word	0x000000ff
        /*0848*/ 	.word	0x000288b0
        /*084c*/ 	.short	0x0100
        /*084e*/ 	.byte	0x08
	.zero		1


	//   ....[19]....
        /*0850*/ 	.word	0x000007d0
        /*0854*/ 	.word	0x000000ff
        /*0858*/ 	.word	0x000288c0
        /*085c*/ 	.short	0x0100
        /*085e*/ 	.byte	0x08
	.zero		1


	//   ....[20]....
        /*0860*/ 	.word	0x000007e0
        /*0864*/ 	.word	0x000000ff
        /*0868*/ 	.word	0x000288b8
        /*086c*/ 	.short	0x0100
        /*086e*/ 	.byte	0x08
	.zero		1


	//   ....[21]....
        /*0870*/ 	.word	0x000007f0
        /*0874*/ 	.word	0x000000ff
        /*0878*/ 	.word	0x000288c8
        /*087c*/ 	.short	0x0100
        /*087e*/ 	.byte	0x08
	.zero		1


	//   ....[22]....
        /*0880*/ 	.word	0x00001600
        /*0884*/ 	.word	0x000000ff
        /*0888*/ 	.word	0x00028800
        /*088c*/ 	.short	0x010a
        /*088e*/ 	.byte	0x29
	.zero		1


	//   ....[23]....
        /*0890*/ 	.word	0x00001680
        /*0894*/ 	.word	0x00000003
        /*0898*/ 	.word	0x00028830
        /*089c*/ 	.short	0x010a
        /*089e*/ 	.byte	0x3f
	.zero		1


	//   ....[24]....
        /*08a0*/ 	.word	0x000016c0
        /*08a4*/ 	.word	0x00000003
        /*08a8*/ 	.word	0x00028830
        /*08ac*/ 	.short	0x010a
        /*08ae*/ 	.byte	0x3f
	.zero		1


	//   ....[25]....
        /*08b0*/ 	.word	0x000025e0
        /*08b4*/ 	.word	0x000000ff
        /*08b8*/ 	.word	0x00000000
        /*08bc*/ 	.short	0x0101
        /*08be*/ 	.byte	0x06
	.zero		1


	//   ....[26]....
        /*08c0*/ 	.word	0x00003ba0
        /*08c4*/ 	.word	0x000000ff
        /*08c8*/ 	.word	0x00028830
        /*08cc*/ 	.short	0x010a
        /*08ce*/ 	.byte	0x06
	.zero		1


	//   ....[27]....
        /*08d0*/ 	.word	0x00003be0
        /*08d4*/ 	.word	0x000000ff
        /*08d8*/ 	.word	0x00028830
        /*08dc*/ 	.short	0x010a
        /*08de*/ 	.byte	0x06
	.zero		1


	//   ....[28]....
        /*08e0*/ 	.word	0x00003f30
        /*08e4*/ 	.word	0x000000ff
        /*08e8*/ 	.word	0x00028850
        /*08ec*/ 	.short	0x010a
        /*08ee*/ 	.byte	0x06
	.zero		1


	//   ....[29]....
        /*08f0*/ 	.word	0x00003f70
        /*08f4*/ 	.word	0x000000ff
        /*08f8*/ 	.word	0x00028850
        /*08fc*/ 	.short	0x010a
        /*08fe*/ 	.byte	0x06
	.zero		1


	//   ....[30]....
        /*0900*/ 	.word	0x000043d0
        /*0904*/ 	.word	0x000000ff
        /*0908*/ 	.word	0x00000000
        /*090c*/ 	.short	0x0101
        /*090e*/ 	.byte	0x06
	.zero		1


	//   ....[31]....
        /*0910*/ 	.word	0x00005ec0
        /*0914*/ 	.word	0x000000ff
        /*0918*/ 	.word	0x00000000
        /*091c*/ 	.short	0x0101
        /*091e*/ 	.byte	0x06
	.zero		1


	//   ....[32]....
        /*0920*/ 	.word	0x000065a0
        /*0924*/ 	.word	0x000000ff
        /*0928*/ 	.word	0x00028830
        /*092c*/ 	.short	0x010a
        /*092e*/ 	.byte	0x06
	.zero		1


	//   ....[33]....
        /*0930*/ 	.word	0x000065e0
        /*0934*/ 	.word	0x000000ff
        /*0938*/ 	.word	0x00028830
        /*093c*/ 	.short	0x010a
        /*093e*/ 	.byte	0x06
	.zero		1


	//   ....[34]....
        /*0940*/ 	.word	0x00006930
        /*0944*/ 	.word	0x000000ff
        /*0948*/ 	.word	0x00028850
        /*094c*/ 	.short	0x010a
        /*094e*/ 	.byte	0x06
	.zero		1


	//   ....[35]....
        /*0950*/ 	.word	0x00006970
        /*0954*/ 	.word	0x000000ff
        /*0958*/ 	.word	0x00028850
        /*095c*/ 	.short	0x010a
        /*095e*/ 	.byte	0x06
	.zero		1


	//   ....[36]....
        /*0960*/ 	.word	0x00006d70
        /*0964*/ 	.word	0x000000ff
        /*0968*/ 	.word	0x00000000
        /*096c*/ 	.short	0x0101
        /*096e*/ 	.byte	0x06
	.zero		1


	//   ....[37]....
        /*0970*/ 	.word	0x00007f20
        /*0974*/ 	.word	0x000000ff
        /*0978*/ 	.word	0x00000000
        /*097c*/ 	.short	0x0101
        /*097e*/ 	.byte	0x06
	.zero		1


	//   ....[38]....
        /*0980*/ 	.word	0x00008530
        /*0984*/ 	.word	0x000000ff
        /*0988*/ 	.word	0x00028850
        /*098c*/ 	.short	0x010a
        /*098e*/ 	.byte	0x05
	.zero		1


	//   ....[39]....
        /*0990*/ 	.word	0x00008570
        /*0994*/ 	.word	0x000000ff
        /*0998*/ 	.word	0x00028850
        /*099c*/ 	.short	0x010a
        /*099e*/ 	.byte	0x05
	.zero		1


	//   ....[40]....
        /*09a0*/ 	.word	0x00008ae0
        /*09a4*/ 	.word	0x000000ff
        /*09a8*/ 	.word	0x00000000
        /*09ac*/ 	.short	0x0101
        /*09ae*/ 	.byte	0x04
	.zero		1


	//   ....[41]....
        /*09b0*/ 	.word	0x00009e40
        /*09b4*/ 	.word	0x00000000
        /*09b8*/ 	.word	0x00000000
        /*09bc*/ 	.short	0x0101
        /*09be*/ 	.byte	0x3f
	.zero		1


	//   ....[42]....
        /*09c0*/ 	.word	0x0000be00
        /*09c4*/ 	.word	0x00000007
        /*09c8*/ 	.word	0x00028840
        /*09cc*/ 	.short	0x010a
        /*09ce*/ 	.byte	0x3f
	.zero		1


	//   ....[43]....
        /*09d0*/ 	.word	0x0000c4c0
        /*09d4*/ 	.word	0x00000007
        /*09d8*/ 	.word	0x00028830
        /*09dc*/ 	.short	0x0107
        /*09de*/ 	.byte	0x3f
	.zero		1


	//   ....[44]....
        /*09e0*/ 	.word	0x0000c590
        /*09e4*/ 	.word	0x00000007
        /*09e8*/ 	.word	0x00028830
        /*09ec*/ 	.short	0x0101
        /*09ee*/ 	.byte	0x3f
	.zero		1


	//   ....[45]....
        /*09f0*/ 	.word	0x0000cf50
        /*09f4*/ 	.word	0x00000010
        /*09f8*/ 	.word	0x00028800
        /*09fc*/ 	.short	0x0107
        /*09fe*/ 	.byte	0x3f
	.zero		1


	//   ....[46]....
        /*0a00*/ 	.word	0x0000d020
        /*0a04*/ 	.word	0x00000010
        /*0a08*/ 	.word	0x00028800
        /*0a0c*/ 	.short	0x0101
        /*0a0e*/ 	.byte	0x3f
	.zero		1


	//   ....[47]....
        /*0a10*/ 	.word	0x0000d040
        /*0a14*/ 	.word	0x00000010
        /*0a18*/ 	.word	0x00028820
        /*0a1c*/ 	.short	0x010a
        /*0a1e*/ 	.byte	0x3f
	.zero		1


	//   ....[48]....
        /*0a20*/ 	.word	0x0000d390
        /*0a24*/ 	.word	0x00000006
        /*0a28*/ 	.word	0x00028840
        /*0a2c*/ 	.short	0x010a
        /*0a2e*/ 	.byte	0x3f
	.zero		1


	//   ....[49]....
        /*0a30*/ 	.word	0x0000d8a0
        /*0a34*/ 	.word	0x00000006
        /*0a38*/ 	.word	0x00028830
        /*0a3c*/ 	.short	0x0107
        /*0a3e*/ 	.byte	0x3f
	.zero		1


	//   ....[50]....
        /*0a40*/ 	.word	0x0000d960
        /*0a44*/ 	.word	0x00000006
        /*0a48*/ 	.word	0x00028830
        /*0a4c*/ 	.short	0x0101
        /*0a4e*/ 	.byte	0x3f
	.zero		1


	//   ....[51]....
        /*0a50*/ 	.word	0x0000d9c0
        /*0a54*/ 	.word	0x00000006
        /*0a58*/ 	.word	0x00028860
        /*0a5c*/ 	.short	0x010a
        /*0a5e*/ 	.byte	0x3f
	.zero		1


	//   ....[52]....
        /*0a60*/ 	.word	0x0000df50
        /*0a64*/ 	.word	0x00000006
        /*0a68*/ 	.word	0x00028850
        /*0a6c*/ 	.short	0x0107
        /*0a6e*/ 	.byte	0x3f
	.zero		1


	//   ....[53]....
        /*0a70*/ 	.word	0x0000e0b0
        /*0a74*/ 	.word	0x00000006
        /*0a78*/ 	.word	0x00028850
        /*0a7c*/ 	.short	0x0101
        /*0a7e*/ 	.byte	0x3f
	.zero		1


	//   ....[54]....
        /*0a80*/ 	.word	0x0000e2c0
        /*0a84*/ 	.word	0x00000004
        /*0a88*/ 	.word	0x00028860
        /*0a8c*/ 	.short	0x010a
        /*0a8e*/ 	.byte	0x3f
	.zero		1


	//   ....[55]....
        /*0a90*/ 	.word	0x0000e7c0
        /*0a94*/ 	.word	0x00000004
        /*0a98*/ 	.word	0x00028850
        /*0a9c*/ 	.short	0x0107
        /*0a9e*/ 	.byte	0x3f
	.zero		1


	//   ....[56]....
        /*0aa0*/ 	.word	0x0000e880
        /*0aa4*/ 	.word	0x00000004
        /*0aa8*/ 	.word	0x00028850
        /*0aac*/ 	.short	0x0101
        /*0aae*/ 	.byte	0x3f
	.zero		1


	//   ....[57]....
        /*0ab0*/ 	.word	0x0000eb10
        /*0ab4*/ 	.word	0x00000004
        /*0ab8*/ 	.word	0x00028820
        /*0abc*/ 	.short	0x010a
        /*0abe*/ 	.byte	0x3f
	.zero		1


	//   ....[58]....
        /*0ac0*/ 	.word	0x0000ec90
        /*0ac4*/ 	.word	0x00000005
        /*0ac8*/ 	.word	0x00028840
        /*0acc*/ 	.short	0x010a
        /*0ace*/ 	.byte	0x3f
	.zero		1


	//   ....[59]....
        /*0ad0*/ 	.word	0x0000ed30
        /*0ad4*/ 	.word	0x00000017
        /*0ad8*/ 	.word	0x00028840
        /*0adc*/ 	.short	0x010a
        /*0ade*/ 	.byte	0x3f
	.zero		1


	//   ....[60]....
        /*0ae0*/ 	.word	0x0000ed70
        /*0ae4*/ 	.word	0x00000005
        /*0ae8*/ 	.word	0x00028860
        /*0aec*/ 	.short	0x010a
        /*0aee*/ 	.byte	0x3f
	.zero		1


	//   ....[61]....
        /*0af0*/ 	.word	0x0000edb0
        /*0af4*/ 	.word	0x00000017
        /*0af8*/ 	.word	0x00028860
        /*0afc*/ 	.short	0x010a
        /*0afe*/ 	.byte	0x3f
	.zero		1


	//   ....[62]....
        /*0b00*/ 	.word	0x0000ee20
        /*0b04*/ 	.word	0x00000003
        /*0b08*/ 	.word	0x00028800
        /*0b0c*/ 	.short	0x010a
        /*0b0e*/ 	.byte	0x3f
	.zero		1


	//   ....[63]....
        /*0b10*/ 	.word	0x0000ee70
        /*0b14*/ 	.word	0x00000003
        /*0b18*/ 	.word	0x00028830
        /*0b1c*/ 	.short	0x010a
        /*0b1e*/ 	.byte	0x3f
	.zero		1


	//   ....[64]....
        /*0b20*/ 	.word	0x0000eed0
        /*0b24*/ 	.word	0x00000005
        /*0b28*/ 	.word	0x00028830
        /*0b2c*/ 	.short	0x010a
        /*0b2e*/ 	.byte	0x3f
	.zero		1


	//   ....[65]....
        /*0b30*/ 	.word	0x0000ef30
        /*0b34*/ 	.word	0x00000005
        /*0b38*/ 	.word	0x00028850
        /*0b3c*/ 	.short	0x010a
        /*0b3e*/ 	.byte	0x3f
	.zero		1


	//   ....[66]....
        /*0b40*/ 	.word	0x0000ef90
        /*0b44*/ 	.word	0x00000005
        /*0b48*/ 	.word	0x00028830
        /*0b4c*/ 	.short	0x010a
        /*0b4e*/ 	.byte	0x3f
	.zero		1


	//   ....[67]....
        /*0b50*/ 	.word	0x0000eff0
        /*0b54*/ 	.word	0x00000005
        /*0b58*/ 	.word	0x00028850
        /*0b5c*/ 	.short	0x010a
        /*0b5e*/ 	.byte	0x3f
	.zero		1


	//   ....[68]....
        /*0b60*/ 	.word	0x0000f050
        /*0b64*/ 	.word	0x00000009
        /*0b68*/ 	.word	0x00028850
        /*0b6c*/ 	.short	0x010a
        /*0b6e*/ 	.byte	0x3f
	.zero		1


	//   ....[69]....
        /*0b70*/ 	.word	0x0000f150
        /*0b74*/ 	.word	0x00000007
        /*0b78*/ 	.word	0x00028840
        /*0b7c*/ 	.short	0x010a
        /*0b7e*/ 	.byte	0x3f
	.zero		1


	//   ....[70]....
        /*0b80*/ 	.word	0x000105d0
        /*0b84*/ 	.word	0x00000010
        /*0b88*/ 	.word	0x00028820
        /*0b8c*/ 	.short	0x010a
        /*0b8e*/ 	.byte	0x3f
	.zero		1


	//   ....[71]....
        /*0b90*/ 	.word	0x00010620
        /*0b94*/ 	.word	0x00000006
        /*0b98*/ 	.word	0x00028840
        /*0b9c*/ 	.short	0x010a
        /*0b9e*/ 	.byte	0x3f
	.zero		1


	//   ....[72]....
        /*0ba0*/ 	.word	0x00010f90
        /*0ba4*/ 	.word	0x00000006
        /*0ba8*/ 	.word	0x00028860
        /*0bac*/ 	.short	0x010a
        /*0bae*/ 	.byte	0x3f
	.zero		1


	//   ....[73]....
        /*0bb0*/ 	.word	0x00011990
        /*0bb4*/ 	.word	0x00000004
        /*0bb8*/ 	.word	0x00028860
        /*0bbc*/ 	.short	0x010a
        /*0bbe*/ 	.byte	0x3f
	.zero		1


	//   ....[74]....
        /*0bc0*/ 	.word	0x00012560
        /*0bc4*/ 	.word	0x00000004
        /*0bc8*/ 	.word	0x00028820
        /*0bcc*/ 	.short	0x010a
        /*0bce*/ 	.byte	0x3f
	.zero		1


	//   ....[75]....
        /*0bd0*/ 	.word	0x00012700
        /*0bd4*/ 	.word	0x00000005
        /*0bd8*/ 	.word	0x00028840
        /*0bdc*/ 	.short	0x010a
        /*0bde*/ 	.byte	0x3f
	.zero		1


	//   ....[76]....
        /*0be0*/ 	.word	0x00012750
        /*0be4*/ 	.word	0x00000017
        /*0be8*/ 	.word	0x00028840
        /*0bec*/ 	.short	0x010a
        /*0bee*/ 	.byte	0x3f
	.zero		1


	//   ....[77]....
        /*0bf0*/ 	.word	0x000127a0
        /*0bf4*/ 	.word	0x00000005
        /*0bf8*/ 	.word	0x00028860
        /*0bfc*/ 	.short	0x010a
        /*0bfe*/ 	.byte	0x3f
	.zero		1


	//----- nvinfo : EIATTR_NUM_MBARRIERS
	.align		4
.L_258:
        /*0c00*/ 	.byte	0x03, 0x38
        /*0c02*/ 	.short	0x0016


	//----- nvinfo : EIATTR_EXIT_INSTR_OFFSETS
	.align		4
        /*0c04*/ 	.byte	0x04, 0x1c
        /*0c06*/ 	.short	(.L_260 - .L_259)


	//   ....[0]....
.L_259:
        /*0c08*/ 	.word	0x00000960


	//   ....[1]....
        /*0c0c*/ 	.word	0x0000ab70


	//   ....[2]....
        /*0c10*/ 	.word	0x0000ee00


	//----- nvinfo : EIATTR_MAX_THREADS
	.align		4
.L_260:
        /*0c14*/ 	.byte	0x04, 0x05
        /*0c16*/ 	.short	(.L_262 - .L_261)
.L_261:
        /*0c18*/ 	.word	0x00000180
        /*0c1c*/ 	.word	0x00000001
        /*0c20*/ 	.word	0x00000001


	//----- nvinfo : EIATTR_CRS_STACK_SIZE
	.align		4
.L_262:
        /*0c24*/ 	.byte	0x04, 0x1e
        /*0c26*/ 	.short	(.L_264 - .L_263)
.L_263:
        /*0c28*/ 	.word	0x00000000


	//----- nvinfo : EIATTR_CBANK_PARAM_SIZE
	.align		4
.L_264:
        /*0c2c*/ 	.byte	0x03, 0x19
        /*0c2e*/ 	.short	0x0af0


	//----- nvinfo : EIATTR_PARAM_CBANK
	.align		4
        /*0c30*/ 	.byte	0x04, 0x0a
        /*0c32*/ 	.short	(.L_266 - .L_265)
	.align		4
.L_265:
        /*0c34*/ 	.word	index@(.nv.constant0._ZN7cutlass13device_kernelIN5flash11enable_sm90INS1_16FlashAttnFwdSm90INS1_25CollectiveMainloopFwdSm90ILi2EN4cute5tupleIJNS5_1CILi1EEES8_S8_EEENS6_IJNS7_ILi128EEESA_SA_EEELi128ENS_6half_tEfNS_4arch4Sm90ELb1ELb0ELb0ELb0ELb1ELb0ELb0ELb1ELb1ELb1ELb0ELb0EEENS1_21CollectiveEpilogueFwdISB_S9_SC_SE_Li256ELb0ELb1ELb0ELb0EEENS1_30DynamicPersistentTileSchedulerILi256ELi128ELb0ELb1ELb1EEEEEEEEEvNT_6ParamsE)
        /*0c38*/ 	.short	0x0210
        /*0c3a*/ 	.short	0x0af0


	//----- nvinfo : EIATTR_SW_WAR
	.align		4
.L_266:
        /*0c3c*/ 	.byte	0x04, 0x36
        /*0c3e*/ 	.short	(.L_268 - .L_267)
.L_267:
        /*0c40*/ 	.word	0x00000008
.L_268:


//--------------------- .nv.info._ZN7cutlass13device_kernelIN5flash11enable_sm90INS1_16FlashAttnFwdSm90INS1_25CollectiveMainloopFwdSm90ILi2EN4cute5tupleIJNS5_1CILi1EEES8_S8_EEENS6_IJNS7_ILi128EEESA_SA_EEELi128ENS_6half_tEfNS_4arch4Sm90ELb1ELb0ELb0ELb1ELb1ELb0ELb0ELb1ELb1ELb1ELb0ELb0EEENS1_21CollectiveEpilogueFwdISB_S9_SC_SE_Li256ELb1ELb1ELb0ELb0EEENS1_36VarlenDynamicPersistentTileSchedulerILi128ELi128ELi256ELi128ELb0ELb1ELb1ELb1ELb1ELb1EEEEEEEEEvNT_6ParamsE --------------------------
	.section	.nv.info._ZN7cutlass13device_kernelIN5flash11enable_sm90INS1_16FlashAttnFwdSm90INS1_25CollectiveMainloopFwdSm90ILi2EN4cute5tupleIJNS5_1CILi1EEES8_S8_EEENS6_IJNS7_ILi128EEESA_SA_EEELi128ENS_6half_tEfNS_4arch4Sm90ELb1ELb0ELb0ELb1ELb1ELb0ELb0ELb1ELb1ELb1ELb0ELb0EEENS1_21CollectiveEpilogueFwdISB_S9_SC_SE_Li256ELb1ELb1ELb0ELb0EEENS1_36VarlenDynamicPersistentTileSchedulerILi128ELi128ELi256ELi128ELb0ELb1ELb1ELb1ELb1ELb1EEEEEEEEEvNT_6ParamsE,"",@"SHT_CUDA_INFO"
	.sectionflags	@""
	.align	4


	//----- nvinfo : EIATTR_CUDA_API_VERSION
	.align		4
        /*0000*/ 	.byte	0x04, 0x37
        /*0002*/ 	.short	(.L_270 - .L_269)
.L_269:
        /*0004*/ 	.word	0x00000082


	//----- nvinfo : EIATTR_KPARAM_INFO
	.align		4
.L_270:
        /*0008*/ 	.byte	0x04, 0x17
        /*000a*/ 	.short	(.L_272 - .L_271)
.L_271:
        /*000c*/ 	.word	0x00000000
        /*0010*/ 	.short	0x0000
        /*0012*/ 	.short	0x0070
        /*0014*/ 	.byte	0x00, 0xf0, 0x01, 0x2a


	//----- nvinfo : EIATTR_SPARSE_MMA_MASK
	.align		4
.L_272:
        /*0018*/ 	.byte	0x03, 0x50
        /*001a*/ 	.short	0x0000


	//----- nvinfo : EIATTR_MAXREG_COUNT
	.align		4
        /*001c*/ 	.byte	0x03, 0x1b
        /*001e*/ 	.short	0x00a8


	//----- nvinfo : EIATTR_NUM_BARRIERS
	.align		4
        /*0020*/ 	.byte	0x02, 0x4c
        /*0022*/ 	.byte	0x10
	.zero		1


	//----- nvinfo : EIATTR_EXTERNS
	.align		4
        /*0024*/ 	.byte	0x04, 0x0f
        /*0026*/ 	.short	(.L_274 - .L_273)


	//   ....[0]....
	.align		4
.L_273:
        /*0028*/ 	.word	index@(__assertfail)


	//----- nvinfo : EIATTR_ANNOTATIONS
	.align		4
.L_274:
        /*002c*/ 	.byte	0x04, 0x55
        /*002e*/ 	.short	(.L_276 - .L_275)


	//   ....[0]....
.L_275:
        /* <DEDUP_REMOVED lines=14> */


	//----- nvinfo : EIATTR_MERCURY_ISA_VERSION
	.align		4
.L_276:
        /*00f8*/ 	.byte	0x03, 0x5f
        /*00fa*/ 	.short	0x0101


	//----- nvinfo : EIATTR_UNUSED_LOAD_BYTE_OFFSET
	.align		4
        /*00fc*/ 	.byte	0x04, 0x44
        /*00fe*/ 	.short	(.L_278 - .L_277)


	//   ....[0]....
.L_277:
        /*0100*/ 	.word	0x00000970
        /*0104*/ 	.word	0x0000fff0


	//   ....[1]....
        /*0108*/ 	.word	0x00009030
        /*010c*/ 	.word	0x0000fff0


	//----- nvinfo : EIATTR_INT_WARP_WIDE_INSTR_OFFSETS
	.align		4
.L_278:
        /*0110*/ 	.byte	0x04, 0x31
        /*0112*/ 	.short	(.L_280 - .L_279)


	//   ....[0]....
.L_279:
        /*0114*/ 	.word	0x000000c0


	//   ....[1]....
        /*0118*/ 	.word	0x000000d0


	//   ....[2]....
        /*011c*/ 	.word	0x00000170


	//   ....[3]....
        /*0120*/ 	.word	0x0000c440


	//   ....[4]....
        /*0124*/ 	.word	0x0000c4d0


	//   ....[5]....
        /*0128*/ 	.word	0x0000f3b0


	//   ....[6]....
        /*012c*/ 	.word	0x0000f440


	//----- nvinfo : EIATTR_COOP_GROUP_MASK_REGIDS
	.align		4
.L_280:
        /*0130*/ 	.byte	0x04, 0x29
        /*0132*/ 	.short	(.L_282 - .L_281)


	//   ....[0]....
.L_281:
        /*0134*/ 	.word	0xffffffff


	//   ....[1]....
        /*0138*/ 	.word	0xffffffff


	//   ....[2]....
        /*013c*/ 	.word	0xffffffff


	//   ....[3]....
        /*0140*/ 	.word	0xffffffff


	//   ....[4]....
        /*0144*/ 	.word	0xffffffff


	//   ....[5]....
        /*0148*/ 	.word	0xffffffff


	//   ....[6]....
        /*014c*/ 	.word	0xffffffff


	//   ....[7]....
        /*0150*/ 	.word	0xffffffff


	//   ....[8]....
        /*0154*/ 	.word	0xffffffff


	//   ....[9]....
        /*0158*/ 	.word	0xffffffff


	//   ....[10]....
        /*015c*/ 	.word	0xffffffff


	//   ....[11]....
        /*0160*/ 	.word	0xffffffff


	//   ....[12]....
        /*0164*/ 	.word	0xffffffff


	//   ....[13]....
        /*0168*/ 	.word	0xffffffff


	//   ....[14]....
        /*016c*/ 	.word	0xffffffff


	//   ....[15]....
        /*0170*/ 	.word	0xffffffff


	//   ....[16]....
        /*0174*/ 	.word	0xffffffff


	//   ....[17]....
        /*0178*/ 	.word	0xffffffff


	//   ....[18]....
        /*017c*/ 	.word	0xffffffff


	//   ....[19]....
        /*0180*/ 	.word	0xffffffff


	//   ....[20]....
        /*0184*/ 	.word	0xffffffff


	//   ....[21]....
        /*0188*/ 	.word	0xffffffff


	//   ....[22]....
        /*018c*/ 	.word	0xffffffff


	//   ....[23]....
        /*0190*/ 	.word	0xffffffff


	//   ....[24]....
        /*0194*/ 	.word	0xffffffff


	//   ....[25]....
        /*0198*/ 	.word	0xffffffff


	//   ....[26]....
        /*019c*/ 	.word	0xffffffff


	//   ....[27]....
        /*01a0*/ 	.word	0xffffffff


	//   ....[28]....
        /*01a4*/ 	.word	0xffffffff


	//   ....[29]....
        /*01a8*/ 	.word	0xffffffff


	//   ....[30]....
        /*01ac*/ 	.word	0xffffffff


	//   ....[31]....
        /*01b0*/ 	.word	0xffffffff


	//   ....[32]....
        /*01b4*/ 	.word	0xffffffff


	//   ....[33]....
        /*01b8*/ 	.word	0xffffffff


	//   ....[34]....
        /*01bc*/ 	.word	0xffffffff


	//   ....[35]....
        /*01c0*/ 	.word	0xffffffff


	//   ....[36]....
        /*01c4*/ 	.word	0xffffffff


	//   ....[37]....
        /*01c8*/ 	.word	0xffffffff


	//   ....[38]....
        /*01cc*/ 	.word	0xffffffff


	//   ....[39]....
        /*01d0*/ 	.word	0xffffffff


	//   ....[40]....
        /*01d4*/ 	.word	0xffffffff


	//   ....[41]....
        /*01d8*/ 	.word	0xffffffff


	//   ....[42]....
        /*01dc*/ 	.word	0xffffffff


	//   ....[43]....
        /*01e0*/ 	.word	0xffffffff


	//   ....[44]....
        /*01e4*/ 	.word	0xffffffff


	//   ....[45]....
        /*01e8*/ 	.word	0xffffffff


	//   ....[46]....
        /*01ec*/ 	.word	0xffffffff


	//   ....[47]....
        /*01f0*/ 	.word	0xffffffff


	//   ....[48]....
        /*01f4*/ 	.word	0xffffffff


	//   ....[49]....
        /*01f8*/ 	.word	0xffffffff


	//   ....[50]....
        /*01fc*/ 	.word	0xffffffff


	//   ....[51]....
        /*0200*/ 	.word	0xffffffff


	//   ....[52]....
        /*0204*/ 	.word	0xffffffff


	//   ....[53]....
        /*0208*/ 	.word	0xffffffff


	//   ....[54]....
        /*020c*/ 	.word	0xffffffff


	//   ....[55]....
        /*0210*/ 	.word	0xffffffff


	//   ....[56]....
        /*0214*/ 	.word	0xffffffff


	//   ....[57]....
        /*0218*/ 	.word	0xffffffff


	//   ....[58]....
        /*021c*/ 	.word	0xffffffff


	//   ....[59]....
        /*0220*/ 	.word	0xffffffff


	//   ....[60]....
        /*0224*/ 	.word	0xffffffff


	//   ....[61]....
        /*0228*/ 	.word	0xffffffff


	//   ....[62]....
        /*022c*/ 	.word	0xffffffff


	//   ....[63]....
        /*0230*/ 	.word	0xffffffff


	//   ....[64]....
        /*0234*/ 	.word	0xffffffff


	//   ....[65]....
        /*0238*/ 	.word	0xffffffff


	//   ....[66]....
        /*023c*/ 	.word	0xffffffff


	//   ....[67]....
        /*0240*/ 	.word	0xffffffff


	//   ....[68]....
        /*0244*/ 	.word	0xffffffff


	//   ....[69]....
        /*0248*/ 	.word	0xffffffff


	//   ....[70]....
        /*024c*/ 	.word	0xffffffff


	//   ....[71]....
        /*0250*/ 	.word	0xffffffff


	//   ....[72]....
        /*0254*/ 	.word	0xffffffff


	//   ....[73]....
        /*0258*/ 	.word	0xffffffff


	//   ....[74]....
        /*025c*/ 	.word	0xffffffff


	//   ....[75]....
        /*0260*/ 	.word	0xffffffff


	//   ....[76]....
        /*0264*/ 	.word	0xffffffff


	//   ....[77]....
        /*0268*/ 	.word	0xffffffff


	//   ....[78]....
        /*026c*/ 	.word	0xffffffff


	//   ....[79]....
        /*0270*/ 	.word	0xffffffff


	//   ....[80]....
        /*0274*/ 	.word	0xffffffff


	//   ....[81]....
        /*0278*/ 	.word	0xffffffff


	//   ....[82]....
        /*027c*/ 	.word	0xffffffff


	//   ....[83]....
        /*0280*/ 	.word	0xffffffff


	//   ....[84]....
        /*0284*/ 	.word	0xffffffff


	//   ....[85]....
        /*0288*/ 	.word	0xffffffff


	//   ....[86]....
        /*028c*/ 	.word	0xffffffff


	//   ....[87]....
        /*0290*/ 	.word	0xffffffff


	//   ....[88]....
        /*0294*/ 	.word	0xffffffff


	//   ....[89]....
        /*0298*/ 	.word	0xffffffff


	//   ....[90]....
        /*029c*/ 	.word	0xffffffff


	//   ....[91]....
        /*02a0*/ 	.word	0xffffffff


	//   ....[92]....
        /*02a4*/ 	.word	0xffffffff


	//   ....[93]....
        /*02a8*/ 	.word	0xffffffff


	//   ....[94]....
        /*02ac*/ 	.word	0xffffffff


	//   ....[95]....
        /*02b0*/ 	.word	0xffffffff


	//   ....[96]....
        /*02b4*/ 	.word	0xffffffff


	//   ....[97]....
        /*02b8*/ 	.word	0xffffffff


	//   ....[98]....
        /*02bc*/ 	.word	0xffffffff


	//   ....[99]....
        /*02c0*/ 	.word	0xffffffff


	//   ....[100]....
        /*02c4*/ 	.word	0xffffffff


	//   ....[101]....
        /*02c8*/ 	.word	0xffffffff


	//   ....[102]....
        /*02cc*/ 	.word	0xffffffff


	//   ....[103]....
        /*02d0*/ 	.word	0xffffffff


	//   ....[104]....
        /*02d4*/ 	.word	0xffffffff


	//   ....[105]....
        /*02d8*/ 	.word	0xffffffff


	//   ....[106]....
        /*02dc*/ 	.word	0xffffffff


	//   ....[107]....
        /*02e0*/ 	.word	0xffffffff


	//   ....[108]....
        /*02e4*/ 	.word	0xffffffff


	//   ....[109]....
        /*02e8*/ 	.word	0xffffffff


	//   ....[110]....
        /*02ec*/ 	.word	0xffffffff


	//   ....[111]....
        /*02f0*/ 	.word	0xffffffff


	//   ....[112]....
        /*02f4*/ 	.word	0xffffffff


	//   ....[113]....
        /*02f8*/ 	.word	0xffffffff


	//   ....[114]....
        /*02fc*/ 	.word	0xffffffff


	//   ....[115]....
        /*0300*/ 	.word	0xffffffff


	//   ....[116]....
        /*0304*/ 	.word	0xffffffff


	//   ....[117]....
        /*0308*/ 	.word	0xffffffff


	//   ....[118]....
        /*030c*/ 	.word	0xffffffff


	//   ....[119]....
        /*0310*/ 	.word	0xffffffff


	//   ....[120]....
        /*0314*/ 	.word	0xffffffff


	//   ....[121]....
        /*0318*/ 	.word	0xffffffff


	//   ....[122]....
        /*031c*/ 	.word	0xffffffff


	//   ....[123]....
        /*0320*/ 	.word	0xffffffff


	//   ....[124]....
        /*0324*/ 	.word	0xffffffff


	//   ....[125]....
        /*0328*/ 	.word	0xffffffff


	//   ....[126]....
        /*032c*/ 	.word	0xffffffff


	//   ....[127]....
        /*0330*/ 	.word	0xffffffff


	//   ....[128]....
        /*0334*/ 	.word	0xffffffff


	//   ....[129]....
        /*0338*/ 	.word	0xffffffff


	//   ....[130]....
        /*033c*/ 	.word	0xffffffff


	//   ....[131]....
        /*0340*/ 	.word	0xffffffff


	//   ....[132]....
        /*0344*/ 	.word	0xffffffff


	//   ....[133]....
        /*0348*/ 	.word	0xffffffff


	//   ....[134]....
        /*034c*/ 	.word	0xffffffff


	//   ....[135]....
        /*0350*/ 	.word	0xffffffff


	//   ....[136]....
        /*0354*/ 	.word	0xffffffff


	//   ....[137]....
        /*0358*/ 	.word	0xffffffff


	//   ....[138]....
        /*035c*/ 	.word	0xffffffff


	//   ....[139]....
        /*0360*/ 	.word	0xffffffff


	//   ....[140]....
        /*0364*/ 	.word	0xffffffff


	//   ....[141]....
        /*0368*/ 	.word	0xffffffff


	//   ....[142]....
        /*036c*/ 	.word	0xffffffff


	//   ....[143]....
        /*0370*/ 	.word	0xffffffff


	//   ....[144]....
        /*0374*/ 	.word	0xffffffff


	//   ....[145]....
        /*0378*/ 	.word	0xffffffff


	//   ....[146]....
        /*037c*/ 	.word	0xffffffff


	//   ....[147]....
        /*0380*/ 	.word	0xffffffff


	//   ....[148]....
        /*0384*/ 	.word	0xffffffff


	//   ....[149]....
        /*0388*/ 	.word	0xffffffff


	//   ....[150]....
        /*038c*/ 	.word	0xffffffff


	//   ....[151]....
        /*0390*/ 	.word	0xffffffff


	//   ....[152]....
        /*0394*/ 	.word	0xffffffff


	//   ....[153]....
        /*0398*/ 	.word	0xffffffff


	//   ....[154]....
        /*039c*/ 	.word	0xffffffff


	//   ....[155]....
        /*03a0*/ 	.word	0xffffffff


	//   ....[156]....
        /*03a4*/ 	.word	0xffffffff


	//   ....[157]....
        /*03a8*/ 	.word	0xffffffff


	//   ....[158]....
        /*03ac*/ 	.word	0xffffffff


	//   ....[159]....
        /*03b0*/ 	.word	0xffffffff


	//   ....[160]....
        /*03b4*/ 	.word	0xffffffff


	//   ....[161]....
        /*03b8*/ 	.word	0x0500000f


	//   ....[162]....
        /*03bc*/ 	.word	0x0500000f


	//   ....[163]....
        /*03c0*/ 	.word	0x0500000f


	//   ....[164]....
        /*03c4*/ 	.word	0x0500000f


	//   ....[165]....
        /*03c8*/ 	.word	0x0500000f


	//   ....[166]....
        /*03cc*/ 	.word	0x0500000f


	//   ....[167]....
        /*03d0*/ 	.word	0x0500000f


	//   ....[168]....
        /*03d4*/ 	.word	0x0500000f


	//   ....[169]....
        /*03d8*/ 	.word	0x0500000f


	//   ....[170]....
        /*03dc*/ 	.word	0x0500000f


	//   ....[171]....
        /*03e0*/ 	.word	0x0500000f


	//   ....[172]....
        /*03e4*/ 	.word	0x0500000f


	//   ....[173]....
        /*03e8*/ 	.word	0x0500000f


	//   ....[174]....
        /*03ec*/ 	.word	0x0500000f


	//   ....[175]....
        /*03f0*/ 	.word	0x0500000f


	//   ....[176]....
        /*03f4*/ 	.word	0x0500000f


	//   ....[177]....
        /*03f8*/ 	.word	0x0500000f


	//   ....[178]....
        /*03fc*/ 	.word	0x0500000f


	//   ....[179]....
        /*0400*/ 	.word	0x0500000f


	//   ....[180]....
        /*0404*/ 	.word	0x0500000f


	//   ....[181]....
        /*0408*/ 	.word	0x0500000f


	//   ....[182]....
        /*040c*/ 	.word	0x0500000f


	//   ....[183]....
        /*0410*/ 	.word	0x0500000f


	//   ....[184]....
        /*0414*/ 	.word	0x0500000f


	//   ....[185]....
        /*0418*/ 	.word	0x0500000f


	//   ....[186]....
        /*041c*/ 	.word	0x0500000f


	//   ....[187]....
        /*0420*/ 	.word	0x0500000f


	//   ....[188]....
        /*0424*/ 	.word	0x0500000f


	//   ....[189]....
        /*0428*/ 	.word	0x0500000f


	//   ....[190]....
        /*042c*/ 	.word	0x0500000f


	//   ....[191]....
        /*0430*/ 	.word	0x0500000f


	//   ....[192]....
        /*0434*/ 	.word	0x0500000f


	//   ....[193]....
        /*0438*/ 	.word	0x0500000f


	//   ....[194]....
        /*043c*/ 	.word	0x0500000f


	//   ....[195]....
        /*0440*/ 	.word	0x0500000f


	//   ....[196]....
        /*0444*/ 	.word	0x0500000f


	//   ....[197]....
        /*0448*/ 	.word	0x0500000f


	//   ....[198]....
        /*044c*/ 	.word	0x0500000f


	//   ....[199]....
        /*0450*/ 	.word	0x0500000f


	//   ....[200]....
        /*0454*/ 	.word	0x0500000f


	//   ....[201]....
        /*0458*/ 	.word	0x0500000f


	//   ....[202]....
        /*045c*/ 	.word	0x0500000f


	//   ....[203]....
        /*0460*/ 	.word	0x0500000f


	//   ....[204]....
        /*0464*/ 	.word	0x0500000f


	//   ....[205]....
        /*0468*/ 	.word	0x0500000f


	//   ....[206]....
        /*046c*/ 	.word	0x0500000f


	//   ....[207]....
        /*0470*/ 	.word	0x0500000f


	//   ....[208]....
        /*0474*/ 	.word	0x0500000f


	//   ....[209]....
        /*0478*/ 	.word	0x0500000f


	//   ....[210]....
        /*047c*/ 	.word	0x0500000f


	//   ....[211]....
        /*0480*/ 	.word	0x0500000f


	//   ....[212]....
        /*0484*/ 	.word	0x0500000f


	//   ....[213]....
        /*0488*/ 	.word	0x0500000f


	//   ....[214]....
        /*048c*/ 	.word	0x0500000f


	//   ....[215]....
        /*0490*/ 	.word	0x0500000f


	//   ....[216]....
        /*0494*/ 	.word	0x0500000f


	//   ....[217]....
        /*0498*/ 	.word	0x0500000f


	//   ....[218]....
        /*049c*/ 	.word	0x0500000f


	//   ....[219]....
        /*04a0*/ 	.word	0x0500000f


	//   ....[220]....
        /*04a4*/ 	.word	0x0500000f


	//   ....[221]....
        /*04a8*/ 	.word	0x0500000f


	//   ....[222]....
        /*04ac*/ 	.word	0x0500000f


	//   ....[223]....
        /*04b0*/ 	.word	0x0500000f


	//   ....[224]....
        /*04b4*/ 	.word	0x0500000f


	//   ....[225]....
        /*04b8*/ 	.word	0x0500000f


	//   ....[226]....
        /*04bc*/ 	.word	0x0500000f


	//   ....[227]....
        /*04c0*/ 	.word	0x0500000f


	//   ....[228]....
        /*04c4*/ 	.word	0x0500000f


	//   ....[229]....
        /*04c8*/ 	.word	0x0500000f


	//   ....[230]....
        /*04cc*/ 	.word	0x0500000f


	//   ....[231]....
        /*04d0*/ 	.word	0x0500000f


	//   ....[232]....
        /*04d4*/ 	.word	0x0500000f


	//   ....[233]....
        /*04d8*/ 	.word	0x0500000f


	//   ....[234]....
        /*04dc*/ 	.word	0x0500000f


	//   ....[235]....
        /*04e0*/ 	.word	0x0500000f


	//   ....[236]....
        /*04e4*/ 	.word	0x0500000f


	//   ....[237]....
        /*04e8*/ 	.word	0x0500000f


	//   ....[238]....
        /*04ec*/ 	.word	0x0500000f


	//   ....[239]....
        /*04f0*/ 	.word	0x0500000f


	//   ....[240]....
        /*04f4*/ 	.word	0x0500000f


	//   ....[241]....
        /*04f8*/ 	.word	0x0500000f


	//   ....[242]....
        /*04fc*/ 	.word	0x0500000f


	//   ....[243]....
        /*0500*/ 	.word	0x0500000f


	//   ....[244]....
        /*0504*/ 	.word	0x0500000f


	//   ....[245]....
        /*0508*/ 	.word	0x0500000f


	//   ....[246]....
        /*050c*/ 	.word	0x0500000f


	//   ....[247]....
        /*0510*/ 	.word	0x0500000f


	//   ....[248]....
        /*0514*/ 	.word	0x0500000f


	//   ....[249]....
        /*0518*/ 	.word	0x0500000f


	//   ....[250]....
        /*051c*/ 	.word	0x0500000f


	//   ....[251]....
        /*0520*/ 	.word	0x0500000f


	//   ....[252]....
        /*0524*/ 	.word	0x0500000f


	//   ....[253]....
        /*0528*/ 	.word	0x0500000f


	//   ....[254]....
        /*052c*/ 	.word	0x0500000f


	//   ....[255]....
        /*0530*/ 	.word	0x0500000f


	//   ....[0]....
        /*0534*/ 	.word	0x0500000f


	//   ....[1]....
        /*0538*/ 	.word	0x0500000f


	//   ....[2]....
        /*053c*/ 	.word	0x0500000f


	//   ....[3]....
        /*0540*/ 	.word	0x0500000f


	//----- nvinfo : EIATTR_COOP_GROUP_INSTR_OFFSETS
	.align		4
.L_282:
        /*0544*/ 	.byte	0x04, 0x28
        /*0546*/ 	.short	(.L_284 - .L_283)


	//   ....[0]....
.L_283:
        /*0548*/ 	.word	0x00000080


	//   ....[1]....
        /*054c*/ 	.word	0x00000090


	//   ....[2]....
        /*0550*/ 	.word	0x000002d0


	//   ....[3]....
        /*0554*/ 	.word	0x00000430


	//   ....[4]....
        /*0558*/ 	.word	0x00000550


	//   ....[5]....
        /*055c*/ 	.word	0x000006b0


	//   ....[6]....
        /*0560*/ 	.word	0x00001570


	//   ....[7]....
        /*0564*/ 	.word	0x00001e70


	//   ....[8]....
        /*0568*/ 	.word	0x00001eb0


	//   ....[9]....
        /*056c*/ 	.word	0x000025c0


	//   ....[10]....
        /*0570*/ 	.word	0x00002690


	//   ....[11]....
        /*0574*/ 	.word	0x00003060


	//   ....[12]....
        /*0578*/ 	.word	0x000030d0


	//   ....[13]....
        /*057c*/ 	.word	0x000044b0


	//   ....[14]....
        /*0580*/ 	.word	0x000044d0


	//   ....[15]....
        /*0584*/ 	.word	0x00004ba0


	//   ....[16]....
        /*0588*/ 	.word	0x00004be0


	//   ....[17]....
        /*058c*/ 	.word	0x00005510


	//   ....[18]....
        /*0590*/ 	.word	0x00005590


	//   ....[19]....
        /*0594*/ 	.word	0x00007210


	//   ....[20]....
        /*0598*/ 	.word	0x00007220


	//   ....[21]....
        /*059c*/ 	.word	0x00007260


	//   ....[22]....
        /*05a0*/ 	.word	0x00007270


	//   ....[23]....
        /*05a4*/ 	.word	0x000086f0


	//   ....[24]....
        /*05a8*/ 	.word	0x00008720


	//   ....[25]....
        /*05ac*/ 	.word	0x000087f0


	//   ....[26]....
        /*05b0*/ 	.word	0x00008800


	//   ....[27]....
        /*05b4*/ 	.word	0x00009b20


	//   ....[28]....
        /*05b8*/ 	.word	0x00009b60


	//   ....[29]....
        /*05bc*/ 	.word	0x00009bc0


	//   ....[30]....
        /*05c0*/ 	.word	0x00009c00


	//   ....[31]....
        /*05c4*/ 	.word	0x0000a1b0


	//   ....[32]....
        /*05c8*/ 	.word	0x0000a1d0


	//   ....[33]....
        /*05cc*/ 	.word	0x0000a290


	//   ....[34]....
        /*05d0*/ 	.word	0x0000a2b0


	//   ....[35]....
        /*05d4*/ 	.word	0x0000a370


	//   ....[36]....
        /*05d8*/ 	.word	0x0000a390


	//   ....[37]....
        /*05dc*/ 	.word	0x0000a460


	//   ....[38]....
        /*05e0*/ 	.word	0x0000a480


	//   ....[39]....
        /*05e4*/ 	.word	0x0000ad40


	//   ....[40]....
        /*05e8*/ 	.word	0x0000ad60


	//   ....[41]....
        /*05ec*/ 	.word	0x0000ae20


	//   ....[42]....
        /*05f0*/ 	.word	0x0000ae40


	//   ....[43]....
        /*05f4*/ 	.word	0x0000af00


	//   ....[44]....
        /*05f8*/ 	.word	0x0000af20


	//   ....[45]....
        /*05fc*/ 	.word	0x0000aff0


	//   ....[46]....
        /*0600*/ 	.word	0x0000b010


	//   ....[47]....
        /*0604*/ 	.word	0x0000b150


	//   ....[48]....
        /*0608*/ 	.word	0x0000b320


	//   ....[49]....
        /*060c*/ 	.word	0x0000b350


	//   ....[50]....
        /*0610*/ 	.word	0x0000b380


	//   ....[51]....
        /*0614*/ 	.word	0x0000b3b0


	//   ....[52]....
        /*0618*/ 	.word	0x0000b3e0


	//   ....[53]....
        /*061c*/ 	.word	0x0000b410


	//   ....[54]....
        /*0620*/ 	.word	0x0000b560


	//   ....[55]....
        /*0624*/ 	.word	0x0000b590


	//   ....[56]....
        /*0628*/ 	.word	0x0000b5c0


	//   ....[57]....
        /*062c*/ 	.word	0x0000b5f0


	//   ....[58]....
        /*0630*/ 	.word	0x0000b620


	//   ....[59]....
        /*0634*/ 	.word	0x0000b650


	//   ....[60]....
        /*0638*/ 	.word	0x0000b6e0


	//   ....[61]....
        /*063c*/ 	.word	0x0000b740


	//   ....[62]....
        /*0640*/ 	.word	0x0000b7d0


	//   ....[63]....
        /*0644*/ 	.word	0x0000cf70


	//   ....[64]....
        /*0648*/ 	.word	0x0000cf90


	//   ....[65]....
        /*064c*/ 	.word	0x0000d030


	//   ....[66]....
        /*0650*/ 	.word	0x0000d050


	//   ....[67]....
        /*0654*/ 	.word	0x0000d0e0


	//   ....[68]....
        /*0658*/ 	.word	0x0000d100


	//   ....[69]....
        /*065c*/ 	.word	0x0000d190


	//   ....[70]....
        /*0660*/ 	.word	0x0000d1b0


	//   ....[71]....
        /*0664*/ 	.word	0x0000d240


	//   ....[72]....
        /*0668*/ 	.word	0x0000d260


	//   ....[73]....
        /*066c*/ 	.word	0x0000d2f0


	//   ....[74]....
        /*0670*/ 	.word	0x0000d310


	//   ....[75]....
        /*0674*/ 	.word	0x0000d3a0


	//   ....[76]....
        /*0678*/ 	.word	0x0000d3c0


	//   ....[77]....
        /*067c*/ 	.word	0x0000d3d0


	//   ....[78]....
        /*0680*/ 	.word	0x0000d450


	//   ....[79]....
        /*0684*/ 	.word	0x0000dbb0


	//   ....[80]....
        /*0688*/ 	.word	0x0000dbe0


	//   ....[81]....
        /*068c*/ 	.word	0x0000dc40


	//   ....[82]....
        /*0690*/ 	.word	0x0000dc90


	//   ....[83]....
        /*0694*/ 	.word	0x0000dce0


	//   ....[84]....
        /*0698*/ 	.word	0x0000dd30


	//   ....[85]....
        /*069c*/ 	.word	0x0000dd80


	//   ....[86]....
        /*06a0*/ 	.word	0x0000ddd0


	//   ....[87]....
        /*06a4*/ 	.word	0x0000de20


	//   ....[88]....
        /*06a8*/ 	.word	0x0000de70


	//   ....[89]....
        /*06ac*/ 	.word	0x0000dec0


	//   ....[90]....
        /*06b0*/ 	.word	0x0000df10


	//   ....[91]....
        /*06b4*/ 	.word	0x0000df50


	//   ....[92]....
        /*06b8*/ 	.word	0x0000dfa0


	//   ....[93]....
        /*06bc*/ 	.word	0x0000dfc0


	//   ....[94]....
        /*06c0*/ 	.word	0x0000e000


	//   ....[95]....
        /*06c4*/ 	.word	0x0000e760


	//   ....[96]....
        /*06c8*/ 	.word	0x0000e790


	//   ....[97]....
        /*06cc*/ 	.word	0x0000e7f0


	//   ....[98]....
        /*06d0*/ 	.word	0x0000e800


	//   ....[99]....
        /*06d4*/ 	.word	0x0000e850


	//   ....[100]....
        /*06d8*/ 	.word	0x0000e860


	//   ....[101]....
        /*06dc*/ 	.word	0x0000e8b0


	//   ....[102]....
        /*06e0*/ 	.word	0x0000e8c0


	//   ....[103]....
        /*06e4*/ 	.word	0x0000e910


	//   ....[104]....
        /*06e8*/ 	.word	0x0000e920


	//   ....[105]....
        /*06ec*/ 	.word	0x0000e970


	//   ....[106]....
        /*06f0*/ 	.word	0x0000e980


	//   ....[107]....
        /*06f4*/ 	.word	0x0000e9d0


	//   ....[108]....
        /*06f8*/ 	.word	0x0000e9e0


	//   ....[109]....
        /*06fc*/ 	.word	0x0000e9f0


	//   ....[110]....
        /*0700*/ 	.word	0x0000ea40


	//   ....[111]....
        /*0704*/ 	.word	0x0000eca0


	//   ....[112]....
        /*0708*/ 	.word	0x0000ecc0


	//   ....[113]....
        /*070c*/ 	.word	0x0000ecd0


	//   ....[114]....
        /*0710*/ 	.word	0x0000ed40


	//   ....[115]....
        /*0714*/ 	.word	0x0000ed50


	//   ....[116]....
        /*0718*/ 	.word	0x0000edc0


	//   ....[117]....
        /*071c*/ 	.word	0x0000edd0


	//   ....[118]....
        /*0720*/ 	.word	0x0000ee40


	//   ....[119]....
        /*0724*/ 	.word	0x0000ee50


	//   ....[120]....
        /*0728*/ 	.word	0x0000eec0


	//   ....[121]....
        /*072c*/ 	.word	0x0000eed0


	//   ....[122]....
        /*0730*/ 	.word	0x0000ef40


	//   ....[123]....
        /*0734*/ 	.word	0x0000ef50


	//   ....[124]....
        /*0738*/ 	.word	0x0000efc0


	//   ....[125]....
        /*073c*/ 	.word	0x0000efd0


	//   ....[126]....
        /*0740*/ 	.word	0x0000efe0


	//   ....[127]....
        /*0744*/ 	.word	0x0000f590


	//   ....[128]....
        /*0748*/ 	.word	0x0000f5d0


	//   ....[129]....
        /*074c*/ 	.word	0x0000f610


	//   ....[130]....
        /*0750*/ 	.word	0x0000f630


	//   ....[131]....
        /*0754*/ 	.word	0x0000f640


	//   ....[132]....
        /*0758*/ 	.word	0x0000f660


	//   ....[133]....
        /*075c*/ 	.word	0x0000f6d0


	//   ....[134]....
        /*0760*/ 	.word	0x0000f6f0


	//   ....[135]....
        /*0764*/ 	.word	0x0000f750


	//   ....[136]....
        /*0768*/ 	.word	0x0000f770


	//   ....[137]....
        /*076c*/ 	.word	0x0000f7d0


	//   ....[138]....
        /*0770*/ 	.word	0x0000f7f0


	//   ....[139]....
        /*0774*/ 	.word	0x0000f850


	//   ....[140]....
        /*0778*/ 	.word	0x0000f870


	//   ....[141]....
        /*077c*/ 	.word	0x0000f8c0


	//   ....[142]....
        /*0780*/ 	.word	0x0000f8e0


	//   ....[143]....
        /*0784*/ 	.word	0x0000fce0


	//   ....[144]....
        /*0788*/ 	.word	0x0000fd30


	//   ....[145]....
        /*078c*/ 	.word	0x0000fd60


	//   ....[146]....
        /*0790*/ 	.word	0x0000fd70


	//   ....[147]....
        /*0794*/ 	.word	0x0000fda0


	//   ....[148]....
        /*0798*/ 	.word	0x0000fdd0


	//   ....[149]....
        /*079c*/ 	.word	0x0000fe00


	//   ....[150]....
        /*07a0*/ 	.word	0x0000fe30


	//   ....[151]....
        /*07a4*/ 	.word	0x0000ffb0


	//   ....[152]....
        /*07a8*/ 	.word	0x0000ffe0


	//   ....[153]....
        /*07ac*/ 	.word	0x00010010


	//   ....[154]....
        /*07b0*/ 	.word	0x00010040


	//   ....[155]....
        /*07b4*/ 	.word	0x00010070


	//   ....[156]....
        /*07b8*/ 	.word	0x000100a0


	//   ....[157]....
        /*07bc*/ 	.word	0x00010160


	//   ....[158]....
        /*07c0*/ 	.word	0x00010180


	//   ....[159]....
        /*07c4*/ 	.word	0x000101f0


	//   ....[160]....
        /*07c8*/ 	.word	0x00010890


	//   ....[161]....
        /*07cc*/ 	.word	0x00010e30


	//   ....[162]....
        /*07d0*/ 	.word	0x00010f20


	//   ....[163]....
        /*07d4*/ 	.word	0x00010fc0


	//   ....[164]....
        /*07d8*/ 	.word	0x00011020


	//   ....[165]....
        /*07dc*/ 	.word	0x00011120


	//   ....[166]....
        /*07e0*/ 	.word	0x00011190


	//   ....[167]....
        /*07e4*/ 	.word	0x00011290


	//   ....[168]....
        /*07e8*/ 	.word	0x00011300


	//   ....[169]....
        /*07ec*/ 	.word	0x00011400


	//   ....[170]....
        /*07f0*/ 	.word	0x00011470


	//   ....[171]....
        /*07f4*/ 	.word	0x00011570


	//   ....[172]....
        /*07f8*/ 	.word	0x000115e0


	//   ....[173]....
        /*07fc*/ 	.word	0x000116e0


	//   ....[174]....
        /*0800*/ 	.word	0x00011750


	//   ....[175]....
        /*0804*/ 	.word	0x00011850


	//   ....[176]....
        /*0808*/ 	.word	0x000118c0


	//   ....[177]....
        /*080c*/ 	.word	0x00011960


	//   ....[178]....
        /*0810*/ 	.word	0x00011a60


	//   ....[179]....
        /*0814*/ 	.word	0x00011ad0


	//   ....[180]....
        /*0818*/ 	.word	0x00011b50


	//   ....[181]....
        /*081c*/ 	.word	0x00011c10


	//   ....[182]....
        /*0820*/ 	.word	0x00011c90


	//   ....[183]....
        /*0824*/ 	.word	0x00011d60


	//   ....[184]....
        /*0828*/ 	.word	0x00011de0


	//   ....[185]....
        /*082c*/ 	.word	0x00011eb0


	//   ....[186]....
        /*0830*/ 	.word	0x00011f30


	//   ....[187]....
        /*0834*/ 	.word	0x00012000


	//   ....[188]....
        /*0838*/ 	.word	0x00012080


	//   ....[189]....
        /*083c*/ 	.word	0x00012150


	//   ....[190]....
        /*0840*/ 	.word	0x000121d0


	//   ....[191]....
        /*0844*/ 	.word	0x00012290


	//   ....[192]....
        /*0848*/ 	.word	0x00012310


	//   ....[193]....
        /*084c*/ 	.word	0x000123c0


	//   ....[194]....
        /*0850*/ 	.word	0x000124f0


	//   ....[195]....
        /*0854*/ 	.word	0x00012590


	//   ....[196]....
        /*0858*/ 	.word	0x00012600


	//   ....[197]....
        /*085c*/ 	.word	0x000126c0


	//   ....[198]....
        /*0860*/ 	.word	0x00012720


	//   ....[199]....
        /*0864*/ 	.word	0x000127e0


	//   ....[200]....
        /*0868*/ 	.word	0x00012840


	//   ....[201]....
        /*086c*/ 	.word	0x00012900


	//   ....[202]....
        /*0870*/ 	.word	0x00012960


	//   ....[203]....
        /*0874*/ 	.word	0x00012a20


	//   ....[204]....
        /*0878*/ 	.word	0x00012a80


	//   ....[205]....
        /*087c*/ 	.word	0x00012b40


	//   ....[206]....
        /*0880*/ 	.word	0x00012ba0


	//   ....[207]....
        /*0884*/ 	.word	0x00012c60


	//   ....[208]....
        /*0888*/ 	.word	0x00012cc0


	//   ....[209]....
        /*088c*/ 	.word	0x00012d80


	//   ....[210]....
        /*0890*/ 	.word	0x00012e70


	//   ....[211]....
        /*0894*/ 	.word	0x00012f10


	//   ....[212]....
        /*0898*/ 	.word	0x00012f70


	//   ....[213]....
        /*089c*/ 	.word	0x00013050


	//   ....[214]....
        /*08a0*/ 	.word	0x000130b0


	//   ....[215]....
        /*08a4*/ 	.word	0x00013190


	//   ....[216]....
        /*08a8*/ 	.word	0x000131f0


	//   ....[217]....
        /*08ac*/ 	.word	0x000132d0


	//   ....[218]....
        /*08b0*/ 	.word	0x00013330


	//   ....[219]....
        /*08b4*/ 	.word	0x00013410


	//   ....[220]....
        /*08b8*/ 	.word	0x00013470


	//   ....[221]....
        /*08bc*/ 	.word	0x00013550


	//   ....[222]....
        /*08c0*/ 	.word	0x000135b0


	//   ....[223]....
        /*08c4*/ 	.word	0x00013690


	//   ....[224]....
        /*08c8*/ 	.word	0x000136f0


	//   ....[225]....
        /*08cc*/ 	.word	0x000137c0


	//   ....[226]....
        /*08d0*/ 	.word	0x000138e0


	//   ....[227]....
        /*08d4*/ 	.word	0x00013980


	//   ....[228]....
        /*08d8*/ 	.word	0x00013a40


	//   ....[229]....
        /*08dc*/ 	.word	0x00013b10


	//   ....[230]....
        /*08e0*/ 	.word	0x00013b70


	//   ....[231]....
        /*08e4*/ 	.word	0x00013c50


	//   ....[232]....
        /*08e8*/ 	.word	0x00013cb0


	//   ....[233]....
        /*08ec*/ 	.word	0x00013d80


	//   ....[234]....
        /*08f0*/ 	.word	0x00013de0


	//   ....[235]....
        /*08f4*/ 	.word	0x00013eb0


	//   ....[236]....
        /*08f8*/ 	.word	0x00013f10


	//   ....[237]....
        /*08fc*/ 	.word	0x00013ff0


	//   ....[238]....
        /*0900*/ 	.word	0x00014050


	//   ....[239]....
        /*0904*/ 	.word	0x00014120


	//   ....[240]....
        /*0908*/ 	.word	0x00014180


	//   ....[241]....
        /*090c*/ 	.word	0x00014240


	//   ....[242]....
        /*0910*/ 	.word	0x000142d0


	//   ....[243]....
        /*0914*/ 	.word	0x00014370


	//   ....[244]....
        /*0918*/ 	.word	0x00014490


	//   ....[245]....
        /*091c*/ 	.word	0x00014500


	//   ....[246]....
        /*0920*/ 	.word	0x00014570


	//   ....[247]....
        /*0924*/ 	.word	0x000145e0


	//   ....[248]....
        /*0928*/ 	.word	0x00014650


	//   ....[249]....
        /*092c*/ 	.word	0x000146d0


	//   ....[250]....
        /*0930*/ 	.word	0x00014760


	//   ....[251]....
        /*0934*/ 	.word	0x000147f0


	//   ....[252]....
        /*0938*/ 	.word	0x00014860


	//   ....[253]....
        /*093c*/ 	.word	0x000148d0


	//   ....[254]....
        /*0940*/ 	.word	0x00014940


	//   ....[255]....
        /*0944*/ 	.word	0x000149c0


	//   ....[0]....
        /*0948*/ 	.word	0x00014a30


	//   ....[1]....
        /*094c*/ 	.word	0x00014ad0


	//   ....[2]....
        /*0950*/ 	.word	0x00014b60


	//   ....[3]....
        /*0954*/ 	.word	0x00014c80


	//----- nvinfo : EIATTR_REG_RECONFIG
	.align		4
.L_284:
        /*0958*/ 	.byte	0x01, 0x54
	.zero		2


	//----- nvinfo : EIATTR_SYSCALL_OFFSETS
	.align		4
        /*095c*/ 	.byte	0x04, 0x46
        /*095e*/ 	.short	(.L_286 - .L_285)


	//   ....[0]....
.L_285:
        /*0960*/ 	.word	0x00001750


	//   ....[1]....
        /*0964*/ 	.word	0x0000c630


	//   ....[2]....
        /*0968*/ 	.word	0x0000c780


	//   ....[3]....
        /*096c*/ 	.word	0x0000c870


	//   ....[4]....
        /*0970*/ 	.word	0x0000d800


	//----- nvinfo : EIATTR_MBARRIER_INSTR_OFFSETS
	.align		4
.L_286:
        /*0974*/ 	.byte	0x04, 0x39
        /*0976*/ 	.short	(.L_288 - .L_287)


	//   ....[0]....
.L_287:
        /*0978*/ 	.word	0x00000180
        /*097c*/ 	.word	0x000000ff
        /*0980*/ 	.word	0x00028800
        /*0984*/ 	.short	0x0100
        /*0986*/ 	.byte	0x08
	.zero		1


	//   ....[1]....
        /*0988*/ 	.word	0x00000190
        /*098c*/ 	.word	0x000000ff
        /*0990*/ 	.word	0x00028820
        /*0994*/ 	.short	0x0100
        /*0996*/ 	.byte	0x08
	.zero		1


	//   ....[2]....
        /*0998*/ 	.word	0x00000280
        /*099c*/ 	.word	0x000000ff
        /*09a0*/ 	.word	0x00028830
        /*09a4*/ 	.short	0x0100
        /*09a6*/ 	.byte	0x08
	.zero		1


	//   ....[3]....
        /*09a8*/ 	.word	0x00000290
        /*09ac*/ 	.word	0x000000ff
        /*09b0*/ 	.word	0x00028840
        /*09b4*/ 	.short	0x0100
        /*09b6*/ 	.byte	0x08
	.zero		1


	//   ....[4]....
        /*09b8*/ 	.word	0x000002a0
        /*09bc*/ 	.word	0x000000ff
        /*09c0*/ 	.word	0x00028838
        /*09c4*/ 	.short	0x0100
        /*09c6*/ 	.byte	0x08
	.zero		1


	//   ....[5]....
        /*09c8*/ 	.word	0x000002b0
        /*09cc*/ 	.word	0x000000ff
        /*09d0*/ 	.word	0x00028848
        /*09d4*/ 	.short	0x0100
        /*09d6*/ 	.byte	0x08
	.zero		1


	//   ....[6]....
        /*09d8*/ 	.word	0x000003e0
        /*09dc*/ 	.word	0x000000ff
        /*09e0*/ 	.word	0x00028850
        /*09e4*/ 	.short	0x0100
        /*09e6*/ 	.byte	0x08
	.zero		1


	//   ....[7]....
        /*09e8*/ 	.word	0x000003f0
        /*09ec*/ 	.word	0x000000ff
        /*09f0*/ 	.word	0x00028860
        /*09f4*/ 	.short	0x0100
        /*09f6*/ 	.byte	0x08
	.zero		1


	//   ....[8]....
        /*09f8*/ 	.word	0x00000400
        /*09fc*/ 	.word	0x000000ff
        /*0a00*/ 	.word	0x00028858
        /*0a04*/ 	.short	0x0100
        /*0a06*/ 	.byte	0x08
	.zero		1


	//   ....[9]....
        /*0a08*/ 	.word	0x00000410
        /*0a0c*/ 	.word	0x000000ff
        /*0a10*/ 	.word	0x00028868
        /*0a14*/ 	.short	0x0100
        /*0a16*/ 	.byte	0x08
	.zero		1


	//   ....[10]....
        /*0a18*/ 	.word	0x00000500
        /*0a1c*/ 	.word	0x000000ff
        /*0a20*/ 	.word	0x00028870
        /*0a24*/ 	.short	0x0100
        /*0a26*/ 	.byte	0x06
	.zero		1


	//   ....[11]....
        /*0a28*/ 	.word	0x00000510
        /*0a2c*/ 	.word	0x000000ff
        /*0a30*/ 	.word	0x00028880
        /*0a34*/ 	.short	0x0100
        /*0a36*/ 	.byte	0x06
	.zero		1


	//   ....[12]....
        /*0a38*/ 	.word	0x00000520
        /*0a3c*/ 	.word	0x000000ff
        /*0a40*/ 	.word	0x00028878
        /*0a44*/ 	.short	0x0100
        /*0a46*/ 	.byte	0x06
	.zero		1


	//   ....[13]....
        /*0a48*/ 	.word	0x00000530
        /*0a4c*/ 	.word	0x000000ff
        /*0a50*/ 	.word	0x00028888
        /*0a54*/ 	.short	0x0100
        /*0a56*/ 	.byte	0x06
	.zero		1


	//   ....[14]....
        /*0a58*/ 	.word	0x00000660
        /*0a5c*/ 	.word	0x000000ff
        /*0a60*/ 	.word	0x00028890
        /*0a64*/ 	.short	0x0100
        /*0a66*/ 	.byte	0x08
	.zero		1


	//   ....[15]....
        /*0a68*/ 	.word	0x00000670
        /*0a6c*/ 	.word	0x000000ff
        /*0a70*/ 	.word	0x000288a0
        /*0a74*/ 	.short	0x0100
        /*0a76*/ 	.byte	0x08
	.zero		1


	//   ....[16]....
        /*0a78*/ 	.word	0x00000680
        /*0a7c*/ 	.word	0x000000ff
        /*0a80*/ 	.word	0x00028898
        /*0a84*/ 	.short	0x0100
        /*0a86*/ 	.byte	0x08
	.zero		1


	//   ....[17]....
        /*0a88*/ 	.word	0x00000690
        /*0a8c*/ 	.word	0x000000ff
        /*0a90*/ 	.word	0x000288a8
        /*0a94*/ 	.short	0x0100
        /*0a96*/ 	.byte	0x08
	.zero		1


	//   ....[18]....
        /*0a98*/ 	.word	0x000007d0
        /*0a9c*/ 	.word	0x000000ff
        /*0aa0*/ 	.word	0x000288b0
        /*0aa4*/ 	.short	0x0100
        /*0aa6*/ 	.byte	0x08
	.zero		1


	//   ....[19]....
        /*0aa8*/ 	.word	0x000007e0
        /*0aac*/ 	.word	0x000000ff
        /*0ab0*/ 	.word	0x000288c0
        /*0ab4*/ 	.short	0x0100
        /*0ab6*/ 	.byte	0x08
	.zero		1


	//   ....[20]....
        /*0ab8*/ 	.word	0x000007f0
        /*0abc*/ 	.word	0x000000ff
        /*0ac0*/ 	.word	0x000288b8
        /*0ac4*/ 	.short	0x0100
        /*0ac6*/ 	.byte	0x08
	.zero		1


	//   ....[21]....
        /*0ac8*/ 	.word	0x00000800
        /*0acc*/ 	.word	0x000000ff
        /*0ad0*/ 	.word	0x000288c8
        /*0ad4*/ 	.short	0x0100
        /*0ad6*/ 	.byte	0x08
	.zero		1


	//   ....[22]....
        /*0ad8*/ 	.word	0x000017d0
        /*0adc*/ 	.word	0x000000ff
        /*0ae0*/ 	.word	0x00028800
        /*0ae4*/ 	.short	0x010a
        /*0ae6*/ 	.byte	0x29
	.zero		1


	//   ....[23]....
        /*0ae8*/ 	.word	0x00001850
        /*0aec*/ 	.word	0x00000003
        /*0af0*/ 	.word	0x00028830
        /*0af4*/ 	.short	0x010a
        /*0af6*/ 	.byte	0x3f
	.zero		1


	//   ....[24]....
        /*0af8*/ 	.word	0x00001890
        /*0afc*/ 	.word	0x00000003
        /*0b00*/ 	.word	0x00028830
        /*0b04*/ 	.short	0x010a
        /*0b06*/ 	.byte	0x3f
	.zero		1


	//   ....[25]....
        /*0b08*/ 	.word	0x00002760
        /*0b0c*/ 	.word	0x000000ff
        /*0b10*/ 	.word	0x00000000
        /*0b14*/ 	.short	0x0101
        /*0b16*/ 	.byte	0x06
	.zero		1


	//   ....[26]....
        /*0b18*/ 	.word	0x00003d10
        /*0b1c*/ 	.word	0x000000ff
        /*0b20*/ 	.word	0x00028830
        /*0b24*/ 	.short	0x010a
        /*0b26*/ 	.byte	0x06
	.zero		1


	//   ....[27]....
        /*0b28*/ 	.word	0x00003d50
        /*0b2c*/ 	.word	0x000000ff
        /*0b30*/ 	.word	0x00028830
        /*0b34*/ 	.short	0x010a
        /*0b36*/ 	.byte	0x06
	.zero		1


	//   ....[28]....
        /*0b38*/ 	.word	0x000040a0
        /*0b3c*/ 	.word	0x000000ff
        /*0b40*/ 	.word	0x00028850
        /*0b44*/ 	.short	0x010a
        /*0b46*/ 	.byte	0x06
	.zero		1


	//   ....[29]....
        /*0b48*/ 	.word	0x000040e0
        /*0b4c*/ 	.word	0x000000ff
        /*0b50*/ 	.word	0x00028850
        /*0b54*/ 	.short	0x010a
        /*0b56*/ 	.byte	0x06
	.zero		1


	//   ....[30]....
        /*0b58*/ 	.word	0x00004550
        /*0b5c*/ 	.word	0x000000ff
        /*0b60*/ 	.word	0x00000000
        /*0b64*/ 	.short	0x0101
        /*0b66*/ 	.byte	0x06
	.zero		1


	//   ....[31]....
        /*0b68*/ 	.word	0x00006030
        /*0b6c*/ 	.word	0x000000ff
        /*0b70*/ 	.word	0x00000000
        /*0b74*/ 	.short	0x0101
        /*0b76*/ 	.byte	0x06
	.zero		1


	//   ....[32]....
        /*0b78*/ 	.word	0x00006700
        /*0b7c*/ 	.word	0x000000ff
        /*0b80*/ 	.word	0x00028830
        /*0b84*/ 	.short	0x010a
        /*0b86*/ 	.byte	0x06
	.zero		1


	//   ....[33]....
        /*0b88*/ 	.word	0x00006740
        /*0b8c*/ 	.word	0x000000ff
        /*0b90*/ 	.word	0x00028830
        /*0b94*/ 	.short	0x010a
        /*0b96*/ 	.byte	0x06
	.zero		1


	//   ....[34]....
        /*0b98*/ 	.word	0x00006a60
        /*0b9c*/ 	.word	0x000000ff
        /*0ba0*/ 	.word	0x00028850
        /*0ba4*/ 	.short	0x010a
        /*0ba6*/ 	.byte	0x06
	.zero		1


	//   ....[35]....
        /*0ba8*/ 	.word	0x00006aa0
        /*0bac*/ 	.word	0x000000ff
        /*0bb0*/ 	.word	0x00028850
        /*0bb4*/ 	.short	0x010a
        /*0bb6*/ 	.byte	0x06
	.zero		1


	//   ....[36]....
        /*0bb8*/ 	.word	0x00006ea0
        /*0bbc*/ 	.word	0x000000ff
        /*0bc0*/ 	.word	0x00000000
        /*0bc4*/ 	.short	0x0101
        /*0bc6*/ 	.byte	0x06
	.zero		1


	//   ....[37]....
        /*0bc8*/ 	.word	0x00008050
        /*0bcc*/ 	.word	0x000000ff
        /*0bd0*/ 	.word	0x00000000
        /*0bd4*/ 	.short	0x0101
        /*0bd6*/ 	.byte	0x06
	.zero		1


	//   ....[38]....
        /*0bd8*/ 	.word	0x00008660
        /*0bdc*/ 	.word	0x000000ff
        /*0be0*/ 	.word	0x00028850
        /*0be4*/ 	.short	0x010a
        /*0be6*/ 	.byte	0x05
	.zero		1


	//   ....[39]....
        /*0be8*/ 	.word	0x000086a0
        /*0bec*/ 	.word	0x000000ff
        /*0bf0*/ 	.word	0x00028850
        /*0bf4*/ 	.short	0x010a
        /*0bf6*/ 	.byte	0x05
	.zero		1


	//   ....[40]....
        /*0bf8*/ 	.word	0x00008c10
        /*0bfc*/ 	.word	0x000000ff
        /*0c00*/ 	.word	0x00000000
        /*0c04*/ 	.short	0x0101
        /*0c06*/ 	.byte	0x04
	.zero		1


	//   ....[41]....
        /*0c08*/ 	.word	0x0000a1c0
        /*0c0c*/ 	.word	0x00000000
        /*0c10*/ 	.word	0x00000000
        /*0c14*/ 	.short	0x0101
        /*0c16*/ 	.byte	0x3f
	.zero		1


	//   ....[42]....
        /*0c18*/ 	.word	0x0000cd80
        /*0c1c*/ 	.word	0x00000007
        /*0c20*/ 	.word	0x00028840
        /*0c24*/ 	.short	0x010a
        /*0c26*/ 	.byte	0x3f
	.zero		1


	//   ....[43]....
        /*0c28*/ 	.word	0x0000d500
        /*0c2c*/ 	.word	0x00000007
        /*0c30*/ 	.word	0x00028830
        /*0c34*/ 	.short	0x0107
        /*0c36*/ 	.byte	0x3f
	.zero		1


	//   ....[44]....
        /*0c38*/ 	.word	0x0000d5d0
        /*0c3c*/ 	.word	0x00000007
        /*0c40*/ 	.word	0x00028830
        /*0c44*/ 	.short	0x0101
        /*0c46*/ 	.byte	0x3f
	.zero		1


	//   ....[45]....
        /*0c48*/ 	.word	0x0000e0f0
        /*0c4c*/ 	.word	0x00000016
        /*0c50*/ 	.word	0x00028800
        /*0c54*/ 	.short	0x0107
        /*0c56*/ 	.byte	0x3f
	.zero		1


	//   ....[46]....
        /*0c58*/ 	.word	0x0000e200
        /*0c5c*/ 	.word	0x00000016
        /*0c60*/ 	.word	0x00028800
        /*0c64*/ 	.short	0x0101
        /*0c66*/ 	.byte	0x3f
	.zero		1


	//   ....[47]....
        /*0c68*/ 	.word	0x0000e220
        /*0c6c*/ 	.word	0x00000016
        /*0c70*/ 	.word	0x00028820
        /*0c74*/ 	.short	0x010a
        /*0c76*/ 	.byte	0x3f
	.zero		1


	//   ....[48]....
        /*0c78*/ 	.word	0x0000e5b0
        /*0c7c*/ 	.word	0x00000006
        /*0c80*/ 	.word	0x00028840
        /*0c84*/ 	.short	0x010a
        /*0c86*/ 	.byte	0x3f
	.zero		1


	//   ....[49]....
        /*0c88*/ 	.word	0x0000ead0
        /*0c8c*/ 	.word	0x00000006
        /*0c90*/ 	.word	0x00028830
        /*0c94*/ 	.short	0x0107
        /*0c96*/ 	.byte	0x3f
	.zero		1


	//   ....[50]....
        /*0c98*/ 	.word	0x0000eb90
        /*0c9c*/ 	.word	0x00000006
        /*0ca0*/ 	.word	0x00028830
        /*0ca4*/ 	.short	0x0101
        /*0ca6*/ 	.byte	0x3f
	.zero		1


	//   ....[51]....
        /*0ca8*/ 	.word	0x0000ec00
        /*0cac*/ 	.word	0x00000006
        /*0cb0*/ 	.word	0x00028860
        /*0cb4*/ 	.short	0x010a
        /*0cb6*/ 	.byte	0x3f
	.zero		1


	//   ....[52]....
        /*0cb8*/ 	.word	0x0000f180
        /*0cbc*/ 	.word	0x00000006
        /*0cc0*/ 	.word	0x00028850
        /*0cc4*/ 	.short	0x0107
        /*0cc6*/ 	.byte	0x3f
	.zero		1


	//   ....[53]....
        /*0cc8*/ 	.word	0x0000f2e0
        /*0ccc*/ 	.word	0x00000006
        /*0cd0*/ 	.word	0x00028850
        /*0cd4*/ 	.short	0x0101
        /*0cd6*/ 	.byte	0x3f
	.zero		1


	//   ....[54]....
        /*0cd8*/ 	.word	0x0000f4f0
        /*0cdc*/ 	.word	0x00000000
        /*0ce0*/ 	.word	0x00028860
        /*0ce4*/ 	.short	0x010a
        /*0ce6*/ 	.byte	0x3f
	.zero		1


	//   ....[55]....
        /*0ce8*/ 	.word	0x0000fa20
        /*0cec*/ 	.word	0x00000000
        /*0cf0*/ 	.word	0x00028850
        /*0cf4*/ 	.short	0x0107
        /*0cf6*/ 	.byte	0x3f
	.zero		1


	//   ....[56]....
        /*0cf8*/ 	.word	0x0000fae0
        /*0cfc*/ 	.word	0x00000000
        /*0d00*/ 	.word	0x00028850
        /*0d04*/ 	.short	0x0101
        /*0d06*/ 	.byte	0x3f
	.zero		1


	//   ....[57]....
        /*0d08*/ 	.word	0x00010810
        /*0d0c*/ 	.word	0x00000004
        /*0d10*/ 	.word	0x00028820
        /*0d14*/ 	.short	0x010a
        /*0d16*/ 	.byte	0x3f
	.zero		1


	//   ....[58]....
        /*0d18*/ 	.word	0x00010990
        /*0d1c*/ 	.word	0x00000005
        /*0d20*/ 	.word	0x00028840
        /*0d24*/ 	.short	0x010a
        /*0d26*/ 	.byte	0x3f
	.zero		1


	//   ....[59]....
        /*0d28*/ 	.word	0x00010a30
        /*0d2c*/ 	.word	0x00000019
        /*0d30*/ 	.word	0x00028840
        /*0d34*/ 	.short	0x010a
        /*0d36*/ 	.byte	0x3f
	.zero		1


	//   ....[60]....
        /*0d38*/ 	.word	0x00010a70
        /*0d3c*/ 	.word	0x00000005
        /*0d40*/ 	.word	0x00028860
        /*0d44*/ 	.short	0x010a
        /*0d46*/ 	.byte	0x3f
	.zero		1


	//   ....[61]....
        /*0d48*/ 	.word	0x00010ab0
        /*0d4c*/ 	.word	0x00000019
        /*0d50*/ 	.word	0x00028860
        /*0d54*/ 	.short	0x010a
        /*0d56*/ 	.byte	0x3f
	.zero		1


	//   ....[62]....
        /*0d58*/ 	.word	0x00010b20
        /*0d5c*/ 	.word	0x00000003
        /*0d60*/ 	.word	0x00028800
        /*0d64*/ 	.short	0x010a
        /*0d66*/ 	.byte	0x3f
	.zero		1


	//   ....[63]....
        /*0d68*/ 	.word	0x00010b70
        /*0d6c*/ 	.word	0x00000003
        /*0d70*/ 	.word	0x00028830
        /*0d74*/ 	.short	0x010a
        /*0d76*/ 	.byte	0x3f
	.zero		1


	//   ....[64]....
        /*0d78*/ 	.word	0x00010bd0
        /*0d7c*/ 	.word	0x00000005
        /*0d80*/ 	.word	0x00028830
        /*0d84*/ 	.short	0x010a
        /*0d86*/ 	.byte	0x3f
	.zero		1


	//   ....[65]....
        /*0d88*/ 	.word	0x00010c30
        /*0d8c*/ 	.word	0x00000005
        /*0d90*/ 	.word	0x00028850
        /*0d94*/ 	.short	0x010a
        /*0d96*/ 	.byte	0x3f
	.zero		1


	//   ....[66]....
        /*0d98*/ 	.word	0x00010c90
        /*0d9c*/ 	.word	0x00000005
        /*0da0*/ 	.word	0x00028830
        /*0da4*/ 	.short	0x010a
        /*0da6*/ 	.byte	0x3f
	.zero		1


	//   ....[67]....
        /*0da8*/ 	.word	0x00010cf0
        /*0dac*/ 	.word	0x00000005
        /*0db0*/ 	.word	0x00028850
        /*0db4*/ 	.short	0x010a
        /*0db6*/ 	.byte	0x3f
	.zero		1


	//   ....[68]....
        /*0db8*/ 	.word	0x00010d50
        /*0dbc*/ 	.word	0x00000009
        /*0dc0*/ 	.word	0x00028850
        /*0dc4*/ 	.short	0x010a
        /*0dc6*/ 	.byte	0x3f
	.zero		1


	//   ....[69]....
        /*0dc8*/ 	.word	0x00010e70
        /*0dcc*/ 	.word	0x00000007
        /*0dd0*/ 	.word	0x00028840
        /*0dd4*/ 	.short	0x010a
        /*0dd6*/ 	.byte	0x3f
	.zero		1


	//   ....[70]....
        /*0dd8*/ 	.word	0x000123f0
        /*0ddc*/ 	.word	0x00000016
        /*0de0*/ 	.word	0x00028820
        /*0de4*/ 	.short	0x010a
        /*0de6*/ 	.byte	0x3f
	.zero		1


	//   ....[71]....
        /*0de8*/ 	.word	0x00012440
        /*0dec*/ 	.word	0x00000006
        /*0df0*/ 	.word	0x00028840
        /*0df4*/ 	.short	0x010a
        /*0df6*/ 	.byte	0x3f
	.zero		1


	//   ....[72]....
        /*0df8*/ 	.word	0x00012dc0
        /*0dfc*/ 	.word	0x00000006
        /*0e00*/ 	.word	0x00028860
        /*0e04*/ 	.short	0x010a
        /*0e06*/ 	.byte	0x3f
	.zero		1


	//   ....[73]....
        /*0e08*/ 	.word	0x00013830
        /*0e0c*/ 	.word	0x00000000
        /*0e10*/ 	.word	0x00028860
        /*0e14*/ 	.short	0x010a
        /*0e16*/ 	.byte	0x3f
	.zero		1


	//   ....[74]....
        /*0e18*/ 	.word	0x00014ba0
        /*0e1c*/ 	.word	0x00000004
        /*0e20*/ 	.word	0x00028820
        /*0e24*/ 	.short	0x010a
        /*0e26*/ 	.byte	0x3f
	.zero		1


	//   ....[75]....
        /*0e28*/ 	.word	0x00014d40
        /*0e2c*/ 	.word	0x00000005
        /*0e30*/ 	.word	0x00028840
        /*0e34*/ 	.short	0x010a
        /*0e36*/ 	.byte	0x3f
	.zero		1


	//   ....[76]....
        /*0e38*/ 	.word	0x00014d90
        /*0e3c*/ 	.word	0x00000019
        /*0e40*/ 	.word	0x00028840
        /*0e44*/ 	.short	0x010a
        /*0e46*/ 	.byte	0x3f
	.zero		1


	//   ....[77]....
        /*0e48*/ 	.word	0x00014de0
        /*0e4c*/ 	.word	0x00000005
        /*0e50*/ 	.word	0x00028860
        /*0e54*/ 	.short	0x010a
        /*0e56*/ 	.byte	0x3f
	.zero		1


	//----- nvinfo : EIATTR_NUM_MBARRIERS
	.align		4
.L_288:
        /*0e58*/ 	.byte	0x03, 0x38
        /*0e5a*/ 	.short	0x0016


	//----- nvinfo : EIATTR_EXIT_INSTR_OFFSETS
	.align		4
        /*0e5c*/ 	.byte	0x04, 0x1c
        /*0e5e*/ 	.short	(.L_290 - .L_289)


	//   ....[0]....
.L_289:
        /*0e60*/ 	.word	0x000009b0


	//   ....[1]....
        /*0e64*/ 	.word	0x0000b100


	//   ....[2]....
        /*0e68*/ 	.word	0x00010b00


	//----- nvinfo : EIATTR_MAX_THREADS
	.align		4
.L_290:
        /*0e6c*/ 	.byte	0x04, 0x05
        /*0e6e*/ 	.short	(.L_292 - .L_291)
.L_291:
        /*0e70*/ 	.word	0x00000180
        /*0e74*/ 	.word	0x00000001
        /*0e78*/ 	.word	0x00000001


	//----- nvinfo : EIATTR_CRS_STACK_SIZE
	.align		4
.L_292:
        /*0e7c*/ 	.byte	0x04, 0x1e
        /*0e7e*/ 	.short	(.L_294 - .L_293)
.L_293:
        /*0e80*/ 	.word	0x00000000


	//----- nvinfo : EIATTR_CBANK_PARAM_SIZE
	.align		4
.L_294:
        /*0e84*/ 	.byte	0x03, 0x19
        /*0e86*/ 	.short	0x0af0


	//----- nvinfo : EIATTR_PARAM_CBANK
	.align		4
        /*0e88*/ 	.byte	0x04, 0x0a
        /*0e8a*/ 	.short	(.L_296 - .L_295)
	.align		4
.L_295:
        /*0e8c*/ 	.word	index@(.nv.constant0._ZN7cutlass13device_kernelIN5flash11enable_sm90INS1_16FlashAttnFwdSm90INS1_25CollectiveMainloopFwdSm90ILi2EN4cute5tupleIJNS5_1CILi1EEES8_S8_EEENS6_IJNS7_ILi128EEESA_SA_EEELi128ENS_6half_tEfNS_4arch4Sm90ELb1ELb0ELb0ELb1ELb1ELb0ELb0ELb1ELb1ELb1ELb0ELb0EEENS1_21CollectiveEpilogueFwdISB_S9_SC_SE_Li256ELb1ELb1ELb0ELb0EEENS1_36VarlenDynamicPersistentTileSchedulerILi128ELi128ELi256ELi128ELb0ELb1ELb1ELb1ELb1ELb1EEEEEEEEEvNT_6ParamsE)
        /*0e90*/ 	.short	0x0210
        /*0e92*/ 	.short	0x0af0


	//----- nvinfo : EIATTR_SW_WAR
	.align		4
.L_296:
        /*0e94*/ 	.byte	0x04, 0x36
        /*0e96*/ 	.short	(.L_298 - .L_297)
.L_297:
        /*0e98*/ 	.word	0x00000008
.L_298:


//--------------------- .nv.info._ZN7cutlass13device_kernelIN5flash11enable_sm90INS1_16FlashAttnFwdSm90INS1_25CollectiveMainloopFwdSm90ILi2EN4cute5tupleIJNS5_1CILi1EEES8_S8_EEENS6_IJNS7_ILi128EEESA_SA_EEELi128ENS_6half_tEfNS_4arch4Sm90ELb1ELb0ELb0ELb1ELb1ELb1ELb0ELb1ELb1ELb1ELb0ELb0EEENS1_21CollectiveEpilogueFwdISB_S9_SC_SE_Li256ELb1ELb1ELb0ELb0EEENS1_36VarlenDynamicPersistentTileSchedulerILi128ELi128ELi256ELi128ELb0ELb1ELb1ELb1ELb1ELb1EEEEEEEEEvNT_6ParamsE --------------------------
	.section	.nv.info._ZN7cutlass13device_kernelIN5flash11enable_sm90INS1_16FlashAttnFwdSm90INS1_25CollectiveMainloopFwdSm90ILi2EN4cute5tupleIJNS5_1CILi1EEES8_S8_EEENS6_IJNS7_ILi128EEESA_SA_EEELi128ENS_6half_tEfNS_4arch4Sm90ELb1ELb0ELb0ELb1ELb1ELb1ELb0ELb1ELb1ELb1ELb0ELb0EEENS1_21CollectiveEpilogueFwdISB_S9_SC_SE_Li256ELb1ELb1ELb0ELb0EEENS1_36VarlenDynamicPersistentTileSchedulerILi128ELi128ELi256ELi128ELb0ELb1ELb1ELb1ELb1ELb1EEEEEEEEEvNT_6ParamsE,"",@"SHT_CUDA_INFO"
	.sectionflags	@""
	.align	4


	//----- nvinfo : EIATTR_CUDA_API_VERSION
	.align		4
        /*0000*/ 	.byte	0x04, 0x37
        /*0002*/ 	.short	(.L_300 - .L_299)
.L_299:
        /*0004*/ 	.word	0x00000082


	//----- nvinfo : EIATTR_KPARAM_INFO
	.align		4
.L_300:
        /*0008*/ 	.byte	0x04, 0x17
        /*000a*/ 	.short	(.L_302 - .L_301)
.L_301:
        /*000c*/ 	.word	0x00000000
        /*0010*/ 	.short	0x0000
        /*0012*/ 	.short	0x0070
        /*0014*/ 	.byte	0x00, 0xf0, 0x01, 0x2a


	//----- nvinfo : EIATTR_SPARSE_MMA_MASK
	.align		4
.L_302:
        /*0018*/ 	.byte	0x03, 0x50
        /*001a*/ 	.short	0x0000


	//----- nvinfo : EIATTR_MAXREG_COUNT
	.align		4
        /*001c*/ 	.byte	0x03, 0x1b
        /*001e*/ 	.short	0x00a8


	//----- nvinfo : EIATTR_NUM_BARRIERS
	.align		4
        /*0020*/ 	.byte	0x02, 0x4c
        /*0022*/ 	.byte	0x10
	.zero		1


	//----- nvinfo : EIATTR_EXTERNS
	.align		4
        /*0024*/ 	.byte	0x04, 0x0f
        /*0026*/ 	.short	(.L_304 - .L_303)


	//   ....[0]....
	.align		4
.L_303:
        /*0028*/ 	.word	index@(__assertfail)


	//----- nvinfo : EIATTR_ANNOTATIONS
	.align		4
.L_304:
        /*002c*/ 	.byte	0x04, 0x55
        /*002e*/ 	.short	(.L_306 - .L_305)


	//   ....[0]....
.L_305:
        /* <DEDUP_REMOVED lines=16> */


	//----- nvinfo : EIATTR_MERCURY_ISA_VERSION
	.align		4
.L_306:
        /*0118*/ 	.byte	0x03, 0x5f
        /*011a*/ 	.short	0x0101


	//----- nvinfo : EIATTR_UNUSED_LOAD_BYTE_OFFSET
	.align		4
        /*011c*/ 	.byte	0x04, 0x44
        /*011e*/ 	.short	(.L_308 - .L_307)


	//   ....[0]....
.L_307:
        /*0120*/ 	.word	0x00000a60
        /*0124*/ 	.word	0x0000fff0


	//   ....[1]....
        /*0128*/ 	.word	0x000154d0
        /*012c*/ 	.word	0x0000fff0


	//----- nvinfo : EIATTR_INT_WARP_WIDE_INSTR_OFFSETS
	.align		4
.L_308:
        /*0130*/ 	.byte	0x04, 0x31
        /*0132*/ 	.short	(.L_310 - .L_309)


	//   ....[0]....
.L_309:
        /*0134*/ 	.word	0x00000130


	//   ....[1]....
        /*0138*/ 	.word	0x00000170


	//   ....[2]....
        /*013c*/ 	.word	0x000001e0


	//   ....[3]....
        /*0140*/ 	.word	0x00019a90


	//   ....[4]....
        /*0144*/ 	.word	0x00019b20


	//   ....[5]....
        /*0148*/ 	.word	0x0001ca30


	//   ....[6]....
        /*014c*/ 	.word	0x0001cac0


	//----- nvinfo : EIATTR_COOP_GROUP_MASK_REGIDS
	.align		4
.L_310:
        /*0150*/ 	.byte	0x04, 0x29
        /*0152*/ 	.short	(.L_312 - .L_311)


	//   ....[0]....
.L_311:
        /*0154*/ 	.word	0xffffffff


	//   ....[1]....
        /*0158*/ 	.word	0xffffffff


	//   ....[2]....
        /*015c*/ 	.word	0xffffffff


	//   ....[3]....
        /*0160*/ 	.word	0xffffffff


	//   ....[4]....
        /*0164*/ 	.word	0xffffffff


	//   ....[5]....
        /*0168*/ 	.word	0xffffffff


	//   ....[6]....
        /*016c*/ 	.word	0xffffffff


	//   ....[7]....
        /*0170*/ 	.word	0xffffffff


	//   ....[8]....
        /*0174*/ 	.word	0xffffffff


	//   ....[9]....
        /*0178*/ 	.word	0xffffffff


	//   ....[10]....
        /*017c*/ 	.word	0xffffffff


	//   ....[11]....
        /*0180*/ 	.word	0xffffffff


	//   ....[12]....
        /*0184*/ 	.word	0xffffffff


	//   ....[13]....
        /*0188*/ 	.word	0xffffffff


	//   ....[14]....
        /*018c*/ 	.word	0xffffffff


	//   ....[15]....
        /*0190*/ 	.word	0xffffffff


	//   ....[16]....
        /*0194*/ 	.word	0xffffffff


	//   ....[17]....
        /*0198*/ 	.word	0xffffffff


	//   ....[18]....
        /*019c*/ 	.word	0xffffffff


	//   ....[19]....
        /*01a0*/ 	.word	0xffffffff


	//   ....[20]....
        /*01a4*/ 	.word	0xffffffff


	//   ....[21]....
        /*01a8*/ 	.word	0xffffffff


	//   ....[22]....
        /*01ac*/ 	.word	0xffffffff


	//   ....[23]....
        /*01b0*/ 	.word	0xffffffff


	//   ....[24]....
        /*01b4*/ 	.word	0xffffffff


	//   ....[25]....
        /*01b8*/ 	.word	0xffffffff


	//   ....[26]....
        /*01bc*/ 	.word	0xffffffff


	//   ....[27]....
        /*01c0*/ 	.word	0xffffffff


	//   ....[28]....
        /*01c4*/ 	.word	0xffffffff


	//   ....[29]....
        /*01c8*/ 	.word	0xffffffff


	//   ....[30]....
        /*01cc*/ 	.word	0xffffffff


	//   ....[31]....
        /*01d0*/ 	.word	0xffffffff


	//   ....[32]....
        /*01d4*/ 	.word	0xffffffff


	//   ....[33]....
        /*01d8*/ 	.word	0xffffffff


	//   ....[34]....
        /*01dc*/ 	.word	0xffffffff


	//   ....[35]....
        /*01e0*/ 	.word	0xffffffff


	//   ....[36]....
        /*01e4*/ 	.word	0xffffffff


	//   ....[37]....
        /*01e8*/ 	.word	0xffffffff


	//   ....[38]....
        /*01ec*/ 	.word	0xffffffff


	//   ....[39]....
        /*01f0*/ 	.word	0xffffffff


	//   ....[40]....
        /*01f4*/ 	.word	0xffffffff


	//   ....[41]....
        /*01f8*/ 	.word	0xffffffff


	//   ....[42]....
        /*01fc*/ 	.word	0xffffffff


	//   ....[43]....
        /*0200*/ 	.word	0xffffffff


	//   ....[44]....
        /*0204*/ 	.word	0xffffffff


	//   ....[45]....
        /*0208*/ 	.word	0xffffffff


	//   ....[46]....
        /*020c*/ 	.word	0xffffffff


	//   ....[47]....
        /*0210*/ 	.word	0xffffffff


	//   ....[48]....
        /*0214*/ 	.word	0xffffffff


	//   ....[49]....
        /*0218*/ 	.word	0xffffffff


	//   ....[50]....
        /*021c*/ 	.word	0xffffffff


	//   ....[51]....
        /*0220*/ 	.word	0xffffffff


	//   ....[52]....
        /*0224*/ 	.word	0xffffffff


	//   ....[53]....
        /*0228*/ 	.word	0xffffffff


	//   ....[54]....
        /*022c*/ 	.word	0xffffffff


	//   ....[55]....
        /*0230*/ 	.word	0xffffffff


	//   ....[56]....
        /*0234*/ 	.word	0xffffffff


	//   ....[57]....
        /*0238*/ 	.word	0xffffffff


	//   ....[58]....
        /*023c*/ 	.word	0xffffffff


	//   ....[59]....
        /*0240*/ 	.word	0xffffffff


	//   ....[60]....
        /*0244*/ 	.word	0xffffffff


	//   ....[61]....
        /*0248*/ 	.word	0xffffffff


	//   ....[62]....
        /*024c*/ 	.word	0xffffffff


	//   ....[63]....
        /*0250*/ 	.word	0xffffffff


	//   ....[64]....
        /*0254*/ 	.word	0xffffffff


	//   ....[65]....
        /*0258*/ 	.word	0xffffffff


	//   ....[66]....
        /*025c*/ 	.word	0xffffffff


	//   ....[67]....
        /*0260*/ 	.word	0xffffffff


	//   ....[68]....
        /*0264*/ 	.word	0xffffffff


	//   ....[69]....
        /*0268*/ 	.word	0xffffffff


	//   ....[70]....
        /*026c*/ 	.word	0xffffffff


	//   ....[71]....
        /*0270*/ 	.word	0xffffffff


	//   ....[72]....
        /*0274*/ 	.word	0xffffffff


	//   ....[73]....
        /*0278*/ 	.word	0xffffffff


	//   ....[74]....
        /*027c*/ 	.word	0xffffffff


	//   ....[75]....
        /*0280*/ 	.word	0xffffffff


	//   ....[76]....
        /*0284*/ 	.word	0xffffffff


	//   ....[77]....
        /*0288*/ 	.word	0xffffffff


	//   ....[78]....
        /*028c*/ 	.word	0xffffffff


	//   ....[79]....
        /*0290*/ 	.word	0xffffffff


	//   ....[80]....
        /*0294*/ 	.word	0xffffffff


	//   ....[81]....
        /*0298*/ 	.word	0xffffffff


	//   ....[82]....
        /*029c*/ 	.word	0xffffffff


	//   ....[83]....
        /*02a0*/ 	.word	0xffffffff


	//   ....[84]....
        /*02a4*/ 	.word	0xffffffff


	//   ....[85]....
        /*02a8*/ 	.word	0xffffffff


	//   ....[86]....
        /*02ac*/ 	.word	0xffffffff


	//   ....[87]....
        /*02b0*/ 	.word	0xffffffff


	//   ....[88]....
        /*02b4*/ 	.word	0xffffffff


	//   ....[89]....
        /*02b8*/ 	.word	0xffffffff


	//   ....[90]....
        /*02bc*/ 	.word	0xffffffff


	//   ....[91]....
        /*02c0*/ 	.word	0xffffffff


	//   ....[92]....
        /*02c4*/ 	.word	0xffffffff


	//   ....[93]....
        /*02c8*/ 	.word	0xffffffff


	//   ....[94]....
        /*02cc*/ 	.word	0xffffffff


	//   ....[95]....
        /*02d0*/ 	.word	0xffffffff


	//   ....[96]....
        /*02d4*/ 	.word	0xffffffff


	//   ....[97]....
        /*02d8*/ 	.word	0xffffffff


	//   ....[98]....
        /*02dc*/ 	.word	0xffffffff


	//   ....[99]....
        /*02e0*/ 	.word	0xffffffff


	//   ....[100]....
        /*02e4*/ 	.word	0xffffffff


	//   ....[101]....
        /*02e8*/ 	.word	0xffffffff


	//   ....[102]....
        /*02ec*/ 	.word	0xffffffff


	//   ....[103]....
        /*02f0*/ 	.word	0xffffffff


	//   ....[104]....
        /*02f4*/ 	.word	0xffffffff


	//   ....[105]....
        /*02f8*/ 	.word	0xffffffff


	//   ....[106]....
        /*02fc*/ 	.word	0xffffffff


	//   ....[107]....
        /*0300*/ 	.word	0xffffffff


	//   ....[108]....
        /*0304*/ 	.word	0xffffffff


	//   ....[109]....
        /*0308*/ 	.word	0xffffffff


	//   ....[110]....
        /*030c*/ 	.word	0xffffffff


	//   ....[111]....
        /*0310*/ 	.word	0xffffffff


	//   ....[112]....
        /*0314*/ 	.word	0xffffffff


	//   ....[113]....
        /*0318*/ 	.word	0xffffffff


	//   ....[114]....
        /*031c*/ 	.word	0xffffffff


	//   ....[115]....
        /*0320*/ 	.word	0xffffffff


	//   ....[116]....
        /*0324*/ 	.word	0xffffffff


	//   ....[117]....
        /*0328*/ 	.word	0xffffffff


	//   ....[118]....
        /*032c*/ 	.word	0xffffffff


	//   ....[119]....
        /*0330*/ 	.word	0xffffffff


	//   ....[120]....
        /*0334*/ 	.word	0xffffffff


	//   ....[121]....
        /*0338*/ 	.word	0xffffffff


	//   ....[122]....
        /*033c*/ 	.word	0xffffffff


	//   ....[123]....
        /*0340*/ 	.word	0xffffffff


	//   ....[124]....
        /*0344*/ 	.word	0xffffffff


	//   ....[125]....
        /*0348*/ 	.word	0xffffffff


	//   ....[126]....
        /*034c*/ 	.word	0xffffffff


	//   ....[127]....
        /*0350*/ 	.word	0xffffffff


	//   ....[128]....
        /*0354*/ 	.word	0xffffffff


	//   ....[129]....
        /*0358*/ 	.word	0xffffffff


	//   ....[130]....
        /*035c*/ 	.word	0xffffffff


	//   ....[131]....
        /*0360*/ 	.word	0xffffffff


	//   ....[132]....
        /*0364*/ 	.word	0xffffffff


	//   ....[133]....
        /*0368*/ 	.word	0xffffffff


	//   ....[134]....
        /*036c*/ 	.word	0xffffffff


	//   ....[135]....
        /*0370*/ 	.word	0xffffffff


	//   ....[136]....
        /*0374*/ 	.word	0xffffffff


	//   ....[137]....
        /*0378*/ 	.word	0xffffffff


	//   ....[138]....
        /*037c*/ 	.word	0xffffffff


	//   ....[139]....
        /*0380*/ 	.word	0xffffffff


	//   ....[140]....
        /*0384*/ 	.word	0xffffffff


	//   ....[141]....
        /*0388*/ 	.word	0xffffffff


	//   ....[142]....
        /*038c*/ 	.word	0xffffffff


	//   ....[143]....
        /*0390*/ 	.word	0xffffffff


	//   ....[144]....
        /*0394*/ 	.word	0xffffffff


	//   ....[145]....
        /*0398*/ 	.word	0xffffffff


	//   ....[146]....
        /*039c*/ 	.word	0xffffffff


	//   ....[147]....
        /*03a0*/ 	.word	0xffffffff


	//   ....[148]....
        /*03a4*/ 	.word	0xffffffff


	//   ....[149]....
        /*03a8*/ 	.word	0xffffffff


	//   ....[150]....
        /*03ac*/ 	.word	0xffffffff


	//   ....[151]....
        /*03b0*/ 	.word	0xffffffff


	//   ....[152]....
        /*03b4*/ 	.word	0xffffffff


	//   ....[153]....
        /*03b8*/ 	.word	0xffffffff


	//   ....[154]....
        /*03bc*/ 	.word	0xffffffff


	//   ....[155]....
        /*03c0*/ 	.word	0xffffffff


	//   ....[156]....
        /*03c4*/ 	.word	0xffffffff


	//   ....[157]....
        /*03c8*/ 	.word	0xffffffff


	//   ....[158]....
        /*03cc*/ 	.word	0xffffffff


	//   ....[159]....
        /*03d0*/ 	.word	0xffffffff


	//   ....[160]....
        /*03d4*/ 	.word	0xffffffff


	//   ....[161]....
        /*03d8*/ 	.word	0xffffffff


	//   ....[162]....
        /*03dc*/ 	.word	0xffffffff


	//   ....[163]....
        /*03e0*/ 	.word	0xffffffff


	//   ....[164]....
        /*03e4*/ 	.word	0xffffffff


	//   ....[165]....
        /*03e8*/ 	.word	0xffffffff


	//   ....[166]....
        /*03ec*/ 	.word	0xffffffff


	//   ....[167]....
        /*03f0*/ 	.word	0xffffffff


	//   ....[168]....
        /*03f4*/ 	.word	0xffffffff


	//   ....[169]....
        /*03f8*/ 	.word	0xffffffff


	//   ....[170]....
        /*03fc*/ 	.word	0xffffffff


	//   ....[171]....
        /*0400*/ 	.word	0xffffffff


	//   ....[172]....
        /*0404*/ 	.word	0xffffffff


	//   ....[173]....
        /*0408*/ 	.word	0xffffffff


	//   ....[174]....
        /*040c*/ 	.word	0xffffffff


	//   ....[175]....
        /*0410*/ 	.word	0xffffffff


	//   ....[176]....
        /*0414*/ 	.word	0xffffffff


	//   ....[177]....
        /*0418*/ 	.word	0xffffffff


	//   ....[178]....
        /*041c*/ 	.word	0xffffffff


	//   ....[179]....
        /*0420*/ 	.word	0xffffffff


	//   ....[180]....
        /*0424*/ 	.word	0xffffffff


	//   ....[181]....
        /*0428*/ 	.word	0xffffffff


	//   ....[182]....
        /*042c*/ 	.word	0xffffffff


	//   ....[183]....
        /*0430*/ 	.word	0xffffffff


	//   ....[184]....
        /*0434*/ 	.word	0xffffffff


	//   ....[185]....
        /*0438*/ 	.word	0xffffffff


	//   ....[186]....
        /*043c*/ 	.word	0xffffffff


	//   ....[187]....
        /*0440*/ 	.word	0xffffffff


	//   ....[188]....
        /*0444*/ 	.word	0xffffffff


	//   ....[189]....
        /*0448*/ 	.word	0xffffffff


	//   ....[190]....
        /*044c*/ 	.word	0xffffffff


	//   ....[191]....
        /*0450*/ 	.word	0xffffffff


	//   ....[192]....
        /*0454*/ 	.word	0xffffffff


	//   ....[193]....
        /*0458*/ 	.word	0xffffffff


	//   ....[194]....
        /*045c*/ 	.word	0xffffffff


	//   ....[195]....
        /*0460*/ 	.word	0xffffffff


	//   ....[196]....
        /*0464*/ 	.word	0xffffffff


	//   ....[197]....
        /*0468*/ 	.word	0xffffffff


	//   ....[198]....
        /*046c*/ 	.word	0xffffffff


	//   ....[199]....
        /*0470*/ 	.word	0xffffffff


	//   ....[200]....
        /*0474*/ 	.word	0xffffffff


	//   ....[201]....
        /*0478*/ 	.word	0xffffffff


	//   ....[202]....
        /*047c*/ 	.word	0xffffffff


	//   ....[203]....
        /*0480*/ 	.word	0xffffffff


	//   ....[204]....
        /*0484*/ 	.word	0xffffffff


	//   ....[205]....
        /*0488*/ 	.word	0xffffffff


	//   ....[206]....
        /*048c*/ 	.word	0xffffffff


	//   ....[207]....
        /*0490*/ 	.word	0xffffffff


	//   ....[208]....
        /*0494*/ 	.word	0xffffffff


	//   ....[209]....
        /*0498*/ 	.word	0xffffffff


	//   ....[210]....
        /*049c*/ 	.word	0xffffffff


	//   ....[211]....
        /*04a0*/ 	.word	0xffffffff


	//   ....[212]....
        /*04a4*/ 	.word	0xffffffff


	//   ....[213]....
        /*04a8*/ 	.word	0xffffffff


	//   ....[214]....
        /*04ac*/ 	.word	0xffffffff


	//   ....[215]....
        /*04b0*/ 	.word	0xffffffff


	//   ....[216]....
        /*04b4*/ 	.word	0xffffffff


	//   ....[217]....
        /*04b8*/ 	.word	0xffffffff


	//   ....[218]....
        /*04bc*/ 	.word	0xffffffff


	//   ....[219]....
        /*04c0*/ 	.word	0xffffffff


	//   ....[220]....
        /*04c4*/ 	.word	0xffffffff


	//   ....[221]....
        /*04c8*/ 	.word	0xffffffff


	//   ....[222]....
        /*04cc*/ 	.word	0xffffffff


	//   ....[223]....
        /*04d0*/ 	.word	0xffffffff


	//   ....[224]....
        /*04d4*/ 	.word	0xffffffff


	//   ....[225]....
        /*04d8*/ 	.word	0xffffffff


	//   ....[226]....
        /*04dc*/ 	.word	0xffffffff


	//   ....[227]....
        /*04e0*/ 	.word	0x0500000f


	//   ....[228]....
        /*04e4*/ 	.word	0x0500000f


	//   ....[229]....
        /*04e8*/ 	.word	0x0500000f


	//   ....[230]....
        /*04ec*/ 	.word	0x0500000f


	//   ....[231]....
        /*04f0*/ 	.word	0x0500000f


	//   ....[232]....
        /*04f4*/ 	.word	0x0500000f


	//   ....[233]....
        /*04f8*/ 	.word	0x0500000f


	//   ....[234]....
        /*04fc*/ 	.word	0x0500000f


	//   ....[235]....
        /*0500*/ 	.word	0x0500000f


	//   ....[236]....
        /*0504*/ 	.word	0x0500000f


	//   ....[237]....
        /*0508*/ 	.word	0x0500000f


	//   ....[238]....
        /*050c*/ 	.word	0x0500000f


	//   ....[239]....
        /*0510*/ 	.word	0x0500000f


	//   ....[240]....
        /*0514*/ 	.word	0x0500000f


	//   ....[241]....
        /*0518*/ 	.word	0x0500000f


	//   ....[242]....
        /*051c*/ 	.word	0x0500000f


	//   ....[243]....
        /*0520*/ 	.word	0x0500000f


	//   ....[244]....
        /*0524*/ 	.word	0x0500000f


	//   ....[245]....
        /*0528*/ 	.word	0x0500000f


	//   ....[246]....
        /*052c*/ 	.word	0x0500000f


	//   ....[247]....
        /*0530*/ 	.word	0x0500000f


	//   ....[248]....
        /*0534*/ 	.word	0x0500000f


	//   ....[249]....
        /*0538*/ 	.word	0x0500000f


	//   ....[250]....
        /*053c*/ 	.word	0x0500000f


	//   ....[251]....
        /*0540*/ 	.word	0x0500000f


	//   ....[252]....
        /*0544*/ 	.word	0x0500000f


	//   ....[253]....
        /*0548*/ 	.word	0x0500000f


	//   ....[254]....
        /*054c*/ 	.word	0x0500000f


	//   ....[255]....
        /*0550*/ 	.word	0x0500000f


	//   ....[0]....
        /*0554*/ 	.word	0x0500000f


	//   ....[1]....
        /*0558*/ 	.word	0x0500000f


	//   ....[2]....
        /*055c*/ 	.word	0x0500000f


	//   ....[3]....
        /*0560*/ 	.word	0x0500000f


	//   ....[4]....
        /*0564*/ 	.word	0x0500000f


	//   ....[5]....
        /*0568*/ 	.word	0x0500000f


	//   ....[6]....
        /*056c*/ 	.word	0x0500000f


	//   ....[7]....
        /*0570*/ 	.word	0x0500000f


	//   ....[8]....
        /*0574*/ 	.word	0x0500000f


	//   ....[9]....
        /*0578*/ 	.word	0x0500000f


	//   ....[10]....
        /*057c*/ 	.word	0x0500000f


	//   ....[11]....
        /*0580*/ 	.word	0x0500000f


	//   ....[12]....
        /*0584*/ 	.word	0x0500000f


	//   ....[13]....
        /*0588*/ 	.word	0x0500000f


	//   ....[14]....
        /*058c*/ 	.word	0x0500000f


	//   ....[15]....
        /*0590*/ 	.word	0x0500000f


	//   ....[16]....
        /*0594*/ 	.word	0x0500000f


	//   ....[17]....
        /*0598*/ 	.word	0x0500000f


	//   ....[18]....
        /*059c*/ 	.word	0x0500000f


	//   ....[19]....
        /*05a0*/ 	.word	0x0500000f


	//   ....[20]....
        /*05a4*/ 	.word	0x0500000f


	//   ....[21]....
        /*05a8*/ 	.word	0x0500000f


	//   ....[22]....
        /*05ac*/ 	.word	0x0500000f


	//   ....[23]....
        /*05b0*/ 	.word	0x0500000f


	//   ....[24]....
        /*05b4*/ 	.word	0x0500000f


	//   ....[25]....
        /*05b8*/ 	.word	0x0500000f


	//   ....[26]....
        /*05bc*/ 	.word	0x0500000f


	//   ....[27]....
        /*05c0*/ 	.word	0x0500000f


	//   ....[28]....
        /*05c4*/ 	.word	0x0500000f


	//   ....[29]....
        /*05c8*/ 	.word	0x0500000f


	//   ....[30]....
        /*05cc*/ 	.word	0x0500000f


	//   ....[31]....
        /*05d0*/ 	.word	0x0500000f


	//   ....[32]....
        /*05d4*/ 	.word	0x0500000f


	//   ....[33]....
        /*05d8*/ 	.word	0x0500000f


	//   ....[34]....
        /*05dc*/ 	.word	0x0500000f


	//   ....[35]....
        /*05e0*/ 	.word	0x0500000f


	//   ....[36]....
        /*05e4*/ 	.word	0x0500000f


	//   ....[37]....
        /*05e8*/ 	.word	0x0500000f


	//   ....[38]....
        /*05ec*/ 	.word	0x0500000f


	//   ....[39]....
        /*05f0*/ 	.word	0x0500000f


	//   ....[40]....
        /*05f4*/ 	.word	0x0500000f


	//   ....[41]....
        /*05f8*/ 	.word	0x0500000f


	//   ....[42]....
        /*05fc*/ 	.word	0x0500000f


	//   ....[43]....
        /*0600*/ 	.word	0x0500000f


	//   ....[44]....
        /*0604*/ 	.word	0x0500000f


	//   ....[45]....
        /*0608*/ 	.word	0x0500000f


	//   ....[46]....
        /*060c*/ 	.word	0x0500000f


	//   ....[47]....
        /*0610*/ 	.word	0x0500000f


	//   ....[48]....
        /*0614*/ 	.word	0x0500000f


	//   ....[49]....
        /*0618*/ 	.word	0x0500000f


	//   ....[50]....
        /*061c*/ 	.word	0x0500000f


	//   ....[51]....
        /*0620*/ 	.word	0x0500000f


	//   ....[52]....
        /*0624*/ 	.word	0x0500000f


	//   ....[53]....
        /*0628*/ 	.word	0x0500000f


	//   ....[54]....
        /*062c*/ 	.word	0x0500000f


	//   ....[55]....
        /*0630*/ 	.word	0x0500000f


	//   ....[56]....
        /*0634*/ 	.word	0x0500000f


	//   ....[57]....
        /*0638*/ 	.word	0x0500000f


	//   ....[58]....
        /*063c*/ 	.word	0x0500000f


	//   ....[59]....
        /*0640*/ 	.word	0x0500000f


	//   ....[60]....
        /*0644*/ 	.word	0x0500000f


	//   ....[61]....
        /*0648*/ 	.word	0x0500000f


	//   ....[62]....
        /*064c*/ 	.word	0x0500000f


	//   ....[63]....
        /*0650*/ 	.word	0x0500000f


	//   ....[64]....
        /*0654*/ 	.word	0x0500000f


	//   ....[65]....
        /*0658*/ 	.word	0x0500000f


	//   ....[66]....
        /*065c*/ 	.word	0x0500000f


	//   ....[67]....
        /*0660*/ 	.word	0x0500000f


	//   ....[68]....
        /*0664*/ 	.word	0x0500000f


	//   ....[69]....
        /*0668*/ 	.word	0x0500000f


	//   ....[70]....
        /*066c*/ 	.word	0x0500000f


	//   ....[71]....
        /*0670*/ 	.word	0x0500000f


	//   ....[72]....
        /*0674*/ 	.word	0x0500000f


	//   ....[73]....
        /*0678*/ 	.word	0x0500000f


	//   ....[74]....
        /*067c*/ 	.word	0x0500000f


	//   ....[75]....
        /*0680*/ 	.word	0x0500000f


	//   ....[76]....
        /*0684*/ 	.word	0x0500000f


	//   ....[77]....
        /*0688*/ 	.word	0x0500000f


	//   ....[78]....
        /*068c*/ 	.word	0x0500000f


	//   ....[79]....
        /*0690*/ 	.word	0x0500000f


	//   ....[80]....
        /*0694*/ 	.word	0x0500000f


	//   ....[81]....
        /*0698*/ 	.word	0x0500000f


	//   ....[82]....
        /*069c*/ 	.word	0x0500000f


	//   ....[83]....
        /*06a0*/ 	.word	0x0500000f


	//   ....[84]....
        /*06a4*/ 	.word	0x0500000f


	//   ....[85]....
        /*06a8*/ 	.word	0x0500000f


	//   ....[86]....
        /*06ac*/ 	.word	0x0500000f


	//   ....[87]....
        /*06b0*/ 	.word	0x0500000f


	//   ....[88]....
        /*06b4*/ 	.word	0x0500000f


	//   ....[89]....
        /*06b8*/ 	.word	0x0500000f


	//   ....[90]....
        /*06bc*/ 	.word	0x0500000f


	//   ....[91]....
        /*06c0*/ 	.word	0x0500000f


	//   ....[92]....
        /*06c4*/ 	.word	0x0500000f


	//   ....[93]....
        /*06c8*/ 	.word	0x0500000f


	//   ....[94]....
        /*06cc*/ 	.word	0x0500000f


	//   ....[95]....
        /*06d0*/ 	.word	0x0500000f


	//   ....[96]....
        /*06d4*/ 	.word	0x0500000f


	//   ....[97]....
        /*06d8*/ 	.word	0x0500000f


	//   ....[98]....
        /*06dc*/ 	.word	0x0500000f


	//   ....[99]....
        /*06e0*/ 	.word	0x0500000f


	//   ....[100]....
        /*06e4*/ 	.word	0x0500000f


	//   ....[101]....
        /*06e8*/ 	.word	0x0500000f


	//   ....[102]....
        /*06ec*/ 	.word	0x0500000f


	//   ....[103]....
        /*06f0*/ 	.word	0x0500000f


	//   ....[104]....
        /*06f4*/ 	.word	0x0500000f


	//   ....[105]....
        /*06f8*/ 	.word	0x0500000f


	//   ....[106]....
        /*06fc*/ 	.word	0x0500000f


	//   ....[107]....
        /*0700*/ 	.word	0x0500000f


	//   ....[108]....
        /*0704*/ 	.word	0x0500000f


	//   ....[109]....
        /*0708*/ 	.word	0x0500000f


	//   ....[110]....
        /*070c*/ 	.word	0x0500000f


	//   ....[111]....
        /*0710*/ 	.word	0x0500000f


	//   ....[112]....
        /*0714*/ 	.word	0x0500000f


	//   ....[113]....
        /*0718*/ 	.word	0x0500000f


	//   ....[114]....
        /*071c*/ 	.word	0x0500000f


	//   ....[115]....
        /*0720*/ 	.word	0x0500000f


	//   ....[116]....
        /*0724*/ 	.word	0x0500000f


	//   ....[117]....
        /*0728*/ 	.word	0x0500000f


	//   ....[118]....
        /*072c*/ 	.word	0x0500000f


	//   ....[119]....
        /*0730*/ 	.word	0x0500000f


	//   ....[120]....
        /*0734*/ 	.word	0x0500000f


	//   ....[121]....
        /*0738*/ 	.word	0x0500000f


	//   ....[122]....
        /*073c*/ 	.word	0x0500000f


	//   ....[123]....
        /*0740*/ 	.word	0x0500000f


	//   ....[124]....
        /*0744*/ 	.word	0x0500000f


	//   ....[125]....
        /*0748*/ 	.word	0x0500000f


	//   ....[126]....
        /*074c*/ 	.word	0x0500000f


	//   ....[127]....
        /*0750*/ 	.word	0x0500000f


	//   ....[128]....
        /*0754*/ 	.word	0x0500000f


	//   ....[129]....
        /*0758*/ 	.word	0x0500000f


	//   ....[130]....
        /*075c*/ 	.word	0x0500000f


	//   ....[131]....
        /*0760*/ 	.word	0x0500000f


	//   ....[132]....
        /*0764*/ 	.word	0x0500000f


	//   ....[133]....
        /*0768*/ 	.word	0x0500000f


	//   ....[134]....
        /*076c*/ 	.word	0x0500000f


	//   ....[135]....
        /*0770*/ 	.word	0x0500000f


	//----- nvinfo : EIATTR_COOP_GROUP_INSTR_OFFSETS
	.align		4
.L_312:
        /*0774*/ 	.byte	0x04, 0x28
        /*0776*/ 	.short	(.L_314 - .L_313)


	//   ....[0]....
.L_313:
        /*0778*/ 	.word	0x00000070


	//   ....[1]....
        /*077c*/ 	.word	0x00000140


	//   ....[2]....
        /*0780*/ 	.word	0x00000190


	//   ....[3]....
        /*0784*/ 	.word	0x000003c0


	//   ....[4]....
        /*0788*/ 	.word	0x00000520


	//   ....[5]....
        /*078c*/ 	.word	0x00000640


	//   ....[6]....
        /*0790*/ 	.word	0x000007a0


	//   ....[7]....
        /*0794*/ 	.word	0x00003000


	//   ....[8]....
        /*0798*/ 	.word	0x00003010


	//   ....[9]....
        /*079c*/ 	.word	0x000036c0


	//   ....[10]....
        /*07a0*/ 	.word	0x000036d0


	//   ....[11]....
        /*07a4*/ 	.word	0x00003d80


	//   ....[12]....
        /*07a8*/ 	.word	0x00003d90


	//   ....[13]....
        /*07ac*/ 	.word	0x00004430


	//   ....[14]....
        /*07b0*/ 	.word	0x00004440


	//   ....[15]....
        /*07b4*/ 	.word	0x00005410


	//   ....[16]....
        /*07b8*/ 	.word	0x00005420


	//   ....[17]....
        /*07bc*/ 	.word	0x00005bb0


	//   ....[18]....
        /*07c0*/ 	.word	0x00005bc0


	//   ....[19]....
        /*07c4*/ 	.word	0x00006350


	//   ....[20]....
        /*07c8*/ 	.word	0x00006360


	//   ....[21]....
        /*07cc*/ 	.word	0x00006ae0


	//   ....[22]....
        /*07d0*/ 	.word	0x00006af0


	//   ....[23]....
        /*07d4*/ 	.word	0x000074a0


	//   ....[24]....
        /*07d8*/ 	.word	0x000074b0


	//   ....[25]....
        /*07dc*/ 	.word	0x000075c0


	//   ....[26]....
        /*07e0*/ 	.word	0x000075d0


	//   ....[27]....
        /*07e4*/ 	.word	0x000076f0


	//   ....[28]....
        /*07e8*/ 	.word	0x00007700


	//   ....[29]....
        /*07ec*/ 	.word	0x00007820


	//   ....[30]....
        /*07f0*/ 	.word	0x00007830


	//   ....[31]....
        /*07f4*/ 	.word	0x00007bd0


	//   ....[32]....
        /*07f8*/ 	.word	0x00007bf0


	//   ....[33]....
        /*07fc*/ 	.word	0x00007cd0


	//   ....[34]....
        /*0800*/ 	.word	0x00007cf0


	//   ....[35]....
        /*0804*/ 	.word	0x00007dd0


	//   ....[36]....
        /*0808*/ 	.word	0x00007df0


	//   ....[37]....
        /*080c*/ 	.word	0x00007ed0


	//   ....[38]....
        /*0810*/ 	.word	0x00007ef0


	//   ....[39]....
        /*0814*/ 	.word	0x000084d0


	//   ....[40]....
        /*0818*/ 	.word	0x00008bb0


	//   ....[41]....
        /*081c*/ 	.word	0x00008bc0


	//   ....[42]....
        /*0820*/ 	.word	0x00008bd0


	//   ....[43]....
        /*0824*/ 	.word	0x00008be0


	//   ....[44]....
        /*0828*/ 	.word	0x00008f20


	//   ....[45]....
        /*082c*/ 	.word	0x00008f30


	//   ....[46]....
        /*0830*/ 	.word	0x00008f40


	//   ....[47]....
        /*0834*/ 	.word	0x00008f50


	//   ....[48]....
        /*0838*/ 	.word	0x00009250


	//   ....[49]....
        /*083c*/ 	.word	0x00009260


	//   ....[50]....
        /*0840*/ 	.word	0x00009270


	//   ....[51]....
        /*0844*/ 	.word	0x00009280


	//   ....[52]....
        /*0848*/ 	.word	0x00009580


	//   ....[53]....
        /*084c*/ 	.word	0x00009590


	//   ....[54]....
        /*0850*/ 	.word	0x000095a0


	//   ....[55]....
        /*0854*/ 	.word	0x000095b0


	//   ....[56]....
        /*0858*/ 	.word	0x0000b280


	//   ....[57]....
        /*085c*/ 	.word	0x0000b2a0


	//   ....[58]....
        /*0860*/ 	.word	0x0000b2b0


	//   ....[59]....
        /*0864*/ 	.word	0x0000b2c0


	//   ....[60]....
        /*0868*/ 	.word	0x0000b3d0


	//   ....[61]....
        /*086c*/ 	.word	0x0000b3f0


	//   ....[62]....
        /*0870*/ 	.word	0x0000b4b0


	//   ....[63]....
        /*0874*/ 	.word	0x0000b4f0


	//   ....[64]....
        /*0878*/ 	.word	0x0000b7b0


	//   ....[65]....
        /*087c*/ 	.word	0x0000b7d0


	//   ....[66]....
        /*0880*/ 	.word	0x0000b7f0


	//   ....[67]....
        /*0884*/ 	.word	0x0000b800


	//   ....[68]....
        /*0888*/ 	.word	0x0000b8d0


	//   ....[69]....
        /*088c*/ 	.word	0x0000b8f0


	//   ....[70]....
        /*0890*/ 	.word	0x0000b900


	//   ....[71]....
        /*0894*/ 	.word	0x0000b9a0


	//   ....[72]....
        /*0898*/ 	.word	0x0000de70


	//   ....[73]....
        /*089c*/ 	.word	0x0000dea0


	//   ....[74]....
        /*08a0*/ 	.word	0x0000e510


	//   ....[75]....
        /*08a4*/ 	.word	0x0000e5e0


	//   ....[76]....
        /*08a8*/ 	.word	0x0000ee90


	//   ....[77]....
        /*08ac*/ 	.word	0x0000eef0


	//   ....[78]....
        /*08b0*/ 	.word	0x000105d0


	//   ....[79]....
        /*08b4*/ 	.word	0x000105f0


	//   ....[80]....
        /*08b8*/ 	.word	0x00010c70


	//   ....[81]....
        /*08bc*/ 	.word	0x00010d70


	//   ....[82]....
        /*08c0*/ 	.word	0x00011560


	//   ....[83]....
        /*08c4*/ 	.word	0x000115c0


	//   ....[84]....
        /*08c8*/ 	.word	0x00013530


	//   ....[85]....
        /*08cc*/ 	.word	0x00013540


	//   ....[86]....
        /*08d0*/ 	.word	0x00013570


	//   ....[87]....
        /*08d4*/ 	.word	0x00013580


	//   ....[88]....
        /*08d8*/ 	.word	0x00014ad0


	//   ....[89]....
        /*08dc*/ 	.word	0x00014b10


	//   ....[90]....
        /*08e0*/ 	.word	0x00014e20


	//   ....[91]....
        /*08e4*/ 	.word	0x00014e40


	//   ....[92]....
        /*08e8*/ 	.word	0x00015ee0


	//   ....[93]....
        /*08ec*/ 	.word	0x00015f20


	//   ....[94]....
        /*08f0*/ 	.word	0x00015f50


	//   ....[95]....
        /*08f4*/ 	.word	0x00015f80


	//   ....[96]....
        /*08f8*/ 	.word	0x00016550


	//   ....[97]....
        /*08fc*/ 	.word	0x00016580


	//   ....[98]....
        /*0900*/ 	.word	0x00016640


	//   ....[99]....
        /*0904*/ 	.word	0x00016660


	//   ....[100]....
        /*0908*/ 	.word	0x00016720


	//   ....[101]....
        /*090c*/ 	.word	0x00016740


	//   ....[102]....
        /*0910*/ 	.word	0x00016810


	//   ....[103]....
        /*0914*/ 	.word	0x00016830


	//   ....[104]....
        /*0918*/ 	.word	0x00016ff0


	//   ....[105]....
        /*091c*/ 	.word	0x00017000


	//   ....[106]....
        /*0920*/ 	.word	0x00017110


	//   ....[107]....
        /*0924*/ 	.word	0x00017120


	//   ....[108]....
        /*0928*/ 	.word	0x00017230


	//   ....[109]....
        /*092c*/ 	.word	0x00017240


	//   ....[110]....
        /*0930*/ 	.word	0x00017350


	//   ....[111]....
        /*0934*/ 	.word	0x00017360


	//   ....[112]....
        /*0938*/ 	.word	0x000174d0


	//   ....[113]....
        /*093c*/ 	.word	0x00017680


	//   ....[114]....
        /*0940*/ 	.word	0x000176b0


	//   ....[115]....
        /*0944*/ 	.word	0x000176e0


	//   ....[116]....
        /*0948*/ 	.word	0x00017710


	//   ....[117]....
        /*094c*/ 	.word	0x00017740


	//   ....[118]....
        /*0950*/ 	.word	0x00017770


	//   ....[119]....
        /*0954*/ 	.word	0x000178e0


	//   ....[120]....
        /*0958*/ 	.word	0x00017910


	//   ....[121]....
        /*095c*/ 	.word	0x00017940


	//   ....[122]....
        /*0960*/ 	.word	0x00017970


	//   ....[123]....
        /*0964*/ 	.word	0x000179a0


	//   ....[124]....
        /*0968*/ 	.word	0x000179d0


	//   ....[125]....
        /*096c*/ 	.word	0x00017a60


	//   ....[126]....
        /*0970*/ 	.word	0x00017ac0


	//   ....[127]....
        /*0974*/ 	.word	0x00017b50


	//   ....[128]....
        /*0978*/ 	.word	0x00018930


	//   ....[129]....
        /*097c*/ 	.word	0x0001a5d0


	//   ....[130]....
        /*0980*/ 	.word	0x0001a5f0


	//   ....[131]....
        /*0984*/ 	.word	0x0001a690


	//   ....[132]....
        /*0988*/ 	.word	0x0001a6b0


	//   ....[133]....
        /*098c*/ 	.word	0x0001a740


	//   ....[134]....
        /*0990*/ 	.word	0x0001a760


	//   ....[135]....
        /*0994*/ 	.word	0x0001a7f0


	//   ....[136]....
        /*0998*/ 	.word	0x0001a810


	//   ....[137]....
        /*099c*/ 	.word	0x0001a8a0


	//   ....[138]....
        /*09a0*/ 	.word	0x0001a8c0


	//   ....[139]....
        /*09a4*/ 	.word	0x0001a950


	//   ....[140]....
        /*09a8*/ 	.word	0x0001a970


	//   ....[141]....
        /*09ac*/ 	.word	0x0001aa00


	//   ....[142]....
        /*09b0*/ 	.word	0x0001aa20


	//   ....[143]....
        /*09b4*/ 	.word	0x0001aa30


	//   ....[144]....
        /*09b8*/ 	.word	0x0001aab0


	//   ....[145]....
        /*09bc*/ 	.word	0x0001b220


	//   ....[146]....
        /*09c0*/ 	.word	0x0001b250


	//   ....[147]....
        /*09c4*/ 	.word	0x0001b2b0


	//   ....[148]....
        /*09c8*/ 	.word	0x0001b300


	//   ....[149]....
        /*09cc*/ 	.word	0x0001b340


	//   ....[150]....
        /*09d0*/ 	.word	0x0001b3a0


	//   ....[151]....
        /*09d4*/ 	.word	0x0001b3e0


	//   ....[152]....
        /*09d8*/ 	.word	0x0001b440


	//   ....[153]....
        /*09dc*/ 	.word	0x0001b480


	//   ....[154]....
        /*09e0*/ 	.word	0x0001b4e0


	//   ....[155]....
        /*09e4*/ 	.word	0x0001b520


	//   ....[156]....
        /*09e8*/ 	.word	0x0001b580


	//   ....[157]....
        /*09ec*/ 	.word	0x0001b5c0


	//   ....[158]....
        /*09f0*/ 	.word	0x0001b610


	//   ....[159]....
        /*09f4*/ 	.word	0x0001b630


	//   ....[160]....
        /*09f8*/ 	.word	0x0001b660


	//   ....[161]....
        /*09fc*/ 	.word	0x0001bde0


	//   ....[162]....
        /*0a00*/ 	.word	0x0001be10


	//   ....[163]....
        /*0a04*/ 	.word	0x0001be70


	//   ....[164]....
        /*0a08*/ 	.word	0x0001be80


	//   ....[165]....
        /*0a0c*/ 	.word	0x0001bed0


	//   ....[166]....
        /*0a10*/ 	.word	0x0001bee0


	//   ....[167]....
        /*0a14*/ 	.word	0x0001bf30


	//   ....[168]....
        /*0a18*/ 	.word	0x0001bf40


	//   ....[169]....
        /*0a1c*/ 	.word	0x0001bf90


	//   ....[170]....
        /*0a20*/ 	.word	0x0001bfa0


	//   ....[171]....
        /*0a24*/ 	.word	0x0001bff0


	//   ....[172]....
        /*0a28*/ 	.word	0x0001c000


	//   ....[173]....
        /*0a2c*/ 	.word	0x0001c050


	//   ....[174]....
        /*0a30*/ 	.word	0x0001c060


	//   ....[175]....
        /*0a34*/ 	.word	0x0001c070


	//   ....[176]....
        /*0a38*/ 	.word	0x0001c0c0


	//   ....[177]....
        /*0a3c*/ 	.word	0x0001c320


	//   ....[178]....
        /*0a40*/ 	.word	0x0001c340


	//   ....[179]....
        /*0a44*/ 	.word	0x0001c350


	//   ....[180]....
        /*0a48*/ 	.word	0x0001c3c0


	//   ....[181]....
        /*0a4c*/ 	.word	0x0001c3d0


	//   ....[182]....
        /*0a50*/ 	.word	0x0001c440


	//   ....[183]....
        /*0a54*/ 	.word	0x0001c450


	//   ....[184]....
        /*0a58*/ 	.word	0x0001c4c0


	//   ....[185]....
        /*0a5c*/ 	.word	0x0001c4d0


	//   ....[186]....
        /*0a60*/ 	.word	0x0001c540


	//   ....[187]....
        /*0a64*/ 	.word	0x0001c550


	//   ....[188]....
        /*0a68*/ 	.word	0x0001c5c0


	//   ....[189]....
        /*0a6c*/ 	.word	0x0001c5d0


	//   ....[190]....
        /*0a70*/ 	.word	0x0001c640


	//   ....[191]....
        /*0a74*/ 	.word	0x0001c650


	//   ....[192]....
        /*0a78*/ 	.word	0x0001c660


	//   ....[193]....
        /*0a7c*/ 	.word	0x0001cc10


	//   ....[194]....
        /*0a80*/ 	.word	0x0001cc50


	//   ....[195]....
        /*0a84*/ 	.word	0x0001cc90


	//   ....[196]....
        /*0a88*/ 	.word	0x0001ccb0


	//   ....[197]....
        /*0a8c*/ 	.word	0x0001ccc0


	//   ....[198]....
        /*0a90*/ 	.word	0x0001cce0


	//   ....[199]....
        /*0a94*/ 	.word	0x0001cd50


	//   ....[200]....
        /*0a98*/ 	.word	0x0001cd70


	//   ....[201]....
        /*0a9c*/ 	.word	0x0001cdd0


	//   ....[202]....
        /*0aa0*/ 	.word	0x0001cdf0


	//   ....[203]....
        /*0aa4*/ 	.word	0x0001ce50


	//   ....[204]....
        /*0aa8*/ 	.word	0x0001ce70


	//   ....[205]....
        /*0aac*/ 	.word	0x0001ced0


	//   ....[206]....
        /*0ab0*/ 	.word	0x0001cef0


	//   ....[207]....
        /*0ab4*/ 	.word	0x0001cf40


	//   ....[208]....
        /*0ab8*/ 	.word	0x0001cf60


	//   ....[209]....
        /*0abc*/ 	.word	0x0001d350


	//   ....[210]....
        /*0ac0*/ 	.word	0x0001d380


	//   ....[211]....
        /*0ac4*/ 	.word	0x0001d3c0


	//   ....[212]....
        /*0ac8*/ 	.word	0x0001d3f0


	//   ....[213]....
        /*0acc*/ 	.word	0x0001d420


	//   ....[214]....
        /*0ad0*/ 	.word	0x0001d450


	//   ....[215]....
        /*0ad4*/ 	.word	0x0001d480


	//   ....[216]....
        /*0ad8*/ 	.word	0x0001d4b0


	//   ....[217]....
        /*0adc*/ 	.word	0x0001d630


	//   ....[218]....
        /*0ae0*/ 	.word	0x0001d660


	//   ....[219]....
        /*0ae4*/ 	.word	0x0001d690


	//   ....[220]....
        /*0ae8*/ 	.word	0x0001d6c0


	//   ....[221]....
        /*0aec*/ 	.word	0x0001d6f0


	//   ....[222]....
        /*0af0*/ 	.word	0x0001d720


	//   ....[223]....
        /*0af4*/ 	.word	0x0001d7e0


	//   ....[224]....
        /*0af8*/ 	.word	0x0001d800


	//   ....[225]....
        /*0afc*/ 	.word	0x0001d870


	//   ....[226]....
        /*0b00*/ 	.word	0x0001df10


	//   ....[227]....
        /*0b04*/ 	.word	0x0001e230


	//   ....[228]....
        /*0b08*/ 	.word	0x0001e2c0


	//   ....[229]....
        /*0b0c*/ 	.word	0x0001e360


	//   ....[230]....
        /*0b10*/ 	.word	0x0001e3f0


	//   ....[231]....
        /*0b14*/ 	.word	0x0001e490


	//   ....[232]....
        /*0b18*/ 	.word	0x0001e520


	//   ....[233]....
        /*0b1c*/ 	.word	0x0001e5c0


	//   ....[234]....
        /*0b20*/ 	.word	0x0001e650


	//   ....[235]....
        /*0b24*/ 	.word	0x0001e740


	//   ....[236]....
        /*0b28*/ 	.word	0x0001e7d0


	//   ....[237]....
        /*0b2c*/ 	.word	0x0001e870


	//   ....[238]....
        /*0b30*/ 	.word	0x0001e900


	//   ....[239]....
        /*0b34*/ 	.word	0x0001e9a0


	//   ....[240]....
        /*0b38*/ 	.word	0x0001ea30


	//   ....[241]....
        /*0b3c*/ 	.word	0x0001ead0


	//   ....[242]....
        /*0b40*/ 	.word	0x0001eb60


	//   ....[243]....
        /*0b44*/ 	.word	0x0001ec50


	//   ....[244]....
        /*0b48*/ 	.word	0x0001ece0


	//   ....[245]....
        /*0b4c*/ 	.word	0x0001ed70


	//   ....[246]....
        /*0b50*/ 	.word	0x0001ee00


	//   ....[247]....
        /*0b54*/ 	.word	0x0001ee90


	//   ....[248]....
        /*0b58*/ 	.word	0x0001ef20


	//   ....[249]....
        /*0b5c*/ 	.word	0x0001efb0


	//   ....[250]....
        /*0b60*/ 	.word	0x0001f040


	//   ....[251]....
        /*0b64*/ 	.word	0x0001f120


	//   ....[252]....
        /*0b68*/ 	.word	0x0001f1d0


	//   ....[253]....
        /*0b6c*/ 	.word	0x0001f260


	//   ....[254]....
        /*0b70*/ 	.word	0x0001f2b0


	//   ....[255]....
        /*0b74*/ 	.word	0x0001f300


	//   ....[0]....
        /*0b78*/ 	.word	0x0001f390


	//   ....[1]....
        /*0b7c*/ 	.word	0x0001f420


	//   ....[2]....
        /*0b80*/ 	.word	0x0001f470


	//   ....[3]....
        /*0b84*/ 	.word	0x0001f4c0


	//   ....[4]....
        /*0b88*/ 	.word	0x0001f550


	//   ....[5]....
        /*0b8c*/ 	.word	0x0001f5e0


	//   ....[6]....
        /*0b90*/ 	.word	0x0001f630


	//   ....[7]....
        /*0b94*/ 	.word	0x0001f680


	//   ....[8]....
        /*0b98*/ 	.word	0x0001f710


	//   ....[9]....
        /*0b9c*/ 	.word	0x0001f7a0


	//   ....[10]....
        /*0ba0*/ 	.word	0x0001f7f0


	//   ....[11]....
        /*0ba4*/ 	.word	0x0001f840


	//   ....[12]....
        /*0ba8*/ 	.word	0x0001f930


	//   ....[13]....
        /*0bac*/ 	.word	0x0001f9e0


	//   ....[14]....
        /*0bb0*/ 	.word	0x0001fa60


	//   ....[15]....
        /*0bb4*/ 	.word	0x0001fb00


	//   ....[16]....
        /*0bb8*/ 	.word	0x0001fb90


	//   ....[17]....
        /*0bbc*/ 	.word	0x0001fc50


	//   ....[18]....
        /*0bc0*/ 	.word	0x0001fcd0


	//   ....[19]....
        /*0bc4*/ 	.word	0x0001fd20


	//   ....[20]....
        /*0bc8*/ 	.word	0x0001fec0


	//   ....[21]....
        /*0bcc*/ 	.word	0x0001ff60


	//   ....[22]....
        /*0bd0*/ 	.word	0x0001ffe0


	//   ....[23]....
        /*0bd4*/ 	.word	0x00020050


	//   ....[24]....
        /*0bd8*/ 	.word	0x000201e0


	//   ....[25]....
        /*0bdc*/ 	.word	0x000202d0


	//   ....[26]....
        /*0be0*/ 	.word	0x00020320


	//   ....[27]....
        /*0be4*/ 	.word	0x00020370


	//   ....[28]....
        /*0be8*/ 	.word	0x00020650


	//   ....[29]....
        /*0bec*/ 	.word	0x000206a0


	//   ....[30]....
        /*0bf0*/ 	.word	0x00020730


	//   ....[31]....
        /*0bf4*/ 	.word	0x000207c0


	//   ....[32]....
        /*0bf8*/ 	.word	0x00020850


	//   ....[33]....
        /*0bfc*/ 	.word	0x000208e0


	//   ....[34]....
        /*0c00*/ 	.word	0x00020970


	//   ....[35]....
        /*0c04*/ 	.word	0x00020a00


	//   ....[36]....
        /*0c08*/ 	.word	0x00020ac0


	//   ....[37]....
        /*0c0c*/ 	.word	0x00020da0


	//   ....[38]....
        /*0c10*/ 	.word	0x00020e90


	//   ....[39]....
        /*0c14*/ 	.word	0x00020f30


	//   ....[40]....
        /*0c18*/ 	.word	0x00020f90


	//   ....[41]....
        /*0c1c*/ 	.word	0x00021090


	//   ....[42]....
        /*0c20*/ 	.word	0x00021100


	//   ....[43]....
        /*0c24*/ 	.word	0x00021200


	//   ....[44]....
        /*0c28*/ 	.word	0x00021270


	//   ....[45]....
        /*0c2c*/ 	.word	0x00021370


	//   ....[46]....
        /*0c30*/ 	.word	0x000213e0


	//   ....[47]....
        /*0c34*/ 	.word	0x000214e0


	//   ....[48]....
        /*0c38*/ 	.word	0x00021550


	//   ....[49]....
        /*0c3c*/ 	.word	0x00021650


	//   ....[50]....
        /*0c40*/ 	.word	0x000216c0


	//   ....[51]....
        /*0c44*/ 	.word	0x000217c0


	//   ....[52]....
        /*0c48*/ 	.word	0x00021830


	//   ....[53]....
        /*0c4c*/ 	.word	0x000218d0


	//   ....[54]....
        /*0c50*/ 	.word	0x000219d0


	//   ....[55]....
        /*0c54*/ 	.word	0x00021a40


	//   ....[56]....
        /*0c58*/ 	.word	0x00021ac0


	//   ....[57]....
        /*0c5c*/ 	.word	0x00021b80


	//   ....[58]....
        /*0c60*/ 	.word	0x00021c00


	//   ....[59]....
        /*0c64*/ 	.word	0x00021cd0


	//   ....[60]....
        /*0c68*/ 	.word	0x00021d50


	//   ....[61]....
        /*0c6c*/ 	.word	0x00021e20


	//   ....[62]....
        /*0c70*/ 	.word	0x00021ea0


	//   ....[63]....
        /*0c74*/ 	.word	0x00021f70


	//   ....[64]....
        /*0c78*/ 	.word	0x00021ff0


	//   ....[65]....
        /*0c7c*/ 	.word	0x000220c0


	//   ....[66]....
        /*0c80*/ 	.word	0x00022140


	//   ....[67]....
        /*0c84*/ 	.word	0x00022200


	//   ....[68]....
        /*0c88*/ 	.word	0x00022280


	//   ....[69]....
        /*0c8c*/ 	.word	0x00022330


	//   ....[70]....
        /*0c90*/ 	.word	0x00022460


	//   ....[71]....
        /*0c94*/ 	.word	0x00022510


	//   ....[72]....
        /*0c98*/ 	.word	0x00022570


	//   ....[73]....
        /*0c9c*/ 	.word	0x00022630


	//   ....[74]....
        /*0ca0*/ 	.word	0x00022690


	//   ....[75]....
        /*0ca4*/ 	.word	0x00022750


	//   ....[76]....
        /*0ca8*/ 	.word	0x000227b0


	//   ....[77]....
        /*0cac*/ 	.word	0x00022870


	//   ....[78]....
        /*0cb0*/ 	.word	0x000228d0


	//   ....[79]....
        /*0cb4*/ 	.word	0x00022990


	//   ....[80]....
        /*0cb8*/ 	.word	0x000229f0


	//   ....[81]....
        /*0cbc*/ 	.word	0x00022ab0


	//   ....[82]....
        /*0cc0*/ 	.word	0x00022b10


	//   ....[83]....
        /*0cc4*/ 	.word	0x00022bd0


	//   ....[84]....
        /*0cc8*/ 	.word	0x00022c30


	//   ....[85]....
        /*0ccc*/ 	.word	0x00022cf0


	//   ....[86]....
        /*0cd0*/ 	.word	0x00022de0


	//   ....[87]....
        /*0cd4*/ 	.word	0x00022e80


	//   ....[88]....
        /*0cd8*/ 	.word	0x00022ee0


	//   ....[89]....
        /*0cdc*/ 	.word	0x00022fc0


	//   ....[90]....
        /*0ce0*/ 	.word	0x00023020


	//   ....[91]....
        /*0ce4*/ 	.word	0x00023100


	//   ....[92]....
        /*0ce8*/ 	.word	0x00023160


	//   ....[93]....
        /*0cec*/ 	.word	0x00023240


	//   ....[94]....
        /*0cf0*/ 	.word	0x000232a0


	//   ....[95]....
        /*0cf4*/ 	.word	0x00023380


	//   ....[96]....
        /*0cf8*/ 	.word	0x000233e0


	//   ....[97]....
        /*0cfc*/ 	.word	0x000234c0


	//   ....[98]....
        /*0d00*/ 	.word	0x00023520


	//   ....[99]....
        /*0d04*/ 	.word	0x00023600


	//   ....[100]....
        /*0d08*/ 	.word	0x00023660


	//   ....[101]....
        /*0d0c*/ 	.word	0x00023730


	//   ....[102]....
        /*0d10*/ 	.word	0x00023850


	//   ....[103]....
        /*0d14*/ 	.word	0x00023900


	//   ....[104]....
        /*0d18*/ 	.word	0x000239b0


	//   ....[105]....
        /*0d1c*/ 	.word	0x00023a80


	//   ....[106]....
        /*0d20*/ 	.word	0x00023ae0


	//   ....[107]....
        /*0d24*/ 	.word	0x00023bc0


	//   ....[108]....
        /*0d28*/ 	.word	0x00023c20


	//   ....[109]....
        /*0d2c*/ 	.word	0x00023cf0


	//   ....[110]....
        /*0d30*/ 	.word	0x00023d50


	//   ....[111]....
        /*0d34*/ 	.word	0x00023e20


	//   ....[112]....
        /*0d38*/ 	.word	0x00023e80


	//   ....[113]....
        /*0d3c*/ 	.word	0x00023f60


	//   ....[114]....
        /*0d40*/ 	.word	0x00023fc0


	//   ....[115]....
        /*0d44*/ 	.word	0x00024090


	//   ....[116]....
        /*0d48*/ 	.word	0x000240f0


	//   ....[117]....
        /*0d4c*/ 	.word	0x000241b0


	//   ....[118]....
        /*0d50*/ 	.word	0x00024240


	//   ....[119]....
        /*0d54*/ 	.word	0x000242e0


	//   ....[120]....
        /*0d58*/ 	.word	0x00024400


	//   ....[121]....
        /*0d5c*/ 	.word	0x00024470


	//   ....[122]....
        /*0d60*/ 	.word	0x000244e0


	//   ....[123]....
        /*0d64*/ 	.word	0x00024550


	//   ....[124]....
        /*0d68*/ 	.word	0x000245c0


	//   ....[125]....
        /*0d6c*/ 	.word	0x00024640


	//   ....[126]....
        /*0d70*/ 	.word	0x000246d0


	//   ....[127]....
        /*0d74*/ 	.word	0x00024760


	//   ....[128]....
        /*0d78*/ 	.word	0x000247d0


	//   ....[129]....
        /*0d7c*/ 	.word	0x00024840


	//   ....[130]....
        /*0d80*/ 	.word	0x000248b0


	//   ....[131]....
        /*0d84*/ 	.word	0x00024930


	//   ....[132]....
        /*0d88*/ 	.word	0x000249a0


	//   ....[133]....
        /*0d8c*/ 	.word	0x00024a40


	//   ....[134]....
        /*0d90*/ 	.word	0x00024ad0


	//   ....[135]....
        /*0d94*/ 	.word	0x00024bf0


	//----- nvinfo : EIATTR_REG_RECONFIG
	.align		4
.L_314:
        /*0d98*/ 	.byte	0x01, 0x54
	.zero		2


	//----- nvinfo : EIATTR_SYSCALL_OFFSETS
	.align		4
        /*0d9c*/ 	.byte	0x04, 0x46
        /*0d9e*/ 	.short	(.L_316 - .L_315)


	//   ....[0]....
.L_315:
        /*0da0*/ 	.word	0x00001940


	//   ....[1]....
        /*0da4*/ 	.word	0x00001a90


	//   ....[2]....
        /*0da8*/ 	.word	0x00008670


	//   ....[3]....
        /*0dac*/ 	.word	0x00008970


	//   ....[4]....
        /*0db0*/ 	.word	0x00019c80


	//   ....[5]....
        /*0db4*/ 	.word	0x00019dd0


	//   ....[6]....
        /*0db8*/ 	.word	0x00019ec0


	//   ....[7]....
        /*0dbc*/ 	.word	0x0001ae80


	//----- nvinfo : EIATTR_MBARRIER_INSTR_OFFSETS
	.align		4
.L_316:
        /*0dc0*/ 	.byte	0x04, 0x39
        /*0dc2*/ 	.short	(.L_318 - .L_317)


	//   ....[0]....
.L_317:
        /*0dc4*/ 	.word	0x00000270
        /*0dc8*/ 	.word	0x000000ff
        /*0dcc*/ 	.word	0x00028800
        /*0dd0*/ 	.short	0x0100
        /*0dd2*/ 	.byte	0x08
	.zero		1


	//   ....[1]....
        /*0dd4*/ 	.word	0x00000280
        /*0dd8*/ 	.word	0x000000ff
        /*0ddc*/ 	.word	0x00028820
        /*0de0*/ 	.short	0x0100
        /*0de2*/ 	.byte	0x08
	.zero		1


	//   ....[2]....
        /*0de4*/ 	.word	0x00000370
        /*0de8*/ 	.word	0x000000ff
        /*0dec*/ 	.word	0x00028830
        /*0df0*/ 	.short	0x0100
        /*0df2*/ 	.byte	0x08
	.zero		1


	//   ....[3]....
        /*0df4*/ 	.word	0x00000380
        /*0df8*/ 	.word	0x000000ff
        /*0dfc*/ 	.word	0x00028840
        /*0e00*/ 	.short	0x0100
        /*0e02*/ 	.byte	0x08
	.zero		1


	//   ....[4]....
        /*0e04*/ 	.word	0x00000390
        /*0e08*/ 	.word	0x000000ff
        /*0e0c*/ 	.word	0x00028838
        /*0e10*/ 	.short	0x0100
        /*0e12*/ 	.byte	0x08
	.zero		1


	//   ....[5]....
        /*0e14*/ 	.word	0x000003a0
        /*0e18*/ 	.word	0x000000ff
        /*0e1c*/ 	.word	0x00028848
        /*0e20*/ 	.short	0x0100
        /*0e22*/ 	.byte	0x08
	.zero		1


	//   ....[6]....
        /*0e24*/ 	.word	0x000004d0
        /*0e28*/ 	.word	0x000000ff
        /*0e2c*/ 	.word	0x00028850
        /*0e30*/ 	.short	0x0100
        /*0e32*/ 	.byte	0x08
	.zero		1


	//   ....[7]....
        /*0e34*/ 	.word	0x000004e0
        /*0e38*/ 	.word	0x000000ff
        /*0e3c*/ 	.word	0x00028860
        /*0e40*/ 	.short	0x0100
        /*0e42*/ 	.byte	0x08
	.zero		1


	//   ....[8]....
        /*0e44*/ 	.word	0x000004f0
        /*0e48*/ 	.word	0x000000ff
        /*0e4c*/ 	.word	0x00028858
        /*0e50*/ 	.short	0x0100
        /*0e52*/ 	.byte	0x08
	.zero		1


	//   ....[9]....
        /*0e54*/ 	.word	0x00000500
        /*0e58*/ 	.word	0x000000ff
        /*0e5c*/ 	.word	0x00028868
        /*0e60*/ 	.short	0x0100
        /*0e62*/ 	.byte	0x08
	.zero		1


	//   ....[10]....
        /*0e64*/ 	.word	0x000005f0
        /*0e68*/ 	.word	0x000000ff
        /*0e6c*/ 	.word	0x00028870
        /*0e70*/ 	.short	0x0100
        /*0e72*/ 	.byte	0x06
	.zero		1


	//   ....[11]....
        /*0e74*/ 	.word	0x00000600
        /*0e78*/ 	.word	0x000000ff
        /*0e7c*/ 	.word	0x00028880
        /*0e80*/ 	.short	0x0100
        /*0e82*/ 	.byte	0x06
	.zero		1


	//   ....[12]....
        /*0e84*/ 	.word	0x00000610
        /*0e88*/ 	.word	0x000000ff
        /*0e8c*/ 	.word	0x00028878
        /*0e90*/ 	.short	0x0100
        /*0e92*/ 	.byte	0x06
	.zero		1


	//   ....[13]....
        /*0e94*/ 	.word	0x00000620
        /*0e98*/ 	.word	0x000000ff
        /*0e9c*/ 	.word	0x00028888
        /*0ea0*/ 	.short	0x0100
        /*0ea2*/ 	.byte	0x06
	.zero		1


	//   ....[14]....
        /*0ea4*/ 	.word	0x00000750
        /*0ea8*/ 	.word	0x000000ff
        /*0eac*/ 	.word	0x00028890
        /*0eb0*/ 	.short	0x0100
        /*0eb2*/ 	.byte	0x08
	.zero		1


	//   ....[15]....
        /*0eb4*/ 	.word	0x00000760
        /*0eb8*/ 	.word	0x000000ff
        /*0ebc*/ 	.word	0x000288a0
        /*0ec0*/ 	.short	0x0100
        /*0ec2*/ 	.byte	0x08
	.zero		1


	//   ....[16]....
        /*0ec4*/ 	.word	0x00000770
        /*0ec8*/ 	.word	0x000000ff
        /*0ecc*/ 	.word	0x00028898
        /*0ed0*/ 	.short	0x0100
        /*0ed2*/ 	.byte	0x08
	.zero		1


	//   ....[17]....
        /*0ed4*/ 	.word	0x00000780
        /*0ed8*/ 	.word	0x000000ff
        /*0edc*/ 	.word	0x000288a8
        /*0ee0*/ 	.short	0x0100
        /*0ee2*/ 	.byte	0x08
	.zero		1


	//   ....[18]....
        /*0ee4*/ 	.word	0x000008b0
        /*0ee8*/ 	.word	0x000000ff
        /*0eec*/ 	.word	0x000288b0
        /*0ef0*/ 	.short	0x0100
        /*0ef2*/ 	.byte	0x08
	.zero		1


	//   ....[19]....
        /*0ef4*/ 	.word	0x000008c0
        /*0ef8*/ 	.word	0x000000ff
        /*0efc*/ 	.word	0x000288c0
        /*0f00*/ 	.short	0x0100
        /*0f02*/ 	.byte	0x08
	.zero		1


	//   ....[20]....
        /*0f04*/ 	.word	0x000008d0
        /*0f08*/ 	.word	0x000000ff
        /*0f0c*/ 	.word	0x000288b8
        /*0f10*/ 	.short	0x0100
        /*0f12*/ 	.byte	0x08
	.zero		1


	//   ....[21]....
        /*0f14*/ 	.word	0x000008e0
        /*0f18*/ 	.word	0x000000ff
        /*0f1c*/ 	.word	0x000288c8
        /*0f20*/ 	.short	0x0100
        /*0f22*/ 	.byte	0x08
	.zero		1


	//   ....[22]....
        /*0f24*/ 	.word	0x00002fb0
        /*0f28*/ 	.word	0x0000005b
        /*0f2c*/ 	.word	0x00028890
        /*0f30*/ 	.short	0x010a
        /*0f32*/ 	.byte	0x3f
	.zero		1


	//   ....[23]....
        /*0f34*/ 	.word	0x000053b0
        /*0f38*/ 	.word	0x0000005b
        /*0f3c*/ 	.word	0x00028890
        /*0f40*/ 	.short	0x010a
        /*0f42*/ 	.byte	0x3f
	.zero		1


	//   ....[24]....
        /*0f44*/ 	.word	0x000072e0
        /*0f48*/ 	.word	0x0000005b
        /*0f4c*/ 	.word	0x00028890
        /*0f50*/ 	.short	0x010a
        /*0f52*/ 	.byte	0x3f
	.zero		1


	//   ....[25]....
        /*0f54*/ 	.word	0x00007a00
        /*0f58*/ 	.word	0x0000000b
        /*0f5c*/ 	.word	0x00000000
        /*0f60*/ 	.short	0x0101
        /*0f62*/ 	.byte	0x3f
	.zero		1


	//   ....[26]....
        /*0f64*/ 	.word	0x00007a40
        /*0f68*/ 	.word	0x0000005b
        /*0f6c*/ 	.word	0x000288b0
        /*0f70*/ 	.short	0x010a
        /*0f72*/ 	.byte	0x3f
	.zero		1


	//   ....[27]....
        /*0f74*/ 	.word	0x00008070
        /*0f78*/ 	.word	0x0000005b
        /*0f7c*/ 	.word	0x00000000
        /*0f80*/ 	.short	0x0101
        /*0f82*/ 	.byte	0x3f
	.zero		1


	//   ....[28]....
        /*0f84*/ 	.word	0x00008700
        /*0f88*/ 	.word	0x00000012
        /*0f8c*/ 	.word	0x00028800
        /*0f90*/ 	.short	0x010a
        /*0f92*/ 	.byte	0x3f
	.zero		1


	//   ....[29]....
        /*0f94*/ 	.word	0x00008750
        /*0f98*/ 	.word	0x00000012
        /*0f9c*/ 	.word	0x00028800
        /*0fa0*/ 	.short	0x010a
        /*0fa2*/ 	.byte	0x3f
	.zero		1


	//   ....[30]....
        /*0fa4*/ 	.word	0x000098d0
        /*0fa8*/ 	.word	0x00000012
        /*0fac*/ 	.word	0x00028800
        /*0fb0*/ 	.short	0x010a
        /*0fb2*/ 	.byte	0x3f
	.zero		1


	//   ....[31]....
        /*0fb4*/ 	.word	0x0000bcd0
        /*0fb8*/ 	.word	0x00000012
        /*0fbc*/ 	.word	0x00028800
        /*0fc0*/ 	.short	0x010a
        /*0fc2*/ 	.byte	0x3f
	.zero		1


	//   ....[32]....
        /*0fc4*/ 	.word	0x0000d670
        /*0fc8*/ 	.word	0x00000000
        /*0fcc*/ 	.word	0x00028830
        /*0fd0*/ 	.short	0x010a
        /*0fd2*/ 	.byte	0x3f
	.zero		1


	//   ....[33]....
        /*0fd4*/ 	.word	0x0000d6b0
        /*0fd8*/ 	.word	0x00000000
        /*0fdc*/ 	.word	0x00028830
        /*0fe0*/ 	.short	0x010a
        /*0fe2*/ 	.byte	0x3f
	.zero		1


	//   ....[34]....
        /*0fe4*/ 	.word	0x0000f0b0
        /*0fe8*/ 	.word	0x00000000
        /*0fec*/ 	.word	0x00000000
        /*0ff0*/ 	.short	0x0101
        /*0ff2*/ 	.byte	0x3f
	.zero		1


	//   ....[35]....
        /*0ff4*/ 	.word	0x0000fc00
        /*0ff8*/ 	.word	0x00000005
        /*0ffc*/ 	.word	0x00028830
        /*1000*/ 	.short	0x010a
        /*1002*/ 	.byte	0x3f
	.zero		1


	//   ....[36]....
        /*1004*/ 	.word	0x0000fc50
        /*1008*/ 	.word	0x00000005
        /*100c*/ 	.word	0x00028830
        /*1010*/ 	.short	0x010a
        /*1012*/ 	.byte	0x3f
	.zero		1


	//   ....[37]....
        /*1014*/ 	.word	0x000100d0
        /*1018*/ 	.word	0x00000006
        /*101c*/ 	.word	0x00028850
        /*1020*/ 	.short	0x010a
        /*1022*/ 	.byte	0x3f
	.zero		1


	//   ....[38]....
        /*1024*/ 	.word	0x00010110
        /*1028*/ 	.word	0x00000006
        /*102c*/ 	.word	0x00028850
        /*1030*/ 	.short	0x010a
        /*1032*/ 	.byte	0x3f
	.zero		1


	//   ....[39]....
        /*1034*/ 	.word	0x00011e60
        /*1038*/ 	.word	0x00000000
        /*103c*/ 	.word	0x00000000
        /*1040*/ 	.short	0x0101
        /*1042*/ 	.byte	0x3f
	.zero		1


	//   ....[40]....
        /*1044*/ 	.word	0x000120e0
        /*1048*/ 	.word	0x0000000e
        /*104c*/ 	.word	0x00000000
        /*1050*/ 	.short	0x0101
        /*1052*/ 	.byte	0x3f
	.zero		1


	//   ....[41]....
        /*1054*/ 	.word	0x000127f0
        /*1058*/ 	.word	0x00000005
        /*105c*/ 	.word	0x00028830
        /*1060*/ 	.short	0x010a
        /*1062*/ 	.byte	0x3f
	.zero		1


	//   ....[42]....
        /*1064*/ 	.word	0x00012840
        /*1068*/ 	.word	0x00000005
        /*106c*/ 	.word	0x00028830
        /*1070*/ 	.short	0x010a
        /*1072*/ 	.byte	0x3f
	.zero		1


	//   ....[43]....
        /*1074*/ 	.word	0x00012c90
        /*1078*/ 	.word	0x00000006
        /*107c*/ 	.word	0x00028850
        /*1080*/ 	.short	0x010a
        /*1082*/ 	.byte	0x3f
	.zero		1


	//   ....[44]....
        /*1084*/ 	.word	0x00012cd0
        /*1088*/ 	.word	0x00000006
        /*108c*/ 	.word	0x00028850
        /*1090*/ 	.short	0x010a
        /*1092*/ 	.byte	0x3f
	.zero		1


	//   ....[45]....
        /*1094*/ 	.word	0x00013a50
        /*1098*/ 	.word	0x00000033
        /*109c*/ 	.word	0x00000000
        /*10a0*/ 	.short	0x0101
        /*10a2*/ 	.byte	0x3f
	.zero		1


	//   ....[46]....
        /*10a4*/ 	.word	0x00014370
        /*10a8*/ 	.word	0x0000000c
        /*10ac*/ 	.word	0x00000000
        /*10b0*/ 	.short	0x0101
        /*10b2*/ 	.byte	0x3f
	.zero		1


	//   ....[47]....
        /*10b4*/ 	.word	0x000149c0
        /*10b8*/ 	.word	0x0000000d
        /*10bc*/ 	.word	0x00028850
        /*10c0*/ 	.short	0x010a
        /*10c2*/ 	.byte	0x3f
	.zero		1


	//   ....[48]....
        /*10c4*/ 	.word	0x00014a40
        /*10c8*/ 	.word	0x0000000d
        /*10cc*/ 	.word	0x00028850
        /*10d0*/ 	.short	0x010a
        /*10d2*/ 	.byte	0x3f
	.zero		1


	//   ....[49]....
        /*10d4*/ 	.word	0x00015040
        /*10d8*/ 	.word	0x00000004
        /*10dc*/ 	.word	0x00000000
        /*10e0*/ 	.short	0x0101
        /*10e2*/ 	.byte	0x3f
	.zero		1


	//   ....[50]....
        /*10e4*/ 	.word	0x00016570
        /*10e8*/ 	.word	0x00000000
        /*10ec*/ 	.word	0x00000000
        /*10f0*/ 	.short	0x0101
        /*10f2*/ 	.byte	0x3f
	.zero		1


	//   ....[51]....
        /*10f4*/ 	.word	0x00018a10
        /*10f8*/ 	.word	0x00000016
        /*10fc*/ 	.word	0x00028820
        /*1100*/ 	.short	0x010a
        /*1102*/ 	.byte	0x3f
	.zero		1


	//   ....[52]....
        /*1104*/ 	.word	0x00018aa0
        /*1108*/ 	.word	0x00000007
        /*110c*/ 	.word	0x000288a0
        /*1110*/ 	.short	0x010a
        /*1112*/ 	.byte	0x3f
	.zero		1


	//   ....[53]....
        /*1114*/ 	.word	0x00018e00
        /*1118*/ 	.word	0x00000007
        /*111c*/ 	.word	0x000288c0
        /*1120*/ 	.short	0x010a
        /*1122*/ 	.byte	0x3f
	.zero		1


	//   ....[54]....
        /*1124*/ 	.word	0x00019230
        /*1128*/ 	.word	0x0000000a
        /*112c*/ 	.word	0x000288a0
        /*1130*/ 	.short	0x010a
        /*1132*/ 	.byte	0x3f
	.zero		1


	//   ....[55]....
        /*1134*/ 	.word	0x00019570
        /*1138*/ 	.word	0x0000000a
        /*113c*/ 	.word	0x000288c0
        /*1140*/ 	.short	0x010a
        /*1142*/ 	.byte	0x3f
	.zero		1


	//   ....[56]....
        /*1144*/ 	.word	0x0001a3e0
        /*1148*/ 	.word	0x00000007
        /*114c*/ 	.word	0x00028840
        /*1150*/ 	.short	0x010a
        /*1152*/ 	.byte	0x3f
	.zero		1


	//   ....[57]....
        /*1154*/ 	.word	0x0001ab60
        /*1158*/ 	.word	0x00000007
        /*115c*/ 	.word	0x00028830
        /*1160*/ 	.short	0x0107
        /*1162*/ 	.byte	0x3f
	.zero		1


	//   ....[58]....
        /*1164*/ 	.word	0x0001ac30
        /*1168*/ 	.word	0x00000007
        /*116c*/ 	.word	0x00028830
        /*1170*/ 	.short	0x0101
        /*1172*/ 	.byte	0x3f
	.zero		1


	//   ....[59]....
        /*1174*/ 	.word	0x0001b760
        /*1178*/ 	.word	0x00000016
        /*117c*/ 	.word	0x00028800
        /*1180*/ 	.short	0x0107
        /*1182*/ 	.byte	0x3f
	.zero		1


	//   ....[60]....
        /*1184*/ 	.word	0x0001b870
        /*1188*/ 	.word	0x00000016
        /*118c*/ 	.word	0x00028800
        /*1190*/ 	.short	0x0101
        /*1192*/ 	.byte	0x3f
	.zero		1


	//   ....[61]....
        /*1194*/ 	.word	0x0001b890
        /*1198*/ 	.word	0x00000016
        /*119c*/ 	.word	0x00028820
        /*11a0*/ 	.short	0x010a
        /*11a2*/ 	.byte	0x3f
	.zero		1


	//   ....[62]....
        /*11a4*/ 	.word	0x0001bc30
        /*11a8*/ 	.word	0x00000006
        /*11ac*/ 	.word	0x00028840
        /*11b0*/ 	.short	0x010a
        /*11b2*/ 	.byte	0x3f
	.zero		1


	//   ....[63]....
        /*11b4*/ 	.word	0x0001c150
        /*11b8*/ 	.word	0x00000006
        /*11bc*/ 	.word	0x00028830
        /*11c0*/ 	.short	0x0107
        /*11c2*/ 	.byte	0x3f
	.zero		1


	//   ....[64]....
        /*11c4*/ 	.word	0x0001c210
        /*11c8*/ 	.word	0x00000006
        /*11cc*/ 	.word	0x00028830
        /*11d0*/ 	.short	0x0101
        /*11d2*/ 	.byte	0x3f
	.zero		1


	//   ....[65]....
        /*11d4*/ 	.word	0x0001c270
        /*11d8*/ 	.word	0x00000006
        /*11dc*/ 	.word	0x00028860
        /*11e0*/ 	.short	0x010a
        /*11e2*/ 	.byte	0x3f
	.zero		1


	//   ....[66]....
        /*11e4*/ 	.word	0x0001c7b0
        /*11e8*/ 	.word	0x00000006
        /*11ec*/ 	.word	0x00028850
        /*11f0*/ 	.short	0x0107
        /*11f2*/ 	.byte	0x3f
	.zero		1


	//   ....[67]....
        /*11f4*/ 	.word	0x0001c960
        /*11f8*/ 	.word	0x00000006
        /*11fc*/ 	.word	0x00028850
        /*1200*/ 	.short	0x0101
        /*1202*/ 	.byte	0x3f
	.zero		1


	//   ....[68]....
        /*1204*/ 	.word	0x0001cb70
        /*1208*/ 	.word	0x00000000
        /*120c*/ 	.word	0x00028860
        /*1210*/ 	.short	0x010a
        /*1212*/ 	.byte	0x3f
	.zero		1


	//   ....[69]....
        /*1214*/ 	.word	0x0001d0a0
        /*1218*/ 	.word	0x00000000
        /*121c*/ 	.word	0x00028850
        /*1220*/ 	.short	0x0107
        /*1222*/ 	.byte	0x3f
	.zero		1


	//   ....[70]....
        /*1224*/ 	.word	0x0001d160
        /*1228*/ 	.word	0x00000000
        /*122c*/ 	.word	0x00028850
        /*1230*/ 	.short	0x0101
        /*1232*/ 	.byte	0x3f
	.zero		1


	//   ....[71]....
        /*1234*/ 	.word	0x0001de90
        /*1238*/ 	.word	0x00000004
        /*123c*/ 	.word	0x00028820
        /*1240*/ 	.short	0x010a
        /*1242*/ 	.byte	0x3f
	.zero		1


	//   ....[72]....
        /*1244*/ 	.word	0x0001e000
        /*1248*/ 	.word	0x00000005
        /*124c*/ 	.word	0x00028840
        /*1250*/ 	.short	0x010a
        /*1252*/ 	.byte	0x3f
	.zero		1


	//   ....[73]....
        /*1254*/ 	.word	0x0001e0a0
        /*1258*/ 	.word	0x00000019
        /*125c*/ 	.word	0x00028840
        /*1260*/ 	.short	0x010a
        /*1262*/ 	.byte	0x3f
	.zero		1


	//   ....[74]....
        /*1264*/ 	.word	0x0001e0e0
        /*1268*/ 	.word	0x00000005
        /*126c*/ 	.word	0x00028860
        /*1270*/ 	.short	0x010a
        /*1272*/ 	.byte	0x3f
	.zero		1


	//   ....[75]....
        /*1274*/ 	.word	0x0001e120
        /*1278*/ 	.word	0x00000019
        /*127c*/ 	.word	0x00028860
        /*1280*/ 	.short	0x010a
        /*1282*/ 	.byte	0x3f
	.zero		1


	//   ....[76]....
        /*1284*/ 	.word	0x0001e180
        /*1288*/ 	.word	0x0000005b
        /*128c*/ 	.word	0x00028890
        /*1290*/ 	.short	0x010a
        /*1292*/ 	.byte	0x3f
	.zero		1


	//   ....[77]....
        /*1294*/ 	.word	0x0001e690
        /*1298*/ 	.word	0x0000005b
        /*129c*/ 	.word	0x00028890
        /*12a0*/ 	.short	0x010a
        /*12a2*/ 	.byte	0x3f
	.zero		1


	//   ....[78]....
        /*12a4*/ 	.word	0x0001eba0
        /*12a8*/ 	.word	0x0000005b
        /*12ac*/ 	.word	0x00028890
        /*12b0*/ 	.short	0x010a
        /*12b2*/ 	.byte	0x3f
	.zero		1


	//   ....[79]....
        /*12b4*/ 	.word	0x0001f070
        /*12b8*/ 	.word	0x0000005b
        /*12bc*/ 	.word	0x000288b0
        /*12c0*/ 	.short	0x010a
        /*12c2*/ 	.byte	0x3f
	.zero		1


	//   ....[80]....
        /*12c4*/ 	.word	0x0001f870
        /*12c8*/ 	.word	0x00000012
        /*12cc*/ 	.word	0x00028800
        /*12d0*/ 	.short	0x010a
        /*12d2*/ 	.byte	0x3f
	.zero		1


	//   ....[81]....
        /*12d4*/ 	.word	0x000203d0
        /*12d8*/ 	.word	0x00000012
        /*12dc*/ 	.word	0x00028800
        /*12e0*/ 	.short	0x010a
        /*12e2*/ 	.byte	0x3f
	.zero		1


	//   ....[82]....
        /*12e4*/ 	.word	0x00020420
        /*12e8*/ 	.word	0x00000000
        /*12ec*/ 	.word	0x00028830
        /*12f0*/ 	.short	0x010a
        /*12f2*/ 	.byte	0x3f
	.zero		1


	//   ....[83]....
        /*12f4*/ 	.word	0x00020470
        /*12f8*/ 	.word	0x00000005
        /*12fc*/ 	.word	0x00028830
        /*1300*/ 	.short	0x010a
        /*1302*/ 	.byte	0x3f
	.zero		1


	//   ....[84]....
        /*1304*/ 	.word	0x000204c0
        /*1308*/ 	.word	0x00000006
        /*130c*/ 	.word	0x00028850
        /*1310*/ 	.short	0x010a
        /*1312*/ 	.byte	0x3f
	.zero		1


	//   ....[85]....
        /*1314*/ 	.word	0x00020510
        /*1318*/ 	.word	0x00000005
        /*131c*/ 	.word	0x00028830
        /*1320*/ 	.short	0x010a
        /*1322*/ 	.byte	0x3f
	.zero		1


	//   ....[86]....
        /*1324*/ 	.word	0x00020560
        /*1328*/ 	.word	0x00000006
        /*132c*/ 	.word	0x00028850
        /*1330*/ 	.short	0x010a
        /*1332*/ 	.byte	0x3f
	.zero		1


	//   ....[87]....
        /*1334*/ 	.word	0x000205b0
        /*1338*/ 	.word	0x0000000d
        /*133c*/ 	.word	0x00028850
        /*1340*/ 	.short	0x010a
        /*1342*/ 	.byte	0x3f
	.zero		1


	//   ....[88]....
        /*1344*/ 	.word	0x00020b80
        /*1348*/ 	.word	0x00000016
        /*134c*/ 	.word	0x00028820
        /*1350*/ 	.short	0x010a
        /*1352*/ 	.byte	0x3f
	.zero		1


	//   ....[89]....
        /*1354*/ 	.word	0x00020bd0
        /*1358*/ 	.word	0x00000007
        /*135c*/ 	.word	0x000288a0
        /*1360*/ 	.short	0x010a
        /*1362*/ 	.byte	0x3f
	.zero		1


	//   ....[90]....
        /*1364*/ 	.word	0x00020c20
        /*1368*/ 	.word	0x00000007
        /*136c*/ 	.word	0x000288c0
        /*1370*/ 	.short	0x010a
        /*1372*/ 	.byte	0x3f
	.zero		1


	//   ....[91]....
        /*1374*/ 	.word	0x00020c70
        /*1378*/ 	.word	0x0000000a
        /*137c*/ 	.word	0x000288a0
        /*1380*/ 	.short	0x010a
        /*1382*/ 	.byte	0x3f
	.zero		1


	//   ....[92]....
        /*1384*/ 	.word	0x00020cc0
        /*1388*/ 	.word	0x0000000a
        /*138c*/ 	.word	0x000288c0
        /*1390*/ 	.short	0x010a
        /*1392*/ 	.byte	0x3f
	.zero		1


	//   ....[93]....
        /*1394*/ 	.word	0x00020de0
        /*1398*/ 	.word	0x00000007
        /*139c*/ 	.word	0x00028840
        /*13a0*/ 	.short	0x010a
        /*13a2*/ 	.byte	0x3f
	.zero		1


	//   ....[94]....
        /*13a4*/ 	.word	0x00022360
        /*13a8*/ 	.word	0x00000016
        /*13ac*/ 	.word	0x00028820
        /*13b0*/ 	.short	0x010a
        /*13b2*/ 	.byte	0x3f
	.zero		1


	//   ....[95]....
        /*13b4*/ 	.word	0x000223b0
        /*13b8*/ 	.word	0x00000006
        /*13bc*/ 	.word	0x00028840
        /*13c0*/ 	.short	0x010a
        /*13c2*/ 	.byte	0x3f
	.zero		1


	//   ....[96]....
        /*13c4*/ 	.word	0x00022d30
        /*13c8*/ 	.word	0x00000006
        /*13cc*/ 	.word	0x00028860
        /*13d0*/ 	.short	0x010a
        /*13d2*/ 	.byte	0x3f
	.zero		1


	//   ....[97]....
        /*13d4*/ 	.word	0x000237a0
        /*13d8*/ 	.word	0x00000000
        /*13dc*/ 	.word	0x00028860
        /*13e0*/ 	.short	0x010a
        /*13e2*/ 	.byte	0x3f
	.zero		1


	//   ....[98]....
        /*13e4*/ 	.word	0x00024b10
        /*13e8*/ 	.word	0x00000004
        /*13ec*/ 	.word	0x00028820
        /*13f0*/ 	.short	0x010a
        /*13f2*/ 	.byte	0x3f
	.zero		1


	//   ....[99]....
        /*13f4*/ 	.word	0x00024cb0
        /*13f8*/ 	.word	0x00000005
        /*13fc*/ 	.word	0x00028840
        /*1400*/ 	.short	0x010a
        /*1402*/ 	.byte	0x3f
	.zero		1


	//   ....[100]....
        /*1404*/ 	.word	0x00024d00
        /*1408*/ 	.word	0x00000019
        /*140c*/ 	.word	0x00028840
        /*1410*/ 	.short	0x010a
        /*1412*/ 	.byte	0x3f
	.zero		1


	//   ....[101]....
        /*1414*/ 	.word	0x00024d50
        /*1418*/ 	.word	0x00000005
        /*141c*/ 	.word	0x00028860
        /*1420*/ 	.short	0x010a
        /*1422*/ 	.byte	0x3f
	.zero		1


	//----- nvinfo : EIATTR_NUM_MBARRIERS
	.align		4
.L_318:
        /*1424*/ 	.byte	0x03, 0x38
        /*1426*/ 	.short	0x0016


	//----- nvinfo : EIATTR_EXIT_INSTR_OFFSETS
	.align		4
        /*1428*/ 	.byte	0x04, 0x1c
        /*142a*/ 	.short	(.L_320 - .L_319)


	//   ....[0]....
.L_319:
        /*142c*/ 	.word	0x0001e170


	//----- nvinfo : EIATTR_MAX_THREADS
	.align		4
.L_320:
        /*1430*/ 	.byte	0x04, 0x05
        /*1432*/ 	.short	(.L_322 - .L_321)
.L_321:
        /*1434*/ 	.word	0x00000180
        /*1438*/ 	.word	0x00000001
        /*143c*/ 	.word	0x00000001


	//----- nvinfo : EIATTR_CRS_STACK_SIZE
	.align		4
.L_322:
        /*1440*/ 	.byte	0x04, 0x1e
        /*1442*/ 	.short	(.L_324 - .L_323)
.L_323:
        /*1444*/ 	.word	0x00000000


	//----- nvinfo : EIATTR_CBANK_PARAM_SIZE
	.align		4
.L_324:
        /*1448*/ 	.byte	0x03, 0x19
        /*144a*/ 	.short	0x0af0


	//----- nvinfo : EIATTR_PARAM_CBANK
	.align		4
        /*144c*/ 	.byte	0x04, 0x0a
        /*144e*/ 	.short	(.L_326 - .L_325)
	.align		4
.L_325:
        /*1450*/ 	.word	index@(.nv.constant0._ZN7cutlass13device_kernelIN5flash11enable_sm90INS1_16FlashAttnFwdSm90INS1_25CollectiveMainloopFwdSm90ILi2EN4cute5tupleIJNS5_1CILi1EEES8_S8_EEENS6_IJNS7_ILi128EEESA_SA_EEELi128ENS_6half_tEfNS_4arch4Sm90ELb1ELb0ELb0ELb1ELb1ELb1ELb0ELb1ELb1ELb1ELb0ELb0EEENS1_21CollectiveEpilogueFwdISB_S9_SC_SE_Li256ELb1ELb1ELb0ELb0EEENS1_36VarlenDynamicPersistentTileSchedulerILi128ELi128ELi256ELi128ELb0ELb1ELb1ELb1ELb1ELb1EEEEEEEEEvNT_6ParamsE)
        /*1454*/ 	.short	0x0210
        /*1456*/ 	.short	0x0af0


	//----- nvinfo : EIATTR_SW_WAR
	.align		4
.L_326:
        /*1458*/ 	.byte	0x04, 0x36
        /*145a*/ 	.short	(.L_328 - .L_327)
.L_327:
        /*145c*/ 	.word	0x00000008
.L_328:


//--------------------- .nv.callgraph             --------------------------
	.section	.nv.callgraph,"",@"SHT_CUDA_CALLGRAPH"
	.align	4
	.sectionentsize	8
	.align		4
        /*0000*/ 	.word	0x00000000
	.align		4
        /*0004*/ 	.word	0xffffffff
	.align		4
        /*0008*/ 	.word	index@(_ZN7cutlass13device_kernelIN5flash11enable_sm90INS1_16FlashAttnFwdSm90INS1_25CollectiveMainloopFwdSm90ILi2EN4cute5tupleIJNS5_1CILi1EEES8_S8_EEENS6_IJNS7_ILi128EEESA_SA_EEELi128ENS_6half_tEfNS_4arch4Sm90ELb0ELb0ELb0ELb0ELb1ELb0ELb0ELb1ELb1ELb1ELb0ELb0EEENS1_21CollectiveEpilogueFwdISB_S9_SC_SE_Li256ELb0ELb1ELb0ELb0EEENS1_29StaticPersistentTileSchedulerILb0EEEEEEEEEvNT_6ParamsE)
	.align		4
        /*000c*/ 	.word	index@(__assertfail)
	.align		4
        /*0010*/ 	.word	index@(_ZN7cutlass13device_kernelIN5flash11enable_sm90INS1_16FlashAttnFwdSm90INS1_25CollectiveMainloopFwdSm90ILi2EN4cute5tupleIJNS5_1CILi1EEES8_S8_EEENS6_IJNS7_ILi128EEESA_SA_EEELi128ENS_6half_tEfNS_4arch4Sm90ELb0ELb0ELb0ELb1ELb1ELb0ELb0ELb1ELb1ELb1ELb0ELb0EEENS1_21CollectiveEpilogueFwdISB_S9_SC_SE_Li256ELb1ELb1ELb0ELb0EEENS1_36VarlenDynamicPersistentTileSchedulerILi128ELi128ELi256ELi128ELb0ELb1ELb1ELb0ELb1ELb1EEEEEEEEEvNT_6ParamsE)
	.align		4
        /*0014*/ 	.word	index@(__assertfail)
	.align		4
        /*0018*/ 	.word	index@(_ZN7cutlass13device_kernelIN5flash11enable_sm90INS1_16FlashAttnFwdSm90INS1_25CollectiveMainloopFwdSm90ILi2EN4cute5tupleIJNS5_1CILi1EEES8_S8_EEENS6_IJNS7_ILi128EEESA_SA_EEELi128ENS_6half_tEfNS_4arch4Sm90ELb0ELb0ELb0ELb1ELb1ELb1ELb0ELb1ELb1ELb1ELb0ELb0EEENS1_21CollectiveEpilogueFwdISB_S9_SC_SE_Li256ELb1ELb1ELb0ELb0EEENS1_36VarlenDynamicPersistentTileSchedulerILi128ELi128ELi256ELi128ELb0ELb1ELb1ELb0ELb1ELb1EEEEEEEEEvNT_6ParamsE)
	.align		4
        /*001c*/ 	.word	index@(__assertfail)
	.align		4
        /*0020*/ 	.word	index@(_ZN7cutlass13device_kernelIN5flash11enable_sm90INS1_16FlashAttnFwdSm90INS1_25CollectiveMainloopFwdSm90ILi2EN4cute5tupleIJNS5_1CILi1EEES8_S8_EEENS6_IJNS7_ILi128EEESA_SA_EEELi128ENS_6half_tEfNS_4arch4Sm90ELb0ELb1ELb0ELb0ELb1ELb0ELb0ELb1ELb1ELb1ELb0ELb0EEENS1_21CollectiveEpilogueFwdISB_S9_SC_SE_Li256ELb0ELb1ELb0ELb0EEENS1_30DynamicPersistentTileSchedulerILi256ELi128ELb0ELb1ELb1EEEEEEEEEvNT_6ParamsE)
	.align		4
        /*0024*/ 	.word	index@(__assertfail)
	.align		4
        /*0028*/ 	.word	index@(_ZN7cutlass13device_kernelIN5flash11enable_sm90INS1_16FlashAttnFwdSm90INS1_25CollectiveMainloopFwdSm90ILi2EN4cute5tupleIJNS5_1CILi1EEES8_S8_EEENS6_IJNS7_ILi128EEESA_SA_EEELi128ENS_6half_tEfNS_4arch4Sm90ELb0ELb1ELb0ELb1ELb1ELb0ELb0ELb1ELb1ELb1ELb0ELb0EEENS1_21CollectiveEpilogueFwdISB_S9_SC_SE_Li256ELb1ELb1ELb0ELb0EEENS1_36VarlenDynamicPersistentTileSchedulerILi128ELi128ELi256ELi128ELb0ELb1ELb1ELb1ELb0ELb1EEEEEEEEEvNT_6ParamsE)
	.align		4
        /*002c*/ 	.word	index@(__assertfail)
	.align		4
        /*0030*/ 	.word	index@(_ZN7cutlass13device_kernelIN5flash11enable_sm90INS1_16FlashAttnFwdSm90INS1_25CollectiveMainloopFwdSm90ILi2EN4cute5tupleIJNS5_1CILi1EEES8_S8_EEENS6_IJNS7_ILi128EEESA_SA_EEELi128ENS_6half_tEfNS_4arch4Sm90ELb0ELb1ELb0ELb1ELb1ELb1ELb0ELb1ELb1ELb1ELb0ELb0EEENS1_21CollectiveEpilogueFwdISB_S9_SC_SE_Li256ELb1ELb1ELb0ELb0EEENS1_36VarlenDynamicPersistentTileSchedulerILi128ELi128ELi256ELi128ELb0ELb1ELb1ELb1ELb0ELb1EEEEEEEEEvNT_6ParamsE)
	.align		4
        /*0034*/ 	.word	index@(__assertfail)
	.align		4
        /*0038*/ 	.word	index@(_ZN7cutlass13device_kernelIN5flash11enable_sm90INS1_16FlashAttnFwdSm90INS1_25CollectiveMainloopFwdSm90ILi2EN4cute5tupleIJNS5_1CILi1EEES8_S8_EEENS6_IJNS7_ILi128EEESA_SA_EEELi128ENS_6half_tEfNS_4arch4Sm90ELb1ELb0ELb0ELb0ELb1ELb0ELb0ELb1ELb1ELb1ELb0ELb0EEENS1_21CollectiveEpilogueFwdISB_S9_SC_SE_Li256ELb0ELb1ELb0ELb0EEENS1_30DynamicPersistentTileSchedulerILi256ELi128ELb0ELb1ELb1EEEEEEEEEvNT_6ParamsE)
	.align		4
        /*003c*/ 	.word	index@(__assertfail)
	.align		4
        /*0040*/ 	.word	index@(_ZN7cutlass13device_kernelIN5flash11enable_sm90INS1_16FlashAttnFwdSm90INS1_25CollectiveMainloopFwdSm90ILi2EN4cute5tupleIJNS5_1CILi1EEES8_S8_EEENS6_IJNS7_ILi128EEESA_SA_EEELi128ENS_6half_tEfNS_4arch4Sm90ELb1ELb0ELb0ELb1ELb1ELb0ELb0ELb1ELb1ELb1ELb0ELb0EEENS1_21CollectiveEpilogueFwdISB_S9_SC_SE_Li256ELb1ELb1ELb0ELb0EEENS1_36VarlenDynamicPersistentTileSchedulerILi128ELi128ELi256ELi128ELb0ELb1ELb1ELb1ELb1ELb1EEEEEEEEEvNT_6ParamsE)
	.align		4
        /*0044*/ 	.word	index@(__assertfail)
	.align		4
        /*0048*/ 	.word	index@(_ZN7cutlass13device_kernelIN5flash11enable_sm90INS1_16FlashAttnFwdSm90INS1_25CollectiveMainloopFwdSm90ILi2EN4cute5tupleIJNS5_1CILi1EEES8_S8_EEENS6_IJNS7_ILi128EEESA_SA_EEELi128ENS_6half_tEfNS_4arch4Sm90ELb1ELb0ELb0ELb1ELb1ELb1ELb0ELb1ELb1ELb1ELb0ELb0EEENS1_21CollectiveEpilogueFwdISB_S9_SC_SE_Li256ELb1ELb1ELb0ELb0EEENS1_36VarlenDynamicPersistentTileSchedulerILi128ELi128ELi256ELi128ELb0ELb1ELb1ELb1ELb1ELb1EEEEEEEEEvNT_6ParamsE)
	.align		4
        /*004c*/ 	.word	index@(__assertfail)
	.align		4
        /*0050*/ 	.word	0x00000000
	.align		4
        /*0054*/ 	.word	0xfffffffe
	.align		4
        /*0058*/ 	.word	0x00000000
	.align		4
        /*005c*/ 	.word	0xfffffffd
	.align		4
        /*0060*/ 	.word	0x00000000
	.align		4
        /*0064*/ 	.word	0xfffffffc


//--------------------- .nv.constant4             --------------------------
	.section	.nv.constant4,"a",@progbits
	.align	8
	.align		8
.nv.constant4:
        /*0000*/ 	.dword	__assertfail
	.align		8
        /*0008*/ 	.dword	__unnamed_1
	.align		8
        /*0010*/ 	.dword	__unnamed_2
	.align		8
        /*0018*/ 	.dword	__unnamed_3
	.align		8
        /*0020*/ 	.dword	__unnamed_4
	.align		8
        /*0028*/ 	.dword	_ZN72_INTERNAL_352a07ce_36_flash_fwd_hdim128_fp16_paged_sm90_cu_ee213261_29954cuda3std3__45__cpo5beginE
	.align		8
        /*0030*/ 	.dword	_ZN72_INTERNAL_352a07ce_36_flash_fwd_hdim128_fp16_paged_sm90_cu_ee213261_29954cuda3std3__45__cpo3endE
	.align		8
        /*0038*/ 	.dword	_ZN72_INTERNAL_352a07ce_36_flash_fwd_hdim128_fp16_paged_sm90_cu_ee213261_29954cuda3std3__45__cpo6cbeginE
	.align		8
        /*0040*/ 	.dword	_ZN72_INTERNAL_352a07ce_36_flash_fwd_hdim128_fp16_paged_sm90_cu_ee213261_29954cuda3std3__45__cpo4cendE
	.align		8
        /*0048*/ 	.dword	_ZN72_INTERNAL_352a07ce_36_flash_fwd_hdim128_fp16_paged_sm90_cu_ee213261_29954cuda3std3__474_GLOBAL__N__352a07ce_36_flash_fwd_hdim128_fp16_paged_sm90_cu_ee213261_29956ignoreE
	.align		8
        /*0050*/ 	.dword	_ZN72_INTERNAL_352a07ce_36_flash_fwd_hdim128_fp16_paged_sm90_cu_ee213261_29954cuda3std3__419piecewise_constructE
	.align		8
        /*0058*/ 	.dword	_ZN72_INTERNAL_352a07ce_36_flash_fwd_hdim128_fp16_paged_sm90_cu_ee213261_29954cuda3std3__48in_placeE
	.align		8
        /*0060*/ 	.dword	_ZN72_INTERNAL_352a07ce_36_flash_fwd_hdim128_fp16_paged_sm90_cu_ee213261_29954cuda3std6ranges3__45__cpo4swapE
	.align		8
        /*0068*/ 	.dword	_ZN72_INTERNAL_352a07ce_36_flash_fwd_hdim128_fp16_paged_sm90_cu_ee213261_29954cuda3std6ranges3__45__cpo9iter_moveE
	.align		8
        /*0070*/ 	.dword	_ZN72_INTERNAL_352a07ce_36_flash_fwd_hdim128_fp16_paged_sm90_cu_ee213261_29954cute7productE
	.align		8
        /*0078*/ 	.dword	_ZN72_INTERNAL_352a07ce_36_flash_fwd_hdim128_fp16_paged_sm90_cu_ee213261_29954cute1_E
	.align		8
        /*0080*/ 	.dword	$str$23
	.align		8
        /*0088*/ 	.dword	$str$24


//--------------------- .text._ZN7cutlass13device_kernelIN5flash11enable_sm90INS1_16FlashAttnFwdSm90INS1_25CollectiveMainloopFwdSm90ILi2EN4cute5tupleIJNS5_1CILi1EEES8_S8_EEENS6_IJNS7_ILi128EEESA_SA_EEELi128ENS_6half_tEfNS_4arch4Sm90ELb0ELb0ELb0ELb0ELb1ELb0ELb0ELb1ELb1ELb1ELb0ELb0EEENS1_21CollectiveEpilogueFwdISB_S9_SC_SE_Li256ELb0ELb1ELb0ELb0EEENS1_29StaticPersistentTileSchedulerILb0EEEEEEEEEvNT_6ParamsE --------------------------
	.section	.text._ZN7cutlass13device_kernelIN5flash11enable_sm90INS1_16FlashAttnFwdSm90INS1_25CollectiveMainloopFwdSm90ILi2EN4cute5tupleIJNS5_1CILi1EEES8_S8_EEENS6_IJNS7_ILi128EEESA_SA_EEELi128ENS_6half_tEfNS_4arch4Sm90ELb0ELb0ELb0ELb0ELb1ELb0ELb0ELb1ELb1ELb1ELb0ELb0EEENS1_21CollectiveEpilogueFwdISB_S9_SC_SE_Li256ELb0ELb1ELb0ELb0EEENS1_29StaticPersistentTileSchedulerILb0EEEEEEEEEvNT_6ParamsE,"ax",@progbits
	.align	128
.text._ZN7cutlass13device_kernelIN5flash11enable_sm90INS1_16FlashAttnFwdSm90INS1_25CollectiveMainloopFwdSm90ILi2EN4cute5tupleIJNS5_1CILi1EEES8_S8_EEENS6_IJNS7_ILi128EEESA_SA_EEELi128ENS_6half_tEfNS_4arch4Sm90ELb0ELb0ELb0ELb0ELb1ELb0ELb0ELb1ELb1ELb1ELb0ELb0EEENS1_21CollectiveEpilogueFwdISB_S9_SC_SE_Li256ELb0ELb1ELb0ELb0EEENS1_29StaticPersistentTileSchedulerILb0EEEEEEEEEvNT_6ParamsE:
        .type           _ZN7cutlass13device_kernelIN5flash11enable_sm90INS1_16FlashAttnFwdSm90INS1_25CollectiveMainloopFwdSm90ILi2EN4cute5tupleIJNS5_1CILi1EEES8_S8_EEENS6_IJNS7_ILi128EEESA_SA_EEELi128ENS_6half_tEfNS_4arch4Sm90ELb0ELb0ELb0ELb0ELb1ELb0ELb0ELb1ELb1ELb1ELb0ELb0EEENS1_21CollectiveEpilogueFwdISB_S9_SC_SE_Li256ELb0ELb1ELb0ELb0EEENS1_29StaticPersistentTileSchedulerILb0EEEEEEEEEvNT_6ParamsE,@function
        .size           _ZN7cutlass13device_kernelIN5flash11enable_sm90INS1_16FlashAttnFwdSm90INS1_25CollectiveMainloopFwdSm90ILi2EN4cute5tupleIJNS5_1CILi1EEES8_S8_EEENS6_IJNS7_ILi128EEESA_SA_EEELi128ENS_6half_tEfNS_4arch4Sm90ELb0ELb0ELb0ELb0ELb1ELb0ELb0ELb1ELb1ELb1ELb0ELb0EEENS1_21CollectiveEpilogueFwdISB_S9_SC_SE_Li256ELb0ELb1ELb0ELb0EEENS1_29StaticPersistentTileSchedulerILb0EEEEEEEEEvNT_6ParamsE,(.L_x_3478 - _ZN7cutlass13device_kernelIN5flash11enable_sm90INS1_16FlashAttnFwdSm90INS1_25CollectiveMainloopFwdSm90ILi2EN4cute5tupleIJNS5_1CILi1EEES8_S8_EEENS6_IJNS7_ILi128EEESA_SA_EEELi128ENS_6half_tEfNS_4arch4Sm90ELb0ELb0ELb0ELb0ELb1ELb0ELb0ELb1ELb1ELb1ELb0ELb0EEENS1_21CollectiveEpilogueFwdISB_S9_SC_SE_Li256ELb0ELb1ELb0ELb0EEENS1_29StaticPersistentTileSchedulerILb0EEEEEEEEEvNT_6ParamsE)
        .other          _ZN7cutlass13device_kernelIN5flash11enable_sm90INS1_16FlashAttnFwdSm90INS1_25CollectiveMainloopFwdSm90ILi2EN4cute5tupleIJNS5_1CILi1EEES8_S8_EEENS6_IJNS7_ILi128EEESA_SA_EEELi128ENS_6half_tEfNS_4arch4Sm90ELb0ELb0ELb0ELb0ELb1ELb0ELb0ELb1ELb1ELb1ELb0ELb0EEENS1_21CollectiveEpilogueFwdISB_S9_SC_SE_Li256ELb0ELb1ELb0ELb0EEENS1_29StaticPersistentTileSchedulerILb0EEEEEEEEEvNT_6ParamsE,@"STO_CUDA_ENTRY STV_DEFAULT"
_ZN7cutlass13device_kernelIN5flash11enable_sm90INS1_16FlashAttnFwdSm90INS1_25CollectiveMainloopFwdSm90ILi2EN4cute5tupleIJNS5_1CILi1EEES8_S8_EEENS6_IJNS7_ILi128EEESA_SA_EEELi128ENS_6half_tEfNS_4arch4Sm90ELb0ELb0ELb0ELb0ELb1ELb0ELb0ELb1ELb1ELb1ELb0ELb0EEENS1_21CollectiveEpilogueFwdISB_S9_SC_SE_Li256ELb0ELb1ELb0ELb0EEENS1_29StaticPersistentTileSchedulerILb0EEEEEEEEEvNT_6ParamsE:
[----:B------:R-:W0:Y:S01]  /*0000*/  LDC R1, c[0x0][0x28] ;  /* 0x00000a00ff017b82 */ /* 0x000e220000000800 */
[----:B------:R-:W1:Y:S01]  /*0010*/  S2R R5, SR_TID.X ;  /* 0x0000000000057919 */ /* 0x000e620000002100 */
[----:B------:R-:W-:Y:S01]  /*0020*/  ELECT P0, URZ, PT ;  /* 0x00000000003f782f */ /* 0x000fe20003800000 */
[----:B------:R-:W-:Y:S01]  /*0030*/  UMOV UR4, 0x80 ;  /* 0x0000008000047882 */ /* 0x000fe20000000000 */
[----:B------:R-:W-:Y:S01]  /*0040*/  UMOV UR7, 0x100 ;  /* 0x0000010000077882 */ /* 0x000fe20000000000 */
[----:B-1----:R-:W-:-:S05]  /*0050*/  SHF.R.U32.HI R0, RZ, 0x5, R5 ;  /* 0x00000005ff007819 */ /* 0x002fca0000011605 */
[----:B------:R-:W1:Y:S02]  /*0060*/  SHFL.IDX PT, R2, R0, RZ, 0x1f ;  /* 0x00001fff00027589 */ /* 0x000e6400000e0000 */
[C---:B-1----:R-:W-:Y:S02]  /*0070*/  ISETP.NE.OR P0, PT, R2.reuse, RZ, !P0 ;  /* 0x000000ff0200720c */ /* 0x042fe40004705670 */
[----:B------:R-:W-:Y:S02]  /*0080*/  ISETP.NE.AND P1, PT, R2, RZ, PT ;  /* 0x000000ff0200720c */ /* 0x000fe40003f25270 */
[----:B------:R-:W-:-:S05]  /*0090*/  SHF.R.U32.HI R2, RZ, 0x7, R5 ;  /* 0x00000007ff027819 */ /* 0x000fca0000011605 */
[----:B------:R1:W2:Y:S04]  /*00a0*/  SHFL.IDX PT, R4, R2, RZ, 0x1f ;  /* 0x00001fff02047589 */ /* 0x0002a800000e0000 */
[----:B------:R-:W-:Y:S01]  /*00b0*/  VOTEU.ALL UP0, P0 ;  /* 0x00000000003f7886 */ /* 0x000fe20000000000 */
[----:B------:R-:W-:-:S04]  /*00c0*/  VOTEU.ALL UP1, P0 ;  /* 0x00000000003f7886 */ /* 0x000fc80000020000 */
[----:B------:R-:W3:Y:S01]  /*00d0*/  @!UP0 S2UR UR8, SR_CgaCtaId ;  /* 0x00000000000889c3 */ /* 0x000ee20000008800 */
[----:B------:R-:W-:Y:S01]  /*00e0*/  @!UP0 UMOV UR6, 0x400 ;  /* 0x0000040000068882 */ /* 0x000fe20000000000 */
[----:B------:R-:W-:-:S04]  /*00f0*/  @!UP0 UIADD3 UR4, -UR4, 0x100000, URZ ;  /* 0x0010000004048890 */ /* 0x000fc8000fffe13f */
[----:B------:R-:W-:Y:S02]  /*0100*/  @!UP0 USHF.L.U32 UR5, UR4, 0xb, URZ ;  /* 0x0000000b04058899 */ /* 0x000fe4000800063f */
[----:B------:R-:W-:Y:S02]  /*0110*/  @!UP0 USHF.L.U32 UR4, UR4, 0x1, URZ ;  /* 0x0000000104048899 */ /* 0x000fe4000800063f */
[----:B---3--:R-:W-:Y:S02]  /*0120*/  @!UP0 ULEA UR8, UR8, UR6, 0x18 ;  /* 0x0000000608088291 */ /* 0x008fe4000f8ec03f */
[----:B------:R-:W-:-:S04]  /*0130*/  @!UP0 UIADD3 UR6, -UR7, 0x100000, URZ ;  /* 0x0010000007068890 */ /* 0x000fc8000fffe13f */
[----:B------:R-:W-:Y:S02]  /*0140*/  @!UP0 USHF.L.U32 UR7, UR6, 0xb, URZ ;  /* 0x0000000b06078899 */ /* 0x000fe4000800063f */
[----:B------:R-:W-:Y:S01]  /*0150*/  @!UP0 USHF.L.U32 UR6, UR6, 0x1, URZ ;  /* 0x0000000106068899 */ /* 0x000fe2000800063f */
[----:B------:R-:W-:-:S05]  /*0160*/  VOTEU.ALL UP0, P0 ;  /* 0x00000000003f7886 */ /* 0x000fca0000000000 */
[----:B------:R1:W3:Y:S06]  /*0170*/  @!UP0 SYNCS.EXCH.64 URZ, [UR8+0x28800], UR4 ;  /* 0x02880004083f85b2 */ /* 0x0002ec0008000100 */
[----:B------:R1:W4:Y:S02]  /*0180*/  @!UP1 SYNCS.EXCH.64 URZ, [UR8+0x28820], UR6 ;  /* 0x02882006083f95b2 */ /* 0x0003240008000100 */
[----:B012---:R-:W-:Y:S05]  /*0190*/  @P1 BRA `(.L_x_0) ;  /* 0x0000000000481947 */ /* 0x007fea0003800000 */
[----:B------:R-:W0:Y:S01]  /*01a0*/  S2UR UR5, SR_CgaCtaId ;  /* 0x00000000000579c3 */ /* 0x000e220000008800 */
[----:B------:R-:W-:Y:S01]  /*01b0*/  UMOV UR4, 0x400 ;  /* 0x0000040000047882 */ /* 0x000fe20000000000 */
[----:B------:R-:W-:Y:S01]  /*01c0*/  UMOV UR6, 0x80 ;  /* 0x0000008000067882 */ /* 0x000fe20000000000 */
[----:B------:R-:W-:Y:S01]  /*01d0*/  UMOV UR7, 0x100 ;  /* 0x0000010000077882 */ /* 0x000fe20000000000 */
[----:B------:R-:W-:Y:S01]  /*01e0*/  ELECT P0, URZ, PT ;  /* 0x00000000003f782f */ /* 0x000fe20003800000 */
[----:B0-----:R-:W-:Y:S02]  /*01f0*/  ULEA UR8, UR5, UR4, 0x18 ;  /* 0x0000000405087291 */ /* 0x001fe4000f8ec03f */
[----:B------:R-:W-:-:S04]  /*0200*/  UIADD3 UR4, -UR6, 0x100000, URZ ;  /* 0x0010000006047890 */ /* 0x000fc8000fffe13f */
[----:B------:R-:W-:Y:S02]  /*0210*/  USHF.L.U32 UR5, UR4, 0xb, URZ ;  /* 0x0000000b04057899 */ /* 0x000fe4000800063f */
[----:B------:R-:W-:Y:S02]  /*0220*/  USHF.L.U32 UR4, UR4, 0x1, URZ ;  /* 0x0000000104047899 */ /* 0x000fe4000800063f */
[----:B------:R-:W-:-:S04]  /*0230*/  UIADD3 UR6, -UR7, 0x100000, URZ ;  /* 0x0010000007067890 */ /* 0x000fc8000fffe13f */
[----:B------:R-:W-:Y:S02]  /*0240*/  USHF.L.U32 UR7, UR6, 0xb, URZ ;  /* 0x0000000b06077899 */ /* 0x000fe4000800063f */
[----:B------:R-:W-:Y:S01]  /*0250*/  USHF.L.U32 UR6, UR6, 0x1, URZ ;  /* 0x0000000106067899 */ /* 0x000fe2000800063f */
[----:B------:R-:W0:Y:S03]  /*0260*/  FENCE.VIEW.ASYNC.S ;  /* 0x00000000000073c6 */ /* 0x000e260000000000 */
[----:B0-----:R0:W1:Y:S08]  /*0270*/  SYNCS.EXCH.64 URZ, [UR8+0x28830], UR4 ;  /* 0x02883004083f75b2 */ /* 0x0010700008000100 */
[----:B------:R0:W2:Y:S01]  /*0280*/  SYNCS.EXCH.64 URZ, [UR8+0x28840], UR6 ;  /* 0x02884006083f75b2 */ /* 0x0000a20008000100 */
[----:B------:R0:W0:Y:S01]  /*0290*/  SYNCS.EXCH.64 URZ, [UR8+0x28838], UR4 ;  /* 0x02883804083f75b2 */ /* 0x0000220008000100 */
[----:B------:R0:W0:Y:S01]  /*02a0*/  SYNCS.EXCH.64 URZ, [UR8+0x28848], UR6 ;  /* 0x02884806083f75b2 */ /* 0x0000220008000100 */
[----:B------:R-:W-:Y:S01]  /*02b0*/  NOP ;  /* 0x0000000000007918 */ /* 0x000fe20000000000 */
.L_x_0:
[----:B------:R-:W5:Y:S01]  /*02c0*/  SHFL.IDX PT, R3, R0, RZ, 0x1f ;  /* 0x00001fff00037589 */ /* 0x000f6200000e0000 */
[----:B------:R-:W-:Y:S01]  /*02d0*/  NOP ;  /* 0x0000000000007918 */ /* 0x000fe20000000000 */
[----:B-----5:R-:W-:-:S13]  /*02e0*/  ISETP.NE.AND P0, PT, R3, RZ, PT ;  /* 0x000000ff0300720c */ /* 0x020fda0003f05270 */
[----:B------:R-:W-:Y:S05]  /*02f0*/  @P0 BRA `(.L_x_1) ;  /* 0x0000000000480947 */ /* 0x000fea0003800000 */
[----:B0-----:R-:W0:Y:S01]  /*0300*/  S2UR UR5, SR_CgaCtaId ;  /* 0x00000000000579c3 */ /* 0x001e220000008800 */
        /* <DEDUP_REMOVED lines=12> */
[----:B0-----:R0:W0:Y:S08]  /*03d0*/  SYNCS.EXCH.64 URZ, [UR8+0x28850], UR4 ;  /* 0x02885004083f75b2 */ /* 0x0010300008000100 */
[----:B------:R0:W0:Y:S01]  /*03e0*/  SYNCS.EXCH.64 URZ, [UR8+0x28860], UR6 ;  /* 0x02886006083f75b2 */ /* 0x0000220008000100 */
[----:B------:R0:W0:Y:S01]  /*03f0*/  SYNCS.EXCH.64 URZ, [UR8+0x28858], UR4 ;  /* 0x02885804083f75b2 */ /* 0x0000220008000100 */
[----:B------:R0:W0:Y:S01]  /*0400*/  SYNCS.EXCH.64 URZ, [UR8+0x28868], UR6 ;  /* 0x02886806083f75b2 */ /* 0x0000220008000100 */
[----:B------:R-:W-:Y:S01]  /*0410*/  NOP ;  /* 0x0000000000007918 */ /* 0x000fe20000000000 */
.L_x_1:
[----:B------:R-:W5:Y:S01]  /*0420*/  SHFL.IDX PT, R3, R0, RZ, 0x1f ;  /* 0x00001fff00037589 */ /* 0x000f6200000e0000 */
[----:B------:R-:W-:Y:S01]  /*0430*/  NOP ;  /* 0x0000000000007918 */ /* 0x000fe20000000000 */
[----:B-----5:R-:W-:-:S13]  /*0440*/  ISETP.NE.AND P0, PT, R3, RZ, PT ;  /* 0x000000ff0300720c */ /* 0x020fda0003f05270 */
[----:B------:R-:W-:Y:S05]  /*0450*/  @P0 BRA `(.L_x_2) ;  /* 0x0000000000380947 */ /* 0x000fea0003800000 */
[----:B0-----:R-:W0:Y:S01]  /*0460*/  S2UR UR5, SR_CgaCtaId ;  /* 0x00000000000579c3 */ /* 0x001e220000008800 */
[----:B------:R-:W-:Y:S01]  /*0470*/  UMOV UR4, 0x400 ;  /* 0x0000040000047882 */ /* 0x000fe20000000000 */
[----:B------:R-:W-:Y:S01]  /*0480*/  UMOV UR7, 0x80 ;  /* 0x0000008000077882 */ /* 0x000fe20000000000 */
[----:B------:R-:W-:Y:S01]  /*0490*/  ELECT P0, URZ, PT ;  /* 0x00000000003f782f */ /* 0x000fe20003800000 */
[----:B0-----:R-:W-:Y:S02]  /*04a0*/  ULEA UR6, UR5, UR4, 0x18 ;  /* 0x0000000405067291 */ /* 0x001fe4000f8ec03f */
[----:B------:R-:W-:-:S04]  /*04b0*/  UIADD3 UR4, -UR7, 0x100000, URZ ;  /* 0x0010000007047890 */ /* 0x000fc8000fffe13f */
[----:B------:R-:W-:Y:S02]  /*04c0*/  USHF.L.U32 UR5, UR4, 0xb, URZ ;  /* 0x0000000b04057899 */ /* 0x000fe4000800063f */
[----:B------:R-:W-:Y:S01]  /*04d0*/  USHF.L.U32 UR4, UR4, 0x1, URZ ;  /* 0x0000000104047899 */ /* 0x000fe2000800063f */
[----:B------:R-:W0:Y:S11]  /*04e0*/  FENCE.VIEW.ASYNC.S ;  /* 0x00000000000073c6 */ /* 0x000e360000000000 */
[----:B0-----:R0:W0:Y:S01]  /*04f0*/  SYNCS.EXCH.64 URZ, [UR6+0x28870], UR4 ;  /* 0x02887004063f75b2 */ /* 0x0010220008000100 */
[----:B------:R0:W0:Y:S01]  /*0500*/  SYNCS.EXCH.64 URZ, [UR6+0x28880], UR4 ;  /* 0x02888004063f75b2 */ /* 0x0000220008000100 */
[----:B------:R0:W0:Y:S01]  /*0510*/  SYNCS.EXCH.64 URZ, [UR6+0x28878], UR4 ;  /* 0x02887804063f75b2 */ /* 0x0000220008000100 */
[----:B------:R0:W0:Y:S01]  /*0520*/  SYNCS.EXCH.64 URZ, [UR6+0x28888], UR4 ;  /* 0x02888804063f75b2 */ /* 0x0000220008000100 */
[----:B------:R-:W-:Y:S01]  /*0530*/  NOP ;  /* 0x0000000000007918 */ /* 0x000fe20000000000 */
.L_x_2:
        /* <DEDUP_REMOVED lines=22> */
.L_x_3:
[----:B------:R-:W5:Y:S01]  /*06a0*/  SHFL.IDX PT, R3, R0, RZ, 0x1f ;  /* 0x00001fff00037589 */ /* 0x000f6200000e0000 */
[----:B------:R-:W-:Y:S01]  /*06b0*/  R2UR UR9, R4 ;  /* 0x00000000040972ca */ /* 0x000fe200000e0000 */
        /* <DEDUP_REMOVED lines=21> */
.L_x_4:
[----:B------:R-:W-:Y:S01]  /*0810*/  UISETP.NE.AND UP0, UPT, UR9, URZ, UPT ;  /* 0x0000003f0900728c */ /* 0x000fe2000bf05270 */
[----:B------:R-:W-:Y:S01]  /*0820*/  NOP ;  /* 0x0000000000007918 */ /* 0x000fe20000000000 */
[----:B------:R-:W-:Y:S01]  /*0830*/  UMOV UR36, 0x1 ;  /* 0x0000000100247882 */ /* 0x000fe20000000000 */
[----:B------:R-:W-:Y:S01]  /*0840*/  ULDC.64 UR48, c[0x0][0x208] ;  /* 0x0000820000307ab9 */ /* 0x000fe20000000a00 */
[----:B------:R-:W-:Y:S01]  /*0850*/  USEL UR36, UR36, 0x2, !UP0 ;  /* 0x0000000224247887 */ /* 0x000fe2000c000000 */
[----:B01234-:R-:W-:Y:S01]  /*0860*/  BAR.SYNC.DEFER_BLOCKING 0x0 ;  /* 0x0000000000007b1d */ /* 0x01ffe20000010000 */
[----:B------:R-:W-:-:S13]  /*0870*/  PLOP3.LUT P0, PT, PT, PT, UP0, 0x80, 0x0 ;  /* 0x000000000000781c */ /* 0x000fda0003f0f008 */
[----:B------:R-:W-:Y:S05]  /*0880*/  @!P0 BRA `(.L_x_5) ;  /* 0x0000006800888947 */ /* 0x000fea0003800000 */
.L_x_6:
[----:B------:R-:W-:-:S08]  /*0890*/  NOP ;  /* 0x0000000000007918 */ /* 0x000fd00000000000 */
[----:B------:R-:W0:Y:S02]  /*08a0*/  USETMAXREG.TRY_ALLOC.CTAPOOL UP0, 0xe8 ;  /* 0x000000e8000079c8 */ /* 0x000e240008000600 */
[----:B0-----:R-:W-:-:S13]  /*08b0*/  PLOP3.LUT P0, PT, PT, PT, UP0, 0x80, 0x0 ;  /* 0x000000000000781c */ /* 0x001fda0003f0f008 */
[----:B------:R-:W-:Y:S05]  /*08c0*/  @!P0 BRA `(.L_x_6) ;  /* 0xfffffffc00f08947 */ /* 0x000fea000383ffff */
[----:B------:R-:W-:Y:S01]  /*08d0*/  LOP3.LUT R0, R5, 0xffffff80, RZ, 0xc0, !PT ;  /* 0xffffff8005007812 */ /* 0x000fe200078ec0ff */
[----:B------:R-:W0:Y:S08]  /*08e0*/  S2UR UR41, SR_CTAID.X ;  /* 0x00000000002979c3 */ /* 0x000e300000002500 */
[----:B------:R-:W-:Y:S06]  /*08f0*/  BAR.ARV 0x8, 0x180 ;  /* 0x0206000000007b1d */ /* 0x000fec0000002000 */
[----:B------:R-:W-:-:S02]  /*0900*/  ISETP.NE.AND P0, PT, R0, 0x80, PT ;  /* 0x000000800000780c */ /* 0x000fc40003f05270 */
[----:B------:R-:W0:Y:S11]  /*0910*/  LDC R0, c[0x0][0xc34] ;  /* 0x00030d00ff007b82 */ /* 0x000e360000000800 */
[----:B------:R-:W-:Y:S06]  /*0920*/  @!P0 BAR.ARV 0x9, 0x100 ;  /* 0x0244000000008b1d */ /* 0x000fec0000002000 */
[----:B0-----:R-:W-:-:S13]  /*0930*/  ISETP.LE.AND P0, PT, R0, UR41, PT ;  /* 0x0000002900007c0c */ /* 0x001fda000bf03270 */
[----:B------:R-:W-:Y:S05]  /*0940*/  @P0 EXIT ;  /* 0x000000000000094d */ /* 0x000fea0003800000 */
[----:B------:R-:W-:Y:S01]  /*0950*/  VIADD R153, R5, 0xffffff80 ;  /* 0xffffff8005997836 */ /* 0x000fe20000000000 */
[----:B------:R-:W-:Y:S01]  /*0960*/  ULOP3.LUT UR46, UR36, 0x1, URZ, 0xfc, !UPT ;  /* 0x00000001242e7892 */ /* 0x000fe2000f8efc3f */
[----:B------:R-:W-:Y:S01]  /*0970*/  UMOV UR45, URZ ;  /* 0x0000003f002d7c82 */ /* 0x000fe20008000000 */
[----:B------:R-:W-:Y:S02]  /*0980*/  UMOV UR44, URZ ;  /* 0x0000003f002c7c82 */ /* 0x000fe40008000000 */
[----:B------:R-:W-:Y:S01]  /*0990*/  SHF.R.S32.HI R0, RZ, 0x1f, R153 ;  /* 0x0000001fff007819 */ /* 0x000fe20000011499 */
[----:B------:R-:W-:-:S03]  /*09a0*/  UMOV UR43, URZ ;  /* 0x0000003f002b7c82 */ /* 0x000fc60008000000 */
[CC--:B------:R-:W-:Y:S02]  /*09b0*/  LEA.HI R4, R0.reuse, R153.reuse, RZ, 0x7 ;  /* 0x0000009900047211 */ /* 0x0c0fe400078f38ff */
[-C--:B------:R-:W-:Y:S02]  /*09c0*/  LEA.HI R3, R0, R153.reuse, RZ, 0x5 ;  /* 0x0000009900037211 */ /* 0x080fe400078f28ff */
[----:B------:R-:W-:Y:S02]  /*09d0*/  LOP3.LUT R154, R4, 0xffffff80, RZ, 0xc0, !PT ;  /* 0xffffff80049a7812 */ /* 0x000fe400078ec0ff */
[CC--:B------:R-:W-:Y:S01]  /*09e0*/  LEA.HI R6, R0.reuse, R153.reuse, RZ, 0x4 ;  /* 0x0000009900067211 */ /* 0x0c0fe200078f20ff */
[----:B------:R-:W-:Y:S01]  /*09f0*/  IMAD.SHL.U32 R3, R3, 0x20, RZ ;  /* 0x0000002003037824 */ /* 0x000fe200078e00ff */
[----:B------:R-:W-:Y:S01]  /*0a00*/  LEA.HI R10, R0, R153, RZ, 0x2 ;  /* 0x00000099000a7211 */ /* 0x000fe200078f10ff */
[----:B------:R-:W-:Y:S01]  /*0a10*/  IMAD.IADD R154, R153, 0x1, -R154 ;  /* 0x00000001999a7824 */ /* 0x000fe200078e0a9a */
[----:B------:R-:W-:-:S02]  /*0a20*/  LOP3.LUT R8, R6, 0x3fffff0, RZ, 0xc0, !PT ;  /* 0x03fffff006087812 */ /* 0x000fc400078ec0ff */
[----:B------:R-:W-:Y:S02]  /*0a30*/  LOP3.LUT R9, R3, 0xfffffc00, RZ, 0xc0, !PT ;  /* 0xfffffc0003097812 */ /* 0x000fe400078ec0ff */
[----:B------:R-:W-:Y:S01]  /*0a40*/  SHF.R.S32.HI R3, RZ, 0x1f, R154 ;  /* 0x0000001fff037819 */ /* 0x000fe2000001149a */
[----:B------:R-:W-:Y:S01]  /*0a50*/  IMAD.IADD R8, R153, 0x1, -R8 ;  /* 0x0000000199087824 */ /* 0x000fe200078e0a08 */
[----:B------:R-:W-:Y:S02]  /*0a60*/  LEA.HI R17, R0, R153, RZ, 0x3 ;  /* 0x0000009900117211 */ /* 0x000fe400078f18ff */
[----:B------:R-:W-:Y:S01]  /*0a70*/  LEA.HI R5, R3, R154, RZ, 0x2 ;  /* 0x0000009a03057211 */ /* 0x000fe200078f10ff */
[----:B------:R-:W-:Y:S01]  /*0a80*/  IMAD R9, R8, 0x40, R9 ;  /* 0x0000004008097824 */ /* 0x000fe200078e0209 */
[----:B------:R-:W-:Y:S02]  /*0a90*/  LOP3.LUT R10, R10, 0xfffffffc, RZ, 0xc0, !PT ;  /* 0xfffffffc0a0a7812 */ /* 0x000fe400078ec0ff */
[----:B------:R-:W-:-:S02]  /*0aa0*/  SHF.R.S32.HI R8, RZ, 0x2, R5 ;  /* 0x00000002ff087819 */ /* 0x000fc40000011405 */
[----:B------:R-:W-:Y:S01]  /*0ab0*/  SHF.R.S32.HI R11, RZ, 0x1f, R5 ;  /* 0x0000001fff0b7819 */ /* 0x000fe20000011405 */
[----:B------:R-:W-:Y:S01]  /*0ac0*/  IMAD.IADD R10, R153, 0x1, -R10 ;  /* 0x00000001990a7824 */ /* 0x000fe200078e0a0a */
[----:B------:R-:W-:Y:S02]  /*0ad0*/  SHF.R.S32.HI R7, RZ, 0x4, R6 ;  /* 0x00000004ff077819 */ /* 0x000fe40000011406 */
[----:B------:R-:W-:Y:S02]  /*0ae0*/  LEA.HI R11, R11, R8, RZ, 0x3 ;  /* 0x000000080b0b7211 */ /* 0x000fe400078f18ff */
[----:B------:R-:W-:Y:S02]  /*0af0*/  SHF.R.S32.HI R23, RZ, 0x7, R4 ;  /* 0x00000007ff177819 */ /* 0x000fe40000011404 */
[----:B------:R-:W-:Y:S02]  /*0b00*/  LOP3.LUT R0, R17, 0xfffffff8, RZ, 0xc0, !PT ;  /* 0xfffffff811007812 */ /* 0x000fe400078ec0ff */
[----:B------:R-:W-:-:S02]  /*0b10*/  LEA.HI R6, R6, R7, RZ, 0x1 ;  /* 0x0000000706067211 */ /* 0x000fc400078f08ff */
[----:B------:R-:W-:Y:S01]  /*0b20*/  LOP3.LUT R11, R11, 0xfffffff8, RZ, 0xc0, !PT ;  /* 0xfffffff80b0b7812 */ /* 0x000fe200078ec0ff */
[----:B------:R-:W-:Y:S01]  /*0b30*/  IMAD.IADD R153, R153, 0x1, -R0 ;  /* 0x0000000199997824 */ /* 0x000fe200078e0a00 */
[----:B------:R-:W-:Y:S02]  /*0b40*/  LEA.HI R3, R3, R154, RZ, 0x5 ;  /* 0x0000009a03037211 */ /* 0x000fe400078f28ff */
[----:B------:R-:W-:Y:S01]  /*0b50*/  LEA.HI R4, R4, R23, RZ, 0x1 ;  /* 0x0000001704047211 */ /* 0x000fe200078f08ff */
[----:B------:R-:W-:Y:S01]  /*0b60*/  IMAD.IADD R8, R8, 0x1, -R11 ;  /* 0x0000000108087824 */ /* 0x000fe200078e0a0b */
[----:B------:R-:W-:Y:S01]  /*0b70*/  LOP3.LUT R6, R6, 0x1ffffffe, RZ, 0xc0, !PT ;  /* 0x1ffffffe06067812 */ /* 0x000fe200078ec0ff */
[----:B------:R-:W-:Y:S01]  /*0b80*/  IMAD.SHL.U32 R22, R153, 0x8, RZ ;  /* 0x0000000899167824 */ /* 0x000fe200078e00ff */
[----:B------:R-:W-:Y:S02]  /*0b90*/  LEA.HI R0, R10, R10, RZ, 0x1 ;  /* 0x0000000a0a007211 */ /* 0x000fe400078f08ff */
[----:B------:R-:W-:-:S02]  /*0ba0*/  SHF.R.S32.HI R3, RZ, 0x5, R3 ;  /* 0x00000005ff037819 */ /* 0x000fc40000011403 */
[----:B------:R-:W-:Y:S02]  /*0bb0*/  LOP3.LUT R4, R4, 0x3fffffe, RZ, 0xc0, !PT ;  /* 0x03fffffe04047812 */ /* 0x000fe400078ec0ff */
[----:B------:R-:W-:Y:S01]  /*0bc0*/  IADD3 R6, R7, -R6, RZ ;  /* 0x8000000607067210 */ /* 0x000fe20007ffe0ff */
[----:B------:R-:W-:Y:S01]  /*0bd0*/  IMAD R3, R3, 0x10, R8 ;  /* 0x0000001003037824 */ /* 0x000fe200078e0208 */
[----:B------:R-:W-:Y:S01]  /*0be0*/  LOP3.LUT R5, R5, 0x7ffffffc, RZ, 0xc0, !PT ;  /* 0x7ffffffc05057812 */ /* 0x000fe200078ec0ff */
[----:B------:R-:W-:Y:S01]  /*0bf0*/  IMAD.IADD R4, R23, 0x1, -R4 ;  /* 0x0000000117047824 */ /* 0x000fe200078e0a04 */
[----:B------:R-:W-:Y:S01]  /*0c00*/  LOP3.LUT R7, R0, 0x1ffffffe, RZ, 0xc0, !PT ;  /* 0x1ffffffe00077812 */ /* 0x000fe200078ec0ff */
[----:B------:R-:W-:Y:S01]  /*0c10*/  IMAD R152, R6, 0x8, R9 ;  /* 0x0000000806987824 */ /* 0x000fe200078e0209 */
[----:B------:R-:W-:Y:S01]  /*0c20*/  IADD3 R5, R154, -R5, RZ ;  /* 0x800000059a057210 */ /* 0x000fe20007ffe0ff */
[----:B------:R-:W-:Y:S01]  /*0c30*/  IMAD.MOV.U32 R6, RZ, RZ, -0x2 ;  /* 0xfffffffeff067424 */ /* 0x000fe200078e00ff */
[----:B------:R-:W-:Y:S01]  /*0c40*/  IADD3 R18, R22, 0x40, RZ ;  /* 0x0000004016127810 */ /* 0x000fe20007ffe0ff */
[----:B------:R-:W-:Y:S01]  /*0c50*/  IMAD.IADD R16, R10, 0x1, -R7 ;  /* 0x000000010a107824 */ /* 0x000fe200078e0a07 */
[----:B------:R-:W-:Y:S01]  /*0c60*/  SHF.R.S32.HI R17, RZ, 0x3, R17 ;  /* 0x00000003ff117819 */ /* 0x000fe20000011411 */
[----:B------:R-:W-:Y:S01]  /*0c70*/  IMAD R19, R4, 0x40, R3 ;  /* 0x0000004004137824 */ /* 0x000fe200078e0203 */
[----:B------:R-:W-:Y:S01]  /*0c80*/  SHF.R.S32.HI R188, RZ, 0x1f, R18 ;  /* 0x0000001fffbc7819 */ /* 0x000fe20000011412 */
[----:B------:R-:W-:-:S02]  /*0c90*/  IMAD R155, R5, R6, 0x80 ;  /* 0x00000080059b7424 */ /* 0x000fc400078e0206 */
[----:B------:R-:W-:-:S07]  /*0ca0*/  IMAD R16, R16, 0x8, R19 ;  /* 0x0000000810107824 */ /* 0x000fce00078e0213 */
.L_x_39:
[----:B------:R-:W0:Y:S01]  /*0cb0*/  SHFL.IDX PT, R0, R23, RZ, 0x1f ;  /* 0x00001fff17007589 */ /* 0x000e2200000e0000 */
[----:B-1----:R-:W1:Y:S01]  /*0cc0*/  S2UR UR37, SR_CgaCtaId ;  /* 0x00000000002579c3 */ /* 0x002e620000008800 */
[----:B------:R-:W-:Y:S01]  /*0cd0*/  ULDC UR4, c[0x0][0xc38] ;  /* 0x00030e0000047ab9 */ /* 0x000fe20000000800 */
[----:B------:R-:W-:Y:S01]  /*0ce0*/  UMOV UR42, UR41 ;  /* 0x00000029002a7c82 */ /* 0x000fe20008000000 */
[----:B------:R-:W-:Y:S01]  /*0cf0*/  UISETP.NE.AND UP0, UPT, UR4, 0x1, UPT ;  /* 0x000000010400788c */ /* 0x000fe2000bf05270 */
[----:B------:R-:W-:Y:S02]  /*0d00*/  ULDC.64 UR8, c[0x0][0x418] ;  /* 0x0001060000087ab9 */ /* 0x000fe40000000a00 */
[----:B------:R-:W-:Y:S01]  /*0d10*/  ULDC UR4, c[0x0][0xc44] ;  /* 0x0003110000047ab9 */ /* 0x000fe20000000800 */
[----:B------:R-:W-:Y:S01]  /*0d20*/  UMOV UR39, 0x400 ;  /* 0x0000040000277882 */ /* 0x000fe20000000000 */
[----:B------:R-:W-:Y:S01]  /*0d30*/  UISETP.NE.AND UP1, UPT, UR4, 0x1, UPT ;  /* 0x000000010400788c */ /* 0x000fe2000bf25270 */
[----:B------:R-:W-:-:S05]  /*0d40*/  ULDC UR50, c[0x0][0x424] ;  /* 0x0001090000327ab9 */ /* 0x000fca0000000800 */
[----:B------:R-:W-:Y:S01]  /*0d50*/  @UP0 ULDC UR4, c[0x0][0xc3c] ;  /* 0x00030f0000040ab9 */ /* 0x000fe20000000800 */
[----:B------:R-:W-:Y:S01]  /*0d60*/  @UP0 ULDC UR6, c[0x0][0xc40] ;  /* 0x0003100000060ab9 */ /* 0x000fe20000000800 */
[----:B------:R-:W-:-:S04]  /*0d70*/  UIMAD.WIDE.U32 UR4, UR41, UR4, URZ ;  /* 0x00000004290472a5 */ /* 0x000fc8000f8e003f */
[----:B------:R-:W-:Y:S02]  /*0d80*/  @UP0 USHF.R.U32.HI UR42, URZ, UR6, UR5 ;  /* 0x000000063f2a0299 */ /* 0x000fe40008011605 */
[----:B------:R-:W-:Y:S01]  /*0d90*/  UISETP.NE.U32.AND UP0, UPT, UR8, URZ, UPT ;  /* 0x0000003f0800728c */ /* 0x000fe2000bf05070 */
[----:B0-----:R-:W-:Y:S01]  /*0da0*/  R2UR UR38, R0 ;  /* 0x00000000002672ca */ /* 0x001fe200000e0000 */
[----:B------:R-:W-:Y:S01]  /*0db0*/  @UP1 ULDC.64 UR6, c[0x0][0xc48] ;  /* 0x0003120000061ab9 */ /* 0x000fe20000000a00 */
[----:B-1----:R-:W-:Y:S02]  /*0dc0*/  ULEA UR39, UR37, UR39, 0x18 ;  /* 0x0000002725277291 */ /* 0x002fe4000f8ec03f */
[----:B------:R-:W-:Y:S02]  /*0dd0*/  UIMAD.WIDE.U32 UR4, UR42, UR6, URZ ;  /* 0x000000062a0472a5 */ /* 0x000fe4000f8e003f */
[----:B------:R-:W-:Y:S02]  /*0de0*/  UISETP.NE.AND.EX UP0, UPT, UR9, URZ, UPT, UP0 ;  /* 0x0000003f0900728c */ /* 0x000fe4000bf05300 */
[----:B------:R-:W-:Y:S01]  /*0df0*/  UIADD3 UR6, UR39, 0x10400, URZ ;  /* 0x0001040027067890 */ /* 0x000fe2000fffe03f */
[----:B------:R-:W-:Y:S01]  /*0e00*/  UMOV UR40, UR42 ;  /* 0x0000002a00287c82 */ /* 0x000fe20008000000 */
[----:B------:R-:W-:-:S03]  /*0e10*/  USEL UR50, UR50, 0x1, UP0 ;  /* 0x0000000132327887 */ /* 0x000fc60008000000 */
[----:B------:R-:W-:Y:S02]  /*0e20*/  ULEA.HI UR4, UR38, UR38, URZ, 0x1 ;  /* 0x0000002626047291 */ /* 0x000fe4000f8f083f */
[----:B------:R-:W-:Y:S02]  /*0e30*/  @UP1 USHF.R.U32.HI UR40, URZ, UR7, UR5 ;  /* 0x000000073f281299 */ /* 0x000fe40008011605 */
[----:B------:R-:W-:Y:S01]  /*0e40*/  ULOP3.LUT UP0, URZ, UR6, 0x3ff, URZ, 0xc0, !UPT ;  /* 0x000003ff063f7892 */ /* 0x000fe2000f80c03f */
[----:B------:R-:W-:Y:S01]  /*0e50*/  ULDC UR5, c[0x0][0x2f0] ;  /* 0x0000bc0000057ab9 */ /* 0x000fe20000000800 */
[----:B------:R-:W-:Y:S02]  /*0e60*/  ULOP3.LUT UR4, UR4, 0x1e, URZ, 0xc0, !UPT ;  /* 0x0000001e04047892 */ /* 0x000fe4000f8ec03f */
[----:B------:R-:W-:Y:S02]  /*0e70*/  UIMAD UR50, UR50, UR5, URZ ;  /* 0x00000005323272a4 */ /* 0x000fe4000f8e023f */
[----:B------:R-:W-:Y:S01]  /*0e80*/  PLOP3.LUT P0, PT, PT, PT, UP0, 0x80, 0x0 ;  /* 0x000000000000781c */ /* 0x000fe20003f0f008 */
[----:B------:R-:W-:-:S02]  /*0e90*/  UIADD3 UR5, UR38, -UR4, URZ ;  /* 0x8000000426057290 */ /* 0x000fc4000fffe03f */
[----:B------:R-:W-:Y:S02]  /*0ea0*/  UIADD3 UR4, UR50, 0x7f, URZ ;  /* 0x0000007f32047890 */ /* 0x000fe4000fffe03f */
[----:B------:R-:W-:Y:S02]  /*0eb0*/  ULEA UR6, UR5, UR6, 0xd ;  /* 0x0000000605067291 */ /* 0x000fe4000f8e683f */
[----:B------:R-:W-:Y:S02]  /*0ec0*/  USHF.R.S32.HI UR5, URZ, 0x1f, UR4 ;  /* 0x0000001f3f057899 */ /* 0x000fe40008011404 */
[----:B------:R-:W-:Y:S02]  /*0ed0*/  USHF.R.U32.HI UR6, URZ, 0x4, UR6 ;  /* 0x000000043f067899 */ /* 0x000fe40008011606 */
[----:B------:R-:W-:Y:S02]  /*0ee0*/  ULEA.HI UR5, UR5, UR4, URZ, 0x7 ;  /* 0x0000000405057291 */ /* 0x000fe4000f8f383f */
[----:B------:R-:W-:-:S02]  /*0ef0*/  ULOP3.LUT UR52, UR6, 0x3fff, URZ, 0xc0, !UPT ;  /* 0x00003fff06347892 */ /* 0x000fc4000f8ec03f */
[----:B------:R-:W-:Y:S01]  /*0f00*/  USHF.R.S32.HI UR51, URZ, 0x7, UR5 ;  /* 0x000000073f337899 */ /* 0x000fe20008011405 */
[----:B---3-5:R-:W-:Y:S11]  /*0f10*/  @!P0 BRA `(.L_x_7) ;  /* 0x0000000000408947 */ /* 0x028ff60003800000 */
[----:B------:R-:W-:Y:S01]  /*0f20*/  MOV R0, 0x0 ;  /* 0x0000000000007802 */ /* 0x000fe20000000f00 */
[----:B------:R-:W-:Y:S01]  /*0f30*/  ULDC.64 UR4, c[0x4][0x80] ;  /* 0x0100200000047ab9 */ /* 0x000fe20000000a00 */
[----:B------:R-:W-:Y:S01]  /*0f40*/  ULDC.64 UR6, c[0x4][0x20] ;  /* 0x0100080000067ab9 */ /* 0x000fe20000000a00 */
[----:B------:R-:W-:Y:S01]  /*0f50*/  IMAD.U32 R4, RZ, RZ, UR4 ;  /* 0x00000004ff047e24 */ /* 0x000fe2000f8e00ff */
[----:B------:R0:W1:Y:S01]  /*0f60*/  LDC.64 R14, c[0x4][R0] ;  /* 0x01000000000e7b82 */ /* 0x0000620000000a00 */
[----:B------:R-:W-:Y:S01]  /*0f70*/  IMAD.U32 R5, RZ, RZ, UR5 ;  /* 0x00000005ff057e24 */ /* 0x000fe2000f8e00ff */
[----:B------:R-:W-:Y:S01]  /*0f80*/  ULDC.64 UR4, c[0x4][0x88] ;  /* 0x0100220000047ab9 */ /* 0x000fe20000000a00 */
[----:B------:R-:W-:Y:S01]  /*0f90*/  MOV R10, UR6 ;  /* 0x00000006000a7c02 */ /* 0x000fe20008000f00 */
[----:B------:R-:W-:Y:S02]  /*0fa0*/  IMAD.U32 R6, RZ, RZ, UR4 ;  /* 0x00000004ff067e24 */ /* 0x000fe4000f8e00ff */
[----:B------:R-:W-:-:S02]  /*0fb0*/  IMAD.U32 R7, RZ, RZ, UR5 ;  /* 0x00000005ff077e24 */ /* 0x000fc4000f8e00ff */
[----:B------:R-:W-:Y:S02]  /*0fc0*/  IMAD.U32 R11, RZ, RZ, UR7 ;  /* 0x00000007ff0b7e24 */ /* 0x000fe4000f8e00ff */
[----:B------:R-:W-:Y:S02]  /*0fd0*/  IMAD.MOV.U32 R8, RZ, RZ, 0x70 ;  /* 0x00000070ff087424 */ /* 0x000fe400078e00ff */
[----:B------:R-:W-:Y:S02]  /*0fe0*/  IMAD.MOV.U32 R12, RZ, RZ, 0x1 ;  /* 0x00000001ff0c7424 */ /* 0x000fe400078e00ff */
[----:B0-----:R-:W-:-:S07]  /*0ff0*/  IMAD.MOV.U32 R13, RZ, RZ, RZ ;  /* 0x000000ffff0d7224 */ /* 0x001fce00078e00ff */
[----:B------:R-:W-:-:S07]  /*1000*/  LEPC R20, `(.L_x_7) ;  /* 0x000000001014794e */ /* 0x000fce0000000000 */
[----:B-1----:R-:W-:Y:S05]  /*1010*/  CALL.ABS.NOINC R14 ;  /* 0x000000000e007343 */ /* 0x002fea0003c00000 */
.L_x_7:
[----:B------:R-:W-:Y:S01]  /*1020*/  ULOP3.LUT UR4, UR45, 0x1, URZ, 0xc0, !UPT ;  /* 0x000000012d047892 */ /* 0x000fe2000f8ec03f */
[----:B------:R-:W-:-:S04]  /*1030*/  MOV R3, UR46 ;  /* 0x0000002e00037c02 */ /* 0x000fc80008000f00 */
[----:B------:R-:W-:Y:S01]  /*1040*/  ISETP.NE.AND P0, PT, R3, 0x3, PT ;  /* 0x000000030300780c */ /* 0x000fe20003f05270 */
[----:B------:R-:W-:-:S05]  /*1050*/  IMAD.U32 R0, RZ, RZ, UR4 ;  /* 0x00000004ff007e24 */ /* 0x000fca000f8e00ff */
[----:B------:R-:W-:-:S04]  /*1060*/  SHF.L.U32 R0, R0, 0x1f, RZ ;  /* 0x0000001f00007819 */ /* 0x000fc800000006ff */
[----:B------:R-:W0:Y:S02]  /*1070*/  SYNCS.PHASECHK.TRANS64.TRYWAIT P1, [UR39+0x28800], R0 ;  /* 0x02880000ff0075a7 */ /* 0x000e240008020167 */
[----:B0-----:R-:W-:Y:S05]  /*1080*/  @!P1 BRA `(.L_x_8) ;  /* 0x0000009800f49947 */ /* 0x001fea0003800000 */
.L_x_89:
[----:B------:R-:W-:Y:S05]  /*1090*/  @!P0 BRA `(.L_x_9) ;  /* 0x0000000000048947 */ /* 0x000fea0003800000 */
[----:B------:R-:W-:Y:S01]  /*10a0*/  BPT.TRAP 0x1 ;  /* 0x000000040000795c */ /* 0x000fe20000300000 */
.L_x_9:
[----:B------:R-:W-:Y:S02]  /*10b0*/  IMAD.U32 R5, RZ, RZ, UR43 ;  /* 0x0000002bff057e24 */ /* 0x000fe4000f8e00ff */
[----:B0-----:R-:W-:-:S03]  /*10c0*/  IMAD.U32 R0, RZ, RZ, UR44 ;  /* 0x0000002cff007e24 */ /* 0x001fc6000f8e00ff */
[----:B------:R-:W-:Y:S02]  /*10d0*/  LEA R5, R5, UR39, 0x3 ;  /* 0x0000002705057c11 */ /* 0x000fe4000f8e18ff */
[----:B------:R-:W-:-:S04]  /*10e0*/  SHF.L.U32 R0, R0, 0x1f, RZ ;  /* 0x0000001f00007819 */ /* 0x000fc800000006ff */
[----:B------:R0:W1:Y:S01]  /*10f0*/  SYNCS.PHASECHK.TRANS64.TRYWAIT P1, [R5+URZ+0x28830], R0 ;  /* 0x02883000050075a7 */ /* 0x000062000802017f */
[----:B------:R-:W-:Y:S05]  /*1100*/  @!P0 BRA `(.L_x_10) ;  /* 0x0000000000048947 */ /* 0x000fea0003800000 */
[----:B------:R-:W-:Y:S01]  /*1110*/  BPT.TRAP 0x1 ;  /* 0x000000040000795c */ /* 0x000fe20000300000 */
.L_x_10:
[----:B------:R-:W-:Y:S01]  /*1120*/  IMAD.MOV.U32 R151, RZ, RZ, RZ ;  /* 0x000000ffff977224 */ /* 0x000fe200078e00ff */
[----:B-1----:R-:W-:Y:S06]  /*1130*/  @P1 BRA `(.L_x_11) ;  /* 0x0000000000081947 */ /* 0x002fec0003800000 */
[----:B------:R-:W1:Y:S02]  /*1140*/  SYNCS.PHASECHK.TRANS64.TRYWAIT P1, [R5+URZ+0x28830], R0 ;  /* 0x02883000050075a7 */ /* 0x000e64000802017f */
[----:B-1----:R-:W-:Y:S05]  /*1150*/  @!P1 BRA `(.L_x_12) ;  /* 0x0000009800d89947 */ /* 0x002fea0003800000 */
.L_x_11:
[----:B------:R-:W-:Y:S05]  /*1160*/  WARPSYNC.ALL ;  /* 0x0000000000007948 */ /* 0x000fea0003800000 */
[----:B------:R-:W-:Y:S01]  /*1170*/  UIADD3 UR4, UR39, 0x18400, URZ ;  /* 0x0001840027047890 */ /* 0x000fe2000fffe03f */
[----:B------:R-:W-:Y:S01]  /*1180*/  WARPGROUP.ARRIVE ;  /* 0x00000000000079c5 */ /* 0x000fe20000000000 */
[----:B------:R-:W-:Y:S02]  /*1190*/  ULOP3.LUT UR32, UR52, 0x10000, URZ, 0xfc, !UPT ;  /* 0x0001000034207892 */ /* 0x000fe4000f8efc3f */
[----:B------:R-:W-:Y:S01]  /*11a0*/  USHF.R.U32.HI UR4, URZ, 0x4, UR4 ;  /* 0x000000043f047899 */ /* 0x000fe20008011604 */
[----:B------:R-:W-:Y:S01]  /*11b0*/  UMOV UR33, 0x40000040 ;  /* 0x4000004000217882 */ /* 0x000fe20000000000 */
[----:B------:R-:W-:-:S02]  /*11c0*/  UMOV UR35, 0x40000040 ;  /* 0x4000004000237882 */ /* 0x000fc40000000000 */
[----:B------:R-:W-:Y:S01]  /*11d0*/  ULOP3.LUT UR4, UR4, 0x3fff, URZ, 0xc0, !UPT ;  /* 0x00003fff04047892 */ /* 0x000fe2000f8ec03f */
[----:B------:R-:W-:Y:S01]  /*11e0*/  UMOV UR5, 0x40000040 ;  /* 0x4000004000057882 */ /* 0x000fe20000000000 */
[----:B------:R-:W-:Y:S02]  /*11f0*/  UMOV UR7, 0x40000040 ;  /* 0x4000004000077882 */ /* 0x000fe40000000000 */
[----:B------:R-:W-:Y:S02]  /*1200*/  ULOP3.LUT UR47, UR4, 0x10000, URZ, 0xfc, !UPT ;  /* 0x00010000042f7892 */ /* 0x000fe4000f8efc3f */
[----:B------:R-:W-:Y:S02]  /*1210*/  UIADD3 UR4, UR32, 0x2, URZ ;  /* 0x0000000220047890 */ /* 0x000fe4000fffe03f */
[----:B------:R-:W-:Y:S02]  /*1220*/  ULEA UR34, UR43, UR47, 0xb ;  /* 0x0000002f2b227291 */ /* 0x000fe4000f8e583f */
[----:B------:R-:W-:-:S02]  /*1230*/  UIADD3 UR8, UR32, 0x4, URZ ;  /* 0x0000000420087890 */ /* 0x000fc4000fffe03f */
[----:B------:R-:W-:Y:S02]  /*1240*/  UIADD3 UR6, UR34, 0x2, URZ ;  /* 0x0000000222067890 */ /* 0x000fe4000fffe03f */
[----:B------:R-:W-:Y:S01]  /*1250*/  UIADD3 UR10, UR34, 0x4, URZ ;  /* 0x00000004220a7890 */ /* 0x000fe2000fffe03f */
[----:B------:R-:W-:Y:S02]  /*1260*/  UMOV UR9, 0x40000040 ;  /* 0x4000004000097882 */ /* 0x000fe40000000000 */
[----:B------:R-:W-:Y:S01]  /*1270*/  HGMMA.64x128x16.F32 R24, gdesc[UR32], RZ, !UPT, gsb0 ;  /* 0x01e00000201879f0 */ /* 0x000fe2000c0008ff */
[----:B------:R-:W-:Y:S01]  /*1280*/  UMOV UR11, 0x40000040 ;  /* 0x40000040000b7882 */ /* 0x000fe20000000000 */
[----:B------:R-:W-:Y:S02]  /*1290*/  UIADD3 UR12, UR32, 0x6, URZ ;  /* 0x00000006200c7890 */ /* 0x000fe4000fffe03f */
[----:B------:R-:W-:Y:S01]  /*12a0*/  UIADD3 UR14, UR34, 0x6, URZ ;  /* 0x00000006220e7890 */ /* 0x000fe2000fffe03f */
[----:B------:R-:W-:Y:S01]  /*12b0*/  UMOV UR13, 0x40000040 ;  /* 0x40000040000d7882 */ /* 0x000fe20000000000 */
[----:B------:R-:W-:Y:S01]  /*12c0*/  UMOV UR15, 0x40000040 ;  /* 0x40000040000f7882 */ /* 0x000fe20000000000 */
[----:B------:R-:W-:-:S02]  /*12d0*/  UIADD3 UR16, UR32, 0x400, URZ ;  /* 0x0000040020107890 */ /* 0x000fc4000fffe03f */
[----:B------:R-:W-:Y:S01]  /*12e0*/  UIADD3 UR18, UR34, 0x400, URZ ;  /* 0x0000040022127890 */ /* 0x000fe2000fffe03f */
[----:B------:R-:W-:Y:S01]  /*12f0*/  UMOV UR17, 0x40000040 ;  /* 0x4000004000117882 */ /* 0x000fe20000000000 */
[----:B------:R-:W-:Y:S01]  /*1300*/  UMOV UR19, 0x40000040 ;  /* 0x4000004000137882 */ /* 0x000fe20000000000 */
[----:B------:R-:W-:Y:S02]  /*1310*/  UIADD3 UR20, UR32, 0x402, URZ ;  /* 0x0000040220147890 */ /* 0x000fe4000fffe03f */
[----:B------:R-:W-:Y:S01]  /*1320*/  UIADD3 UR22, UR34, 0x402, URZ ;  /* 0x0000040222167890 */ /* 0x000fe2000fffe03f */
[----:B------:R-:W-:Y:S01]  /*1330*/  UMOV UR21, 0x40000040 ;  /* 0x4000004000157882 */ /* 0x000fe20000000000 */
        /* <DEDUP_REMOVED lines=9> */
[----:B------:R-:W-:Y:S02]  /*13d0*/  WARPGROUP.DEPBAR.LE gsb0, 0x0 ;  /* 0x00008000000079c5 */ /* 0x000fe40000010000 */
[----:B------:R-:W-:-:S06]  /*13e0*/  WARPGROUP.ARRIVE ;  /* 0x00000000000079c5 */ /* 0x000fcc0000000000 */
[----:B------:R-:W-:Y:S03]  /*13f0*/  HGMMA.64x128x16.F32 R24, gdesc[UR4], R24, gsb0 ;  /* 0x01e00000041879f0 */ /* 0x000fe60008000818 */
[----:B------:R-:W-:Y:S02]  /*1400*/  WARPGROUP.DEPBAR.LE gsb0, 0x0 ;  /* 0x00008000000079c5 */ /* 0x000fe40000010000 */
[----:B------:R-:W-:-:S07]  /*1410*/  WARPGROUP.ARRIVE ;  /* 0x00000000000079c5 */ /* 0x000fce0000000000 */
        /* <DEDUP_REMOVED lines=17> */
[----:B------:R-:W-:Y:S05]  /*1530*/  @!P0 BRA `(.L_x_13) ;  /* 0x0000000000048947 */ /* 0x000fea0003800000 */
[----:B------:R-:W-:Y:S01]  /*1540*/  BPT.TRAP 0x1 ;  /* 0x000000040000795c */ /* 0x000fe20000300000 */
.L_x_13:
[----:B01----:R-:W-:Y:S01]  /*1550*/  VIADD R0, R155, UR50 ;  /* 0x000000329b007c36 */ /* 0x003fe20008000000 */
[----:B------:R-:W-:Y:S01]  /*1560*/  P2R R89, PR, RZ, 0x1 ;  /* 0x00000001ff597803 */ /* 0x000fe20000000000 */
[----:B------:R-:W-:Y:S01]  /*1570*/  IMAD.U32 R3, RZ, RZ, UR51 ;  /* 0x00000033ff037e24 */ /* 0x000fe2000f8e00ff */
[----:B------:R-:W-:Y:S01]  /*1580*/  ULDC UR6, c[0x0][0x988] ;  /* 0x0002620000067ab9 */ /* 0x000fe20000000800 */
[----:B------:R-:W-:Y:S01]  /*1590*/  UISETP.GE.AND UP0, UPT, UR50, 0x81, UPT ;  /* 0x000000813200788c */ /* 0x000fe2000bf06270 */
[--C-:B------:R-:W-:Y:S01]  /*15a0*/  IMAD.MOV.U32 R150, RZ, RZ, R151.reuse ;  /* 0x000000ffff967224 */ /* 0x100fe200078e0097 */
[-C--:B------:R-:W-:Y:S01]  /*15b0*/  MOV R145, R151.reuse ;  /* 0x0000009700917202 */ /* 0x080fe20000000f00 */
[----:B------:R-:W-:Y:S01]  /*15c0*/  IMAD R4, R3, -0x80, R0 ;  /* 0xffffff8003047824 */ /* 0x000fe200078e0200 */
[-C--:B------:R-:W-:Y:S01]  /*15d0*/  MOV R139, R151.reuse ;  /* 0x00000097008b7202 */ /* 0x080fe20000000f00 */
[--C-:B------:R-:W-:Y:S01]  /*15e0*/  IMAD.MOV.U32 R149, RZ, RZ, R151.reuse ;  /* 0x000000ffff957224 */ /* 0x100fe200078e0097 */
[----:B------:R-:W-:Y:S01]  /*15f0*/  MOV R133, R151 ;  /* 0x0000009700857202 */ /* 0x000fe20000000f00 */
[--C-:B------:R-:W-:Y:S01]  /*1600*/  IMAD.MOV.U32 R148, RZ, RZ, R151.reuse ;  /* 0x000000ffff947224 */ /* 0x100fe200078e0097 */
[C---:B------:R-:W-:Y:S01]  /*1610*/  ISETP.GT.AND P4, PT, R4.reuse, RZ, PT ;  /* 0x000000ff0400720c */ /* 0x040fe20003f84270 */
[--C-:B------:R-:W-:Y:S01]  /*1620*/  IMAD.MOV.U32 R147, RZ, RZ, R151.reuse ;  /* 0x000000ffff937224 */ /* 0x100fe200078e0097 */
[C---:B------:R-:W-:Y:S01]  /*1630*/  ISETP.GT.AND P3, PT, R4.reuse, 0x1, PT ;  /* 0x000000010400780c */ /* 0x040fe20003f64270 */
[--C-:B------:R-:W-:Y:S01]  /*1640*/  IMAD.MOV.U32 R146, RZ, RZ, R151.reuse ;  /* 0x000000ffff927224 */ /* 0x100fe200078e0097 */
[----:B------:R-:W-:Y:S01]  /*1650*/  ISETP.GT.AND P1, PT, R4, 0x8, PT ;  /* 0x000000080400780c */ /* 0x000fe20003f24270 */
[--C-:B------:R-:W-:Y:S01]  /*1660*/  IMAD.MOV.U32 R144, RZ, RZ, R151.reuse ;  /* 0x000000ffff907224 */ /* 0x100fe200078e0097 */
[----:B------:R-:W-:Y:S01]  /*1670*/  FSEL R88, R24, -INF , P4 ;  /* 0xff80000018587808 */ /* 0x000fe20002000000 */
[--C-:B------:R-:W-:Y:S01]  /*1680*/  IMAD.MOV.U32 R143, RZ, RZ, R151.reuse ;  /* 0x000000ffff8f7224 */ /* 0x100fe200078e0097 */
[----:B------:R-:W-:Y:S01]  /*1690*/  FSEL R25, R25, -INF , P3 ;  /* 0xff80000019197808 */ /* 0x000fe20001800000 */
[--C-:B------:R-:W-:Y:S01]  /*16a0*/  IMAD.MOV.U32 R142, RZ, RZ, R151.reuse ;  /* 0x000000ffff8e7224 */ /* 0x100fe200078e0097 */
[----:B------:R-:W-:Y:S01]  /*16b0*/  ISETP.GT.AND P2, PT, R4, 0x9, PT ;  /* 0x000000090400780c */ /* 0x000fe20003f44270 */
[--C-:B------:R-:W-:Y:S01]  /*16c0*/  IMAD.MOV.U32 R141, RZ, RZ, R151.reuse ;  /* 0x000000ffff8d7224 */ /* 0x100fe200078e0097 */
[----:B------:R-:W-:Y:S01]  /*16d0*/  FSEL R90, R28, -INF , P1 ;  /* 0xff8000001c5a7808 */ /* 0x000fe20000800000 */
[--C-:B------:R-:W-:Y:S01]  /*16e0*/  IMAD.MOV.U32 R140, RZ, RZ, R151.reuse ;  /* 0x000000ffff8c7224 */ /* 0x100fe200078e0097 */
[----:B------:R-:W-:Y:S01]  /*16f0*/  FMNMX.FTZ R3, R88, R25, !PT ;  /* 0x0000001958037209 */ /* 0x000fe20007810000 */
        /* <DEDUP_REMOVED lines=40> */
[----:B------:R-:W-:Y:S01]  /*1980*/  IMAD.MOV.U32 R93, RZ, RZ, R151 ;  /* 0x000000ffff5d7224 */ /* 0x000fe200078e0097 */
[----:B------:R-:W-:-:S02]  /*1990*/  FSEL R102, R40, -INF , P1 ;  /* 0xff80000028667808 */ /* 0x000fc40000800000 */
[----:B------:R-:W-:Y:S02]  /*19a0*/  FMNMX.FTZ R3, R100, R3, !PT ;  /* 0x0000000364037209 */ /* 0x000fe40007810000 */
[----:B------:R-:W-:Y:S02]  /*19b0*/  FSEL R34, R34, -INF , P6 ;  /* 0xff80000022227808 */ /* 0x000fe40003000000 */
[----:B------:R-:W-:Y:S02]  /*19c0*/  ISETP.GT.AND P6, PT, R4, 0x28, PT ;  /* 0x000000280400780c */ /* 0x000fe40003fc4270 */
[----:B------:R-:W-:Y:S02]  /*19d0*/  FSEL R104, R41, -INF , P2 ;  /* 0xff80000029687808 */ /* 0x000fe40001000000 */
[----:B------:R-:W-:Y:S02]  /*19e0*/  FMNMX.FTZ R3, R102, R3, !PT ;  /* 0x0000000366037209 */ /* 0x000fe40007810000 */
[----:B------:R-:W-:-:S02]  /*19f0*/  FSEL R8, R35, -INF , P5 ;  /* 0xff80000023087808 */ /* 0x000fc40002800000 */
[----:B------:R-:W-:Y:S02]  /*1a00*/  ISETP.GT.AND P5, PT, R4, 0x29, PT ;  /* 0x000000290400780c */ /* 0x000fe40003fa4270 */
[----:B------:R-:W-:Y:S02]  /*1a10*/  FSEL R106, R44, -INF , P6 ;  /* 0xff8000002c6a7808 */ /* 0x000fe40003000000 */
[----:B------:R-:W-:Y:S02]  /*1a20*/  FMNMX.FTZ R3, R104, R3, !PT ;  /* 0x0000000368037209 */ /* 0x000fe40007810000 */
[----:B------:R-:W-:Y:S02]  /*1a30*/  FSEL R38, R38, -INF , P4 ;  /* 0xff80000026267808 */ /* 0x000fe40002000000 */
[----:B------:R-:W-:Y:S02]  /*1a40*/  ISETP.GT.AND P4, PT, R4, 0x30, PT ;  /* 0x000000300400780c */ /* 0x000fe40003f84270 */
        /* <DEDUP_REMOVED lines=42> */
[----:B------:R-:W-:-:S02]  /*1cf0*/  ISETP.GT.AND P0, PT, R4, 0x59, PT ;  /* 0x000000590400780c */ /* 0x000fc40003f04270 */
[----:B------:R-:W-:Y:S02]  /*1d00*/  FSEL R68, R68, -INF , P6 ;  /* 0xff80000044447808 */ /* 0x000fe40003000000 */
[----:B------:R-:W-:Y:S02]  /*1d10*/  FMNMX.FTZ R3, R118, R3, !PT ;  /* 0x0000000376037209 */ /* 0x000fe40007810000 */
[----:B------:R-:W-:Y:S02]  /*1d20*/  FSEL R28, R59, -INF , P5 ;  /* 0xff8000003b1c7808 */ /* 0x000fe40002800000 */
[----:B------:R-:W-:Y:S02]  /*1d30*/  ISETP.GT.AND P5, PT, R4, 0x60, PT ;  /* 0x000000600400780c */ /* 0x000fe40003fa4270 */
[----:B------:R-:W-:Y:S02]  /*1d40*/  FSEL R120, R69, -INF , P0 ;  /* 0xff80000045787808 */ /* 0x000fe40000000000 */
[----:B------:R-:W-:-:S02]  /*1d50*/  FMNMX.FTZ R3, R68, R3, !PT ;  /* 0x0000000344037209 */ /* 0x000fc40007810000 */
        /* <DEDUP_REMOVED lines=12> */
[----:B------:R-:W-:Y:S02]  /*1e20*/  FSEL R124, R77, -INF , P2 ;  /* 0xff8000004d7c7808 */ /* 0x000fe40001000000 */
[----:B------:R-:W-:Y:S02]  /*1e30*/  FMNMX.FTZ R3, R76, R3, !PT ;  /* 0x000000034c037209 */ /* 0x000fe40007810000 */
[----:B------:R-:W-:Y:S02]  /*1e40*/  ISETP.GT.AND P3, PT, R4, 0x70, PT ;  /* 0x000000700400780c */ /* 0x000fe40003f64270 */
[----:B------:R-:W-:Y:S02]  /*1e50*/  FSEL R62, R62, -INF , P4 ;  /* 0xff8000003e3e7808 */ /* 0x000fe40002000000 */
[----:B------:R-:W-:Y:S02]  /*1e60*/  FSEL R80, R80, -INF , P3 ;  /* 0xff80000050507808 */ /* 0x000fe40001800000 */
[----:B------:R-:W-:-:S02]  /*1e70*/  FMNMX.FTZ R3, R124, R3, !PT ;  /* 0x000000037c037209 */ /* 0x000fc40007810000 */
[----:B------:R-:W-:Y:S02]  /*1e80*/  ISETP.GT.AND P4, PT, R4, 0x71, PT ;  /* 0x000000710400780c */ /* 0x000fe40003f84270 */
[----:B------:R-:W-:Y:S02]  /*1e90*/  FMNMX.FTZ R3, R80, R3, !PT ;  /* 0x0000000350037209 */ /* 0x000fe40007810000 */
[----:B------:R-:W-:Y:S02]  /*1ea0*/  FSEL R126, R81, -INF , P4 ;  /* 0xff800000517e7808 */ /* 0x000fe40002000000 */
[----:B------:R-:W-:Y:S02]  /*1eb0*/  ISETP.GT.AND P5, PT, R4, 0x78, PT ;  /* 0x000000780400780c */ /* 0x000fe40003fa4270 */
[----:B------:R-:W-:Y:S02]  /*1ec0*/  FMNMX.FTZ R3, R126, R3, !PT ;  /* 0x000000037e037209 */ /* 0x000fe40007810000 */
[----:B------:R-:W-:-:S02]  /*1ed0*/  FSEL R84, R84, -INF , P5 ;  /* 0xff80000054547808 */ /* 0x000fc40002800000 */
[----:B------:R-:W-:Y:S02]  /*1ee0*/  ISETP.GT.AND P6, PT, R4, 0x79, PT ;  /* 0x000000790400780c */ /* 0x000fe40003fc4270 */
[----:B------:R-:W-:Y:S02]  /*1ef0*/  FMNMX.FTZ R3, R84, R3, !PT ;  /* 0x0000000354037209 */ /* 0x000fe40007810000 */
[----:B------:R-:W-:Y:S02]  /*1f00*/  FSEL R128, R85, -INF , P6 ;  /* 0xff80000055807808 */ /* 0x000fe40003000000 */
[----:B------:R-:W-:Y:S02]  /*1f10*/  P2R R13, PR, RZ, 0x8 ;  /* 0x00000008ff0d7803 */ /* 0x000fe40000000000 */
[----:B------:R-:W-:Y:S02]  /*1f20*/  FMNMX.FTZ R7, R128, R3, !PT ;  /* 0x0000000380077209 */ /* 0x000fe40007810000 */
[----:B------:R-:W-:-:S02]  /*1f30*/  MOV R3, UR6 ;  /* 0x0000000600037c02 */ /* 0x000fc40008000f00 */
[----:B------:R-:W-:Y:S01]  /*1f40*/  P2R R15, PR, RZ, 0x4 ;  /* 0x00000004ff0f7803 */ /* 0x000fe20000000000 */
[----:B------:R-:W0:Y:S01]  /*1f50*/  SHFL.BFLY PT, R0, R7, 0x2, 0x1f ;  /* 0x0c401f0007007f89 */ /* 0x000e2200000e0000 */
[----:B------:R-:W-:Y:S02]  /*1f60*/  ISETP.GT.AND P2, PT, R4, 0x58, PT ;  /* 0x000000580400780c */ /* 0x000fe40003f44270 */
[----:B------:R-:W-:Y:S02]  /*1f70*/  P2R R21, PR, RZ, 0x2 ;  /* 0x00000002ff157803 */ /* 0x000fe40000000000 */
[----:B------:R-:W-:Y:S02]  /*1f80*/  FSEL R70, R70, -INF , P2 ;  /* 0xff80000046467808 */ /* 0x000fe40001000000 */
[----:B------:R-:W-:Y:S02]  /*1f90*/  ISETP.NE.AND P2, PT, R15, RZ, PT ;  /* 0x000000ff0f00720c */ /* 0x000fe40003f45270 */
[----:B------:R-:W-:-:S02]  /*1fa0*/  ISETP.GT.AND P1, PT, R4, 0x59, PT ;  /* 0x000000590400780c */ /* 0x000fc40003f24270 */
[----:B------:R-:W-:Y:S02]  /*1fb0*/  P2R R29, PR, RZ, 0x1 ;  /* 0x00000001ff1d7803 */ /* 0x000fe40000000000 */
[----:B------:R-:W-:Y:S02]  /*1fc0*/  FSEL R40, R71, -INF , P1 ;  /* 0xff80000047287808 */ /* 0x000fe40000800000 */
[----:B------:R-:W-:Y:S02]  /*1fd0*/  ISETP.NE.AND P1, PT, R21, RZ, PT ;  /* 0x000000ff1500720c */ /* 0x000fe40003f25270 */
[----:B------:R-:W-:Y:S02]  /*1fe0*/  ISETP.GT.AND P0, PT, R4, 0x60, PT ;  /* 0x000000600400780c */ /* 0x000fe40003f04270 */
[----:B------:R-:W-:Y:S02]  /*1ff0*/  FSEL R78, R78, -INF , P1 ;  /* 0xff8000004e4e7808 */ /* 0x000fe40000800000 */
[----:B------:R-:W-:-:S02]  /*2000*/  FSEL R74, R74, -INF , P0 ;  /* 0xff8000004a4a7808 */ /* 0x000fc40000000000 */
[----:B------:R-:W-:Y:S02]  /*2010*/  ISETP.NE.AND P0, PT, R29, RZ, PT ;  /* 0x000000ff1d00720c */ /* 0x000fe40003f05270 */
[----:B0-----:R-:W-:Y:S02]  /*2020*/  FMNMX.FTZ R9, R7, R0, !PT ;  /* 0x0000000007097209 */ /* 0x001fe40007810000 */
[----:B------:R-:W-:Y:S02]  /*2030*/  FSEL R44, R75, -INF , P0 ;  /* 0xff8000004b2c7808 */ /* 0x000fe40000000000 */
[----:B------:R-:W-:Y:S01]  /*2040*/  FSEL R86, R86, -INF , P5 ;  /* 0xff80000056567808 */ /* 0x000fe20002800000 */
[----:B------:R-:W0:Y:S01]  /*2050*/  SHFL.BFLY PT, R0, R9, 0x1, 0x1f ;  /* 0x0c201f0009007f89 */ /* 0x000e2200000e0000 */
[----:B------:R-:W-:Y:S02]  /*2060*/  R2UR UR6, R5 ;  /* 0x00000000050672ca */ /* 0x000fe400000e0000 */
[----:B------:R-:W-:Y:S01]  /*2070*/  ISETP.NE.AND P0, PT, R89, RZ, PT ;  /* 0x000000ff5900720c */ /* 0x000fe20003f05270 */
[----:B------:R-:W-:Y:S01]  /*2080*/  IMAD.MOV.U32 R89, RZ, RZ, R151 ;  /* 0x000000ffff597224 */ /* 0x000fe200078e0097 */
[----:B------:R-:W-:-:S02]  /*2090*/  MOV R127, R151 ;  /* 0x00000097007f7202 */ /* 0x000fc40000000f00 */
[-C--:B------:R-:W-:Y:S02]  /*20a0*/  MOV R121, R151.reuse ;  /* 0x0000009700797202 */ /* 0x080fe40000000f00 */
[-C--:B------:R-:W-:Y:S02]  /*20b0*/  MOV R115, R151.reuse ;  /* 0x0000009700737202 */ /* 0x080fe40000000f00 */
[-C--:B------:R-:W-:Y:S02]  /*20c0*/  MOV R109, R151.reuse ;  /* 0x00000097006d7202 */ /* 0x080fe40000000f00 */
[-C--:B------:R-:W-:Y:S01]  /*20d0*/  MOV R103, R151.reuse ;  /* 0x0000009700677202 */ /* 0x080fe20000000f00 */
[----:B------:R-:W-:Y:S01]  /*20e0*/  UIADD3 UR6, UR6, 0x28840, URZ ;  /* 0x0002884006067890 */ /* 0x000fe2000fffe03f */
[-C--:B------:R-:W-:Y:S02]  /*20f0*/  MOV R97, R151.reuse ;  /* 0x0000009700617202 */ /* 0x080fe40000000f00 */
[----:B------:R-:W-:Y:S01]  /*2100*/  MOV R91, R151 ;  /* 0x00000097005b7202 */ /* 0x000fe20000000f00 */
[----:B------:R-:W-:Y:S01]  /*2110*/  UPRMT UR6, UR37, 0x654, UR6 ;  /* 0x0000065425067896 */ /* 0x000fe20008000006 */
[----:B0-----:R-:W-:-:S08]  /*2120*/  FMNMX.FTZ R0, R9, R0, !PT ;  /* 0x0000000009007209 */ /* 0x001fd00007810000 */
[----:B------:R-:W-:Y:S01]  /*2130*/  SYNCS.ARRIVE.TRANS64.RED.A1T0 RZ, [UR6], RZ ;  /* 0x000000ffffff79a7 */ /* 0x000fe20008100406 */
[C---:B------:R-:W-:Y:S01]  /*2140*/  FSETP.NEU.FTZ.AND P3, PT, R0.reuse, -INF , PT ;  /* 0xff8000000000780b */ /* 0x040fe20003f7d000 */
[----:B------:R-:W-:-:S05]  /*2150*/  FMUL.FTZ R11, R0, R3 ;  /* 0x00000003000b7220 */ /* 0x000fca0000410000 */
[----:B------:R-:W-:Y:S02]  /*2160*/  FSEL R37, R11, RZ, P3 ;  /* 0x000000ff0b257208 */ /* 0x000fe40001800000 */
[----:B------:R-:W-:Y:S02]  /*2170*/  FMNMX.FTZ R11, R26, R27, !PT ;  /* 0x0000001b1a0b7209 */ /* 0x000fe40007810000 */
[----:B------:R-:W-:Y:S01]  /*2180*/  ISETP.NE.AND P3, PT, R13, RZ, PT ;  /* 0x000000ff0d00720c */ /* 0x000fe20003f65270 */
[--C-:B------:R-:W-:Y:S01]  /*2190*/  FFMA.FTZ R7, R25, R3, -R37.reuse ;  /* 0x0000000319077223 */ /* 0x100fe20000010825 */
[----:B------:R-:W-:Y:S01]  /*21a0*/  FMNMX.FTZ R11, R30, R11, !PT ;  /* 0x0000000b1e0b7209 */ /* 0x000fe20007810000 */
[-CC-:B------:R-:W-:Y:S01]  /*21b0*/  FFMA.FTZ R168, R48, R3.reuse, -R37.reuse ;  /* 0x0000000330a87223 */ /* 0x180fe20000010825 */
[----:B------:R-:W-:Y:S01]  /*21c0*/  FSEL R48, R79, -INF , P2 ;  /* 0xff8000004f307808 */ /* 0x000fe20001000000 */
[--C-:B------:R-:W-:Y:S01]  /*21d0*/  FFMA.FTZ R170, R52, R3, -R37.reuse ;  /* 0x0000000334aa7223 */ /* 0x100fe20000010825 */
[----:B------:R-:W-:Y:S01]  /*21e0*/  FMNMX.FTZ R11, R6, R11, !PT ;  /* 0x0000000b060b7209 */ /* 0x000fe20007810000 */
[-CC-:B------:R-:W-:Y:S01]  /*21f0*/  FFMA.FTZ R172, R56, R3.reuse, -R37.reuse ;  /* 0x0000000338ac7223 */ /* 0x180fe20000010825 */
[----:B------:R-:W-:Y:S01]  /*2200*/  FSEL R82, R82, -INF , P3 ;  /* 0xff80000052527808 */ /* 0x000fe20001800000 */
[--C-:B------:R-:W-:Y:S01]  /*2210*/  FFMA.FTZ R156, R88, R3, -R37.reuse ;  /* 0x00000003589c7223 */ /* 0x100fe20000010825 */
[----:B------:R-:W-:Y:S01]  /*2220*/  FMNMX.FTZ R11, R34, R11, !PT ;  /* 0x0000000b220b7209 */ /* 0x000fe20007810000 */
[--C-:B------:R-:W-:Y:S01]  /*2230*/  FFMA.FTZ R158, R90, R3, -R37.reuse ;  /* 0x000000035a9e7223 */ /* 0x100fe20000010825 */
[----:B------:R-:W-:Y:S01]  /*2240*/  FSEL R52, R83, -INF , P4 ;  /* 0xff80000053347808 */ /* 0x000fe20002000000 */
[----:B------:R-:W-:Y:S01]  /*2250*/  MUFU.EX2 R7, R7 ;  /* 0x0000000700077308 */ /* 0x000fe20000000800 */
[----:B------:R-:W-:Y:S01]  /*2260*/  FMNMX.FTZ R13, R8, R11, !PT ;  /* 0x0000000b080d7209 */ /* 0x000fe20007810000 */
[-CC-:B------:R-:W-:Y:S01]  /*2270*/  FFMA.FTZ R9, R92, R3.reuse, -R37.reuse ;  /* 0x000000035c097223 */ /* 0x180fe20000010825 */
[----:B------:R-:W-:Y:S01]  /*2280*/  FSEL R56, R87, -INF , P6 ;  /* 0xff80000057387808 */ /* 0x000fe20003000000 */
[--C-:B------:R-:W-:Y:S01]  /*2290*/  FFMA.FTZ R160, R94, R3, -R37.reuse ;  /* 0x000000035ea07223 */ /* 0x100fe20000010825 */
[----:B------:R-:W-:Y:S01]  /*22a0*/  FMNMX.FTZ R13, R38, R13, !PT ;  /* 0x0000000d260d7209 */ /* 0x000fe20007810000 */
[-CC-:B------:R-:W-:Y:S01]  /*22b0*/  FFMA.FTZ R96, R96, R3.reuse, -R37.reuse ;  /* 0x0000000360607223 */ /* 0x180fe20000010825 */
[--C-:B------:R-:W-:Y:S01]  /*22c0*/  FFMA.FTZ R162, R98, R3, -R37.reuse ;  /* 0x0000000362a27223 */ /* 0x100fe20000010825 */
[----:B------:R-:W0:Y:S01]  /*22d0*/  MUFU.EX2 R156, R156 ;  /* 0x0000009c009c7308 */ /* 0x000e220000000800 */
[----:B------:R-:W-:Y:S01]  /*22e0*/  FMNMX.FTZ R13, R10, R13, !PT ;  /* 0x0000000d0a0d7209 */ /* 0x000fe20007810000 */
[-CC-:B------:R-:W-:Y:S01]  /*22f0*/  FFMA.FTZ R100, R100, R3.reuse, -R37.reuse ;  /* 0x0000000364647223 */ /* 0x180fe20000010825 */
[-CC-:B------:R-:W-:Y:S01]  /*2300*/  FFMA.FTZ R164, R102, R3.reuse, -R37.reuse ;  /* 0x0000000366a47223 */ /* 0x180fe20000010825 */
[--C-:B------:R-:W-:Y:S01]  /*2310*/  FFMA.FTZ R104, R104, R3, -R37.reuse ;  /* 0x0000000368687223 */ /* 0x100fe20000010825 */
[----:B------:R-:W-:Y:S01]  /*2320*/  FMNMX.FTZ R13, R42, R13, !PT ;  /* 0x0000000d2a0d7209 */ /* 0x000fe20007810000 */
[-CC-:B------:R-:W-:Y:S01]  /*2330*/  FFMA.FTZ R166, R106, R3.reuse, -R37.reuse ;  /* 0x000000036aa67223 */ /* 0x180fe20000010825 */
[--C-:B------:R-:W-:Y:S01]  /*2340*/  FFMA.FTZ R108, R108, R3, -R37.reuse ;  /* 0x000000036c6c7223 */ /* 0x100fe20000010825 */
[----:B------:R-:W1:Y:S01]  /*2350*/  MUFU.EX2 R158, R158 ;  /* 0x0000009e009e7308 */ /* 0x000e620000000800 */
[----:B------:R-:W-:Y:S01]  /*2360*/  FMNMX.FTZ R15, R12, R13, !PT ;  /* 0x0000000d0c0f7209 */ /* 0x000fe20007810000 */
[-CC-:B------:R-:W-:Y:S01]  /*2370*/  FFMA.FTZ R110, R110, R3.reuse, -R37.reuse ;  /* 0x000000036e6e7223 */ /* 0x180fe20000010825 */
[-CC-:B------:R-:W-:Y:S01]  /*2380*/  FFMA.FTZ R112, R112, R3.reuse, -R37.reuse ;  /* 0x0000000370707223 */ /* 0x180fe20000010825 */
[--C-:B------:R-:W-:Y:S01]  /*2390*/  FFMA.FTZ R114, R114, R3, -R37.reuse ;  /* 0x0000000372727223 */ /* 0x100fe20000010825 */
[----:B------:R-:W-:Y:S01]  /*23a0*/  FMNMX.FTZ R15, R46, R15, !PT ;  /* 0x0000000f2e0f7209 */ /* 0x000fe20007810000 */
[-CC-:B------:R-:W-:Y:S01]  /*23b0*/  FFMA.FTZ R174, R60, R3.reuse, -R37.reuse ;  /* 0x000000033cae7223 */ /* 0x180fe20000010825 */
[----:B------:R-:W-:Y:S01]  /*23c0*/  FFMA.FTZ R64, R64, R3, -R37 ;  /* 0x0000000340407223 */ /* 0x000fe20000010825 */
[----:B------:R-:W2:Y:S01]  /*23d0*/  MUFU.EX2 R9, R9 ;  /* 0x0000000900097308 */ /* 0x000ea20000000800 */
[----:B------:R-:W-:Y:S01]  /*23e0*/  FMNMX.FTZ R15, R14, R15, !PT ;  /* 0x0000000f0e0f7209 */ /* 0x000fe20007810000 */
[----:B0-----:R-:W-:Y:S01]  /*23f0*/  FADD.FTZ R49, R156, R7 ;  /* 0x000000079c317221 */ /* 0x001fe20000010000 */
[-CC-:B------:R-:W-:Y:S01]  /*2400*/  FFMA.FTZ R118, R118, R3.reuse, -R37.reuse ;  /* 0x0000000376767223 */ /* 0x180fe20000010825 */
        /* <DEDUP_REMOVED lines=10> */
[--C-:B------:R-:W-:Y:S01]  /*24b0*/  FFMA.FTZ R80, R80, R3, -R37.reuse ;  /* 0x0000000350507223 */ /* 0x100fe20000010825 */
[----:B------:R-:W-:Y:S01]  /*24c0*/  F2FP.F16.F32.PACK_AB R156, R7, R156 ;  /* 0x0000009c079c723e */ /* 0x000fe200000000ff */
[----:B------:R3:W4:Y:S01]  /*24d0*/  MUFU.EX2 R11, R96 ;  /* 0x00000060000b7308 */ /* 0x0007220000000800 */
[----:B------:R-:W-:Y:S01]  /*24e0*/  FMNMX.FTZ R21, R24, R21, !PT ;  /* 0x0000001518157209 */ /* 0x000fe20007810000 */
[-CC-:B------:R-:W-:Y:S01]  /*24f0*/  FFMA.FTZ R126, R126, R3.reuse, -R37.reuse ;  /* 0x000000037e7e7223 */ /* 0x180fe20000010825 */
[----:B------:R-:W-:Y:S01]  /*2500*/  FFMA.FTZ R84, R84, R3, -R37 ;  /* 0x0000000354547223 */ /* 0x000fe20000010825 */
[--C-:B------:R-:W-:Y:S01]  /*2510*/  IMAD.MOV.U32 R106, RZ, RZ, R151.reuse ;  /* 0x000000ffff6a7224 */ /* 0x100fe200078e0097 */
[----:B------:R-:W-:Y:S01]  /*2520*/  FMNMX.FTZ R21, R58, R21, !PT ;  /* 0x000000153a157209 */ /* 0x000fe20007810000 */
[----:B------:R-:W-:-:S02]  /*2530*/  IMAD.MOV.U32 R102, RZ, RZ, R151 ;  /* 0x000000ffff667224 */ /* 0x000fc400078e0097 */
[----:B------:R-:W5:Y:S01]  /*2540*/  MUFU.EX2 R162, R162 ;  /* 0x000000a200a27308 */ /* 0x000f620000000800 */
[----:B------:R-:W-:Y:S01]  /*2550*/  FMNMX.FTZ R25, R28, R21, !PT ;  /* 0x000000151c197209 */ /* 0x000fe20007810000 */
[--C-:B------:R-:W-:Y:S02]  /*2560*/  IMAD.MOV.U32 R98, RZ, RZ, R151.reuse ;  /* 0x000000ffff627224 */ /* 0x100fe400078e0097 */
[--C-:B---3--:R-:W-:Y:S01]  /*2570*/  IMAD.MOV.U32 R96, RZ, RZ, R151.reuse ;  /* 0x000000ffff607224 */ /* 0x108fe200078e0097 */
[----:B------:R-:W-:Y:S01]  /*2580*/  FMNMX.FTZ R25, R62, R25, !PT ;  /* 0x000000193e197209 */ /* 0x000fe20007810000 */
[--C-:B------:R-:W-:Y:S02]  /*2590*/  IMAD.MOV.U32 R94, RZ, RZ, R151.reuse ;  /* 0x000000ffff5e7224 */ /* 0x100fe400078e0097 */
[----:B------:R3:W5:Y:S01]  /*25a0*/  MUFU.EX2 R13, R100 ;  /* 0x00000064000d7308 */ /* 0x0007620000000800 */
[----:B------:R-:W-:Y:S01]  /*25b0*/  FMNMX.FTZ R25, R32, R25, !PT ;  /* 0x0000001920197209 */ /* 0x000fe20007810000 */
[----:B------:R-:W-:-:S02]  /*25c0*/  IMAD.MOV.U32 R92, RZ, RZ, R151 ;  /* 0x000000ffff5c7224 */ /* 0x000fc400078e0097 */
[--C-:B------:R-:W-:Y:S01]  /*25d0*/  IMAD.MOV.U32 R90, RZ, RZ, R151.reuse ;  /* 0x000000ffff5a7224 */ /* 0x100fe200078e0097 */
[----:B------:R-:W-:Y:S01]  /*25e0*/  FMNMX.FTZ R25, R66, R25, !PT ;  /* 0x0000001942197209 */ /* 0x000fe20007810000 */
[--C-:B------:R-:W-:Y:S02]  /*25f0*/  IMAD.MOV.U32 R88, RZ, RZ, R151.reuse ;  /* 0x000000ffff587224 */ /* 0x100fe400078e0097 */
[----:B------:R-:W-:Y:S01]  /*2600*/  MUFU.EX2 R164, R164 ;  /* 0x000000a400a47308 */ /* 0x000fe20000000800 */
[----:B------:R-:W-:Y:S01]  /*2610*/  FMNMX.FTZ R29, R36, R25, !PT ;  /* 0x00000019241d7209 */ /* 0x000fe20007810000 */
[----:B---3--:R-:W-:-:S03]  /*2620*/  IMAD.MOV.U32 R100, RZ, RZ, R151 ;  /* 0x000000ffff647224 */ /* 0x008fc600078e0097 */
[----:B------:R-:W-:-:S03]  /*2630*/  FMNMX.FTZ R29, R70, R29, !PT ;  /* 0x0000001d461d7209 */ /* 0x000fc60007810000 */
[----:B------:R3:W-:Y:S01]  /*2640*/  MUFU.EX2 R15, R104 ;  /* 0x00000068000f7308 */ /* 0x0007e20000000800 */
[----:B------:R-:W-:-:S04]  /*2650*/  FMNMX.FTZ R29, R40, R29, !PT ;  /* 0x0000001d281d7209 */ /* 0x000fc80007810000 */
[----:B------:R-:W-:-:S03]  /*2660*/  FMNMX.FTZ R29, R74, R29, !PT ;  /* 0x0000001d4a1d7209 */ /* 0x000fc60007810000 */
        /* <DEDUP_REMOVED lines=12> */
[----:B------:R-:W-:Y:S01]  /*2730*/  FMNMX.FTZ R4, R56, R33, !PT ;  /* 0x0000002138047209 */ /* 0x000fe20007810000 */
[-CC-:B------:R-:W-:Y:S01]  /*2740*/  FFMA.FTZ R33, R116, R3.reuse, -R37.reuse ;  /* 0x0000000374217223 */ /* 0x180fe20000010825 */
[----:B------:R-:W-:Y:S01]  /*2750*/  FFMA.FTZ R37, R128, R3, -R37 ;  /* 0x0000000380257223 */ /* 0x000fe20000010825 */
[--C-:B------:R-:W-:Y:S02]  /*2760*/  IMAD.MOV.U32 R128, RZ, RZ, R151.reuse ;  /* 0x000000ffff807224 */ /* 0x100fe400078e0097 */
[----:B------:R-:W1:Y:S01]  /*2770*/  SHFL.BFLY PT, R35, R4, 0x2, 0x1f ;  /* 0x0c401f0004237f89 */ /* 0x000e6200000e0000 */
[--C-:B------:R-:W-:Y:S01]  /*2780*/  IMAD.MOV.U32 R116, RZ, RZ, R151.reuse ;  /* 0x000000ffff747224 */ /* 0x100fe200078e0097 */
[----:B------:R-:W-:Y:S01]  /*2790*/  MUFU.EX2 R170, R170 ;  /* 0x000000aa00aa7308 */ /* 0x000fe20000000800 */
[----:B---3--:R-:W-:-:S07]  /*27a0*/  IMAD.MOV.U32 R110, RZ, RZ, R151 ;  /* 0x000000ffff6e7224 */ /* 0x008fce00078e0097 */
[----:B------:R3:W-:Y:S08]  /*27b0*/  MUFU.EX2 R29, R112 ;  /* 0x00000070001d7308 */ /* 0x0007f00000000800 */
[----:B------:R-:W-:Y:S01]  /*27c0*/  MUFU.EX2 R172, R172 ;  /* 0x000000ac00ac7308 */ /* 0x000fe20000000800 */
[----:B---3--:R-:W-:Y:S01]  /*27d0*/  IMAD.MOV.U32 R112, RZ, RZ, R151 ;  /* 0x000000ffff707224 */ /* 0x008fe200078e0097 */
[----:B-1----:R-:W-:-:S06]  /*27e0*/  FMNMX.FTZ R35, R4, R35, !PT ;  /* 0x0000002304237209 */ /* 0x002fcc0007810000 */
[----:B------:R1:W-:Y:S01]  /*27f0*/  MUFU.EX2 R31, R114 ;  /* 0x00000072001f7308 */ /* 0x0003e20000000800 */
[----:B------:R-:W3:Y:S07]  /*2800*/  SHFL.BFLY PT, R4, R35, 0x1, 0x1f ;  /* 0x0c201f0023047f89 */ /* 0x000eee00000e0000 */
[----:B------:R-:W-:Y:S01]  /*2810*/  MUFU.EX2 R174, R174 ;  /* 0x000000ae00ae7308 */ /* 0x000fe20000000800 */
[----:B-1----:R-:W-:-:S07]  /*2820*/  IMAD.MOV.U32 R114, RZ, RZ, R151 ;  /* 0x000000ffff727224 */ /* 0x002fce00078e0097 */
[----:B------:R-:W-:Y:S08]  /*2830*/  MUFU.EX2 R33, R33 ;  /* 0x0000002100217308 */ /* 0x000ff00000000800 */
[----:B------:R-:W-:Y:S01]  /*2840*/  MUFU.EX2 R64, R64 ;  /* 0x0000004000407308 */ /* 0x000fe20000000800 */
[----:B---3--:R-:W-:-:S04]  /*2850*/  FMNMX.FTZ R4, R35, R4, !PT ;  /* 0x0000000423047209 */ /* 0x008fc80007810000 */
[C---:B------:R-:W-:Y:S01]  /*2860*/  FSETP.NEU.FTZ.AND P1, PT, R4.reuse, -INF , PT ;  /* 0xff8000000400780b */ /* 0x040fe20003f3d000 */
[----:B------:R-:W-:Y:S02]  /*2870*/  FMUL.FTZ R47, R4, R3 ;  /* 0x00000003042f7220 */ /* 0x000fe40000410000 */
[----:B------:R-:W-:Y:S03]  /*2880*/  MUFU.EX2 R39, R118 ;  /* 0x0000007600277308 */ /* 0x000fe60000000800 */
[----:B------:R-:W-:Y:S02]  /*2890*/  FSEL R47, R47, RZ, P1 ;  /* 0x000000ff2f2f7208 */ /* 0x000fe40000800000 */
[----:B------:R-:W-:-:S03]  /*28a0*/  PLOP3.LUT P1, PT, PT, PT, UP0, 0x80, 0x0 ;  /* 0x000000000000781c */ /* 0x000fc60003f2f008 */
[----:B------:R-:W-:Y:S01]  /*28b0*/  MUFU.EX2 R68, R68 ;  /* 0x0000004400447308 */ /* 0x000fe20000000800 */
[-CC-:B------:R-:W-:Y:S01]  /*28c0*/  FFMA.FTZ R26, R26, R3.reuse, -R47.reuse ;  /* 0x000000031a1a7223 */ /* 0x180fe2000001082f */
[-CC-:B------:R-:W-:Y:S01]  /*28d0*/  FFMA.FTZ R27, R27, R3.reuse, -R47.reuse ;  /* 0x000000031b1b7223 */ /* 0x180fe2000001082f */
[-CC-:B------:R-:W-:Y:S01]  /*28e0*/  FFMA.FTZ R6, R6, R3.reuse, -R47.reuse ;  /* 0x0000000306067223 */ /* 0x180fe2000001082f */
[-CC-:B------:R-:W-:Y:S01]  /*28f0*/  FFMA.FTZ R30, R30, R3.reuse, -R47.reuse ;  /* 0x000000031e1e7223 */ /* 0x180fe2000001082f */
[-CC-:B------:R-:W-:Y:S01]  /*2900*/  FFMA.FTZ R34, R34, R3.reuse, -R47.reuse ;  /* 0x0000000322227223 */ /* 0x180fe2000001082f */
[-CC-:B------:R-:W-:Y:S01]  /*2910*/  FFMA.FTZ R8, R8, R3.reuse, -R47.reuse ;  /* 0x0000000308087223 */ /* 0x180fe2000001082f */
[-CC-:B------:R-:W-:Y:S01]  /*2920*/  FFMA.FTZ R38, R38, R3.reuse, -R47.reuse ;  /* 0x0000000326267223 */ /* 0x180fe2000001082f */
[----:B------:R1:W-:Y:S01]  /*2930*/  MUFU.EX2 R159, R6 ;  /* 0x00000006009f7308 */ /* 0x0003e20000000800 */
[-CC-:B------:R-:W-:Y:S01]  /*2940*/  FFMA.FTZ R10, R10, R3.reuse, -R47.reuse ;  /* 0x000000030a0a7223 */ /* 0x180fe2000001082f */
[-CC-:B------:R-:W-:Y:S01]  /*2950*/  FFMA.FTZ R42, R42, R3.reuse, -R47.reuse ;  /* 0x000000032a2a7223 */ /* 0x180fe2000001082f */
[-CC-:B------:R-:W-:Y:S01]  /*2960*/  FFMA.FTZ R12, R12, R3.reuse, -R47.reuse ;  /* 0x000000030c0c7223 */ /* 0x180fe2000001082f */
[-CC-:B------:R-:W-:Y:S01]  /*2970*/  FFMA.FTZ R46, R46, R3.reuse, -R47.reuse ;  /* 0x000000032e2e7223 */ /* 0x180fe2000001082f */
[-CC-:B------:R-:W-:Y:S01]  /*2980*/  FFMA.FTZ R14, R14, R3.reuse, -R47.reuse ;  /* 0x000000030e0e7223 */ /* 0x180fe2000001082f */
[-CC-:B------:R-:W-:Y:S01]  /*2990*/  FFMA.FTZ R50, R50, R3.reuse, -R47.reuse ;  /* 0x0000000332327223 */ /* 0x180fe2000001082f */
[-C--:B------:R-:W-:Y:S01]  /*29a0*/  FFMA.FTZ R20, R20, R3.reuse, -R47 ;  /* 0x0000000314147223 */ /* 0x080fe2000001082f */
[----:B------:R-:W-:Y:S01]  /*29b0*/  MUFU.EX2 R26, R26 ;  /* 0x0000001a001a7308 */ /* 0x000fe20000000800 */
[----:B-1----:R-:W-:Y:S01]  /*29c0*/  FADD.FTZ R6, R158, R49 ;  /* 0x000000319e067221 */ /* 0x002fe20000010000 */
[-CC-:B------:R-:W-:Y:S01]  /*29d0*/  FFMA.FTZ R54, R54, R3.reuse, -R47.reuse ;  /* 0x0000000336367223 */ /* 0x180fe2000001082f */
[-CC-:B------:R-:W-:Y:S01]  /*29e0*/  FFMA.FTZ R24, R24, R3.reuse, -R47.reuse ;  /* 0x0000000318187223 */ /* 0x180fe2000001082f */
[-CC-:B------:R-:W-:Y:S01]  /*29f0*/  FFMA.FTZ R58, R58, R3.reuse, -R47.reuse ;  /* 0x000000033a3a7223 */ /* 0x180fe2000001082f */
[----:B--2---:R-:W-:Y:S01]  /*2a00*/  FADD.FTZ R49, R9, R6 ;  /* 0x0000000609317221 */ /* 0x004fe20000010000 */
[-CC-:B------:R-:W-:Y:S01]  /*2a10*/  FFMA.FTZ R28, R28, R3.reuse, -R47.reuse ;  /* 0x000000031c1c7223 */ /* 0x180fe2000001082f */
[-C--:B------:R-:W-:Y:S01]  /*2a20*/  FFMA.FTZ R62, R62, R3.reuse, -R47 ;  /* 0x000000033e3e7223 */ /* 0x080fe2000001082f */
[----:B------:R-:W1:Y:S01]  /*2a30*/  MUFU.EX2 R27, R27 ;  /* 0x0000001b001b7308 */ /* 0x000e620000000800 */
[----:B0-----:R-:W-:Y:S01]  /*2a40*/  FADD.FTZ R6, R160, R49 ;  /* 0x00000031a0067221 */ /* 0x001fe20000010000 */
[-CC-:B------:R-:W-:Y:S01]  /*2a50*/  FFMA.FTZ R32, R32, R3.reuse, -R47.reuse ;  /* 0x0000000320207223 */ /* 0x180fe2000001082f */
[-CC-:B------:R-:W-:Y:S01]  /*2a60*/  FFMA.FTZ R66, R66, R3.reuse, -R47.reuse ;  /* 0x0000000342427223 */ /* 0x180fe2000001082f */
[-CC-:B------:R-:W-:Y:S01]  /*2a70*/  FFMA.FTZ R36, R36, R3.reuse, -R47.reuse ;  /* 0x0000000324247223 */ /* 0x180fe2000001082f */
[----:B----4-:R-:W-:Y:S01]  /*2a80*/  FADD.FTZ R49, R11, R6 ;  /* 0x000000060b317221 */ /* 0x010fe20000010000 */
[-CC-:B------:R-:W-:Y:S01]  /*2a90*/  FFMA.FTZ R70, R70, R3.reuse, -R47.reuse ;  /* 0x0000000346467223 */ /* 0x180fe2000001082f */
[-C--:B------:R-:W-:Y:S01]  /*2aa0*/  FFMA.FTZ R40, R40, R3.reuse, -R47 ;  /* 0x0000000328287223 */ /* 0x080fe2000001082f */
[----:B------:R-:W0:Y:S01]  /*2ab0*/  MUFU.EX2 R30, R30 ;  /* 0x0000001e001e7308 */ /* 0x000e220000000800 */
[----:B-----5:R-:W-:Y:S01]  /*2ac0*/  FADD.FTZ R6, R162, R49 ;  /* 0x00000031a2067221 */ /* 0x020fe20000010000 */
[-CC-:B------:R-:W-:Y:S01]  /*2ad0*/  FFMA.FTZ R74, R74, R3.reuse, -R47.reuse ;  /* 0x000000034a4a7223 */ /* 0x180fe2000001082f */
[-CC-:B------:R-:W-:Y:S01]  /*2ae0*/  FFMA.FTZ R44, R44, R3.reuse, -R47.reuse ;  /* 0x000000032c2c7223 */ /* 0x180fe2000001082f */
[-CC-:B------:R-:W-:Y:S01]  /*2af0*/  FFMA.FTZ R78, R78, R3.reuse, -R47.reuse ;  /* 0x000000034e4e7223 */ /* 0x180fe2000001082f */
[----:B------:R-:W-:Y:S01]  /*2b00*/  FADD.FTZ R51, R13, R6 ;  /* 0x000000060d337221 */ /* 0x000fe20000010000 */
[-CC-:B------:R-:W-:Y:S01]  /*2b10*/  FFMA.FTZ R48, R48, R3.reuse, -R47.reuse ;  /* 0x0000000330307223 */ /* 0x180fe2000001082f */
[-C--:B------:R-:W-:Y:S01]  /*2b20*/  FFMA.FTZ R82, R82, R3.reuse, -R47 ;  /* 0x0000000352527223 */ /* 0x080fe2000001082f */
[----:B------:R-:W2:Y:S01]  /*2b30*/  MUFU.EX2 R34, R34 ;  /* 0x0000002200227308 */ /* 0x000ea20000000800 */
[----:B-1----:R-:W-:Y:S01]  /*2b40*/  FADD.FTZ R49, R26, R27 ;  /* 0x0000001b1a317221 */ /* 0x002fe20000010000 */
[-CC-:B------:R-:W-:Y:S01]  /*2b50*/  FFMA.FTZ R52, R52, R3.reuse, -R47.reuse ;  /* 0x0000000334347223 */ /* 0x180fe2000001082f */
[-CC-:B------:R-:W-:Y:S01]  /*2b60*/  FFMA.FTZ R86, R86, R3.reuse, -R47.reuse ;  /* 0x0000000356567223 */ /* 0x180fe2000001082f */
[----:B------:R-:W-:Y:S01]  /*2b70*/  FFMA.FTZ R47, R56, R3, -R47 ;  /* 0x00000003382f7223 */ /* 0x000fe2000001082f */
[----:B------:R-:W-:Y:S01]  /*2b80*/  F2FP.F16.F32.PACK_AB R158, R9, R158 ;  /* 0x0000009e099e723e */ /* 0x000fe200000000ff */
[----:B------:R-:W-:Y:S01]  /*2b90*/  IMAD.MOV.U32 R118, RZ, RZ, R151 ;  /* 0x000000ffff767224 */ /* 0x000fe200078e0097 */
[----:B------:R-:W-:Y:S01]  /*2ba0*/  F2FP.F16.F32.PACK_AB R160, R11, R160 ;  /* 0x000000a00ba0723e */ /* 0x000fe200000000ff */
[----:B------:R1:W3:Y:S01]  /*2bb0*/  MUFU.EX2 R161, R8 ;  /* 0x0000000800a17308 */ /* 0x0002e20000000800 */
[----:B0-----:R-:W-:Y:S01]  /*2bc0*/  FADD.FTZ R6, R30, R49 ;  /* 0x000000311e067221 */ /* 0x001fe20000010000 */
[----:B------:R-:W-:-:S02]  /*2bd0*/  F2FP.F16.F32.PACK_AB R162, R13, R162 ;  /* 0x000000a20da2723e */ /* 0x000fc400000000ff */
[----:B------:R-:W-:Y:S01]  /*2be0*/  F2FP.F16.F32.PACK_AB R176, R39, R64 ;  /* 0x0000004027b0723e */ /* 0x000fe200000000ff */
[----:B------:R-:W-:Y:S01]  /*2bf0*/  FADD.FTZ R49, R159, R6 ;  /* 0x000000069f317221 */ /* 0x000fe20000010000 */
[----:B------:R-:W-:Y:S02]  /*2c00*/  F2FP.F16.F32.PACK_AB R157, R27, R26 ;  /* 0x0000001a1b9d723e */ /* 0x000fe400000000ff */
[----:B------:R-:W0:Y:S01]  /*2c10*/  MUFU.EX2 R38, R38 ;  /* 0x0000002600267308 */ /* 0x000e220000000800 */
[----:B-1----:R-:W-:Y:S01]  /*2c20*/  FADD.FTZ R8, R164, R51 ;  /* 0x00000033a4087221 */ /* 0x002fe20000010000 */
[----:B--2---:R-:W-:Y:S01]  /*2c30*/  FADD.FTZ R6, R34, R49 ;  /* 0x0000003122067221 */ /* 0x004fe20000010000 */
[C---:B------:R-:W-:Y:S02]  /*2c40*/  F2FP.F16.F32.PACK_AB R164, R15.reuse, R164 ;  /* 0x000000a40fa4723e */ /* 0x040fe400000000ff */
[----:B------:R-:W-:Y:S01]  /*2c50*/  FADD.FTZ R51, R15, R8 ;  /* 0x000000080f337221 */ /* 0x000fe20000010000 */
[----:B------:R-:W-:-:S02]  /*2c60*/  F2FP.F16.F32.PACK_AB R159, R159, R30 ;  /* 0x0000001e9f9f723e */ /* 0x000fc400000000ff */
[----:B------:R-:W1:Y:S01]  /*2c70*/  MUFU.EX2 R163, R10 ;  /* 0x0000000a00a37308 */ /* 0x000e620000000800 */
[----:B------:R-:W-:Y:S01]  /*2c80*/  FADD.FTZ R8, R166, R51 ;  /* 0x00000033a6087221 */ /* 0x000fe20000010000 */
[----:B---3--:R-:W-:Y:S01]  /*2c90*/  FADD.FTZ R49, R161, R6 ;  /* 0x00000006a1317221 */ /* 0x008fe20000010000 */
[C---:B------:R-:W-:Y:S02]  /*2ca0*/  F2FP.F16.F32.PACK_AB R166, R21.reuse, R166 ;  /* 0x000000a615a6723e */ /* 0x040fe400000000ff */
[----:B------:R-:W-:Y:S01]  /*2cb0*/  FADD.FTZ R51, R21, R8 ;  /* 0x0000000815337221 */ /* 0x000fe20000010000 */
[----:B------:R-:W-:Y:S02]  /*2cc0*/  F2FP.F16.F32.PACK_AB R161, R161, R34 ;  /* 0x00000022a1a1723e */ /* 0x000fe400000000ff */
[----:B------:R-:W2:Y:S01]  /*2cd0*/  MUFU.EX2 R42, R42 ;  /* 0x0000002a002a7308 */ /* 0x000ea20000000800 */
[----:B0-----:R-:W-:Y:S01]  /*2ce0*/  FADD.FTZ R6, R38, R49 ;  /* 0x0000003126067221 */ /* 0x001fe20000010000 */
[----:B------:R-:W-:Y:S01]  /*2cf0*/  FADD.FTZ R8, R168, R51 ;  /* 0x00000033a8087221 */ /* 0x000fe20000010000 */
[----:B------:R-:W-:-:S03]  /*2d00*/  F2FP.F16.F32.PACK_AB R168, R25, R168 ;  /* 0x000000a819a8723e */ /* 0x000fc600000000ff */
[----:B------:R-:W-:Y:S02]  /*2d10*/  FADD.FTZ R51, R25, R8 ;  /* 0x0000000819337221 */ /* 0x000fe40000010000 */
[----:B------:R-:W0:Y:S01]  /*2d20*/  MUFU.EX2 R165, R12 ;  /* 0x0000000c00a57308 */ /* 0x000e220000000800 */
[----:B-1----:R-:W-:Y:S01]  /*2d30*/  FADD.FTZ R49, R163, R6 ;  /* 0x00000006a3317221 */ /* 0x002fe20000010000 */
[----:B------:R-:W-:Y:S01]  /*2d40*/  FADD.FTZ R8, R170, R51 ;  /* 0x00000033aa087221 */ /* 0x000fe20000010000 */
[----:B------:R-:W-:Y:S02]  /*2d50*/  F2FP.F16.F32.PACK_AB R170, R29, R170 ;  /* 0x000000aa1daa723e */ /* 0x000fe400000000ff */
[----:B------:R-:W-:-:S03]  /*2d60*/  F2FP.F16.F32.PACK_AB R163, R163, R38 ;  /* 0x00000026a3a3723e */ /* 0x000fc600000000ff */
[----:B------:R-:W1:Y:S01]  /*2d70*/  MUFU.EX2 R46, R46 ;  /* 0x0000002e002e7308 */ /* 0x000e620000000800 */
[----:B--2---:R-:W-:Y:S01]  /*2d80*/  FADD.FTZ R6, R42, R49 ;  /* 0x000000312a067221 */ /* 0x004fe20000010000 */
[----:B------:R-:W-:-:S04]  /*2d90*/  FADD.FTZ R49, R29, R8 ;  /* 0x000000081d317221 */ /* 0x000fc80000010000 */
[----:B------:R-:W-:Y:S01]  /*2da0*/  FADD.FTZ R8, R172, R49 ;  /* 0x00000031ac087221 */ /* 0x000fe20000010000 */
[----:B------:R-:W-:Y:S01]  /*2db0*/  F2FP.F16.F32.PACK_AB R172, R31, R172 ;  /* 0x000000ac1fac723e */ /* 0x000fe200000000ff */
[----:B------:R-:W2:Y:S01]  /*2dc0*/  MUFU.EX2 R167, R14 ;  /* 0x0000000e00a77308 */ /* 0x000ea20000000800 */
[----:B0-----:R-:W-:Y:S01]  /*2dd0*/  FADD.FTZ R5, R165, R6 ;  /* 0x00000006a5057221 */ /* 0x001fe20000010000 */
[----:B------:R-:W-:Y:S01]  /*2de0*/  FADD.FTZ R49, R31, R8 ;  /* 0x000000081f317221 */ /* 0x000fe20000010000 */
[----:B------:R-:W-:-:S03]  /*2df0*/  F2FP.F16.F32.PACK_AB R165, R165, R42 ;  /* 0x0000002aa5a5723e */ /* 0x000fc600000000ff */
[----:B------:R-:W-:Y:S01]  /*2e00*/  FADD.FTZ R8, R174, R49 ;  /* 0x00000031ae087221 */ /* 0x000fe20000010000 */
[C---:B------:R-:W-:Y:S01]  /*2e10*/  F2FP.F16.F32.PACK_AB R174, R33.reuse, R174 ;  /* 0x000000ae21ae723e */ /* 0x040fe200000000ff */
[----:B------:R-:W0:Y:S01]  /*2e20*/  MUFU.EX2 R50, R50 ;  /* 0x0000003200327308 */ /* 0x000e220000000800 */
[----:B-1----:R-:W-:Y:S01]  /*2e30*/  FADD.FTZ R6, R46, R5 ;  /* 0x000000052e067221 */ /* 0x002fe20000010000 */
[----:B------:R-:W-:-:S04]  /*2e40*/  FADD.FTZ R49, R33, R8 ;  /* 0x0000000821317221 */ /* 0x000fc80000010000 */
[----:B------:R-:W-:Y:S02]  /*2e50*/  FADD.FTZ R8, R64, R49 ;  /* 0x0000003140087221 */ /* 0x000fe40000010000 */
[----:B------:R-:W1:Y:S01]  /*2e60*/  MUFU.EX2 R169, R20 ;  /* 0x0000001400a97308 */ /* 0x000e620000000800 */
[----:B--2---:R-:W-:Y:S01]  /*2e70*/  FADD.FTZ R5, R167, R6 ;  /* 0x00000006a7057221 */ /* 0x004fe20000010000 */
[----:B------:R-:W-:Y:S01]  /*2e80*/  FADD.FTZ R49, R39, R8 ;  /* 0x0000000827317221 */ /* 0x000fe20000010000 */
[----:B------:R-:W-:-:S03]  /*2e90*/  F2FP.F16.F32.PACK_AB R167, R167, R46 ;  /* 0x0000002ea7a7723e */ /* 0x000fc600000000ff */
[----:B------:R-:W-:Y:S02]  /*2ea0*/  FADD.FTZ R8, R68, R49 ;  /* 0x0000003144087221 */ /* 0x000fe40000010000 */
[----:B------:R-:W2:Y:S01]  /*2eb0*/  MUFU.EX2 R54, R54 ;  /* 0x0000003600367308 */ /* 0x000ea20000000800 */
[----:B0-----:R-:W-:-:S07]  /*2ec0*/  FADD.FTZ R6, R50, R5 ;  /* 0x0000000532067221 */ /* 0x001fce0000010000 */
[----:B------:R-:W0:Y:S01]  /*2ed0*/  MUFU.EX2 R171, R24 ;  /* 0x0000001800ab7308 */ /* 0x000e220000000800 */
[C---:B-1----:R-:W-:Y:S01]  /*2ee0*/  FADD.FTZ R5, R169.reuse, R6 ;  /* 0x00000006a9057221 */ /* 0x042fe20000010000 */
[----:B------:R-:W-:-:S06]  /*2ef0*/  F2FP.F16.F32.PACK_AB R169, R169, R50 ;  /* 0x00000032a9a9723e */ /* 0x000fcc00000000ff */
[----:B------:R-:W1:Y:S01]  /*2f00*/  MUFU.EX2 R58, R58 ;  /* 0x0000003a003a7308 */ /* 0x000e620000000800 */
[----:B--2---:R-:W-:-:S07]  /*2f10*/  FADD.FTZ R6, R54, R5 ;  /* 0x0000000536067221 */ /* 0x004fce0000010000 */
[----:B------:R-:W2:Y:S01]  /*2f20*/  MUFU.EX2 R173, R28 ;  /* 0x0000001c00ad7308 */ /* 0x000ea20000000800 */
[C---:B0-----:R-:W-:Y:S01]  /*2f30*/  FADD.FTZ R5, R171.reuse, R6 ;  /* 0x00000006ab057221 */ /* 0x041fe20000010000 */
[----:B------:R-:W-:-:S06]  /*2f40*/  F2FP.F16.F32.PACK_AB R171, R171, R54 ;  /* 0x00000036abab723e */ /* 0x000fcc00000000ff */
[----:B------:R0:W3:Y:S01]  /*2f50*/  MUFU.EX2 R41, R120 ;  /* 0x0000007800297308 */ /* 0x0000e20000000800 */
[----:B-1----:R-:W-:-:S07]  /*2f60*/  FADD.FTZ R6, R58, R5 ;  /* 0x000000053a067221 */ /* 0x002fce0000010000 */
[----:B------:R-:W1:Y:S01]  /*2f70*/  MUFU.EX2 R62, R62 ;  /* 0x0000003e003e7308 */ /* 0x000e620000000800 */
[C---:B--2---:R-:W-:Y:S01]  /*2f80*/  FADD.FTZ R5, R173.reuse, R6 ;  /* 0x00000006ad057221 */ /* 0x044fe20000010000 */
[----:B------:R-:W-:Y:S01]  /*2f90*/  F2FP.F16.F32.PACK_AB R173, R173, R58 ;  /* 0x0000003aadad723e */ /* 0x000fe200000000ff */
[----:B0-----:R-:W-:-:S05]  /*2fa0*/  IMAD.MOV.U32 R120, RZ, RZ, R151 ;  /* 0x000000ffff787224 */ /* 0x001fca00078e0097 */
[----:B------:R-:W0:Y:S01]  /*2fb0*/  MUFU.EX2 R72, R72 ;  /* 0x0000004800487308 */ /* 0x000e220000000800 */
[C---:B---3--:R-:W-:Y:S01]  /*2fc0*/  FADD.FTZ R7, R41.reuse, R8 ;  /* 0x0000000829077221 */ /* 0x048fe20000010000 */
[----:B------:R-:W-:-:S06]  /*2fd0*/  F2FP.F16.F32.PACK_AB R178, R41, R68 ;  /* 0x0000004429b2723e */ /* 0x000fcc00000000ff */
[----:B------:R-:W2:Y:S01]  /*2fe0*/  MUFU.EX2 R175, R32 ;  /* 0x0000002000af7308 */ /* 0x000ea20000000800 */
[----:B-1----:R-:W-:-:S07]  /*2ff0*/  FADD.FTZ R6, R62, R5 ;  /* 0x000000053e067221 */ /* 0x002fce0000010000 */
[----:B------:R1:W3:Y:S01]  /*3000*/  MUFU.EX2 R43, R122 ;  /* 0x0000007a002b7308 */ /* 0x0002e20000000800 */
[----:B0-----:R-:W-:-:S07]  /*3010*/  FADD.FTZ R8, R72, R7 ;  /* 0x0000000748087221 */ /* 0x001fce0000010000 */
[----:B------:R-:W0:Y:S01]  /*3020*/  MUFU.EX2 R66, R66 ;  /* 0x0000004200427308 */ /* 0x000e220000000800 */
[C---:B--2---:R-:W-:Y:S01]  /*3030*/  FADD.FTZ R5, R175.reuse, R6 ;  /* 0x00000006af057221 */ /* 0x044fe20000010000 */
[----:B------:R-:W-:Y:S01]  /*3040*/  F2FP.F16.F32.PACK_AB R175, R175, R62 ;  /* 0x0000003eafaf723e */ /* 0x000fe200000000ff */
[----:B-1----:R-:W-:-:S05]  /*3050*/  IMAD.MOV.U32 R122, RZ, RZ, R151 ;  /* 0x000000ffff7a7224 */ /* 0x002fca00078e0097 */
[----:B------:R-:W1:Y:S01]  /*3060*/  MUFU.EX2 R76, R76 ;  /* 0x0000004c004c7308 */ /* 0x000e620000000800 */
[C---:B---3--:R-:W-:Y:S01]  /*3070*/  FADD.FTZ R7, R43.reuse, R8 ;  /* 0x000000082b077221 */ /* 0x048fe20000010000 */
[----:B------:R-:W-:-:S06]  /*3080*/  F2FP.F16.F32.PACK_AB R180, R43, R72 ;  /* 0x000000482bb4723e */ /* 0x000fcc00000000ff */
[----:B------:R-:W2:Y:S01]  /*3090*/  MUFU.EX2 R177, R36 ;  /* 0x0000002400b17308 */ /* 0x000ea20000000800 */
[----:B0-----:R-:W-:-:S07]  /*30a0*/  FADD.FTZ R6, R66, R5 ;  /* 0x0000000542067221 */ /* 0x001fce0000010000 */
        /* <DEDUP_REMOVED lines=22> */
[----:B------:R-:W0:Y:S01]  /*3210*/  MUFU.EX2 R37, R37 ;  /* 0x0000002500257308 */ /* 0x000e220000000800 */
[----:B-1----:R-:W-:-:S07]  /*3220*/  FADD.FTZ R8, R84, R7 ;  /* 0x0000000754087221 */ /* 0x002fce0000010000 */
[----:B------:R-:W1:Y:S01]  /*3230*/  MUFU.EX2 R78, R78 ;  /* 0x0000004e004e7308 */ /* 0x000e620000000800 */
[C---:B--2---:R-:W-:Y:S01]  /*3240*/  FADD.FTZ R5, R181.reuse, R6 ;  /* 0x00000006b5057221 */ /* 0x044fe20000010000 */
[----:B------:R-:W-:-:S06]  /*3250*/  F2FP.F16.F32.PACK_AB R181, R181, R74 ;  /* 0x0000004ab5b5723e */ /* 0x000fcc00000000ff */
[----:B------:R-:W2:Y:S01]  /*3260*/  MUFU.EX2 R183, R48 ;  /* 0x0000003000b77308 */ /* 0x000ea20000000800 */
[C---:B0-----:R-:W-:Y:S01]  /*3270*/  FADD.FTZ R6, R37.reuse, R8 ;  /* 0x0000000825067221 */ /* 0x041fe20000010000 */
[----:B------:R-:W-:-:S06]  /*3280*/  F2FP.F16.F32.PACK_AB R186, R37, R84 ;  /* 0x0000005425ba723e */ /* 0x000fcc00000000ff */
[----:B------:R-:W0:Y:S01]  /*3290*/  MUFU.EX2 R82, R82 ;  /* 0x0000005200527308 */ /* 0x000e220000000800 */
[----:B-1----:R-:W-:-:S07]  /*32a0*/  FADD.FTZ R8, R78, R5 ;  /* 0x000000054e087221 */ /* 0x002fce0000010000 */
[----:B------:R-:W1:Y:S01]  /*32b0*/  MUFU.EX2 R185, R52 ;  /* 0x0000003400b97308 */ /* 0x000e620000000800 */
[C---:B--2---:R-:W-:Y:S01]  /*32c0*/  FADD.FTZ R5, R183.reuse, R8 ;  /* 0x00000008b7057221 */ /* 0x044fe20000010000 */
[----:B------:R-:W-:-:S06]  /*32d0*/  F2FP.F16.F32.PACK_AB R183, R183, R78 ;  /* 0x0000004eb7b7723e */ /* 0x000fcc00000000ff */
[----:B------:R-:W2:Y:S01]  /*32e0*/  MUFU.EX2 R86, R86 ;  /* 0x0000005600567308 */ /* 0x000ea20000000800 */
[----:B0-----:R-:W-:-:S07]  /*32f0*/  FADD.FTZ R8, R82, R5 ;  /* 0x0000000552087221 */ /* 0x001fce0000010000 */
[----:B------:R-:W0:Y:S01]  /*3300*/  MUFU.EX2 R47, R47 ;  /* 0x0000002f002f7308 */ /* 0x000e220000000800 */
[C---:B-1----:R-:W-:Y:S01]  /*3310*/  FADD.FTZ R5, R185.reuse, R8 ;  /* 0x00000008b9057221 */ /* 0x042fe20000010000 */
[----:B------:R-:W-:-:S03]  /*3320*/  F2FP.F16.F32.PACK_AB R185, R185, R82 ;  /* 0x00000052b9b9723e */ /* 0x000fc600000000ff */
[----:B--2---:R-:W-:-:S04]  /*3330*/  FADD.FTZ R8, R86, R5 ;  /* 0x0000000556087221 */ /* 0x004fc80000010000 */
[C---:B0-----:R-:W-:Y:S01]  /*3340*/  FADD.FTZ R5, R47.reuse, R8 ;  /* 0x000000082f057221 */ /* 0x041fe20000010000 */
[----:B------:R-:W-:Y:S01]  /*3350*/  F2FP.F16.F32.PACK_AB R187, R47, R86 ;  /* 0x000000562fbb723e */ /* 0x000fe200000000ff */
[----:B------:R-:W-:Y:S06]  /*3360*/  @!P1 BRA `(.L_x_14) ;  /* 0x0000002000949947 */ /* 0x000fec0003800000 */
[----:B------:R-:W-:Y:S01]  /*3370*/  IMAD.MOV.U32 R9, RZ, RZ, R4 ;  /* 0x000000ffff097224 */ /* 0x000fe200078e0004 */
[----:B------:R-:W-:Y:S01]  /*3380*/  CS2R R150, SRZ ;  /* 0x0000000000967805 */ /* 0x000fe2000001ff00 */
[----:B------:R-:W-:Y:S01]  /*3390*/  IMAD.MOV.U32 R7, RZ, RZ, R0 ;  /* 0x000000ffff077224 */ /* 0x000fe200078e0000 */
[----:B------:R-:W-:Y:S02]  /*33a0*/  CS2R R148, SRZ ;  /* 0x0000000000947805 */ /* 0x000fe4000001ff00 */
[----:B------:R-:W-:Y:S02]  /*33b0*/  CS2R R146, SRZ ;  /* 0x0000000000927805 */ /* 0x000fe4000001ff00 */
[----:B------:R-:W-:Y:S02]  /*33c0*/  CS2R R144, SRZ ;  /* 0x0000000000907805 */ /* 0x000fe4000001ff00 */
[----:B------:R-:W-:Y:S02]  /*33d0*/  CS2R R142, SRZ ;  /* 0x00000000008e7805 */ /* 0x000fe4000001ff00 */
[----:B------:R-:W-:-:S02]  /*33e0*/  CS2R R140, SRZ ;  /* 0x00000000008c7805 */ /* 0x000fc4000001ff00 */
[----:B------:R-:W-:Y:S02]  /*33f0*/  CS2R R138, SRZ ;  /* 0x00000000008a7805 */ /* 0x000fe4000001ff00 */
        /* <DEDUP_REMOVED lines=24> */
[----:B------:R-:W-:Y:S01]  /*3580*/  CS2R R88, SRZ ;  /* 0x0000000000587805 */ /* 0x000fe2000001ff00 */
[----:B------:R-:W-:Y:S01]  /*3590*/  UIADD3 UR51, UR51, -0x2, URZ ;  /* 0xfffffffe33337890 */ /* 0x000fe2000fffe03f */
[----:B------:R-:W-:Y:S01]  /*35a0*/  UMOV UR52, UR44 ;  /* 0x0000002c00347c82 */ /* 0x000fe20008000000 */
[----:B------:R-:W-:-:S10]  /*35b0*/  UMOV UR50, UR43 ;  /* 0x0000002b00327c82 */ /* 0x000fd40008000000 */
.L_x_25:
[----:B------:R-:W-:Y:S01]  /*35c0*/  ISETP.NE.AND P2, PT, RZ, UR38, PT ;  /* 0x00000026ff007c0c */ /* 0x000fe2000bf45270 */
[----:B------:R-:W-:-:S04]  /*35d0*/  UISETP.NE.AND UP0, UPT, UR50, 0x1, UPT ;  /* 0x000000013200788c */ /* 0x000fc8000bf05270 */
[----:B------:R-:W-:-:S04]  /*35e0*/  USEL UR44, URZ, 0x1, UP0 ;  /* 0x000000013f2c7887 */ /* 0x000fc80008000000 */
[----:B------:R-:W-:-:S04]  /*35f0*/  ULOP3.LUT UR44, UR52, UR44, URZ, 0x3c, !UPT ;  /* 0x0000002c342c7292 */ /* 0x000fc8000f8e3c3f */
[----:B------:R-:W-:Y:S08]  /*3600*/  @P2 BRA `(.L_x_15) ;  /* 0x0000000000382947 */ /* 0x000ff00003800000 */
[----:B------:R-:W-:Y:S05]  /*3610*/  @!P0 BRA `(.L_x_16) ;  /* 0x0000000000048947 */ /* 0x000fea0003800000 */
[----:B------:R-:W-:Y:S01]  /*3620*/  BPT.TRAP 0x1 ;  /* 0x000000040000795c */ /* 0x000fe20000300000 */
.L_x_16:
[----:B------:R-:W-:Y:S01]  /*3630*/  UIADD3 UR6, UR50, 0x1, URZ ;  /* 0x0000000132067890 */ /* 0x000fe2000fffe03f */
[----:B------:R-:W-:-:S03]  /*3640*/  MOV R0, UR44 ;  /* 0x0000002c00007c02 */ /* 0x000fc60008000f00 */
[----:B------:R-:W-:Y:S01]  /*3650*/  UISETP.NE.AND UP0, UPT, UR6, 0x2, UPT ;  /* 0x000000020600788c */ /* 0x000fe2000bf05270 */
[----:B------:R-:W-:-:S03]  /*3660*/  SHF.L.U32 R0, R0, 0x1f, RZ ;  /* 0x0000001f00007819 */ /* 0x000fc600000006ff */
[----:B------:R-:W-:-:S04]  /*3670*/  USEL UR6, UR6, URZ, UP0 ;  /* 0x0000003f06067287 */ /* 0x000fc80008000000 */
[----:B------:R-:W-:-:S09]  /*3680*/  ULEA UR6, UR6, UR39, 0x3 ;  /* 0x0000002706067291 */ /* 0x000fd2000f8e183f */
[----:B------:R0:W1:Y:S01]  /*3690*/  SYNCS.PHASECHK.TRANS64.TRYWAIT P1, [UR6+0x28830], R0 ;  /* 0x02883000ff0075a7 */ /* 0x0000620008020146 */
[----:B------:R-:W-:Y:S05]  /*36a0*/  @!P0 BRA `(.L_x_17) ;  /* 0x0000000000048947 */ /* 0x000fea0003800000 */
[----:B------:R-:W-:Y:S01]  /*36b0*/  BPT.TRAP 0x1 ;  /* 0x000000040000795c */ /* 0x000fe20000300000 */
.L_x_17:
[----:B-1----:R-:W-:Y:S05]  /*36c0*/  @P1 BRA `(.L_x_15) ;  /* 0x0000000000081947 */ /* 0x002fea0003800000 */
[----:B------:R-:W1:Y:S02]  /*36d0*/  SYNCS.PHASECHK.TRANS64.TRYWAIT P1, [UR6+0x28830], R0 ;  /* 0x02883000ff0075a7 */ /* 0x000e640008020146 */
[----:B-1----:R-:W-:Y:S05]  /*36e0*/  @!P1 BRA `(.L_x_18) ;  /* 0x0000007400889947 */ /* 0x002fea0003800000 */
.L_x_15:
[----:B01----:R-:W-:Y:S01]  /*36f0*/  VIADD R0, R2, 0x8 ;  /* 0x0000000802007836 */ /* 0x003fe20000000000 */
[----:B------:R-:W-:Y:S01]  /*3700*/  UIADD3 UR43, UR50, 0x1, URZ ;  /* 0x00000001322b7890 */ /* 0x000fe2000fffe03f */
[----:B------:R-:W-:Y:S01]  /*3710*/  UMOV UR35, 0x40000040 ;  /* 0x4000004000237882 */ /* 0x000fe20000000000 */
[----:B------:R-:W-:Y:S02]  /*3720*/  UMOV UR7, 0x40000040 ;  /* 0x4000004000077882 */ /* 0x000fe40000000000 */
[----:B------:R0:W-:Y:S01]  /*3730*/  BAR.SYNC.DEFER_BLOCKING R0, 0x100 ;  /* 0x000400000000751d */ /* 0x0001e20000010000 */
[----:B------:R-:W-:-:S04]  /*3740*/  UISETP.NE.AND UP0, UPT, UR43, 0x2, UPT ;  /* 0x000000022b00788c */ /* 0x000fc8000bf05270 */
[----:B------:R-:W-:Y:S01]  /*3750*/  USEL UR43, UR43, URZ, UP0 ;  /* 0x0000003f2b2b7287 */ /* 0x000fe20008000000 */
[----:B------:R-:W-:Y:S01]  /*3760*/  UMOV UR11, 0x40000040 ;  /* 0x40000040000b7882 */ /* 0x000fe20000000000 */
[----:B------:R-:W-:Y:S02]  /*3770*/  UMOV UR15, 0x40000040 ;  /* 0x40000040000f7882 */ /* 0x000fe40000000000 */
[----:B------:R-:W-:Y:S01]  /*3780*/  ULEA UR34, UR43, UR47, 0xb ;  /* 0x0000002f2b227291 */ /* 0x000fe2000f8e583f */
[----:B------:R-:W-:Y:S01]  /*3790*/  UMOV UR19, 0x40000040 ;  /* 0x4000004000137882 */ /* 0x000fe20000000000 */
[----:B------:R-:W-:Y:S02]  /*37a0*/  UMOV UR23, 0x40000040 ;  /* 0x4000004000177882 */ /* 0x000fe40000000000 */
[----:B------:R-:W-:Y:S02]  /*37b0*/  UIADD3 UR6, UR34, 0x2, URZ ;  /* 0x0000000222067890 */ /* 0x000fe4000fffe03f */
[----:B------:R-:W-:-:S02]  /*37c0*/  UIADD3 UR10, UR34, 0x4, URZ ;  /* 0x00000004220a7890 */ /* 0x000fc4000fffe03f */
[----:B------:R-:W-:Y:S02]  /*37d0*/  UIADD3 UR14, UR34, 0x6, URZ ;  /* 0x00000006220e7890 */ /* 0x000fe4000fffe03f */
[----:B------:R-:W-:Y:S02]  /*37e0*/  UIADD3 UR18, UR34, 0x400, URZ ;  /* 0x0000040022127890 */ /* 0x000fe4000fffe03f */
[----:B------:R-:W-:Y:S02]  /*37f0*/  UIADD3 UR22, UR34, 0x402, URZ ;  /* 0x0000040222167890 */ /* 0x000fe4000fffe03f */
[----:B------:R-:W-:Y:S01]  /*3800*/  UIADD3 UR26, UR34, 0x404, URZ ;  /* 0x00000404221a7890 */ /* 0x000fe2000fffe03f */
[----:B------:R-:W-:Y:S01]  /*3810*/  WARPGROUP.ARRIVE ;  /* 0x00000000000079c5 */ /* 0x000fe20000000000 */
[----:B------:R-:W-:Y:S01]  /*3820*/  UMOV UR27, 0x40000040 ;  /* 0x40000040001b7882 */ /* 0x000fe20000000000 */
[----:B------:R-:W-:Y:S01]  /*3830*/  UIADD3 UR30, UR34, 0x406, URZ ;  /* 0x00000406221e7890 */ /* 0x000fe2000fffe03f */
[----:B------:R-:W-:-:S03]  /*3840*/  UMOV UR31, 0x40000040 ;  /* 0x40000040001f7882 */ /* 0x000fc60000000000 */
[----:B------:R-:W-:Y:S03]  /*3850*/  HGMMA.64x128x16.F32 R24, gdesc[UR32], RZ, !UPT, gsb0 ;  /* 0x01e00000201879f0 */ /* 0x000fe6000c0008ff */
        /* <DEDUP_REMOVED lines=22> */
[----:B0-----:R-:W-:Y:S05]  /*39c0*/  @P2 BRA `(.L_x_19) ;  /* 0x00000000002c2947 */ /* 0x001fea0003800000 */
[----:B------:R-:W-:Y:S05]  /*39d0*/  @!P0 BRA `(.L_x_20) ;  /* 0x0000000000048947 */ /* 0x000fea0003800000 */
[----:B------:R-:W-:Y:S01]  /*39e0*/  BPT.TRAP 0x1 ;  /* 0x000000040000795c */ /* 0x000fe20000300000 */
.L_x_20:
[----:B------:R-:W-:Y:S01]  /*39f0*/  ULEA UR6, UR50, UR39, 0x3 ;  /* 0x0000002732067291 */ /* 0x000fe2000f8e183f */
[----:B------:R-:W-:-:S05]  /*3a00*/  IMAD.U32 R0, RZ, RZ, UR52 ;  /* 0x00000034ff007e24 */ /* 0x000fca000f8e00ff */
[----:B------:R-:W-:-:S04]  /*3a10*/  SHF.L.U32 R0, R0, 0x1f, RZ ;  /* 0x0000001f00007819 */ /* 0x000fc800000006ff */
[----:B------:R0:W1:Y:S01]  /*3a20*/  SYNCS.PHASECHK.TRANS64.TRYWAIT P1, [UR6+0x28850], R0 ;  /* 0x02885000ff0075a7 */ /* 0x0000620008020146 */
[----:B------:R-:W-:Y:S05]  /*3a30*/  @!P0 BRA `(.L_x_21) ;  /* 0x0000000000048947 */ /* 0x000fea0003800000 */
[----:B------:R-:W-:Y:S01]  /*3a40*/  BPT.TRAP 0x1 ;  /* 0x000000040000795c */ /* 0x000fe20000300000 */
.L_x_21:
[----:B-1----:R-:W-:Y:S05]  /*3a50*/  @P1 BRA `(.L_x_19) ;  /* 0x0000000000081947 */ /* 0x002fea0003800000 */
[----:B------:R-:W1:Y:S02]  /*3a60*/  SYNCS.PHASECHK.TRANS64.TRYWAIT P1, [UR6+0x28850], R0 ;  /* 0x02885000ff0075a7 */ /* 0x000e640008020146 */
[----:B-1----:R-:W-:Y:S05]  /*3a70*/  @!P1 BRA `(.L_x_22) ;  /* 0x0000007000bc9947 */ /* 0x002fea0003800000 */
.L_x_19:
[----:B------:R-:W-:Y:S01]  /*3a80*/  UIADD3 UR6, UR39, 0x400, URZ ;  /* 0x0000040027067890 */ /* 0x000fe2000fffe03f */
[----:B------:R-:W-:Y:S01]  /*3a90*/  WARPGROUP.ARRIVE ;  /* 0x00000000000079c5 */ /* 0x000fe20000000000 */
[----:B------:R-:W-:Y:S01]  /*3aa0*/  UMOV UR7, 0x40000040 ;  /* 0x4000004000077882 */ /* 0x000fe20000000000 */
[----:B01----:R-:W-:Y:S01]  /*3ab0*/  IADD3 R0, -R2, 0xb, RZ ;  /* 0x0000000b02007810 */ /* 0x003fe20007ffe1ff */
[----:B------:R-:W-:-:S04]  /*3ac0*/  USHF.R.U32.HI UR6, URZ, 0x4, UR6 ;  /* 0x000000043f067899 */ /* 0x000fc80008011606 */
[----:B------:R-:W-:-:S04]  /*3ad0*/  ULOP3.LUT UR6, UR6, 0x3fff, URZ, 0xc0, !UPT ;  /* 0x00003fff06067892 */ /* 0x000fc8000f8ec03f */
[----:B------:R-:W-:-:S04]  /*3ae0*/  ULOP3.LUT UR6, UR6, 0x4000000, URZ, 0xfc, !UPT ;  /* 0x0400000006067892 */ /* 0x000fc8000f8efc3f */
[----:B------:R-:W-:-:S07]  /*3af0*/  ULEA UR10, UR50, UR6, 0xb ;  /* 0x00000006320a7291 */ /* 0x000fce000f8e583f */
[----:B------:R-:W-:Y:S02]  /*3b00*/  UMOV UR6, UR10 ;  /* 0x0000000a00067c82 */ /* 0x000fe40008000000 */
[----:B------:R-:W-:Y:S01]  /*3b10*/  HGMMA.64x128x16.F32 R88, R156, gdesc[UR4].tnspB, R88, gsb0 ;  /* 0x41e000049c587df0 */ /* 0x000fe20008000858 */
[----:B------:R-:W-:Y:S01]  /*3b20*/  UIADD3 UR6, UR10, 0x80, URZ ;  /* 0x000000800a067890 */ /* 0x000fe2000fffe03f */
[----:B------:R-:W-:Y:S01]  /*3b30*/  UMOV UR7, 0x40000040 ;  /* 0x4000004000077882 */ /* 0x000fe20000000000 */
[----:B------:R-:W-:Y:S02]  /*3b40*/  WARPGROUP.DEPBAR.LE gsb0, 0x0 ;  /* 0x00008000000079c5 */ /* 0x000fe40000010000 */
[----:B------:R-:W-:-:S07]  /*3b50*/  WARPGROUP.ARRIVE ;  /* 0x00000000000079c5 */ /* 0x000fce0000000000 */
        /* <DEDUP_REMOVED lines=30> */
[----:B------:R-:W-:Y:S03]  /*3d40*/  HGMMA.64x128x16.F32 R88, R184, gdesc[UR4].tnspB, R88, gsb0 ;  /* 0x41e00004b8587df0 */ /* 0x000fe60008000858 */
[----:B------:R-:W-:Y:S02]  /*3d50*/  WARPGROUP.DEPBAR.LE gsb0, 0x0 ;  /* 0x00008000000079c5 */ /* 0x000fe40000010000 */
[----:B------:R0:W-:Y:S06]  /*3d60*/  BAR.ARV R0, 0x100 ;  /* 0x000400000000751d */ /* 0x0001ec0000002000 */
[----:B------:R-:W-:Y:S05]  /*3d70*/  @!P0 BRA `(.L_x_23) ;  /* 0x0000000000048947 */ /* 0x000fea0003800000 */
[----:B------:R-:W-:Y:S01]  /*3d80*/  BPT.TRAP 0x1 ;  /* 0x000000040000795c */ /* 0x000fe20000300000 */
.L_x_23:
[----:B0-----:R-:W-:Y:S01]  /*3d90*/  FMNMX.FTZ R0, R24, R7, !PT ;  /* 0x0000000718007209 */ /* 0x001fe20007810000 */
[----:B------:R-:W-:Y:S01]  /*3da0*/  ULEA UR6, UR43, UR39, 0x3 ;  /* 0x000000272b067291 */ /* 0x000fe2000f8e183f */
[----:B------:R-:W-:Y:S02]  /*3db0*/  FMNMX.FTZ R4, R26, R9, !PT ;  /* 0x000000091a047209 */ /* 0x000fe40007810000 */
[----:B------:R-:W-:Y:S01]  /*3dc0*/  FMNMX.FTZ R3, R25, R0, !PT ;  /* 0x0000000019037209 */ /* 0x000fe20007810000 */
[----:B------:R-:W-:Y:S01]  /*3dd0*/  UIADD3 UR6, UR6, 0x28840, URZ ;  /* 0x0002884006067890 */ /* 0x000fe2000fffe03f */
[----:B------:R-:W-:Y:S02]  /*3de0*/  FMNMX.FTZ R11, R27, R4, !PT ;  /* 0x000000041b0b7209 */ /* 0x000fe40007810000 */
[----:B------:R-:W-:Y:S01]  /*3df0*/  FMNMX.FTZ R0, R28, R3, !PT ;  /* 0x000000031c007209 */ /* 0x000fe20007810000 */
[----:B------:R-:W-:Y:S01]  /*3e00*/  UPRMT UR6, UR37, 0x654, UR6 ;  /* 0x0000065425067896 */ /* 0x000fe20008000006 */
[----:B------:R-:W-:-:S02]  /*3e10*/  FMNMX.FTZ R4, R30, R11, !PT ;  /* 0x0000000b1e047209 */ /* 0x000fc40007810000 */
[----:B------:R-:W-:Y:S02]  /*3e20*/  FMNMX.FTZ R3, R29, R0, !PT ;  /* 0x000000001d037209 */ /* 0x000fe40007810000 */
[----:B------:R-:W-:Y:S02]  /*3e30*/  FMNMX.FTZ R11, R31, R4, !PT ;  /* 0x000000041f0b7209 */ /* 0x000fe40007810000 */
[----:B------:R-:W-:Y:S02]  /*3e40*/  FMNMX.FTZ R0, R32, R3, !PT ;  /* 0x0000000320007209 */ /* 0x000fe40007810000 */
[----:B------:R-:W-:Y:S01]  /*3e50*/  FMNMX.FTZ R4, R34, R11, !PT ;  /* 0x0000000b22047209 */ /* 0x000fe20007810000 */
[----:B------:R-:W-:Y:S01]  /*3e60*/  SYNCS.ARRIVE.TRANS64.RED.A1T0 RZ, [UR6], RZ ;  /* 0x000000ffffff79a7 */ /* 0x000fe20008100406 */
[----:B------:R-:W-:Y:S02]  /*3e70*/  FMNMX.FTZ R3, R33, R0, !PT ;  /* 0x0000000021037209 */ /* 0x000fe40007810000 */
[----:B------:R-:W-:-:S02]  /*3e80*/  FMNMX.FTZ R11, R35, R4, !PT ;  /* 0x00000004230b7209 */ /* 0x000fc40007810000 */
[----:B------:R-:W-:Y:S02]  /*3e90*/  FMNMX.FTZ R0, R36, R3, !PT ;  /* 0x0000000324007209 */ /* 0x000fe40007810000 */
[----:B------:R-:W-:Y:S02]  /*3ea0*/  FMNMX.FTZ R4, R38, R11, !PT ;  /* 0x0000000b26047209 */ /* 0x000fe40007810000 */
[----:B------:R-:W-:Y:S02]  /*3eb0*/  FMNMX.FTZ R3, R37, R0, !PT ;  /* 0x0000000025037209 */ /* 0x000fe40007810000 */
[----:B------:R-:W-:Y:S02]  /*3ec0*/  FMNMX.FTZ R11, R39, R4, !PT ;  /* 0x00000004270b7209 */ /* 0x000fe40007810000 */
        /* <DEDUP_REMOVED lines=47> */
[----:B------:R-:W-:-:S03]  /*41c0*/  FMNMX.FTZ R10, R87, R4, !PT ;  /* 0x00000004570a7209 */ /* 0x000fc60007810000 */
[----:B------:R-:W0:Y:S04]  /*41d0*/  SHFL.BFLY PT, R3, R8, 0x2, 0x1f ;  /* 0x0c401f0008037f89 */ /* 0x000e2800000e0000 */
[----:B------:R-:W1:Y:S01]  /*41e0*/  SHFL.BFLY PT, R13, R10, 0x2, 0x1f ;  /* 0x0c401f000a0d7f89 */ /* 0x000e6200000e0000 */
[----:B0-----:R-:W-:Y:S02]  /*41f0*/  FMNMX.FTZ R11, R8, R3, !PT ;  /* 0x00000003080b7209 */ /* 0x001fe40007810000 */
[----:B------:R-:W0:Y:S01]  /*4200*/  LDC R3, c[0x0][0x988] ;  /* 0x00026200ff037b82 */ /* 0x000e220000000800 */
[----:B-1----:R-:W-:Y:S02]  /*4210*/  FMNMX.FTZ R13, R10, R13, !PT ;  /* 0x0000000d0a0d7209 */ /* 0x002fe40007810000 */
[----:B------:R-:W1:Y:S04]  /*4220*/  SHFL.BFLY PT, R0, R11, 0x1, 0x1f ;  /* 0x0c201f000b007f89 */ /* 0x000e6800000e0000 */
[----:B------:R-:W2:Y:S01]  /*4230*/  SHFL.BFLY PT, R4, R13, 0x1, 0x1f ;  /* 0x0c201f000d047f89 */ /* 0x000ea200000e0000 */
[----:B-1----:R-:W-:-:S02]  /*4240*/  FMNMX.FTZ R0, R11, R0, !PT ;  /* 0x000000000b007209 */ /* 0x002fc40007810000 */
[----:B--2---:R-:W-:-:S03]  /*4250*/  FMNMX.FTZ R4, R13, R4, !PT ;  /* 0x000000040d047209 */ /* 0x004fc60007810000 */
[CC--:B0-----:R-:W-:Y:S01]  /*4260*/  FMUL.FTZ R10, R0.reuse, R3.reuse ;  /* 0x00000003000a7220 */ /* 0x0c1fe20000410000 */
[----:B------:R-:W-:Y:S01]  /*4270*/  FADD.FTZ R12, -R0, R7 ;  /* 0x00000007000c7221 */ /* 0x000fe20000010100 */
[----:B------:R-:W-:Y:S02]  /*4280*/  FADD.FTZ R8, -R4, R9 ;  /* 0x0000000904087221 */ /* 0x000fe40000010100 */
[-CC-:B------:R-:W-:Y:S01]  /*4290*/  FFMA.FTZ R9, R25, R3.reuse, -R10.reuse ;  /* 0x0000000319097223 */ /* 0x180fe2000001080a */
        /* <DEDUP_REMOVED lines=30> */
[-C--:B------:R-:W-:Y:S01]  /*4480*/  FFMA.FTZ R65, R85, R3.reuse, -R10 ;  /* 0x0000000355417223 */ /* 0x080fe2000001080a */
[-C--:B------:R-:W-:Y:S01]  /*4490*/  FMUL.FTZ R10, R4, R3.reuse ;  /* 0x00000003040a7220 */ /* 0x080fe20000410000 */
[-C--:B------:R-:W-:Y:S01]  /*44a0*/  FMUL.FTZ R7, R12, R3.reuse ;  /* 0x000000030c077220 */ /* 0x080fe20000410000 */
[-C--:B------:R-:W-:Y:S01]  /*44b0*/  FMUL.FTZ R8, R8, R3.reuse ;  /* 0x0000000308087220 */ /* 0x080fe20000410000 */
        /* <DEDUP_REMOVED lines=8> */
[----:B------:R-:W0:Y:S01]  /*4540*/  MUFU.EX2 R7, R7 ;  /* 0x0000000700077308 */ /* 0x000e220000000800 */
[-CC-:B------:R-:W-:Y:S01]  /*4550*/  FFMA.FTZ R24, R39, R3.reuse, -R10.reuse ;  /* 0x0000000327187223 */ /* 0x180fe2000001080a */
[-CC-:B------:R-:W-:Y:S01]  /*4560*/  FFMA.FTZ R165, R42, R3.reuse, -R10.reuse ;  /* 0x000000032aa57223 */ /* 0x180fe2000001080a */
[-CC-:B------:R-:W-:Y:S01]  /*4570*/  FFMA.FTZ R26, R43, R3.reuse, -R10.reuse ;  /* 0x000000032b1a7223 */ /* 0x180fe2000001080a */
[-CC-:B------:R-:W-:Y:S01]  /*4580*/  FFMA.FTZ R167, R46, R3.reuse, -R10.reuse ;  /* 0x000000032ea77223 */ /* 0x180fe2000001080a */
[-CC-:B------:R-:W-:Y:S01]  /*4590*/  FFMA.FTZ R28, R47, R3.reuse, -R10.reuse ;  /* 0x000000032f1c7223 */ /* 0x180fe2000001080a */
[-CC-:B------:R-:W-:Y:S01]  /*45a0*/  FFMA.FTZ R169, R50, R3.reuse, -R10.reuse ;  /* 0x0000000332a97223 */ /* 0x180fe2000001080a */
[-CC-:B------:R-:W-:Y:S01]  /*45b0*/  FFMA.FTZ R30, R51, R3.reuse, -R10.reuse ;  /* 0x00000003331e7223 */ /* 0x180fe2000001080a */
[----:B------:R-:W-:Y:S01]  /*45c0*/  MUFU.EX2 R8, R8 ;  /* 0x0000000800087308 */ /* 0x000fe20000000800 */
[-CC-:B------:R-:W-:Y:S01]  /*45d0*/  FFMA.FTZ R171, R54, R3.reuse, -R10.reuse ;  /* 0x0000000336ab7223 */ /* 0x180fe2000001080a */
[-CC-:B------:R-:W-:Y:S01]  /*45e0*/  FFMA.FTZ R32, R55, R3.reuse, -R10.reuse ;  /* 0x0000000337207223 */ /* 0x180fe2000001080a */
[-CC-:B------:R-:W-:Y:S01]  /*45f0*/  FFMA.FTZ R173, R58, R3.reuse, -R10.reuse ;  /* 0x000000033aad7223 */ /* 0x180fe2000001080a */
[-CC-:B------:R-:W-:Y:S01]  /*4600*/  FFMA.FTZ R34, R59, R3.reuse, -R10.reuse ;  /* 0x000000033b227223 */ /* 0x180fe2000001080a */
[-CC-:B------:R-:W-:Y:S01]  /*4610*/  FFMA.FTZ R175, R62, R3.reuse, -R10.reuse ;  /* 0x000000033eaf7223 */ /* 0x180fe2000001080a */
[-CC-:B------:R-:W-:Y:S01]  /*4620*/  FFMA.FTZ R36, R63, R3.reuse, -R10.reuse ;  /* 0x000000033f247223 */ /* 0x180fe2000001080a */
[-C--:B------:R-:W-:Y:S01]  /*4630*/  FFMA.FTZ R177, R66, R3.reuse, -R10 ;  /* 0x0000000342b17223 */ /* 0x080fe2000001080a */
[----:B------:R-:W1:Y:S01]  /*4640*/  MUFU.EX2 R157, R157 ;  /* 0x0000009d009d7308 */ /* 0x000e620000000800 */
[----:B0-----:R-:W-:Y:S01]  /*4650*/  FFMA.FTZ R6, R7, R6, R156 ;  /* 0x0000000607067223 */ /* 0x001fe2000001009c */
        /* <DEDUP_REMOVED lines=9> */
[----:B------:R-:W-:-:S05]  /*46f0*/  FFMA.FTZ R86, R86, R3, -R10 ;  /* 0x0000000356567223 */ /* 0x000fca000001080a */
[----:B------:R-:W2:Y:S01]  /*4700*/  MUFU.EX2 R12, R12 ;  /* 0x0000000c000c7308 */ /* 0x000ea20000000800 */
[----:B-1----:R-:W-:-:S07]  /*4710*/  FFMA.FTZ R5, R8, R5, R157 ;  /* 0x0000000508057223 */ /* 0x002fce000001009d */
[----:B------:R-:W1:Y:S01]  /*4720*/  MUFU.EX2 R158, R158 ;  /* 0x0000009e009e7308 */ /* 0x000e620000000800 */
[----:B0-----:R-:W-:-:S07]  /*4730*/  FADD.FTZ R27, R9, R6 ;  /* 0x00000006091b7221 */ /* 0x001fce0000010000 */
[----:B------:R-:W0:Y:S01]  /*4740*/  MUFU.EX2 R159, R159 ;  /* 0x0000009f009f7308 */ /* 0x000e220000000800 */
[----:B--2---:R-:W-:-:S07]  /*4750*/  FADD.FTZ R6, R12, R5 ;  /* 0x000000050c067221 */ /* 0x004fce0000010000 */
[----:B------:R-:W2:Y:S01]  /*4760*/  MUFU.EX2 R11, R11 ;  /* 0x0000000b000b7308 */ /* 0x000ea20000000800 */
[----:B-1----:R-:W-:-:S07]  /*4770*/  FADD.FTZ R38, R158, R27 ;  /* 0x0000001b9e267221 */ /* 0x002fce0000010000 */
        /* <DEDUP_REMOVED lines=11> */
[----:B-1----:R-:W-:Y:S01]  /*4830*/  FADD.FTZ R27, R13, R38 ;  /* 0x000000260d1b7221 */ /* 0x002fe20000010000 */
[-CC-:B------:R-:W-:Y:S01]  /*4840*/  FFMA.FTZ R38, R67, R3.reuse, -R10.reuse ;  /* 0x0000000343267223 */ /* 0x180fe2000001080a */
[----:B------:R-:W-:-:S05]  /*4850*/  FFMA.FTZ R10, R87, R3, -R10 ;  /* 0x00000003570a7223 */ /* 0x000fca000001080a */
        /* <DEDUP_REMOVED lines=102> */
[----:B0-----:R-:W-:-:S03]  /*4ec0*/  FADD.FTZ R6, R65, R40 ;  /* 0x0000002841067221 */ /* 0x001fc60000010000 */
[----:B--2---:R-:W-:Y:S01]  /*4ed0*/  FADD.FTZ R5, R10, R5 ;  /* 0x000000050a057221 */ /* 0x004fe20000010000 */
[----:B------:R-:W-:Y:S06]  /*4ee0*/  @!P0 BRA `(.L_x_24) ;  /* 0x0000000000048947 */ /* 0x000fec0003800000 */
[----:B------:R-:W-:Y:S01]  /*4ef0*/  BPT.TRAP 0x1 ;  /* 0x000000040000795c */ /* 0x000fe20000300000 */
.L_x_24:
[----:B------:R-:W-:Y:S01]  /*4f00*/  ULEA UR6, UR50, UR39, 0x3 ;  /* 0x0000002732067291 */ /* 0x000fe2000f8e183f */
[----:B------:R-:W-:Y:S01]  /*4f10*/  ISETP.LT.AND P1, PT, RZ, UR51, PT ;  /* 0x00000033ff007c0c */ /* 0x000fe2000bf21270 */
[----:B------:R-:W-:Y:S01]  /*4f20*/  UIADD3 UR7, UR51, -0x1, URZ ;  /* 0xffffffff33077890 */ /* 0x000fe2000fffe03f */
[----:B------:R-:W-:Y:S01]  /*4f30*/  F2FP.F16.F32.PACK_AB R156, R9, R156 ;  /* 0x0000009c099c723e */ /* 0x000fe200000000ff */
[----:B------:R-:W-:Y:S01]  /*4f40*/  UIADD3 UR6, UR6, 0x28860, URZ ;  /* 0x0002886006067890 */ /* 0x000fe2000fffe03f */
[-C--:B------:R-:W-:Y:S01]  /*4f50*/  FMUL.FTZ R88, R88, R7.reuse ;  /* 0x0000000758587220 */ /* 0x080fe20000410000 */
[----:B------:R-:W-:Y:S01]  /*4f60*/  UMOV UR52, UR44 ;  /* 0x0000002c00347c82 */ /* 0x000fe20008000000 */
[----:B------:R-:W-:Y:S01]  /*4f70*/  UMOV UR50, UR43 ;  /* 0x0000002b00327c82 */ /* 0x000fe20008000000 */
[----:B------:R-:W-:Y:S01]  /*4f80*/  UPRMT UR6, UR37, 0x654, UR6 ;  /* 0x0000065425067896 */ /* 0x000fe20008000006 */
[-C--:B------:R-:W-:Y:S01]  /*4f90*/  FMUL.FTZ R89, R89, R7.reuse ;  /* 0x0000000759597220 */ /* 0x080fe20000410000 */
[----:B------:R-:W-:Y:S01]  /*4fa0*/  UMOV UR51, UR7 ;  /* 0x0000000700337c82 */ /* 0x000fe20008000000 */
[-C--:B------:R-:W-:Y:S01]  /*4fb0*/  FMUL.FTZ R92, R92, R7.reuse ;  /* 0x000000075c5c7220 */ /* 0x080fe20000410000 */
[-C--:B------:R-:W-:Y:S01]  /*4fc0*/  FMUL.FTZ R93, R93, R7.reuse ;  /* 0x000000075d5d7220 */ /* 0x080fe20000410000 */
[-C--:B------:R-:W-:Y:S01]  /*4fd0*/  FMUL.FTZ R96, R96, R7.reuse ;  /* 0x0000000760607220 */ /* 0x080fe20000410000 */
[-C--:B------:R-:W-:Y:S01]  /*4fe0*/  FMUL.FTZ R97, R97, R7.reuse ;  /* 0x0000000761617220 */ /* 0x080fe20000410000 */
[-C--:B------:R-:W-:Y:S01]  /*4ff0*/  FMUL.FTZ R100, R100, R7.reuse ;  /* 0x0000000764647220 */ /* 0x080fe20000410000 */
[-C--:B------:R-:W-:Y:S01]  /*5000*/  FMUL.FTZ R101, R101, R7.reuse ;  /* 0x0000000765657220 */ /* 0x080fe20000410000 */
[----:B------:R-:W-:Y:S01]  /*5010*/  SYNCS.ARRIVE.TRANS64.RED.A1T0 RZ, [UR6], RZ ;  /* 0x000000ffffff79a7 */ /* 0x000fe20008100406 */
[-C--:B------:R-:W-:Y:S01]  /*5020*/  FMUL.FTZ R104, R104, R7.reuse ;  /* 0x0000000768687220 */ /* 0x080fe20000410000 */
        /* <DEDUP_REMOVED lines=22> */
[----:B------:R-:W-:Y:S01]  /*5190*/  FMUL.FTZ R149, R149, R7 ;  /* 0x0000000795957220 */ /* 0x000fe20000410000 */
[----:B------:R-:W-:Y:S01]  /*51a0*/  F2FP.F16.F32.PACK_AB R157, R12, R157 ;  /* 0x0000009d0c9d723e */ /* 0x000fe200000000ff */
[----:B------:R-:W-:Y:S01]  /*51b0*/  FMUL.FTZ R90, R90, R8 ;  /* 0x000000085a5a7220 */ /* 0x000fe20000410000 */
[----:B------:R-:W-:Y:S01]  /*51c0*/  F2FP.F16.F32.PACK_AB R158, R11, R158 ;  /* 0x0000009e0b9e723e */ /* 0x000fe200000000ff */
[-C--:B------:R-:W-:Y:S01]  /*51d0*/  FMUL.FTZ R91, R91, R8.reuse ;  /* 0x000000085b5b7220 */ /* 0x080fe20000410000 */
        /* <DEDUP_REMOVED lines=57> */
[-C--:B------:R-:W-:Y:S01]  /*5570*/  FMUL.FTZ R150, R150, R8.reuse ;  /* 0x0000000896967220 */ /* 0x080fe20000410000 */
[----:B------:R-:W-:Y:S01]  /*5580*/  FMUL.FTZ R151, R151, R8 ;  /* 0x0000000897977220 */ /* 0x000fe20000410000 */
[----:B------:R-:W-:-:S02]  /*5590*/  IMAD.MOV.U32 R9, RZ, RZ, R4 ;  /* 0x000000ffff097224 */ /* 0x000fc400078e0004 */
[----:B------:R-:W-:Y:S01]  /*55a0*/  IMAD.MOV.U32 R7, RZ, RZ, R0 ;  /* 0x000000ffff077224 */ /* 0x000fe200078e0000 */
[----:B------:R-:W-:Y:S06]  /*55b0*/  @P1 BRA `(.L_x_25) ;  /* 0xffffffe000001947 */ /* 0x000fec000383ffff */
.L_x_14:
[----:B------:R-:W-:Y:S06]  /*55c0*/  BAR.ARV 0x8, 0x180 ;  /* 0x0206000000007b1d */ /* 0x000fec0000002000 */
[----:B------:R-:W-:Y:S05]  /*55d0*/  @!P0 BRA `(.L_x_26) ;  /* 0x0000000000048947 */ /* 0x000fea0003800000 */
[----:B------:R-:W-:Y:S01]  /*55e0*/  BPT.TRAP 0x1 ;  /* 0x000000040000795c */ /* 0x000fe20000300000 */
.L_x_26:
[----:B------:R-:W-:Y:S01]  /*55f0*/  ULEA UR10, UR43, UR39, 0x3 ;  /* 0x000000272b0a7291 */ /* 0x000fe2000f8e183f */
[----:B------:R-:W-:-:S05]  /*5600*/  IMAD.U32 R7, RZ, RZ, UR44 ;  /* 0x0000002cff077e24 */ /* 0x000fca000f8e00ff */
[----:B------:R-:W-:-:S04]  /*5610*/  SHF.L.U32 R7, R7, 0x1f, RZ ;  /* 0x0000001f07077819 */ /* 0x000fc800000006ff */
[----:B------:R0:W1:Y:S01]  /*5620*/  SYNCS.PHASECHK.TRANS64.TRYWAIT P1, [UR10+0x28850], R7 ;  /* 0x02885007ff0075a7 */ /* 0x000062000802014a */
[----:B------:R-:W-:Y:S05]  /*5630*/  @!P0 BRA `(.L_x_27) ;  /* 0x0000000000048947 */ /* 0x000fea0003800000 */
[----:B------:R-:W-:Y:S01]  /*5640*/  BPT.TRAP 0x1 ;  /* 0x000000040000795c */ /* 0x000fe20000300000 */
.L_x_27:
[----:B-1----:R-:W-:Y:S05]  /*5650*/  @P1 BRA `(.L_x_28) ;  /* 0x0000000000081947 */ /* 0x002fea0003800000 */
[----:B------:R-:W1:Y:S02]  /*5660*/  SYNCS.PHASECHK.TRANS64.TRYWAIT P1, [UR10+0x28850], R7 ;  /* 0x02885007ff0075a7 */ /* 0x000e64000802014a */
[----:B-1----:R-:W-:Y:S05]  /*5670*/  @!P1 BRA `(.L_x_29) ;  /* 0x0000005400d49947 */ /* 0x002fea0003800000 */
.L_x_28:
[----:B------:R-:W-:Y:S01]  /*5680*/  UIADD3 UR4, UR39, 0x400, URZ ;  /* 0x0000040027047890 */ /* 0x000fe2000fffe03f */
[----:B------:R-:W-:Y:S01]  /*5690*/  WARPGROUP.ARRIVE ;  /* 0x00000000000079c5 */ /* 0x000fe20000000000 */
[----:B------:R-:W-:Y:S01]  /*56a0*/  UMOV UR7, 0x40000040 ;  /* 0x4000004000077882 */ /* 0x000fe20000000000 */
[----:B01----:R-:W0:Y:S01]  /*56b0*/  SHFL.BFLY PT, R7, R6, 0x2, 0x1f ;  /* 0x0c401f0006077f89 */ /* 0x003e2200000e0000 */
[----:B------:R-:W-:Y:S01]  /*56c0*/  USHF.R.U32.HI UR4, URZ, 0x4, UR4 ;  /* 0x000000043f047899 */ /* 0x000fe20008011604 */
[----:B------:R-:W-:Y:S01]  /*56d0*/  MOV R61, RZ ;  /* 0x000000ff003d7202 */ /* 0x000fe20000000f00 */
[----:B------:R-:W-:Y:S01]  /*56e0*/  IMAD.MOV.U32 R37, RZ, RZ, -0x800000 ;  /* 0xff800000ff257424 */ /* 0x000fe200078e00ff */
[----:B------:R-:W1:Y:S01]  /*56f0*/  SHFL.BFLY PT, R8, R5, 0x2, 0x1f ;  /* 0x0c401f0005087f89 */ /* 0x000e6200000e0000 */
[----:B------:R-:W-:Y:S01]  /*5700*/  ULOP3.LUT UR4, UR4, 0x3fff, URZ, 0xc0, !UPT ;  /* 0x00003fff04047892 */ /* 0x000fe2000f8ec03f */
[----:B------:R-:W-:-:S03]  /*5710*/  IMAD.MOV.U32 R36, RZ, RZ, -0x800000 ;  /* 0xff800000ff247424 */ /* 0x000fc600078e00ff */
[----:B------:R-:W-:-:S04]  /*5720*/  ULOP3.LUT UR4, UR4, 0x4000000, URZ, 0xfc, !UPT ;  /* 0x0400000004047892 */ /* 0x000fc8000f8efc3f */
[----:B------:R-:W-:-:S07]  /*5730*/  ULEA UR4, UR43, UR4, 0xb ;  /* 0x000000042b047291 */ /* 0x000fce000f8e583f */
[----:B------:R-:W-:Y:S02]  /*5740*/  UMOV UR6, UR4 ;  /* 0x0000000400067c82 */ /* 0x000fe40008000000 */
[----:B------:R-:W-:Y:S01]  /*5750*/  HGMMA.64x128x16.F32 R88, R156, gdesc[UR4].tnspB, R88, gsb0 ;  /* 0x41e000049c587df0 */ /* 0x000fe20008000858 */
[----:B------:R-:W-:Y:S01]  /*5760*/  UIADD3 UR6, UR4, 0x80, URZ ;  /* 0x0000008004067890 */ /* 0x000fe2000fffe03f */
[----:B0-----:R-:W-:Y:S01]  /*5770*/  FADD.FTZ R7, R7, R6 ;  /* 0x0000000607077221 */ /* 0x001fe20000010000 */
[----:B------:R-:W-:Y:S01]  /*5780*/  UMOV UR7, 0x40000040 ;  /* 0x4000004000077882 */ /* 0x000fe20000000000 */
[----:B-1----:R-:W-:-:S03]  /*5790*/  FADD.FTZ R9, R8, R5 ;  /* 0x0000000508097221 */ /* 0x002fc60000010000 */
[----:B------:R-:W0:Y:S04]  /*57a0*/  SHFL.BFLY PT, R8, R7, 0x1, 0x1f ;  /* 0x0c201f0007087f89 */ /* 0x000e2800000e0000 */
[----:B------:R-:W1:Y:S01]  /*57b0*/  SHFL.BFLY PT, R10, R9, 0x1, 0x1f ;  /* 0x0c201f00090a7f89 */ /* 0x000e6200000e0000 */
[----:B0-----:R-:W-:Y:S01]  /*57c0*/  FADD.FTZ R11, R7, R8 ;  /* 0x00000008070b7221 */ /* 0x001fe20000010000 */
[----:B------:R-:W-:Y:S02]  /*57d0*/  IMAD.MOV.U32 R8, RZ, RZ, RZ ;  /* 0x000000ffff087224 */ /* 0x000fe400078e00ff */
[----:B-1----:R-:W-:Y:S02]  /*57e0*/  FADD.FTZ R12, R9, R10 ;  /* 0x0000000a090c7221 */ /* 0x002fe40000010000 */
[----:B------:R-:W-:-:S03]  /*57f0*/  FSETP.NE.FTZ.AND P1, PT, R11, RZ, PT ;  /* 0x000000ff0b00720b */ /* 0x000fc60003f35000 */
[----:B------:R-:W-:-:S10]  /*5800*/  FSETP.NE.FTZ.AND P2, PT, R12, RZ, PT ;  /* 0x000000ff0c00720b */ /* 0x000fd40003f55000 */
[----:B------:R-:W0:Y:S01]  /*5810*/  @P1 MUFU.LG2 R6, R11 ;  /* 0x0000000b00061308 */ /* 0x000e220000000c00 */
[C---:B------:R-:W-:Y:S02]  /*5820*/  @P1 FMUL.FTZ R5, R3.reuse, 0.69314718246459960938 ;  /* 0x3f31721803051820 */ /* 0x040fe40000410000 */
[----:B------:R-:W-:-:S05]  /*5830*/  @P2 FMUL.FTZ R14, R3, 0.69314718246459960938 ;  /* 0x3f317218030e2820 */ /* 0x000fca0000410000 */
[----:B------:R-:W1:Y:S08]  /*5840*/  @P2 MUFU.LG2 R10, R12 ;  /* 0x0000000c000a2308 */ /* 0x000e700000000c00 */
[----:B------:R2:W3:Y:S01]  /*5850*/  @P1 MUFU.RCP R61, R11 ;  /* 0x0000000b003d1308 */ /* 0x0004e20000001000 */
[----:B0-----:R-:W-:-:S04]  /*5860*/  @P1 FMUL.FTZ R6, R6, 0.69314718246459960938 ;  /* 0x3f31721806061820 */ /* 0x001fc80000410000 */
[----:B------:R-:W-:-:S03]  /*5870*/  @P1 FFMA.FTZ R37, R5, R0, R6 ;  /* 0x0000000005251223 */ /* 0x000fc60000010006 */
[----:B------:R2:W0:Y:S01]  /*5880*/  @P2 MUFU.RCP R8, R12 ;  /* 0x0000000c00082308 */ /* 0x0004220000001000 */
[----:B-1----:R-:W-:-:S04]  /*5890*/  @P2 FMUL.FTZ R3, R10, 0.69314718246459960938 ;  /* 0x3f3172180a032820 */ /* 0x002fc80000410000 */
[----:B------:R-:W-:Y:S01]  /*58a0*/  @P2 FFMA.FTZ R36, R14, R4, R3 ;  /* 0x000000040e242223 */ /* 0x000fe20000010003 */
[----:B------:R-:W-:Y:S02]  /*58b0*/  WARPGROUP.DEPBAR.LE gsb0, 0x0 ;  /* 0x00008000000079c5 */ /* 0x000fe40000010000 */
[----:B------:R-:W-:-:S06]  /*58c0*/  WARPGROUP.ARRIVE ;  /* 0x00000000000079c5 */ /* 0x000fcc0000000000 */
        /* <DEDUP_REMOVED lines=23> */
[----:B------:R-:W-:Y:S01]  /*5a40*/  UIADD3 UR4, UR4, 0x380, URZ ;  /* 0x0000038004047890 */ /* 0x000fe2000fffe03f */
[----:B------:R-:W-:Y:S02]  /*5a50*/  WARPGROUP.DEPBAR.LE gsb0, 0x0 ;  /* 0x00008000000079c5 */ /* 0x000fe40000010000 */
[----:B------:R-:W-:-:S06]  /*5a60*/  WARPGROUP.ARRIVE ;  /* 0x00000000000079c5 */ /* 0x000fcc0000000000 */
[----:B------:R-:W-:Y:S01]  /*5a70*/  HGMMA.64x128x16.F32 R88, R180, gdesc[UR4].tnspB, R88, gsb0 ;  /* 0x41e00004b4587df0 */ /* 0x000fe20008000858 */
[----:B------:R-:W-:Y:S01]  /*5a80*/  UMOV UR6, UR4 ;  /* 0x0000000400067c82 */ /* 0x000fe20008000000 */
[----:B------:R-:W-:Y:S01]  /*5a90*/  UMOV UR7, 0x40000040 ;  /* 0x4000004000077882 */ /* 0x000fe20000000000 */
[----:B------:R-:W-:Y:S02]  /*5aa0*/  WARPGROUP.DEPBAR.LE gsb0, 0x0 ;  /* 0x00008000000079c5 */ /* 0x000fe40000010000 */
[----:B------:R-:W-:-:S07]  /*5ab0*/  WARPGROUP.ARRIVE ;  /* 0x00000000000079c5 */ /* 0x000fce0000000000 */
[----:B------:R-:W-:Y:S03]  /*5ac0*/  HGMMA.64x128x16.F32 R88, R184, gdesc[UR4].tnspB, R88, gsb0 ;  /* 0x41e00004b8587df0 */ /* 0x000fe60008000858 */
[----:B------:R-:W-:Y:S02]  /*5ad0*/  WARPGROUP.DEPBAR.LE gsb0, 0x0 ;  /* 0x00008000000079c5 */ /* 0x000fe40000010000 */
[----:B0-23--:R-:W-:Y:S05]  /*5ae0*/  @!P0 BRA `(.L_x_30) ;  /* 0x0000000000048947 */ /* 0x00dfea0003800000 */
[----:B------:R-:W-:Y:S01]  /*5af0*/  BPT.TRAP 0x1 ;  /* 0x000000040000795c */ /* 0x000fe20000300000 */
.L_x_30:
[----:B------:R-:W0:Y:S01]  /*5b00*/  S2UR UR6, SR_SWINHI ;  /* 0x00000000000679c3 */ /* 0x000e220000002f00 */
[----:B------:R-:W-:Y:S01]  /*5b10*/  LEA R9, R17, R22, 0x6 ;  /* 0x0000001611097211 */ /* 0x000fe200078e30ff */
[----:B------:R-:W-:Y:S01]  /*5b20*/  ULDC UR7, c[0x0][0xc44] ;  /* 0x0003110000077ab9 */ /* 0x000fe20000000800 */
[-C--:B------:R-:W-:Y:S01]  /*5b30*/  FMUL.FTZ R62, R113, R61.reuse ;  /* 0x0000003d713e7220 */ /* 0x080fe20000410000 */
[-C--:B------:R-:W-:Y:S01]  /*5b40*/  FMUL.FTZ R113, R98, R8.reuse ;  /* 0x0000000862717220 */ /* 0x080fe20000410000 */
[-C--:B------:R-:W-:Y:S01]  /*5b50*/  FMUL.FTZ R98, R103, R8.reuse ;  /* 0x0000000867627220 */ /* 0x080fe20000410000 */
[----:B------:R-:W-:Y:S01]  /*5b60*/  ULDC.64 UR8, c[0x0][0xb90] ;  /* 0x0002e40000087ab9 */ /* 0x000fe20000000a00 */
[-C--:B------:R-:W-:Y:S01]  /*5b70*/  FMUL.FTZ R69, R108, R61.reuse ;  /* 0x0000003d6c457220 */ /* 0x080fe20000410000 */
[----:B------:R-:W1:Y:S01]  /*5b80*/  LDC R59, c[0x0][0xbe8] ;  /* 0x0002fa00ff3b7b82 */ /* 0x000e620000000800 */
[-C--:B------:R-:W-:Y:S01]  /*5b90*/  FMUL.FTZ R108, R99, R8.reuse ;  /* 0x00000008636c7220 */ /* 0x080fe20000410000 */
[-C--:B------:R-:W-:Y:S01]  /*5ba0*/  FMUL.FTZ R99, R110, R8.reuse ;  /* 0x000000086e637220 */ /* 0x080fe20000410000 */
[-C--:B------:R-:W-:Y:S01]  /*5bb0*/  FMUL.FTZ R7, R92, R61.reuse ;  /* 0x0000003d5c077220 */ /* 0x080fe20000410000 */
[-C--:B------:R-:W-:Y:S01]  /*5bc0*/  FMUL.FTZ R68, R109, R61.reuse ;  /* 0x0000003d6d447220 */ /* 0x080fe20000410000 */
[-C--:B------:R-:W-:Y:S01]  /*5bd0*/  FMUL.FTZ R92, R111, R8.reuse ;  /* 0x000000086f5c7220 */ /* 0x080fe20000410000 */
[-C--:B------:R-:W-:Y:S01]  /*5be0*/  FMUL.FTZ R109, R94, R8.reuse ;  /* 0x000000085e6d7220 */ /* 0x080fe20000410000 */
[-C--:B------:R-:W-:Y:S01]  /*5bf0*/  FMUL.FTZ R94, R107, R8.reuse ;  /* 0x000000086b5e7220 */ /* 0x080fe20000410000 */
[----:B------:R-:W2:Y:S01]  /*5c00*/  LDC R103, c[0x0][0xc38] ;  /* 0x00030e00ff677b82 */ /* 0x000ea20000000800 */
[-C--:B------:R-:W-:Y:S01]  /*5c10*/  FMUL.FTZ R75, R96, R61.reuse ;  /* 0x0000003d604b7220 */ /* 0x080fe20000410000 */
[-C--:B------:R-:W-:Y:S01]  /*5c20*/  FMUL.FTZ R70, R101, R61.reuse ;  /* 0x0000003d65467220 */ /* 0x080fe20000410000 */
[----:B------:R-:W-:Y:S01]  /*5c30*/  IADD3 R96, RZ, -UR42, RZ ;  /* 0x8000002aff607c10 */ /* 0x000fe2000fffe0ff */
[-C--:B------:R-:W-:Y:S01]  /*5c40*/  FMUL.FTZ R20, R89, R61.reuse ;  /* 0x0000003d59147220 */ /* 0x080fe20000410000 */
[-C--:B------:R-:W-:Y:S01]  /*5c50*/  FMUL.FTZ R77, R88, R61.reuse ;  /* 0x0000003d584d7220 */ /* 0x080fe20000410000 */
[----:B------:R-:W-:Y:S01]  /*5c60*/  FMUL.FTZ R101, R106, R8 ;  /* 0x000000086a657220 */ /* 0x000fe20000410000 */
[-C--:B------:R-:W-:Y:S01]  /*5c70*/  FMUL.FTZ R73, R100, R61.reuse ;  /* 0x0000003d64497220 */ /* 0x080fe20000410000 */
[----:B------:R-:W-:Y:S01]  /*5c80*/  UMOV UR4, UR39 ;  /* 0x0000002700047c82 */ /* 0x000fe20008000000 */
[----:B0-----:R-:W-:Y:S01]  /*5c90*/  UMOV UR5, UR6 ;  /* 0x0000000600057c82 */ /* 0x001fe20008000000 */
[----:B------:R-:W-:Y:S01]  /*5ca0*/  FMUL.FTZ R66, R105, R61 ;  /* 0x0000003d69427220 */ /* 0x000fe20000410000 */
[----:B------:R-:W-:Y:S01]  /*5cb0*/  IMAD.U32 R38, RZ, RZ, UR4 ;  /* 0x00000004ff267e24 */ /* 0x000fe2000f8e00ff */
[----:B------:R-:W-:Y:S01]  /*5cc0*/  UIADD3 UR4, -UR40, URZ, URZ ;  /* 0x0000003f28047290 */ /* 0x000fe2000fffe13f */
[----:B------:R-:W-:-:S02]  /*5cd0*/  IMAD.U32 R39, RZ, RZ, UR5 ;  /* 0x00000005ff277e24 */ /* 0x000fc4000f8e00ff */
[-C--:B------:R-:W-:Y:S01]  /*5ce0*/  FMUL.FTZ R71, R104, R61.reuse ;  /* 0x0000003d68477220 */ /* 0x080fe20000410000 */
[----:B------:R-:W-:Y:S01]  /*5cf0*/  FMUL.FTZ R64, R117, R61 ;  /* 0x0000003d75407220 */ /* 0x000fe20000410000 */
[----:B------:R-:W-:Y:S01]  /*5d00*/  UIMAD UR7, UR7, UR4, UR42 ;  /* 0x00000004070772a4 */ /* 0x000fe2000f8e022a */
[----:B------:R-:W-:-:S04]  /*5d10*/  IMAD.WIDE R4, R152, 0x2, R38 ;  /* 0x0000000298047825 */ /* 0x000fc800078e0226 */
[-C--:B------:R-:W-:Y:S01]  /*5d20*/  FMUL.FTZ R6, R93, R61.reuse ;  /* 0x0000003d5d067220 */ /* 0x080fe20000410000 */
[----:B------:R-:W-:Y:S01]  /*5d30*/  FMUL.FTZ R72, R97, R61 ;  /* 0x0000003d61487220 */ /* 0x000fe20000410000 */
[----:B------:R-:W-:Y:S01]  /*5d40*/  UIMAD.WIDE.U32 UR4, UR7, UR8, URZ ;  /* 0x00000008070472a5 */ /* 0x000fe2000f8e003f */
[----:B------:R-:W-:Y:S01]  /*5d50*/  IMAD.WIDE R38, R9, 0x2, R38 ;  /* 0x0000000209267825 */ /* 0x000fe200078e0226 */
[----:B------:R-:W-:-:S03]  /*5d60*/  IADD3 R31, P1, R4, 0x4040, RZ ;  /* 0x00004040041f7810 */ /* 0x000fc60007f3e0ff */
[-C--:B------:R-:W-:Y:S01]  /*5d70*/  FMUL.FTZ R100, R91, R8.reuse ;  /* 0x000000085b647220 */ /* 0x080fe20000410000 */
[----:B------:R-:W-:Y:S01]  /*5d80*/  IADD3 R13, P6, R4, 0x20, RZ ;  /* 0x00000020040d7810 */ /* 0x000fe20007fde0ff */
[-C--:B------:R-:W-:Y:S01]  /*5d90*/  FMUL.FTZ R105, R90, R8.reuse ;  /* 0x000000085a697220 */ /* 0x080fe20000410000 */
[----:B------:R-:W-:Y:S01]  /*5da0*/  LOP3.LUT R12, R31, 0x380, RZ, 0xc0, !PT ;  /* 0x000003801f0c7812 */ /* 0x000fe200078ec0ff */
[--C-:B------:R-:W-:Y:S01]  /*5db0*/  IMAD.X R45, RZ, RZ, R5.reuse, P1 ;  /* 0x000000ffff2d7224 */ /* 0x100fe200008e0605 */
[----:B-1----:R-:W-:Y:S01]  /*5dc0*/  ISETP.NE.AND P1, PT, R59, 0x1, PT ;  /* 0x000000013b00780c */ /* 0x002fe20003f25270 */
[--C-:B------:R-:W-:Y:S01]  /*5dd0*/  IMAD.X R15, RZ, RZ, R5.reuse, P6 ;  /* 0x000000ffff0f7224 */ /* 0x100fe200030e0605 */
[----:B------:R-:W-:Y:S01]  /*5de0*/  SHF.R.U64 R12, R12, 0x3, RZ ;  /* 0x000000030c0c7819 */ /* 0x000fe200000012ff */
[-C--:B------:R-:W-:Y:S01]  /*5df0*/  FMUL.FTZ R104, R95, R8.reuse ;  /* 0x000000085f687220 */ /* 0x080fe20000410000 */
[----:B------:R-:W-:Y:S01]  /*5e00*/  IADD3 R35, P6, R38, 0x1000, RZ ;  /* 0x0000100026237810 */ /* 0x000fe20007fde0ff */
[----:B------:R-:W-:Y:S01]  /*5e10*/  FMUL.FTZ R117, R102, R8 ;  /* 0x0000000866757220 */ /* 0x000fe20000410000 */
[----:B------:R-:W-:Y:S01]  /*5e20*/  LOP3.LUT R44, R12, R31, RZ, 0x3c, !PT ;  /* 0x0000001f0c2c7212 */ /* 0x000fe200078e3cff */
[----:B------:R-:W-:Y:S01]  /*5e30*/  IMAD.U32 R12, RZ, RZ, UR4 ;  /* 0x00000004ff0c7e24 */ /* 0x000fe2000f8e00ff */
[C---:B------:R-:W-:Y:S01]  /*5e40*/  IADD3 R47, P0, R4.reuse, 0x4060, RZ ;  /* 0x00004060042f7810 */ /* 0x040fe20007f1e0ff */
[----:B------:R-:W-:Y:S01]  /*5e50*/  UIADD3 UR4, UR10, 0x28860, URZ ;  /* 0x000288600a047890 */ /* 0x000fe2000fffe03f */
[----:B------:R-:W-:Y:S01]  /*5e60*/  LOP3.LUT R34, R35, 0x380, RZ, 0xc0, !PT ;  /* 0x0000038023227812 */ /* 0x000fe200078ec0ff */
[----:B--2---:R-:W-:Y:S01]  /*5e70*/  IMAD R96, R103, R96, UR41 ;  /* 0x0000002967607e24 */ /* 0x004fe2000f8e0260 */
[----:B------:R-:W-:Y:S01]  /*5e80*/  LOP3.LUT R9, R4, 0x380, RZ, 0xc0, !PT ;  /* 0x0000038004097812 */ /* 0x000fe200078ec0ff */
[----:B------:R-:W0:Y:S01]  /*5e90*/  @P1 LDC R110, c[0x0][0xbec] ;  /* 0x0002fb00ff6e1b82 */ /* 0x000e220000000800 */
[----:B------:R-:W-:Y:S01]  /*5ea0*/  LOP3.LUT R46, R47, 0x380, RZ, 0xc0, !PT ;  /* 0x000003802f2e7812 */ /* 0x000fe200078ec0ff */
[----:B------:R-:W-:Y:S01]  /*5eb0*/  UPRMT UR4, UR37, 0x654, UR4 ;  /* 0x0000065425047896 */ /* 0x000fe20008000004 */
[----:B------:R-:W-:Y:S01]  /*5ec0*/  SHF.R.U64 R34, R34, 0x3, RZ ;  /* 0x0000000322227819 */ /* 0x000fe200000012ff */
[-C--:B------:R-:W-:Y:S01]  /*5ed0*/  FMUL.FTZ R88, R115, R8.reuse ;  /* 0x0000000873587220 */ /* 0x080fe20000410000 */
[----:B------:R-:W-:Y:S01]  /*5ee0*/  SHF.R.U64 R9, R9, 0x3, RZ ;  /* 0x0000000309097819 */ /* 0x000fe200000012ff */
[-C--:B------:R-:W-:Y:S01]  /*5ef0*/  FMUL.FTZ R97, R114, R8.reuse ;  /* 0x0000000872617220 */ /* 0x080fe20000410000 */
[----:B------:R-:W-:Y:S01]  /*5f00*/  SHF.R.U64 R46, R46, 0x3, RZ ;  /* 0x000000032e2e7819 */ /* 0x000fe200000012ff */
[----:B------:R-:W1:Y:S01]  /*5f10*/  @P1 LDC R111, c[0x0][0xbf0] ;  /* 0x0002fc00ff6f1b82 */ /* 0x000e620000000800 */
[C---:B------:R-:W-:Y:S01]  /*5f20*/  IADD3 R29, P2, R4.reuse, 0x4020, RZ ;  /* 0x00004020041d7810 */ /* 0x040fe20007f5e0ff */
[-C--:B------:R-:W-:Y:S01]  /*5f30*/  FMUL.FTZ R90, R119, R8.reuse ;  /* 0x00000008775a7220 */ /* 0x080fe20000410000 */
[----:B------:R-:W-:Y:S01]  /*5f40*/  IADD3 R27, P3, R4, 0x4000, RZ ;  /* 0x00004000041b7810 */ /* 0x000fe20007f7e0ff */
[----:B------:R-:W-:Y:S01]  /*5f50*/  FMUL.FTZ R95, R118, R8 ;  /* 0x00000008765f7220 */ /* 0x000fe20000410000 */
[C---:B------:R-:W-:Y:S01]  /*5f60*/  IADD3 R25, P4, R4.reuse, 0x60, RZ ;  /* 0x0000006004197810 */ /* 0x040fe20007f9e0ff */
[--C-:B------:R-:W-:Y:S01]  /*5f70*/  IMAD.X R43, RZ, RZ, R5.reuse, P2 ;  /* 0x000000ffff2b7224 */ /* 0x100fe200010e0605 */
[----:B------:R-:W-:Y:S01]  /*5f80*/  IADD3 R21, P5, R4, 0x40, RZ ;  /* 0x0000004004157810 */ /* 0x000fe20007fbe0ff */
[----:B------:R-:W-:Y:S01]  /*5f90*/  IMAD.X R41, RZ, RZ, R5, P3 ;  /* 0x000000ffff297224 */ /* 0x000fe200018e0605 */
[----:B------:R-:W-:Y:S01]  /*5fa0*/  LOP3.LUT R34, R34, R35, RZ, 0x3c, !PT ;  /* 0x0000002322227212 */ /* 0x000fe200078e3cff */
[----:B------:R-:W-:Y:S01]  /*5fb0*/  IMAD.X R35, RZ, RZ, R39, P6 ;  /* 0x000000ffff237224 */ /* 0x000fe200030e0627 */
[----:B------:R-:W-:Y:S01]  /*5fc0*/  LOP3.LUT R4, R9, R4, RZ, 0x3c, !PT ;  /* 0x0000000409047212 */ /* 0x000fe200078e3cff */
[--C-:B------:R-:W-:Y:S01]  /*5fd0*/  IMAD.X R9, RZ, RZ, R5.reuse, P5 ;  /* 0x000000ffff097224 */ /* 0x100fe200028e0605 */
[----:B------:R-:W-:Y:S01]  /*5fe0*/  IADD3 R107, P6, R38, 0x7000, RZ ;  /* 0x00007000266b7810 */ /* 0x000fe20007fde0ff */
[----:B------:R-:W-:Y:S01]  /*5ff0*/  SYNCS.ARRIVE.TRANS64.RED.A1T0 RZ, [UR4], RZ ;  /* 0x000000ffffff79a7 */ /* 0x000fe20008100404 */
[----:B------:R-:W-:Y:S01]  /*6000*/  LOP3.LUT R46, R46, R47, RZ, 0x3c, !PT ;  /* 0x0000002f2e2e7212 */ /* 0x000fe200078e3cff */
[----:B------:R-:W-:Y:S01]  /*6010*/  IMAD.X R47, RZ, RZ, R5, P0 ;  /* 0x000000ffff2f7224 */ /* 0x000fe200000e0605 */
[-C--:B------:R-:W-:Y:S01]  /*6020*/  IADD3.X R11, RZ, R5.reuse, RZ, P4, !PT ;  /* 0x00000005ff0b7210 */ /* 0x080fe200027fe4ff */
[----:B------:R-:W-:Y:S01]  /*6030*/  FMUL.FTZ R80, R123, R8 ;  /* 0x000000087b507220 */ /* 0x000fe20000410000 */
[----:B------:R-:W-:Y:S01]  /*6040*/  MOV R106, R4 ;  /* 0x00000004006a7202 */ /* 0x000fe20000000f00 */
[-C--:B------:R-:W-:Y:S01]  /*6050*/  FMUL.FTZ R93, R122, R8.reuse ;  /* 0x000000087a5d7220 */ /* 0x080fe20000410000 */
[----:B------:R-:W-:Y:S01]  /*6060*/  LOP3.LUT R10, R29, 0x380, RZ, 0xc0, !PT ;  /* 0x000003801d0a7812 */ /* 0x000fe200078ec0ff */
[-C--:B------:R-:W-:Y:S01]  /*6070*/  FMUL.FTZ R79, R127, R8.reuse ;  /* 0x000000087f4f7220 */ /* 0x080fe20000410000 */
[----:B------:R-:W-:Y:S01]  /*6080*/  LOP3.LUT R5, R107, 0x380, RZ, 0xc0, !PT ;  /* 0x000003806b057812 */ /* 0x000fe200078ec0ff */
        /* <DEDUP_REMOVED lines=14> */
[----:B------:R-:W2:Y:S01]  /*6170*/  LDC.64 R102, c[0x0][0xb98] ;  /* 0x0002e600ff667b82 */ /* 0x000ea20000000a00 */
[----:B------:R-:W-:Y:S01]  /*6180*/  LOP3.LUT R8, R27, 0x380, RZ, 0xc0, !PT ;  /* 0x000003801b087812 */ /* 0x000fe200078ec0ff */
[----:B------:R-:W-:Y:S01]  /*6190*/  USHF.R.S32.HI UR11, URZ, 0x1f, UR7 ;  /* 0x0000001f3f0b7899 */ /* 0x000fe20008011407 */
[----:B------:R-:W-:Y:S01]  /*61a0*/  SHF.R.U64 R10, R10, 0x3, RZ ;  /* 0x000000030a0a7819 */ /* 0x000fe200000012ff */
[----:B------:R-:W-:Y:S01]  /*61b0*/  USHF.R.S32.HI UR10, URZ, 0x1f, UR40 ;  /* 0x0000001f3f0a7899 */ /* 0x000fe20008011428 */
[----:B------:R-:W-:Y:S01]  /*61c0*/  SHF.R.U64 R20, R5, 0x3, RZ ;  /* 0x0000000305147819 */ /* 0x000fe200000012ff */
[----:B------:R-:W-:Y:S01]  /*61d0*/  UIMAD UR6, UR11, UR8, URZ ;  /* 0x000000080b0672a4 */ /* 0x000fe2000f8e023f */
[----:B------:R-:W-:Y:S01]  /*61e0*/  SHF.R.U64 R8, R8, 0x3, RZ ;  /* 0x0000000308087819 */ /* 0x000fe200000012ff */
[----:B------:R-:W-:Y:S01]  /*61f0*/  FMUL.FTZ R67, R112, R61 ;  /* 0x0000003d70437220 */ /* 0x000fe20000410000 */
[----:B------:R-:W-:Y:S01]  /*6200*/  LOP3.LUT R42, R10, R29, RZ, 0x3c, !PT ;  /* 0x0000001d0a2a7212 */ /* 0x000fe200078e3cff */
[----:B------:R-:W-:Y:S01]  /*6210*/  UIMAD UR6, UR7, UR9, UR6 ;  /* 0x00000009070672a4 */ /* 0x000fe2000f8e0206 */
[----:B------:R-:W-:Y:S01]  /*6220*/  LOP3.LUT R20, R20, R107, RZ, 0x3c, !PT ;  /* 0x0000006b14147212 */ /* 0x000fe200078e3cff */
[----:B------:R-:W-:Y:S01]  /*6230*/  IMAD R107, R96, 0x80, R16 ;  /* 0x00000080606b7824 */ /* 0x000fe200078e0210 */
[----:B------:R-:W-:Y:S01]  /*6240*/  LOP3.LUT R10, R25, 0x380, RZ, 0xc0, !PT ;  /* 0x00000380190a7812 */ /* 0x000fe200078ec0ff */
[----:B------:R-:W-:Y:S01]  /*6250*/  UIADD3 UR6, UR5, UR6, URZ ;  /* 0x0000000605067290 */ /* 0x000fe2000fffe03f */
[----:B------:R-:W-:Y:S01]  /*6260*/  LOP3.LUT R40, R8, R27, RZ, 0x3c, !PT ;  /* 0x0000001b08287212 */ /* 0x000fe200078e3cff */
[----:B------:R-:W-:Y:S01]  /*6270*/  FMUL.FTZ R65, R116, R61 ;  /* 0x0000003d74417220 */ /* 0x000fe20000410000 */
[----:B------:R-:W-:Y:S01]  /*6280*/  MOV R77, R46 ;  /* 0x0000002e004d7202 */ /* 0x000fe20000000f00 */
[----:B0-----:R-:W-:Y:S01]  /*6290*/  @P1 IMAD.HI.U32 R46, R107, R110, RZ ;  /* 0x0000006e6b2e1227 */ /* 0x001fe200078e00ff */
[----:B------:R-:W-:-:S03]  /*62a0*/  LOP3.LUT R8, R13, 0x380, RZ, 0xc0, !PT ;  /* 0x000003800d087812 */ /* 0x000fc600078ec0ff */
[-C--:B------:R-:W-:Y:S01]  /*62b0*/  FMUL.FTZ R60, R121, R61.reuse ;  /* 0x0000003d793c7220 */ /* 0x080fe20000410000 */
[----:B------:R-:W-:Y:S01]  /*62c0*/  SHF.R.U64 R10, R10, 0x3, RZ ;  /* 0x000000030a0a7819 */ /* 0x000fe200000012ff */
[----:B------:R-:W-:Y:S01]  /*62d0*/  IMAD.MOV.U32 R47, RZ, RZ, R107 ;  /* 0x000000ffff2f7224 */ /* 0x000fe200078e006b */
[----:B------:R-:W-:Y:S01]  /*62e0*/  SHF.R.U64 R8, R8, 0x3, RZ ;  /* 0x0000000308087819 */ /* 0x000fe200000012ff */
[----:B------:R-:W-:Y:S01]  /*62f0*/  FMUL.FTZ R63, R120, R61 ;  /* 0x0000003d783f7220 */ /* 0x000fe20000410000 */
[----:B------:R-:W-:Y:S01]  /*6300*/  LOP3.LUT R10, R10, R25, RZ, 0x3c, !PT ;  /* 0x000000190a0a7212 */ /* 0x000fe200078e3cff */
[-C--:B------:R-:W-:Y:S01]  /*6310*/  FMUL.FTZ R51, R125, R61.reuse ;  /* 0x0000003d7d337220 */ /* 0x080fe20000410000 */
[----:B------:R-:W-:Y:S01]  /*6320*/  IADD3 R25, P0, R38, 0x6000, RZ ;  /* 0x0000600026197810 */ /* 0x000fe20007f1e0ff */
[----:B------:R-:W-:Y:S01]  /*6330*/  FMUL.FTZ R58, R124, R61 ;  /* 0x0000003d7c3a7220 */ /* 0x000fe20000410000 */
[----:B-1----:R-:W-:Y:S01]  /*6340*/  @P1 SHF.R.U32.HI R47, RZ, R111, R46 ;  /* 0x0000006fff2f1219 */ /* 0x002fe2000001162e */
[----:B------:R-:W-:Y:S01]  /*6350*/  FMUL.FTZ R52, R129, R61 ;  /* 0x0000003d81347220 */ /* 0x000fe20000410000 */
[----:B------:R-:W-:Y:S01]  /*6360*/  F2FP.F16.F32.PACK_AB R6, R6, R7 ;  /* 0x000000070606723e */ /* 0x000fe200000000ff */
[----:B------:R-:W-:Y:S01]  /*6370*/  FMUL.FTZ R57, R128, R61 ;  /* 0x0000003d80397220 */ /* 0x000fe20000410000 */
[----:B------:R-:W-:Y:S01]  /*6380*/  F2FP.F16.F32.PACK_AB R5, R100, R105 ;  /* 0x000000696405723e */ /* 0x000fe200000000ff */
[----:B------:R-:W-:Y:S01]  /*6390*/  FMUL.FTZ R49, R133, R61 ;  /* 0x0000003d85317220 */ /* 0x000fe20000410000 */
[----:B------:R-:W-:Y:S01]  /*63a0*/  F2FP.F16.F32.PACK_AB R7, R104, R109 ;  /* 0x0000006d6807723e */ /* 0x000fe200000000ff */
[----:B------:R-:W-:Y:S01]  /*63b0*/  BAR.SYNC.DEFER_BLOCKING 0x1, 0x100 ;  /* 0x0044000000007b1d */ /* 0x000fe20000010000 */
[----:B------:R-:W-:Y:S01]  /*63c0*/  LOP3.LUT R14, R8, R13, RZ, 0x3c, !PT ;  /* 0x0000000d080e7212 */ /* 0x000fe200078e3cff */
[----:B------:R-:W-:Y:S01]  /*63d0*/  IMAD.U32 R13, RZ, RZ, UR5 ;  /* 0x00000005ff0d7e24 */ /* 0x000fe2000f8e00ff */
[----:B------:R-:W-:Y:S01]  /*63e0*/  LOP3.LUT R24, R25, 0x380, RZ, 0xc0, !PT ;  /* 0x0000038019187812 */ /* 0x000fe200078ec0ff */
[----:B------:R-:W-:Y:S01]  /*63f0*/  IMAD.U32 R13, RZ, RZ, UR6 ;  /* 0x00000006ff0d7e24 */ /* 0x000fe2000f8e00ff */
[----:B------:R-:W-:Y:S01]  /*6400*/  MOV R105, R40 ;  /* 0x0000002800697202 */ /* 0x000fe20000000f00 */
[----:B------:R-:W-:Y:S01]  /*6410*/  IMAD.MOV R40, RZ, RZ, -R47 ;  /* 0x000000ffff287224 */ /* 0x000fe200078e0a2f */
[----:B------:R-:W-:Y:S01]  /*6420*/  SHF.R.U64 R24, R24, 0x3, RZ ;  /* 0x0000000318187819 */ /* 0x000fe200000012ff */
[----:B--2---:R-:W-:Y:S01]  /*6430*/  IMAD.WIDE.U32 R12, R102, UR40, R12 ;  /* 0x00000028660c7c25 */ /* 0x004fe2000f8e000c */
[----:B------:R-:W-:Y:S01]  /*6440*/  IADD3 R29, P3, R38, 0x4000, RZ ;  /* 0x00004000261d7810 */ /* 0x000fe20007f7e0ff */
[----:B------:R-:W-:Y:S01]  /*6450*/  ULDC.64 UR4, c[0x0][0xb88] ;  /* 0x0002e20000047ab9 */ /* 0x000fe20000000a00 */
[----:B------:R-:W-:Y:S01]  /*6460*/  LOP3.LUT R24, R24, R25, RZ, 0x3c, !PT ;  /* 0x0000001918187212 */ /* 0x000fe200078e3cff */
[----:B------:R-:W-:Y:S01]  /*6470*/  IMAD.X R25, RZ, RZ, R39, P0 ;  /* 0x000000ffff197224 */ /* 0x000fe200000e0627 */
[----:B------:R-:W-:Y:S01]  /*6480*/  SHF.R.S32.HI R41, RZ, 0x1f, R47 ;  /* 0x0000001fff297819 */ /* 0x000fe2000001142f */
[----:B------:R-:W-:Y:S01]  /*6490*/  ULDC UR6, c[0x0][0xa88] ;  /* 0x0002a20000067ab9 */ /* 0x000fe20000000800 */
[----:B------:R-:W-:Y:S01]  /*64a0*/  IADD3 R12, P0, R47, R12, RZ ;  /* 0x0000000c2f0c7210 */ /* 0x000fe20007f1e0ff */
[-C--:B------:R-:W-:Y:S01]  /*64b0*/  FMUL.FTZ R56, R132, R61.reuse ;  /* 0x0000003d84387220 */ /* 0x080fe20000410000 */
[----:B------:R-:W-:Y:S01]  /*64c0*/  LOP3.LUT R8, R21, 0x380, RZ, 0xc0, !PT ;  /* 0x0000038015087812 */ /* 0x000fe200078ec0ff */
[-C--:B------:R-:W-:Y:S01]  /*64d0*/  FMUL.FTZ R50, R137, R61.reuse ;  /* 0x0000003d89327220 */ /* 0x080fe20000410000 */
[----:B------:R-:W-:Y:S01]  /*64e0*/  IADD3 R27, P2, R38, 0x5000, RZ ;  /* 0x00005000261b7810 */ /* 0x000fe20007f5e0ff */
[-C--:B------:R-:W-:Y:S01]  /*64f0*/  FMUL.FTZ R55, R136, R61.reuse ;  /* 0x0000003d88377220 */ /* 0x080fe20000410000 */
[----:B------:R-:W-:Y:S01]  /*6500*/  LOP3.LUT R28, R29, 0x380, RZ, 0xc0, !PT ;  /* 0x000003801d1c7812 */ /* 0x000fe200078ec0ff */
[-C--:B------:R-:W-:Y:S01]  /*6510*/  FMUL.FTZ R3, R141, R61.reuse ;  /* 0x0000003d8d037220 */ /* 0x080fe20000410000 */
[----:B------:R-:W-:Y:S01]  /*6520*/  SHF.R.U64 R8, R8, 0x3, RZ ;  /* 0x0000000308087819 */ /* 0x000fe200000012ff */
[----:B------:R0:W-:Y:S01]  /*6530*/  STSM.16.M88.4 [R106], R4 ;  /* 0x000000046a007844 */ /* 0x0001e20000000200 */
[----:B------:R-:W-:Y:S01]  /*6540*/  LOP3.LUT R26, R27, 0x380, RZ, 0xc0, !PT ;  /* 0x000003801b1a7812 */ /* 0x000fe200078ec0ff */
[----:B------:R-:W-:Y:S01]  /*6550*/  FMUL.FTZ R54, R140, R61 ;  /* 0x0000003d8c367220 */ /* 0x000fe20000410000 */
[----:B------:R-:W-:Y:S01]  /*6560*/  MOV R15, R14 ;  /* 0x0000000e000f7202 */ /* 0x000fe20000000f00 */
[-C--:B------:R-:W-:Y:S01]  /*6570*/  FMUL.FTZ R48, R145, R61.reuse ;  /* 0x0000003d91307220 */ /* 0x080fe20000410000 */
[----:B------:R-:W-:Y:S01]  /*6580*/  SHF.R.U64 R28, R28, 0x3, RZ ;  /* 0x000000031c1c7819 */ /* 0x000fe200000012ff */
[----:B------:R-:W-:Y:S01]  /*6590*/  FMUL.FTZ R53, R144, R61 ;  /* 0x0000003d90357220 */ /* 0x000fe20000410000 */
[----:B------:R-:W-:Y:S01]  /*65a0*/  MOV R104, R42 ;  /* 0x0000002a00687202 */ /* 0x000fe20000000f00 */
[----:B------:R-:W-:Y:S01]  /*65b0*/  IMAD R43, R96, 0x80, R19 ;  /* 0x00000080602b7824 */ /* 0x000fe200078e0213 */
[----:B------:R-:W-:Y:S01]  /*65c0*/  LOP3.LUT R8, R8, R21, RZ, 0x3c, !PT ;  /* 0x0000001508087212 */ /* 0x000fe200078e3cff */
[-C--:B------:R-:W-:Y:S01]  /*65d0*/  FMUL.FTZ R0, R149, R61.reuse ;  /* 0x0000003d95007220 */ /* 0x080fe20000410000 */
[----:B------:R-:W-:Y:S01]  /*65e0*/  SHF.R.U64 R26, R26, 0x3, RZ ;  /* 0x000000031a1a7819 */ /* 0x000fe200000012ff */
[----:B------:R-:W-:Y:S01]  /*65f0*/  FMUL.FTZ R61, R148, R61 ;  /* 0x0000003d943d7220 */ /* 0x000fe20000410000 */
[----:B------:R-:W-:Y:S01]  /*6600*/  LOP3.LUT R28, R28, R29, RZ, 0x3c, !PT ;  /* 0x0000001d1c1c7212 */ /* 0x000fe200078e3cff */
[----:B------:R-:W-:Y:S01]  /*6610*/  IMAD.X R29, RZ, RZ, R39, P3 ;  /* 0x000000ffff1d7224 */ /* 0x000fe200018e0627 */
[----:B------:R-:W-:Y:S01]  /*6620*/  MOV R14, R8 ;  /* 0x00000008000e7202 */ /* 0x000fe20000000f00 */
[----:B0-----:R-:W-:Y:S01]  /*6630*/  IMAD R4, R102, UR10, RZ ;  /* 0x0000000a66047c24 */ /* 0x001fe2000f8e02ff */
[----:B------:R-:W-:Y:S01]  /*6640*/  MOV R106, R10 ;  /* 0x0000000a006a7202 */ /* 0x000fe20000000f00 */
[----:B------:R-:W-:Y:S01]  /*6650*/  IMAD R11, R59, R40, R107 ;  /* 0x000000283b0b7224 */ /* 0x000fe200078e026b */
[----:B------:R-:W-:Y:S01]  /*6660*/  F2FP.F16.F32.PACK_AB R5, R108, R113 ;  /* 0x000000716c05723e */ /* 0x000fe200000000ff */
[----:B------:R-:W-:Y:S01]  /*6670*/  IMAD R103, R103, UR40, R4 ;  /* 0x0000002867677c24 */ /* 0x000fe2000f8e0204 */
[----:B------:R-:W-:Y:S01]  /*6680*/  F2FP.F16.F32.PACK_AB R4, R72, R75 ;  /* 0x0000004b4804723e */ /* 0x000fe200000000ff */
[----:B------:R-:W-:Y:S01]  /*6690*/  IMAD R72, R59, UR6, RZ ;  /* 0x000000063b487c24 */ /* 0x000fe2000f8e02ff */
[----:B------:R-:W-:Y:S01]  /*66a0*/  SHF.R.S32.HI R10, RZ, 0x1f, R11 ;  /* 0x0000001fff0a7819 */ /* 0x000fe2000001140b */
[----:B------:R-:W-:Y:S01]  /*66b0*/  ULDC.64 UR8, c[0x0][0xae8] ;  /* 0x0002ba0000087ab9 */ /* 0x000fe20000000a00 */
[----:B------:R-:W-:-:S02]  /*66c0*/  IADD3.X R13, R41, R13, R103, P0, !PT ;  /* 0x0000000d290d7210 */ /* 0x000fc400007fe467 */
[----:B------:R-:W-:Y:S01]  /*66d0*/  F2FP.F16.F32.PACK_AB R6, R70, R73 ;  /* 0x000000494606723e */ /* 0x000fe200000000ff */
[----:B------:R-:W-:Y:S01]  /*66e0*/  IMAD R10, R10, UR4, RZ ;  /* 0x000000040a0a7c24 */ /* 0x000fe2000f8e02ff */
[----:B------:R-:W-:Y:S01]  /*66f0*/  F2FP.F16.F32.PACK_AB R7, R98, R117 ;  /* 0x000000756207723e */ /* 0x000fe200000000ff */
[C---:B------:R-:W-:Y:S01]  /*6700*/  IMAD.WIDE.U32 R12, R11.reuse, UR4, R12 ;  /* 0x000000040b0c7c25 */ /* 0x040fe2000f8e000c */
[----:B------:R-:W-:Y:S02]  /*6710*/  LOP3.LUT P0, RZ, R154, 0x3, RZ, 0xc0, !PT ;  /* 0x000000039aff7812 */ /* 0x000fe4000780c0ff */
[----:B------:R-:W-:Y:S01]  /*6720*/  F2FP.F16.F32.PACK_AB R8, R66, R71 ;  /* 0x000000474208723e */ /* 0x000fe200000000ff */
[----:B------:R-:W-:Y:S01]  /*6730*/  IMAD R41, R11, UR5, R10 ;  /* 0x000000050b297c24 */ /* 0x000fe2000f8e020a */
[----:B------:R0:W-:Y:S01]  /*6740*/  STSM.16.M88.4 [R15], R4 ;  /* 0x000000040f007844 */ /* 0x0001e20000000200 */
[----:B------:R-:W-:Y:S01]  /*6750*/  ULDC.64 UR4, c[0x0][0xb50] ;  /* 0x0002d40000047ab9 */ /* 0x000fe20000000a00 */
[----:B------:R-:W-:-:S02]  /*6760*/  F2FP.F16.F32.PACK_AB R9, R94, R101 ;  /* 0x000000655e09723e */ /* 0x000fc400000000ff */
[----:B------:R-:W-:Y:S02]  /*6770*/  F2FP.F16.F32.PACK_AB R10, R68, R69 ;  /* 0x00000045440a723e */ /* 0x000fe400000000ff */
[----:B------:R-:W-:Y:S02]  /*6780*/  F2FP.F16.F32.PACK_AB R11, R92, R99 ;  /* 0x000000635c0b723e */ /* 0x000fe400000000ff */
[----:B------:R-:W-:Y:S02]  /*6790*/  LEA R40, P3, R12, UR4, 0x2 ;  /* 0x000000040c287c11 */ /* 0x000fe4000f8610ff */
[----:B------:R-:W-:Y:S01]  /*67a0*/  LOP3.LUT R26, R26, R27, RZ, 0x3c, !PT ;  /* 0x0000001b1a1a7212 */ /* 0x000fe200078e3cff */
[----:B------:R-:W-:Y:S01]  /*67b0*/  IMAD.X R27, RZ, RZ, R39, P2 ;  /* 0x000000ffff1b7224 */ /* 0x000fe200010e0627 */
[----:B------:R-:W-:Y:S01]  /*67c0*/  ISETP.GE.OR P2, PT, R43, R72, P0 ;  /* 0x000000482b00720c */ /* 0x000fe20000746670 */
[----:B------:R1:W-:Y:S01]  /*67d0*/  STSM.16.M88.4 [R14], R8 ;  /* 0x000000080e007844 */ /* 0x0003e20000000200 */
[----:B------:R-:W-:Y:S01]  /*67e0*/  F2FP.F16.F32.PACK_AB R71, R81, R84 ;  /* 0x000000545147723e */ /* 0x000fe200000000ff */
[----:B0-----:R-:W-:Y:S01]  /*67f0*/  VIADD R5, R43, 0x8 ;  /* 0x000000082b057836 */ /* 0x001fe20000000000 */
[----:B------:R-:W-:Y:S01]  /*6800*/  IADD3 R7, R13, R41, RZ ;  /* 0x000000290d077210 */ /* 0x000fe20007ffe0ff */
[----:B------:R-:W-:Y:S01]  /*6810*/  SHFL.IDX PT, R66, R40, 0x1, 0x1c1f ;  /* 0x003c1f0028427f89 */ /* 0x000fe200000e0000 */
[----:B------:R-:W-:-:S02]  /*6820*/  F2FP.F16.F32.PACK_AB R4, R62, R67 ;  /* 0x000000433e04723e */ /* 0x000fc400000000ff */
[----:B------:R-:W-:Y:S02]  /*6830*/  ISETP.GE.OR P0, PT, R5, R72, P0 ;  /* 0x000000480500720c */ /* 0x000fe40000706670 */
[----:B------:R-:W-:Y:S02]  /*6840*/  LEA.HI.X R41, R12, UR5, R7, 0x2, P3 ;  /* 0x000000050c297c11 */ /* 0x000fe400098f1407 */
[----:B------:R-:W-:Y:S02]  /*6850*/  F2FP.F16.F32.PACK_AB R5, R88, R97 ;  /* 0x000000615805723e */ /* 0x000fe400000000ff */
[----:B------:R-:W-:Y:S01]  /*6860*/  F2FP.F16.F32.PACK_AB R6, R64, R65 ;  /* 0x000000414006723e */ /* 0x000fe200000000ff */
[----:B------:R-:W-:Y:S01]  /*6870*/  SHFL.IDX PT, R67, R41, 0x1, 0x1c1f ;  /* 0x003c1f0029437f89 */ /* 0x000fe200000e0000 */
[----:B------:R-:W-:Y:S02]  /*6880*/  F2FP.F16.F32.PACK_AB R7, R90, R95 ;  /* 0x0000005f5a07723e */ /* 0x000fe400000000ff */
[----:B------:R-:W-:Y:S01]  /*6890*/  F2FP.F16.F32.PACK_AB R12, R60, R63 ;  /* 0x0000003f3c0c723e */ /* 0x000fe200000000ff */
[----:B------:R-:W-:Y:S01]  /*68a0*/  SHFL.IDX PT, R64, R40, RZ, 0x1c1f ;  /* 0x001c1fff28407589 */ /* 0x000fe200000e0000 */
[----:B------:R-:W-:-:S02]  /*68b0*/  F2FP.F16.F32.PACK_AB R13, R80, R93 ;  /* 0x0000005d500d723e */ /* 0x000fc400000000ff */
[----:B-1----:R-:W-:Y:S01]  /*68c0*/  F2FP.F16.F32.PACK_AB R14, R51, R58 ;  /* 0x0000003a330e723e */ /* 0x002fe200000000ff */
[----:B------:R-:W-:Y:S01]  /*68d0*/  STSM.16.M88.4 [R106], R4 ;  /* 0x000000046a007844 */ /* 0x000fe20000000200 */
[----:B------:R-:W-:Y:S02]  /*68e0*/  F2FP.F16.F32.PACK_AB R15, R79, R86 ;  /* 0x000000564f0f723e */ /* 0x000fe400000000ff */
[----:B------:R-:W-:Y:S01]  /*68f0*/  F2FP.F16.F32.PACK_AB R8, R52, R57 ;  /* 0x000000393408723e */ /* 0x000fe200000000ff */
[----:B------:R-:W0:Y:S01]  /*6900*/  SHFL.IDX PT, R65, R41, RZ, 0x1c1f ;  /* 0x001c1fff29417589 */ /* 0x000e2200000e0000 */
[----:B------:R-:W-:Y:S01]  /*6910*/  F2FP.F16.F32.PACK_AB R9, R76, R91 ;  /* 0x0000005b4c09723e */ /* 0x000fe200000000ff */
[----:B------:R-:W1:Y:S01]  /*6920*/  @P1 LDC R57, c[0x0][0xbec] ;  /* 0x0002fb00ff391b82 */ /* 0x000e620000000800 */
[----:B------:R-:W-:Y:S01]  /*6930*/  F2FP.F16.F32.PACK_AB R10, R49, R56 ;  /* 0x00000038310a723e */ /* 0x000fe200000000ff */
[----:B------:R-:W-:Y:S01]  /*6940*/  STSM.16.M88.4 [R105], R12 ;  /* 0x0000000c69007844 */ /* 0x000fe20000000200 */
[----:B------:R-:W-:-:S02]  /*6950*/  F2FP.F16.F32.PACK_AB R11, R78, R89 ;  /* 0x000000594e0b723e */ /* 0x000fc400000000ff */
[----:B------:R-:W-:Y:S02]  /*6960*/  MOV R100, R44 ;  /* 0x0000002c00647202 */ /* 0x000fe40000000f00 */
[----:B------:R-:W-:Y:S01]  /*6970*/  F2FP.F16.F32.PACK_AB R68, R50, R55 ;  /* 0x000000373244723e */ /* 0x000fe200000000ff */
[----:B------:R-:W-:Y:S01]  /*6980*/  STSM.16.M88.4 [R104], R8 ;  /* 0x0000000868007844 */ /* 0x000fe20000000200 */
[----:B------:R-:W-:Y:S02]  /*6990*/  F2FP.F16.F32.PACK_AB R69, R74, R87 ;  /* 0x000000574a45723e */ /* 0x000fe400000000ff */
[----:B------:R-:W-:Y:S02]  /*69a0*/  F2FP.F16.F32.PACK_AB R70, R3, R54 ;  /* 0x000000360346723e */ /* 0x000fe400000000ff */
[----:B------:R-:W-:Y:S02]  /*69b0*/  F2FP.F16.F32.PACK_AB R81, R82, R85 ;  /* 0x000000555251723e */ /* 0x000fe400000000ff */
[----:B------:R-:W-:Y:S01]  /*69c0*/  F2FP.F16.F32.PACK_AB R80, R48, R53 ;  /* 0x000000353050723e */ /* 0x000fe200000000ff */
[----:B------:R-:W-:Y:S01]  /*69d0*/  STSM.16.M88.4 [R100], R68 ;  /* 0x0000004464007844 */ /* 0x000fe20000000200 */
[----:B------:R-:W-:-:S02]  /*69e0*/  F2FP.F16.F32.PACK_AB R82, R0, R61 ;  /* 0x0000003d0052723e */ /* 0x000fc400000000ff */
[----:B------:R-:W-:Y:S02]  /*69f0*/  F2FP.F16.F32.PACK_AB R83, R83, R150 ;  /* 0x000000965353723e */ /* 0x000fe400000000ff */
[C---:B------:R-:W-:Y:S02]  /*6a00*/  LOP3.LUT R21, R38.reuse, 0x380, RZ, 0xc0, !PT ;  /* 0x0000038026157812 */ /* 0x040fe400078ec0ff */
[C---:B------:R-:W-:Y:S01]  /*6a10*/  IADD3 R33, P5, R38.reuse, 0x2000, RZ ;  /* 0x0000200026217810 */ /* 0x040fe20007fbe0ff */
[----:B------:R-:W-:Y:S01]  /*6a20*/  STSM.16.M88.4 [R77], R80 ;  /* 0x000000504d007844 */ /* 0x000fe20000000200 */
[----:B------:R-:W-:Y:S01]  /*6a30*/  IMAD R3, R153, 0x20, R17 ;  /* 0x0000002099037824 */ /* 0x000fe200078e0211 */
[----:B------:R-:W-:Y:S01]  /*6a40*/  SHF.R.U64 R21, R21, 0x3, RZ ;  /* 0x0000000315157819 */ /* 0x000fe200000012ff */
[----:B------:R-:W-:Y:S01]  /*6a50*/  BAR.SYNC.DEFER_BLOCKING 0x1, 0x100 ;  /* 0x0044000000007b1d */ /* 0x000fe20000010000 */
[----:B------:R-:W-:Y:S01]  /*6a60*/  IADD3 R31, P4, R38, 0x3000, RZ ;  /* 0x00003000261f7810 */ /* 0x000fe20007f9e0ff */
[----:B------:R-:W-:Y:S01]  /*6a70*/  UIMAD UR6, UR11, UR8, URZ ;  /* 0x000000080b0672a4 */ /* 0x000fe2000f8e023f */
[----:B------:R-:W-:Y:S01]  /*6a80*/  LOP3.LUT R38, R21, R38, RZ, 0x3c, !PT ;  /* 0x0000002615267212 */ /* 0x000fe200078e3cff */
[----:B------:R-:W-:Y:S01]  /*6a90*/  IMAD.X R21, RZ, RZ, R39, P6 ;  /* 0x000000ffff157224 */ /* 0x000fe200030e0627 */
[----:B------:R-:W-:Y:S01]  /*6aa0*/  UIMAD.WIDE.U32 UR4, UR7, UR8, URZ ;  /* 0x00000008070472a5 */ /* 0x000fe2000f8e003f */
[----:B------:R-:W-:Y:S01]  /*6ab0*/  LOP3.LUT R32, R33, 0x380, RZ, 0xc0, !PT ;  /* 0x0000038021207812 */ /* 0x000fe200078ec0ff */
[----:B0-----:R0:W-:Y:S01]  /*6ac0*/  @!P2 ST.E desc[UR48][R64.64], R37 ;  /* 0x000000254000a985 */ /* 0x0011e2000c101930 */
[----:B------:R-:W-:Y:S01]  /*6ad0*/  UIMAD UR6, UR7, UR9, UR6 ;  /* 0x00000009070672a4 */ /* 0x000fe2000f8e0206 */
[----:B------:R-:W-:-:S02]  /*6ae0*/  LOP3.LUT R30, R31, 0x380, RZ, 0xc0, !PT ;  /* 0x000003801f1e7812 */ /* 0x000fc400078ec0ff */
[----:B------:R2:W-:Y:S01]  /*6af0*/  @!P0 ST.E desc[UR48][R66.64], R36 ;  /* 0x0000002442008985 */ /* 0x0005e2000c101930 */
[----:B------:R-:W-:Y:S01]  /*6b00*/  ULDC.64 UR8, c[0x0][0xaf0] ;  /* 0x0002bc0000087ab9 */ /* 0x000fe20000000a00 */
[----:B------:R-:W-:Y:S02]  /*6b10*/  SHF.R.U64 R32, R32, 0x3, RZ ;  /* 0x0000000320207819 */ /* 0x000fe400000012ff */
[----:B------:R3:W5:Y:S01]  /*6b20*/  LD.E.128 R44, desc[UR48][R34.64] ;  /* 0x00000030222c7980 */ /* 0x000762000c101d00 */
[----:B0-----:R-:W0:Y:S03]  /*6b30*/  @P1 LDC R37, c[0x0][0xbf0] ;  /* 0x0002fc00ff251b82 */ /* 0x001e260000000800 */
[----:B------:R4:W5:Y:S01]  /*6b40*/  LD.E.128 R52, desc[UR48][R28.64] ;  /* 0x000000301c347980 */ /* 0x000962000c101d00 */
[----:B------:R-:W-:Y:S01]  /*6b50*/  UIADD3 UR5, UR5, UR6, URZ ;  /* 0x0000000605057290 */ /* 0x000fe2000fffe03f */
[----:B------:R-:W-:-:S02]  /*6b60*/  SHF.R.U64 R30, R30, 0x3, RZ ;  /* 0x000000031e1e7819 */ /* 0x000fc400000012ff */
[----:B------:R2:W5:Y:S01]  /*6b70*/  LD.E.128 R8, desc[UR48][R20.64] ;  /* 0x0000003014087980 */ /* 0x000562000c101d00 */
[----:B------:R-:W-:Y:S01]  /*6b80*/  LOP3.LUT R32, R32, R33, RZ, 0x3c, !PT ;  /* 0x0000002120207212 */ /* 0x000fe200078e3cff */
[----:B---3--:R-:W3:Y:S02]  /*6b90*/  LDC.64 R34, c[0x0][0xae0] ;  /* 0x0002b800ff227b82 */ /* 0x008ee40000000a00 */
[----:B------:R-:W5:Y:S01]  /*6ba0*/  LD.E.128 R48, desc[UR48][R38.64] ;  /* 0x0000003026307980 */ /* 0x000f62000c101d00 */
[----:B----4-:R-:W-:Y:S01]  /*6bb0*/  IMAD R28, R96, 0x80, R3 ;  /* 0x00000080601c7824 */ /* 0x010fe200078e0203 */
[----:B------:R-:W-:Y:S01]  /*6bc0*/  UIMAD UR6, UR10, UR8, URZ ;  /* 0x000000080a0672a4 */ /* 0x000fe2000f8e023f */
[----:B------:R-:W-:Y:S01]  /*6bd0*/  LOP3.LUT R30, R30, R31, RZ, 0x3c, !PT ;  /* 0x0000001f1e1e7212 */ /* 0x000fe200078e3cff */
[----:B------:R-:W-:Y:S01]  /*6be0*/  UIMAD.WIDE.U32 UR4, UR40, UR8, UR4 ;  /* 0x00000008280472a5 */ /* 0x000fe2000f8e0004 */
[----:B-1----:R-:W-:Y:S01]  /*6bf0*/  @P1 IMAD.HI.U32 R0, R28, R57, RZ ;  /* 0x000000391c001227 */ /* 0x002fe200078e00ff */
[----:B------:R-:W-:Y:S01]  /*6c00*/  IADD3.X R33, RZ, R39, RZ, P5, !PT ;  /* 0x00000027ff217210 */ /* 0x000fe20002ffe4ff */
[----:B------:R-:W5:Y:S02]  /*6c10*/  LD.E.128 R60, desc[UR48][R26.64] ;  /* 0x000000301a3c7980 */ /* 0x000f64000c101d00 */
[----:B--2---:R-:W-:Y:S01]  /*6c20*/  IMAD.MOV.U32 R20, RZ, RZ, R28 ;  /* 0x000000ffff147224 */ /* 0x004fe200078e001c */
[----:B------:R-:W-:Y:S01]  /*6c30*/  UIMAD UR6, UR40, UR9, UR6 ;  /* 0x00000009280672a4 */ /* 0x000fe2000f8e0206 */
[----:B------:R-:W-:Y:S01]  /*6c40*/  IMAD.X R31, RZ, RZ, R39, P4 ;  /* 0x000000ffff1f7224 */ /* 0x000fe200020e0627 */
[----:B------:R-:W5:Y:S01]  /*6c50*/  LD.E.128 R40, desc[UR48][R32.64] ;  /* 0x0000003020287980 */ /* 0x000f62000c101d00 */
[----:B0-----:R-:W-:Y:S01]  /*6c60*/  @P1 SHF.R.U32.HI R20, RZ, R37, R0 ;  /* 0x00000025ff141219 */ /* 0x001fe20000011600 */
[----:B------:R-:W-:-:S02]  /*6c70*/  UIADD3 UR5, UR5, UR6, URZ ;  /* 0x0000000605057290 */ /* 0x000fc4000fffe03f */
[----:B------:R-:W5:Y:S01]  /*6c80*/  LD.E.128 R4, desc[UR48][R30.64] ;  /* 0x000000301e047980 */ /* 0x000f62000c101d00 */
[--C-:B------:R-:W-:Y:S01]  /*6c90*/  SHF.R.S32.HI R3, RZ, 0x1f, R20.reuse ;  /* 0x0000001fff037819 */ /* 0x100fe20000011414 */
[----:B------:R-:W-:Y:S02]  /*6ca0*/  IMAD.MOV R0, RZ, RZ, -R20 ;  /* 0x000000ffff007224 */ /* 0x000fe400078e0a14 */
[----:B------:R0:W5:Y:S01]  /*6cb0*/  LD.E.128 R12, desc[UR48][R24.64] ;  /* 0x00000030180c7980 */ /* 0x000162000c101d00 */
[----:B------:R-:W-:Y:S01]  /*6cc0*/  ULDC.64 UR6, c[0x0][0xad8] ;  /* 0x0002b60000067ab9 */ /* 0x000fe20000000a00 */
[----:B------:R-:W-:Y:S01]  /*6cd0*/  IMAD R59, R59, R0, R28 ;  /* 0x000000003b3b7224 */ /* 0x000fe200078e021c */
[----:B------:R-:W-:Y:S01]  /*6ce0*/  @!PT LDS RZ, [RZ] ;  /* 0x00000000fffff984 */ /* 0x000fe20000000800 */
[----:B------:R-:W-:Y:S01]  /*6cf0*/  @!PT LDS RZ, [RZ] ;  /* 0x00000000fffff984 */ /* 0x000fe20000000800 */
[----:B------:R-:W-:Y:S01]  /*6d00*/  @!PT LDS RZ, [RZ] ;  /* 0x00000000fffff984 */ /* 0x000fe20000000800 */
[----:B------:R-:W-:Y:S01]  /*6d10*/  @!PT LDS RZ, [RZ] ;  /* 0x00000000fffff984 */ /* 0x000fe20000000800 */
[----:B------:R1:W-:Y:S06]  /*6d20*/  MEMBAR.ALL.CTA ;  /* 0x0000000000007992 */ /* 0x0003ec0000008000 */
[----:B-1----:R-:W1:Y:S01]  /*6d30*/  FENCE.VIEW.ASYNC.S ;  /* 0x00000000000073c6 */ /* 0x002e620000000000 */
[----:B---3--:R-:W-:Y:S01]  /*6d40*/  IMAD R3, R3, R34, RZ ;  /* 0x0000002203037224 */ /* 0x008fe200078e02ff */
[----:B------:R-:W-:-:S03]  /*6d50*/  SHF.R.S32.HI R0, RZ, 0x1f, R59 ;  /* 0x0000001fff007819 */ /* 0x000fc6000001143b */
[C---:B------:R-:W-:Y:S02]  /*6d60*/  IMAD R3, R20.reuse, R35, R3 ;  /* 0x0000002314037224 */ /* 0x040fe400078e0203 */
[----:B------:R-:W-:Y:S01]  /*6d70*/  IMAD.WIDE.U32 R20, R20, R34, UR4 ;  /* 0x0000000414147e25 */ /* 0x000fe2000f8e0022 */
[----:B------:R-:W-:-:S03]  /*6d80*/  LEA R29, R96, R17, 0x7 ;  /* 0x00000011601d7211 */ /* 0x000fc600078e38ff */
[----:B------:R-:W-:Y:S02]  /*6d90*/  IMAD.IADD R21, R21, 0x1, R3 ;  /* 0x0000000115157824 */ /* 0x000fe400078e0203 */
[----:B------:R-:W-:Y:S01]  /*6da0*/  IMAD R0, R0, UR6, RZ ;  /* 0x0000000600007c24 */ /* 0x000fe2000f8e02ff */
[----:B------:R-:W-:Y:S01]  /*6db0*/  UIADD3 UR39, UR39, 0x28820, URZ ;  /* 0x0002882027277890 */ /* 0x000fe2000fffe03f */
[----:B------:R-:W-:Y:S01]  /*6dc0*/  IMAD.WIDE.U32 R20, R59, UR6, R20 ;  /* 0x000000063b147c25 */ /* 0x000fe2000f8e0014 */
[----:B------:R-:W-:Y:S01]  /*6dd0*/  UIADD3 UR43, UR43, 0x1, URZ ;  /* 0x000000012b2b7890 */ /* 0x000fe2000fffe03f */
[----:B------:R-:W-:Y:S02]  /*6de0*/  ISETP.GE.AND P1, PT, R29, R72, PT ;  /* 0x000000481d00720c */ /* 0x000fe40003f26270 */
[----:B0-----:R-:W-:Y:S01]  /*6df0*/  IMAD R25, R59, UR7, R0 ;  /* 0x000000073b197c24 */ /* 0x001fe2000f8e0200 */
[----:B------:R-:W-:Y:S01]  /*6e00*/  ULDC.64 UR6, c[0x0][0xa80] ;  /* 0x0002a00000067ab9 */ /* 0x000fe20000000a00 */
[----:B------:R-:W-:Y:S01]  /*6e10*/  UPRMT UR39, URZ, 0x654, UR39 ;  /* 0x000006543f277896 */ /* 0x000fe20008000027 */
[----:B------:R-:W-:Y:S01]  /*6e20*/  LEA R0, P2, R20, UR6, 0x1 ;  /* 0x0000000614007c11 */ /* 0x000fe2000f8408ff */
[----:B------:R-:W-:Y:S01]  /*6e30*/  IMAD.IADD R21, R21, 0x1, R25 ;  /* 0x0000000115157824 */ /* 0x000fe200078e0219 */
[----:B------:R-:W-:Y:S01]  /*6e40*/  UISETP.NE.AND UP0, UPT, UR43, 0x2, UPT ;  /* 0x000000022b00788c */ /* 0x000fe2000bf05270 */
[----:B------:R-:W-:-:S03]  /*6e50*/  VIADD R3, R29, 0x20 ;  /* 0x000000201d037836 */ /* 0x000fc60000000000 */
[----:B------:R-:W-:Y:S01]  /*6e60*/  LEA.HI.X R28, R20, UR7, R21, 0x1, P2 ;  /* 0x00000007141c7c11 */ /* 0x000fe200090f0c15 */
[----:B------:R-:W-:Y:S01]  /*6e70*/  USEL UR5, URZ, 0x1, UP0 ;  /* 0x000000013f057887 */ /* 0x000fe20008000000 */
[-C--:B------:R-:W-:Y:S01]  /*6e80*/  ISETP.GE.AND P3, PT, R3, R72.reuse, PT ;  /* 0x000000480300720c */ /* 0x080fe20003f66270 */
[----:B------:R-:W-:Y:S01]  /*6e90*/  ULDC UR4, c[0x0][0xc] ;  /* 0x0000030000047ab9 */ /* 0x000fe20000000800 */
[----:B------:R-:W-:Y:S01]  /*6ea0*/  VIADD R3, R29, 0x40 ;  /* 0x000000401d037836 */ /* 0x000fe20000000000 */
[----:B------:R-:W-:Y:S01]  /*6eb0*/  UIADD3 UR41, UR4, UR41, URZ ;  /* 0x0000002904297290 */ /* 0x000fe2000fffe03f */
[----:B-1----:R0:W1:Y:S01]  /*6ec0*/  SHFL.IDX PT, R26, R0, RZ, 0x181f ;  /* 0x00181fff001a7589 */ /* 0x00206200000e0000 */
[----:B------:R-:W-:Y:S01]  /*6ed0*/  USEL UR43, UR43, URZ, UP0 ;  /* 0x0000003f2b2b7287 */ /* 0x000fe20008000000 */
[----:B------:R-:W-:Y:S01]  /*6ee0*/  SYNCS.ARRIVE.TRANS64.RED.A1T0 RZ, [UR39], RZ ;  /* 0x000000ffffff79a7 */ /* 0x000fe20008100427 */
[----:B------:R-:W-:Y:S01]  /*6ef0*/  ULOP3.LUT UR44, UR44, UR5, URZ, 0x3c, !UPT ;  /* 0x000000052c2c7292 */ /* 0x000fe2000f8e3c3f */
[----:B------:R0:W2:Y:S01]  /*6f00*/  SHFL.IDX PT, R27, R28, RZ, 0x181f ;  /* 0x00181fff1c1b7589 */ /* 0x0000a200000e0000 */
[----:B------:R-:W-:Y:S01]  /*6f10*/  BSSY B0, `(.L_x_31) ;  /* 0x000000b000007945 */ /* 0x000fe20003800000 */
[----:B------:R-:W-:-:S03]  /*6f20*/  ISETP.GE.AND P0, PT, R3, R72, PT ;  /* 0x000000480300720c */ /* 0x000fc60003f06270 */
[----:B------:R-:W-:Y:S10]  /*6f30*/  @P1 BRA `(.L_x_32) ;  /* 0x0000000000201947 */ /* 0x000ff40003800000 */
[----:B------:R-:W-:Y:S02]  /*6f40*/  ULDC UR4, c[0x0][0xac8] ;  /* 0x0002b20000047ab9 */ /* 0x000fe40000000800 */
[----:B------:R-:W-:Y:S02]  /*6f50*/  ISETP.GE.AND P2, PT, R18, UR4, PT ;  /* 0x0000000412007c0c */ /* 0x000fe4000bf46270 */
[----:B------:R-:W-:-:S11]  /*6f60*/  ISETP.GE.AND P1, PT, R22, UR4, PT ;  /* 0x0000000416007c0c */ /* 0x000fd6000bf26270 */
[----:B-1----:R-:W-:Y:S02]  /*6f70*/  @!P2 LEA R24, P4, R18, R26, 0x1 ;  /* 0x0000001a1218a211 */ /* 0x002fe400078808ff */
[----:B--2---:R-:W-:Y:S02]  /*6f80*/  @!P1 IMAD.WIDE R20, R22, 0x2, R26 ;  /* 0x0000000216149825 */ /* 0x004fe400078e021a */
[----:B------:R-:W-:-:S03]  /*6f90*/  @!P2 LEA.HI.X R25, R18, R27, R188, 0x1, P4 ;  /* 0x0000001b1219a211 */ /* 0x000fc600020f0cbc */
[----:B-----5:R3:W-:Y:S04]  /*6fa0*/  @!P1 ST.E.128 desc[UR48][R20.64], R48 ;  /* 0x0000003014009985 */ /* 0x0207e8000c101d30 */
[----:B------:R3:W-:Y:S02]  /*6fb0*/  @!P2 ST.E.128 desc[UR48][R24.64], R52 ;  /* 0x000000341800a985 */ /* 0x0007e4000c101d30 */
.L_x_32:
[----:B------:R-:W-:Y:S05]  /*6fc0*/  BSYNC B0 ;  /* 0x0000000000007941 */ /* 0x000fea0003800000 */
.L_x_31:
[----:B--2---:R2:W4:Y:S01]  /*6fd0*/  SHFL.IDX PT, R27, R28, 0x1, 0x181f ;  /* 0x00381f001c1b7f89 */ /* 0x00452200000e0000 */
[----:B------:R-:W-:Y:S03]  /*6fe0*/  BSSY B0, `(.L_x_33) ;  /* 0x000000b000007945 */ /* 0x000fe60003800000 */
[----:B-1----:R2:W1:Y:S01]  /*6ff0*/  SHFL.IDX PT, R26, R0, 0x1, 0x181f ;  /* 0x00381f00001a7f89 */ /* 0x00246200000e0000 */
[----:B------:R-:W-:Y:S05]  /*7000*/  @P3 BRA `(.L_x_34) ;  /* 0x0000000000203947 */ /* 0x000fea0003800000 */
[----:B------:R-:W-:Y:S02]  /*7010*/  ULDC UR4, c[0x0][0xac8] ;  /* 0x0002b20000047ab9 */ /* 0x000fe40000000800 */
[----:B------:R-:W-:Y:S02]  /*7020*/  ISETP.GE.AND P3, PT, R18, UR4, PT ;  /* 0x0000000412007c0c */ /* 0x000fe4000bf66270 */
[----:B------:R-:W-:-:S11]  /*7030*/  ISETP.GE.AND P2, PT, R22, UR4, PT ;  /* 0x0000000416007c0c */ /* 0x000fd6000bf46270 */
[----:B-1-3--:R-:W-:Y:S02]  /*7040*/  @!P3 LEA R24, P1, R18, R26, 0x1 ;  /* 0x0000001a1218b211 */ /* 0x00afe400078208ff */
[----:B----4-:R-:W-:Y:S02]  /*7050*/  @!P2 IMAD.WIDE R20, R22, 0x2, R26 ;  /* 0x000000021614a825 */ /* 0x010fe400078e021a */
[----:B------:R-:W-:-:S03]  /*7060*/  @!P3 LEA.HI.X R25, R18, R27, R188, 0x1, P1 ;  /* 0x0000001b1219b211 */ /* 0x000fc600008f0cbc */
[----:B-----5:R1:W-:Y:S04]  /*7070*/  @!P2 ST.E.128 desc[UR48][R20.64], R44 ;  /* 0x0000002c1400a985 */ /* 0x0203e8000c101d30 */
[----:B------:R1:W-:Y:S02]  /*7080*/  @!P3 ST.E.128 desc[UR48][R24.64], R60 ;  /* 0x0000003c1800b985 */ /* 0x0003e4000c101d30 */
.L_x_34:
[----:B------:R-:W-:Y:S05]  /*7090*/  BSYNC B0 ;  /* 0x0000000000007941 */ /* 0x000fea0003800000 */
.L_x_33:
[----:B----4-:R4:W0:Y:S01]  /*70a0*/  SHFL.IDX PT, R27, R28, 0x2, 0x181f ;  /* 0x00581f001c1b7f89 */ /* 0x01082200000e0000 */
[----:B------:R-:W-:Y:S03]  /*70b0*/  BSSY B0, `(.L_x_35) ;  /* 0x000000b000007945 */ /* 0x000fe60003800000 */
[----:B-1----:R4:W1:Y:S01]  /*70c0*/  SHFL.IDX PT, R26, R0, 0x2, 0x181f ;  /* 0x00581f00001a7f89 */ /* 0x00286200000e0000 */
[----:B------:R-:W-:Y:S05]  /*70d0*/  @P0 BRA `(.L_x_36) ;  /* 0x0000000000200947 */ /* 0x000fea0003800000 */
[----:B------:R-:W-:Y:S02]  /*70e0*/  ULDC UR4, c[0x0][0xac8] ;  /* 0x0002b20000047ab9 */ /* 0x000fe40000000800 */
[----:B------:R-:W-:Y:S02]  /*70f0*/  ISETP.GE.AND P2, PT, R18, UR4, PT ;  /* 0x0000000412007c0c */ /* 0x000fe4000bf46270 */
[----:B------:R-:W-:-:S11]  /*7100*/  ISETP.GE.AND P1, PT, R22, UR4, PT ;  /* 0x0000000416007c0c */ /* 0x000fd6000bf26270 */
[----:B-1-3--:R-:W-:Y:S02]  /*7110*/  @!P2 LEA R24, P0, R18, R26, 0x1 ;  /* 0x0000001a1218a211 */ /* 0x00afe400078008ff */
[----:B0-----:R-:W-:Y:S02]  /*7120*/  @!P1 IMAD.WIDE R20, R22, 0x2, R26 ;  /* 0x0000000216149825 */ /* 0x001fe400078e021a */
[----:B------:R-:W-:-:S03]  /*7130*/  @!P2 LEA.HI.X R25, R18, R27, R188, 0x1, P0 ;  /* 0x0000001b1219a211 */ /* 0x000fc600000f0cbc */
[----:B-----5:R0:W-:Y:S04]  /*7140*/  @!P1 ST.E.128 desc[UR48][R20.64], R40 ;  /* 0x0000002814009985 */ /* 0x0201e8000c101d30 */
[----:B------:R0:W-:Y:S02]  /*7150*/  @!P2 ST.E.128 desc[UR48][R24.64], R12 ;  /* 0x0000000c1800a985 */ /* 0x0001e4000c101d30 */
.L_x_36:
[----:B------:R-:W-:Y:S05]  /*7160*/  BSYNC B0 ;  /* 0x0000000000007941 */ /* 0x000fea0003800000 */
.L_x_35:
[----:B------:R-:W-:Y:S01]  /*7170*/  VIADD R3, R29, 0x60 ;  /* 0x000000601d037836 */ /* 0x000fe20000000000 */
[----:B0--3--:R0:W3:Y:S01]  /*7180*/  SHFL.IDX PT, R21, R28, 0x3, 0x181f ;  /* 0x00781f001c157f89 */ /* 0x0090e200000e0000 */
[----:B------:R-:W-:Y:S01]  /*7190*/  UIADD3 UR45, UR45, 0x1, URZ ;  /* 0x000000012d2d7890 */ /* 0x000fe2000fffe03f */
[----:B------:R-:W-:Y:S02]  /*71a0*/  BSSY B0, `(.L_x_37) ;  /* 0x000000c000007945 */ /* 0x000fe40003800000 */
[----:B------:R-:W-:Y:S01]  /*71b0*/  ISETP.GE.AND P0, PT, R3, R72, PT ;  /* 0x000000480300720c */ /* 0x000fe20003f06270 */
[----:B------:R0:W0:-:S12]  /*71c0*/  SHFL.IDX PT, R20, R0, 0x3, 0x181f ;  /* 0x00781f0000147f89 */ /* 0x00001800000e0000 */
[----:B------:R-:W-:Y:S05]  /*71d0*/  @P0 BRA `(.L_x_38) ;  /* 0x0000000000200947 */ /* 0x000fea0003800000 */
[----:B------:R-:W-:Y:S02]  /*71e0*/  ULDC UR4, c[0x0][0xac8] ;  /* 0x0002b20000047ab9 */ /* 0x000fe40000000800 */
[----:B------:R-:W-:Y:S02]  /*71f0*/  ISETP.GE.AND P2, PT, R18, UR4, PT ;  /* 0x0000000412007c0c */ /* 0x000fe4000bf46270 */
[----:B------:R-:W-:-:S11]  /*7200*/  ISETP.GE.AND P1, PT, R22, UR4, PT ;  /* 0x0000000416007c0c */ /* 0x000fd6000bf26270 */
[----:B0----5:R-:W-:Y:S02]  /*7210*/  @!P2 LEA R14, P0, R18, R20, 0x1 ;  /* 0x00000014120ea211 */ /* 0x021fe400078008ff */
[----:B---3--:R-:W-:Y:S02]  /*7220*/  @!P1 IMAD.WIDE R12, R22, 0x2, R20 ;  /* 0x00000002160c9825 */ /* 0x008fe400078e0214 */
[----:B------:R-:W-:-:S03]  /*7230*/  @!P2 LEA.HI.X R15, R18, R21, R188, 0x1, P0 ;  /* 0x00000015120fa211 */ /* 0x000fc600000f0cbc */
[----:B------:R0:W-:Y:S04]  /*7240*/  @!P1 ST.E.128 desc[UR48][R12.64], R4 ;  /* 0x000000040c009985 */ /* 0x0001e8000c101d30 */
[----:B------:R0:W-:Y:S02]  /*7250*/  @!P2 ST.E.128 desc[UR48][R14.64], R8 ;  /* 0x000000080e00a985 */ /* 0x0001e4000c101d30 */
.L_x_38:
[----:B------:R-:W-:Y:S05]  /*7260*/  BSYNC B0 ;  /* 0x0000000000007941 */ /* 0x000fea0003800000 */
.L_x_37:
[----:B0-2-4-:R-:W0:Y:S02]  /*7270*/  LDC R0, c[0x0][0xc34] ;  /* 0x00030d00ff007b82 */ /* 0x015e240000000800 */
[----:B0-----:R-:W-:-:S13]  /*7280*/  ISETP.LE.AND P0, PT, R0, UR41, PT ;  /* 0x0000002900007c0c */ /* 0x001fda000bf03270 */
[----:B------:R-:W-:Y:S05]  /*7290*/  @!P0 BRA `(.L_x_39) ;  /* 0xffffff9800848947 */ /* 0x000fea000383ffff */
[----:B------:R-:W-:Y:S05]  /*72a0*/  EXIT ;  /* 0x000000000000794d */ /* 0x000fea0003800000 */
.L_x_5:
[----:B------:R-:W-:-:S08]  /*72b0*/  NOP ;  /* 0x0000000000007918 */ /* 0x000fd00000000000 */
[----:B------:R-:W0:-:S00]  /*72c0*/  USETMAXREG.DEALLOC.CTAPOOL 0x28 ;  /* 0x00000028000079c8 */ /* 0x000e0000080e0500 */
[----:B------:R-:W1:Y:S01]  /*72d0*/  S2UR UR10, SR_CTAID.X ;  /* 0x00000000000a79c3 */ /* 0x000e620000002500 */
[----:B0-----:R-:W-:Y:S01]  /*72e0*/  IMAD.MOV.U32 R37, RZ, RZ, 0x1 ;  /* 0x00000001ff257424 */ /* 0x001fe200078e00ff */
[----:B------:R-:W-:Y:S01]  /*72f0*/  MOV R22, RZ ;  /* 0x000000ff00167202 */ /* 0x000fe20000000f00 */
[----:B------:R-:W-:-:S05]  /*7300*/  IMAD.MOV.U32 R25, RZ, RZ, 0x1 ;  /* 0x00000001ff197424 */ /* 0x000fca00078e00ff */
[----:B------:R-:W1:Y:S02]  /*7310*/  LDC R2, c[0x0][0xc34] ;  /* 0x00030d00ff027b82 */ /* 0x000e640000000800 */
[----:B-1----:R-:W-:-:S13]  /*7320*/  ISETP.LE.AND P0, PT, R2, UR10, PT ;  /* 0x0000000a02007c0c */ /* 0x002fda000bf03270 */
[----:B------:R-:W-:Y:S05]  /*7330*/  @P0 BRA `(.L_x_40) ;  /* 0x0000003400740947 */ /* 0x000fea0003800000 */
[C---:B------:R-:W-:Y:S01]  /*7340*/  IMAD.SHL.U32 R28, R5.reuse, 0x8, RZ ;  /* 0x00000008051c7824 */ /* 0x040fe200078e00ff */
[----:B------:R-:W-:Y:S01]  /*7350*/  ULDC.64 UR6, c[0x0][0x2f0] ;  /* 0x0000bc0000067ab9 */ /* 0x000fe20000000a00 */
[----:B------:R-:W-:Y:S01]  /*7360*/  ULDC UR9, c[0x0][0x2b8] ;  /* 0x0000ae0000097ab9 */ /* 0x000fe20000000800 */
[----:B------:R-:W-:Y:S01]  /*7370*/  LOP3.LUT R18, R18, 0xfffffffe, RZ, 0xc0, !PT ;  /* 0xfffffffe12127812 */ /* 0x000fe200078ec0ff */
[----:B------:R-:W-:Y:S01]  /*7380*/  ULDC.64 UR4, c[0x0][0x418] ;  /* 0x0001060000047ab9 */ /* 0x000fe20000000a00 */
[C---:B------:R-:W-:Y:S01]  /*7390*/  LOP3.LUT R0, R28.reuse, 0x1f8, RZ, 0xc0, !PT ;  /* 0x000001f81c007812 */ /* 0x040fe200078ec0ff */
[----:B------:R-:W-:Y:S01]  /*73a0*/  UISETP.NE.U32.AND UP0, UPT, UR4, URZ, UPT ;  /* 0x0000003f0400728c */ /* 0x000fe2000bf05070 */
[----:B------:R-:W-:Y:S01]  /*73b0*/  LOP3.LUT R34, R28, 0x38, RZ, 0xc0, !PT ;  /* 0x000000381c227812 */ /* 0x000fe200078ec0ff */
[----:B------:R-:W0:Y:S01]  /*73c0*/  S2UR UR8, SR_CgaCtaId ;  /* 0x00000000000879c3 */ /* 0x000e220000008800 */
[--C-:B------:R-:W-:Y:S01]  /*73d0*/  LOP3.LUT R3, R0, 0x38, R5.reuse, 0x78, !PT ;  /* 0x0000003800037812 */ /* 0x100fe200078e7805 */
[----:B------:R-:W-:Y:S01]  /*73e0*/  UISETP.NE.AND.EX UP0, UPT, UR5, URZ, UPT, UP0 ;  /* 0x0000003f0500728c */ /* 0x000fe2000bf05300 */
[----:B------:R-:W-:Y:S01]  /*73f0*/  LOP3.LUT R0, R34, 0x40, RZ, 0xfc, !PT ;  /* 0x0000004022007812 */ /* 0x000fe200078efcff */
[----:B------:R-:W-:Y:S01]  /*7400*/  ULDC UR4, c[0x0][0x424] ;  /* 0x0001090000047ab9 */ /* 0x000fe20000000800 */
[----:B------:R-:W-:Y:S01]  /*7410*/  ULDC UR38, c[0x0][0x448] ;  /* 0x0001120000267ab9 */ /* 0x000fe20000000800 */
[----:B------:R-:W-:Y:S01]  /*7420*/  USEL UR4, UR4, 0x1, UP0 ;  /* 0x0000000104047887 */ /* 0x000fe20008000000 */
[C---:B------:R-:W-:Y:S01]  /*7430*/  ISETP.GE.AND P2, PT, R0.reuse, UR7, PT ;  /* 0x0000000700007c0c */ /* 0x040fe2000bf46270 */
[----:B------:R-:W-:Y:S01]  /*7440*/  UMOV UR39, 0x400 ;  /* 0x0000040000277882 */ /* 0x000fe20000000000 */
[C---:B------:R-:W-:Y:S01]  /*7450*/  ISETP.GE.AND P1, PT, R0.reuse, UR9, PT ;  /* 0x0000000900007c0c */ /* 0x040fe2000bf26270 */
[----:B------:R-:W-:Y:S01]  /*7460*/  UIMAD UR37, UR4, UR6, URZ ;  /* 0x00000006042572a4 */ /* 0x000fe2000f8e023f */
[----:B------:R-:W-:Y:S01]  /*7470*/  ISETP.GE.AND P0, PT, R0, UR7, PT ;  /* 0x0000000700007c0c */ /* 0x000fe2000bf06270 */
[----:B------:R-:W-:Y:S01]  /*7480*/  IMAD.SHL.U32 R0, R5, 0x10, RZ ;  /* 0x0000001005007824 */ /* 0x000fe200078e00ff */
[----:B------:R-:W-:Y:S01]  /*7490*/  ULDC UR4, c[0x0][0x288] ;  /* 0x0000a20000047ab9 */ /* 0x000fe20000000800 */
[----:B------:R-:W-:Y:S01]  /*74a0*/  UIADD3 UR5, UR37, 0x7f, URZ ;  /* 0x0000007f25057890 */ /* 0x000fe2000fffe03f */
[----:B------:R-:W-:Y:S01]  /*74b0*/  SHF.R.U32.HI R35, RZ, 0x3, R5 ;  /* 0x00000003ff237819 */ /* 0x000fe20000011605 */
[----:B------:R-:W-:Y:S01]  /*74c0*/  UIMAD UR38, UR38, UR4, URZ ;  /* 0x00000004262672a4 */ /* 0x000fe2000f8e023f */
[----:B------:R-:W-:Y:S01]  /*74d0*/  LOP3.LUT R28, R3, 0x200, R28, 0xf8, !PT ;  /* 0x00000200031c7812 */ /* 0x000fe200078ef81c */
[----:B------:R-:W-:Y:S01]  /*74e0*/  USHF.R.S32.HI UR6, URZ, 0x1f, UR5 ;  /* 0x0000001f3f067899 */ /* 0x000fe20008011405 */
[----:B------:R-:W-:Y:S01]  /*74f0*/  LOP3.LUT R35, R35, 0xf, RZ, 0xc0, !PT ;  /* 0x0000000f23237812 */ /* 0x000fe200078ec0ff */
[----:B------:R-:W-:Y:S01]  /*7500*/  IMAD.U32 R33, RZ, RZ, UR10 ;  /* 0x0000000aff217e24 */ /* 0x000fe2000f8e00ff */
[----:B------:R-:W-:Y:S01]  /*7510*/  @P2 LOP3.LUT R18, R18, 0x1, RZ, 0xfc, !PT ;  /* 0x0000000112122812 */ /* 0x000fe200078efcff */
[----:B------:R-:W-:Y:S01]  /*7520*/  ULEA.HI UR6, UR6, UR5, URZ, 0x7 ;  /* 0x0000000506067291 */ /* 0x000fe2000f8f383f */
[----:B------:R-:W-:Y:S01]  /*7530*/  LOP3.LUT R2, R0, 0x70, RZ, 0xc0, !PT ;  /* 0x0000007000027812 */ /* 0x000fe200078ec0ff */
[----:B0-----:R-:W-:Y:S01]  /*7540*/  ULEA UR39, UR8, UR39, 0x18 ;  /* 0x0000002708277291 */ /* 0x001fe2000f8ec03f */
[----:B------:R-:W-:Y:S01]  /*7550*/  LOP3.LUT R18, R18, 0xffffffbf, RZ, 0xc0, !PT ;  /* 0xffffffbf12127812 */ /* 0x000fe200078ec0ff */
[----:B------:R-:W-:Y:S01]  /*7560*/  ULEA.HI.SX32 UR42, UR6, 0xffffffff, 0x19 ;  /* 0xffffffff062a7891 */ /* 0x000fe2000f8fca3f */
[----:B------:R-:W-:Y:S01]  /*7570*/  IMAD.MOV.U32 R25, RZ, RZ, 0x1 ;  /* 0x00000001ff197424 */ /* 0x000fe200078e00ff */
[----:B------:R-:W-:Y:S01]  /*7580*/  MOV R22, RZ ;  /* 0x000000ff00167202 */ /* 0x000fe20000000f00 */
[----:B------:R-:W-:Y:S01]  /*7590*/  IMAD.MOV.U32 R37, RZ, RZ, RZ ;  /* 0x000000ffff257224 */ /* 0x000fe200078e00ff */
[----:B------:R-:W-:Y:S01]  /*75a0*/  @P1 LOP3.LUT R18, R18, 0x40, RZ, 0xfc, !PT ;  /* 0x0000004012121812 */ /* 0x000fe200078efcff */
[----:B------:R-:W-:Y:S01]  /*75b0*/  USHF.L.U32 UR4, UR42, 0x7, URZ ;  /* 0x000000072a047899 */ /* 0x000fe2000800063f */
[----:B------:R-:W-:Y:S01]  /*75c0*/  ISETP.GE.AND P1, PT, R34, UR7, PT ;  /* 0x0000000722007c0c */ /* 0x000fe2000bf26270 */
[----:B------:R-:W-:Y:S01]  /*75d0*/  ULOP3.LUT UR41, UR36, 0x2, URZ, 0xfc, !UPT ;  /* 0x0000000224297892 */ /* 0x000fe2000f8efc3f */
[----:B------:R-:W-:Y:S01]  /*75e0*/  LOP3.LUT R18, R18, 0xfffffffb, RZ, 0xc0, !PT ;  /* 0xfffffffb12127812 */ /* 0x000fe200078ec0ff */
[----:B------:R-:W-:Y:S01]  /*75f0*/  ULEA.HI.SX32 UR40, UR6, 0xfffffffe, 0x19 ;  /* 0xfffffffe06287891 */ /* 0x000fe2000f8fca3f */
[----:B------:R-:W-:Y:S01]  /*7600*/  LEA R0, R28, UR39, 0x1 ;  /* 0x000000271c007c11 */ /* 0x000fe2000f8e08ff */
[----:B------:R-:W-:Y:S01]  /*7610*/  IMAD.U32 R30, RZ, RZ, UR4 ;  /* 0x00000004ff1e7e24 */ /* 0x000fe2000f8e00ff */
[----:B------:R-:W-:Y:S01]  /*7620*/  @P0 LOP3.LUT R18, R18, 0x4, RZ, 0xfc, !PT ;  /* 0x0000000412120812 */ /* 0x000fe200078efcff */
[----:B------:R-:W-:Y:S01]  /*7630*/  ULDC UR43, c[0x0][0xc] ;  /* 0x00000300002b7ab9 */ /* 0x000fe20000000800 */
[----:B------:R-:W-:-:S02]  /*7640*/  ISETP.GE.AND P0, PT, R34, UR7, PT ;  /* 0x0000000722007c0c */ /* 0x000fc4000bf06270 */
[----:B------:R-:W-:Y:S02]  /*7650*/  LOP3.LUT R18, R18, 0xfffffffd, RZ, 0xc0, !PT ;  /* 0xfffffffd12127812 */ /* 0x000fe400078ec0ff */
[C---:B------:R-:W-:Y:S02]  /*7660*/  LOP3.LUT R36, R35.reuse, UR4, R2, 0xfe, !PT ;  /* 0x0000000423247c12 */ /* 0x040fe4000f8efe02 */
[----:B------:R-:W-:Y:S02]  /*7670*/  @P1 LOP3.LUT R18, R18, 0x2, RZ, 0xfc, !PT ;  /* 0x0000000212121812 */ /* 0x000fe400078efcff */
[----:B------:R-:W-:Y:S02]  /*7680*/  IADD3 R30, -R35, UR37, -R30 ;  /* 0x00000025231e7c10 */ /* 0x000fe4000fffe91e */
[----:B------:R-:W-:-:S04]  /*7690*/  LOP3.LUT R18, R18, 0xfffffff7, RZ, 0xc0, !PT ;  /* 0xfffffff712127812 */ /* 0x000fc800078ec0ff */
[----:B------:R-:W-:Y:S02]  /*76a0*/  @P0 LOP3.LUT R18, R18, 0x8, RZ, 0xfc, !PT ;  /* 0x0000000812120812 */ /* 0x000fe400078efcff */
[----:B------:R-:W-:Y:S02]  /*76b0*/  ISETP.GE.AND P0, PT, R34, UR9, PT ;  /* 0x0000000922007c0c */ /* 0x000fe4000bf06270 */
[----:B------:R-:W-:-:S11]  /*76c0*/  LOP3.LUT R18, R18, 0xffffff7f, RZ, 0xc0, !PT ;  /* 0xffffff7f12127812 */ /* 0x000fd600078ec0ff */
[----:B------:R-:W-:-:S07]  /*76d0*/  @P0 LOP3.LUT R18, R18, 0x80, RZ, 0xfc, !PT ;  /* 0x0000008012120812 */ /* 0x000fce00078efcff */
.L_x_75:
[----:B------:R-:W0:Y:S01]  /*76e0*/  LDC R0, c[0x0][0xc38] ;  /* 0x00030e00ff007b82 */ /* 0x000e220000000800 */
[----:B------:R-:W-:Y:S01]  /*76f0*/  IMAD.MOV.U32 R24, RZ, RZ, R33 ;  /* 0x000000ffff187224 */ /* 0x000fe200078e0021 */
[----:B------:R-:W-:Y:S05]  /*7700*/  YIELD ;  /* 0x0000000000007946 */ /* 0x000fea0003800000 */
[----:B------:R-:W-:Y:S01]  /*7710*/  ULDC.64 UR4, c[0x0][0xa28] ;  /* 0x00028a0000047ab9 */ /* 0x000fe20000000a00 */
[----:B------:R-:W1:Y:S01]  /*7720*/  LDC R2, c[0x0][0xc44] ;  /* 0x00031100ff027b82 */ /* 0x000e620000000800 */
[----:B------:R-:W-:Y:S01]  /*7730*/  IMAD.MOV.U32 R32, RZ, RZ, RZ ;  /* 0x000000ffff207224 */ /* 0x000fe200078e00ff */
[----:B0-----:R-:W-:-:S13]  /*7740*/  ISETP.NE.AND P0, PT, R0, 0x1, PT ;  /* 0x000000010000780c */ /* 0x001fda0003f05270 */
[----:B------:R-:W0:Y:S08]  /*7750*/  @P0 LDC R0, c[0x0][0xc3c] ;  /* 0x00030f00ff000b82 */ /* 0x000e300000000800 */
[----:B------:R-:W2:Y:S01]  /*7760*/  @P0 LDC R3, c[0x0][0xc40] ;  /* 0x00031000ff030b82 */ /* 0x000ea20000000800 */
[----:B0-----:R-:W-:-:S05]  /*7770*/  @P0 IMAD.HI.U32 R0, R33, R0, RZ ;  /* 0x0000000021000227 */ /* 0x001fca00078e00ff */
[----:B--2---:R-:W-:Y:S02]  /*7780*/  @P0 SHF.R.U32.HI R24, RZ, R3, R0 ;  /* 0x00000003ff180219 */ /* 0x004fe40000011600 */
[----:B-1----:R-:W-:-:S03]  /*7790*/  ISETP.NE.AND P0, PT, R2, 0x1, PT ;  /* 0x000000010200780c */ /* 0x002fc60003f05270 */
[----:B------:R-:W-:-:S10]  /*77a0*/  IMAD.MOV.U32 R23, RZ, RZ, R24 ;  /* 0x000000ffff177224 */ /* 0x000fd400078e0018 */
[----:B------:R-:W0:Y:S02]  /*77b0*/  @P0 LDC.64 R2, c[0x0][0xc48] ;  /* 0x00031200ff020b82 */ /* 0x000e240000000a00 */
[----:B0-----:R-:W-:-:S05]  /*77c0*/  @P0 IMAD.HI.U32 R0, R24, R2, RZ ;  /* 0x0000000218000227 */ /* 0x001fca00078e00ff */
[----:B------:R-:W-:Y:S02]  /*77d0*/  @P0 SHF.R.U32.HI R23, RZ, R3, R0 ;  /* 0x00000003ff170219 */ /* 0x000fe40000011600 */
[----:B------:R-:W-:-:S04]  /*77e0*/  ISETP.NE.U32.AND P0, PT, RZ, UR4, PT ;  /* 0x00000004ff007c0c */ /* 0x000fc8000bf05070 */
[----:B------:R-:W-:-:S13]  /*77f0*/  ISETP.NE.AND.EX P0, PT, RZ, UR5, PT, P0 ;  /* 0x00000005ff007c0c */ /* 0x000fda000bf05300 */
[----:B------:R-:W0:Y:S01]  /*7800*/  @P0 LDC.64 R2, c[0x0][0xa28] ;  /* 0x00028a00ff020b82 */ /* 0x000e220000000a00 */
[----:B------:R-:W-:-:S04]  /*7810*/  UIADD3 UR4, UR39, 0x18400, URZ ;  /* 0x0001840027047890 */ /* 0x000fc8000fffe03f */
[----:B------:R-:W-:Y:S01]  /*7820*/  ULOP3.LUT UP0, URZ, UR4, 0x3ff, URZ, 0xc0, !UPT ;  /* 0x000003ff043f7892 */ /* 0x000fe2000f80c03f */
[----:B0-----:R-:W-:-:S05]  /*7830*/  @P0 IMAD.WIDE R2, R23, 0x4, R2 ;  /* 0x0000000417020825 */ /* 0x001fca00078e0202 */
[----:B------:R0:W5:Y:S01]  /*7840*/  @P0 LDG.E R32, desc[UR48][R2.64] ;  /* 0x0000003002200981 */ /* 0x000162000c1e1900 */
[----:B------:R-:W-:-:S13]  /*7850*/  PLOP3.LUT P0, PT, PT, PT, UP0, 0x80, 0x0 ;  /* 0x000000000000781c */ /* 0x000fda0003f0f008 */
[----:B0-----:R-:W-:Y:S05]  /*7860*/  @!P0 BRA `(.L_x_41) ;  /* 0x0000000000408947 */ /* 0x001fea0003800000 */
[----:B------:R-:W-:Y:S01]  /*7870*/  MOV R2, 0x0 ;  /* 0x0000000000027802 */ /* 0x000fe20000000f00 */
[----:B------:R-:W-:Y:S01]  /*7880*/  ULDC.64 UR4, c[0x4][0x80] ;  /* 0x0100200000047ab9 */ /* 0x000fe20000000a00 */
[----:B------:R-:W-:Y:S01]  /*7890*/  ULDC.64 UR6, c[0x4][0x88] ;  /* 0x0100220000067ab9 */ /* 0x000fe20000000a00 */
[----:B------:R-:W-:Y:S01]  /*78a0*/  MOV R4, UR4 ;  /* 0x0000000400047c02 */ /* 0x000fe20008000f00 */
[----:B------:R-:W-:Y:S01]  /*78b0*/  IMAD.U32 R5, RZ, RZ, UR5 ;  /* 0x00000005ff057e24 */ /* 0x000fe2000f8e00ff */
[----:B------:R-:W-:Y:S01]  /*78c0*/  ULDC.64 UR4, c[0x4][0x8] ;  /* 0x0100020000047ab9 */ /* 0x000fe20000000a00 */
[----:B------:R-:W0:Y:S01]  /*78d0*/  LDC.64 R2, c[0x4][R2] ;  /* 0x0100000002027b82 */ /* 0x000e220000000a00 */
[----:B------:R-:W-:Y:S01]  /*78e0*/  IMAD.U32 R6, RZ, RZ, UR6 ;  /* 0x00000006ff067e24 */ /* 0x000fe2000f8e00ff */
[----:B------:R-:W-:Y:S01]  /*78f0*/  MOV R8, 0x70 ;  /* 0x0000007000087802 */ /* 0x000fe20000000f00 */
[----:B------:R-:W-:Y:S02]  /*7900*/  IMAD.U32 R7, RZ, RZ, UR7 ;  /* 0x00000007ff077e24 */ /* 0x000fe4000f8e00ff */
[----:B------:R-:W-:-:S02]  /*7910*/  IMAD.U32 R10, RZ, RZ, UR4 ;  /* 0x00000004ff0a7e24 */ /* 0x000fc4000f8e00ff */
[----:B------:R-:W-:Y:S02]  /*7920*/  IMAD.U32 R11, RZ, RZ, UR5 ;  /* 0x00000005ff0b7e24 */ /* 0x000fe4000f8e00ff */
[----:B------:R-:W-:Y:S02]  /*7930*/  IMAD.MOV.U32 R12, RZ, RZ, 0x1 ;  /* 0x00000001ff0c7424 */ /* 0x000fe400078e00ff */
[----:B------:R-:W-:-:S07]  /*7940*/  IMAD.MOV.U32 R13, RZ, RZ, RZ ;  /* 0x000000ffff0d7224 */ /* 0x000fce00078e00ff */
[----:B------:R-:W-:-:S07]  /*7950*/  LEPC R20, `(.L_x_41) ;  /* 0x000000001014794e */ /* 0x000fce0000000000 */
[----:B0----5:R-:W-:Y:S05]  /*7960*/  CALL.ABS.NOINC R2 ;  /* 0x0000000002007343 */ /* 0x021fea0003c00000 */
.L_x_41:
[----:B------:R-:W-:-:S04]  /*7970*/  UIADD3 UR4, UR39, 0x400, URZ ;  /* 0x0000040027047890 */ /* 0x000fc8000fffe03f */
[----:B------:R-:W-:-:S06]  /*7980*/  ULOP3.LUT UP0, URZ, UR4, 0x3ff, URZ, 0xc0, !UPT ;  /* 0x000003ff043f7892 */ /* 0x000fcc000f80c03f */
[----:B------:R-:W-:-:S13]  /*7990*/  PLOP3.LUT P0, PT, PT, PT, UP0, 0x80, 0x0 ;  /* 0x000000000000781c */ /* 0x000fda0003f0f008 */
[----:B------:R-:W-:Y:S05]  /*79a0*/  @!P0 BRA `(.L_x_42) ;  /* 0x00000000007c8947 */ /* 0x000fea0003800000 */
[----:B------:R-:W-:Y:S01]  /*79b0*/  MOV R16, 0x0 ;  /* 0x0000000000107802 */ /* 0x000fe20000000f00 */
[----:B------:R-:W-:Y:S01]  /*79c0*/  ULDC.64 UR6, c[0x4][0x80] ;  /* 0x0100200000067ab9 */ /* 0x000fe20000000a00 */
[----:B------:R-:W-:Y:S01]  /*79d0*/  ULDC.64 UR8, c[0x4][0x88] ;  /* 0x0100220000087ab9 */ /* 0x000fe20000000a00 */
[----:B------:R-:W-:Y:S01]  /*79e0*/  ULDC.64 UR4, c[0x4][0x10] ;  /* 0x0100040000047ab9 */ /* 0x000fe20000000a00 */
[----:B------:R0:W1:Y:S01]  /*79f0*/  LDC.64 R2, c[0x4][R16] ;  /* 0x0100000010027b82 */ /* 0x0000620000000a00 */
[----:B------:R-:W-:Y:S01]  /*7a00*/  IMAD.U32 R4, RZ, RZ, UR6 ;  /* 0x00000006ff047e24 */ /* 0x000fe2000f8e00ff */
[----:B------:R-:W-:Y:S01]  /*7a10*/  MOV R7, UR9 ;  /* 0x0000000900077c02 */ /* 0x000fe20008000f00 */
[----:B------:R-:W-:Y:S02]  /*7a20*/  IMAD.U32 R5, RZ, RZ, UR7 ;  /* 0x00000007ff057e24 */ /* 0x000fe4000f8e00ff */
[----:B------:R-:W-:Y:S02]  /*7a30*/  IMAD.U32 R6, RZ, RZ, UR8 ;  /* 0x00000008ff067e24 */ /* 0x000fe4000f8e00ff */
[----:B------:R-:W-:-:S02]  /*7a40*/  IMAD.U32 R10, RZ, RZ, UR4 ;  /* 0x00000004ff0a7e24 */ /* 0x000fc4000f8e00ff */
[----:B------:R-:W-:Y:S02]  /*7a50*/  IMAD.U32 R11, RZ, RZ, UR5 ;  /* 0x00000005ff0b7e24 */ /* 0x000fe4000f8e00ff */
[----:B------:R-:W-:Y:S02]  /*7a60*/  IMAD.MOV.U32 R8, RZ, RZ, 0x70 ;  /* 0x00000070ff087424 */ /* 0x000fe400078e00ff */
[----:B------:R-:W-:Y:S02]  /*7a70*/  IMAD.MOV.U32 R12, RZ, RZ, 0x1 ;  /* 0x00000001ff0c7424 */ /* 0x000fe400078e00ff */
[----:B0-----:R-:W-:-:S07]  /*7a80*/  IMAD.MOV.U32 R13, RZ, RZ, RZ ;  /* 0x000000ffff0d7224 */ /* 0x001fce00078e00ff */
[----:B------:R-:W-:-:S07]  /*7a90*/  LEPC R20, `(.L_x_43) ;  /* 0x000000001014794e */ /* 0x000fce0000000000 */
[----:B-1---5:R-:W-:Y:S05]  /*7aa0*/  CALL.ABS.NOINC R2 ;  /* 0x0000000002007343 */ /* 0x022fea0003c00000 */
.L_x_43:
[----:B------:R0:W1:Y:S01]  /*7ab0*/  LDC.64 R2, c[0x4][R16] ;  /* 0x0100000010027b82 */ /* 0x0000620000000a00 */
[----:B------:R-:W-:Y:S01]  /*7ac0*/  ULDC.64 UR4, c[0x4][0x80] ;  /* 0x0100200000047ab9 */ /* 0x000fe20000000a00 */
[----:B------:R-:W-:Y:S01]  /*7ad0*/  ULDC.64 UR6, c[0x4][0x88] ;  /* 0x0100220000067ab9 */ /* 0x000fe20000000a00 */
[----:B------:R-:W-:Y:S01]  /*7ae0*/  MOV R4, UR4 ;  /* 0x0000000400047c02 */ /* 0x000fe20008000f00 */
[----:B------:R-:W-:Y:S01]  /*7af0*/  IMAD.U32 R5, RZ, RZ, UR5 ;  /* 0x00000005ff057e24 */ /* 0x000fe2000f8e00ff */
[----:B------:R-:W-:Y:S01]  /*7b00*/  ULDC.64 UR4, c[0x4][0x18] ;  /* 0x0100060000047ab9 */ /* 0x000fe20000000a00 */
[----:B------:R-:W-:Y:S01]  /*7b10*/  IMAD.U32 R6, RZ, RZ, UR6 ;  /* 0x00000006ff067e24 */ /* 0x000fe2000f8e00ff */
[----:B------:R-:W-:Y:S01]  /*7b20*/  MOV R8, 0x70 ;  /* 0x0000007000087802 */ /* 0x000fe20000000f00 */
[----:B------:R-:W-:Y:S02]  /*7b30*/  IMAD.U32 R7, RZ, RZ, UR7 ;  /* 0x00000007ff077e24 */ /* 0x000fe4000f8e00ff */
[----:B------:R-:W-:-:S02]  /*7b40*/  IMAD.U32 R10, RZ, RZ, UR4 ;  /* 0x00000004ff0a7e24 */ /* 0x000fc4000f8e00ff */
[----:B------:R-:W-:Y:S02]  /*7b50*/  IMAD.U32 R11, RZ, RZ, UR5 ;  /* 0x00000005ff0b7e24 */ /* 0x000fe4000f8e00ff */
[----:B------:R-:W-:Y:S02]  /*7b60*/  IMAD.MOV.U32 R12, RZ, RZ, 0x1 ;  /* 0x00000001ff0c7424 */ /* 0x000fe400078e00ff */
[----:B0-----:R-:W-:-:S07]  /*7b70*/  IMAD.MOV.U32 R13, RZ, RZ, RZ ;  /* 0x000000ffff0d7224 */ /* 0x001fce00078e00ff */
[----:B------:R-:W-:-:S07]  /*7b80*/  LEPC R20, `(.L_x_42) ;  /* 0x000000001014794e */ /* 0x000fce0000000000 */
[----:B-1----:R-:W-:Y:S05]  /*7b90*/  CALL.ABS.NOINC R2 ;  /* 0x0000000002007343 */ /* 0x002fea0003c00000 */
.L_x_42:
[----:B------:R-:W-:Y:S01]  /*7ba0*/  ULDC.64 UR4, c[0x0][0x9f8] ;  /* 0x00027e0000047ab9 */ /* 0x000fe20000000a00 */
[--C-:B------:R-:W-:Y:S01]  /*7bb0*/  IMAD.MOV.U32 R29, RZ, RZ, R23.reuse ;  /* 0x000000ffff1d7224 */ /* 0x100fe200078e0017 */
[----:B------:R-:W-:Y:S01]  /*7bc0*/  ISETP.NE.U32.AND P0, PT, RZ, UR4, PT ;  /* 0x00000004ff007c0c */ /* 0x000fe2000bf05070 */
[----:B------:R-:W0:Y:S01]  /*7bd0*/  LDC R8, c[0x0][0x430] ;  /* 0x00010c00ff087b82 */ /* 0x000e220000000800 */
[----:B-----5:R-:W-:Y:S01]  /*7be0*/  IMAD.IADD R0, R36, 0x1, R32 ;  /* 0x0000000124007824 */ /* 0x020fe200078e0220 */
[----:B------:R-:W-:Y:S01]  /*7bf0*/  LOP3.LUT R18, R18, 0xffffffdf, RZ, 0xc0, !PT ;  /* 0xffffffdf12127812 */ /* 0x000fe200078ec0ff */
[----:B------:R-:W-:Y:S01]  /*7c00*/  IMAD.MOV R19, RZ, RZ, -R23 ;  /* 0x000000ffff137224 */ /* 0x000fe200078e0a17 */
[----:B------:R-:W-:Y:S01]  /*7c10*/  ISETP.NE.AND.EX P0, PT, RZ, UR5, PT, P0 ;  /* 0x00000005ff007c0c */ /* 0x000fe2000bf05300 */
[----:B------:R-:W-:-:S12]  /*7c20*/  ULDC UR4, c[0x0][0xc44] ;  /* 0x0003110000047ab9 */ /* 0x000fd80000000800 */
[----:B------:R-:W1:Y:S02]  /*7c30*/  @P0 LDC.64 R2, c[0x0][0x9f8] ;  /* 0x00027e00ff020b82 */ /* 0x000e640000000a00 */
[----:B-1----:R-:W-:-:S05]  /*7c40*/  @P0 IMAD.WIDE R2, R23, 0x4, R2 ;  /* 0x0000000417020825 */ /* 0x002fca00078e0202 */
[----:B------:R1:W2:Y:S01]  /*7c50*/  @P0 LDG.E R29, desc[UR48][R2.64] ;  /* 0x00000030021d0981 */ /* 0x0002a2000c1e1900 */
[----:B0-----:R-:W-:Y:S01]  /*7c60*/  ISETP.NE.AND P1, PT, R8, 0x1, PT ;  /* 0x000000010800780c */ /* 0x001fe20003f25270 */
[----:B------:R-:W-:Y:S01]  /*7c70*/  IMAD.MOV.U32 R9, RZ, RZ, R0 ;  /* 0x000000ffff097224 */ /* 0x000fe200078e0000 */
[----:B------:R-:W-:-:S11]  /*7c80*/  ISETP.GE.AND P0, PT, R36, UR37, PT ;  /* 0x0000002524007c0c */ /* 0x000fd6000bf06270 */
[----:B------:R-:W0:Y:S01]  /*7c90*/  @P1 LDC R5, c[0x0][0x434] ;  /* 0x00010d00ff051b82 */ /* 0x000e220000000800 */
[----:B------:R-:W-:-:S07]  /*7ca0*/  @P1 LOP3.LUT R18, R18, 0x20, RZ, 0xfc, !PT ;  /* 0x0000002012121812 */ /* 0x000fce00078efcff */
[----:B------:R-:W3:Y:S08]  /*7cb0*/  @P1 LDC R11, c[0x0][0x438] ;  /* 0x00010e00ff0b1b82 */ /* 0x000ef00000000800 */
[----:B------:R-:W4:Y:S01]  /*7cc0*/  @!P0 LDC.64 R6, c[0x0][0x428] ;  /* 0x00010a00ff068b82 */ /* 0x000f220000000a00 */
[----:B0-----:R-:W-:-:S05]  /*7cd0*/  @P1 IMAD.HI.U32 R4, R0, R5, RZ ;  /* 0x0000000500041227 */ /* 0x001fca00078e00ff */
[----:B---3--:R-:W-:Y:S02]  /*7ce0*/  @P1 SHF.R.U32.HI R9, RZ, R11, R4 ;  /* 0x0000000bff091219 */ /* 0x008fe40000011604 */
[----:B------:R-:W0:Y:S02]  /*7cf0*/  @!P0 LDC.64 R4, c[0x0][0x418] ;  /* 0x00010600ff048b82 */ /* 0x000e240000000a00 */
[----:B-1----:R-:W-:Y:S01]  /*7d00*/  @!P0 SHF.R.S32.HI R3, RZ, 0x1f, R9 ;  /* 0x0000001fff038819 */ /* 0x002fe20000011409 */
[----:B------:R-:W-:Y:S01]  /*7d10*/  UMOV UR5, 0xffffffff ;  /* 0xffffffff00057882 */ /* 0x000fe20000000000 */
[----:B------:R-:W-:Y:S01]  /*7d20*/  IMAD R19, R19, UR4, R24 ;  /* 0x0000000413137c24 */ /* 0x000fe2000f8e0218 */
[----:B--2---:R-:W-:-:S05]  /*7d30*/  SHF.R.S32.HI R31, RZ, 0x1f, R29 ;  /* 0x0000001fff1f7819 */ /* 0x004fca000001141d */
[----:B----4-:R-:W-:-:S04]  /*7d40*/  @!P0 IMAD R2, R31, R6, RZ ;  /* 0x000000061f028224 */ /* 0x010fc800078e02ff */
[----:B------:R-:W-:Y:S01]  /*7d50*/  @!P0 IMAD R7, R29, R7, R2 ;  /* 0x000000071d078224 */ /* 0x000fe200078e0202 */
[----:B------:R-:W-:-:S05]  /*7d60*/  @!P0 MOV R2, R9 ;  /* 0x0000000900028202 */ /* 0x000fca0000000f00 */
[----:B------:R-:W-:-:S04]  /*7d70*/  @!P0 IMAD.WIDE.U32 R2, R29, R6, R2 ;  /* 0x000000061d028225 */ /* 0x000fc800078e0002 */
[----:B------:R-:W-:Y:S01]  /*7d80*/  @!P0 IMAD.IADD R3, R3, 0x1, R7 ;  /* 0x0000000103038824 */ /* 0x000fe200078e0207 */
[----:B0-----:R-:W-:Y:S01]  /*7d90*/  @!P0 LEA R4, P1, R2, R4, 0x2 ;  /* 0x0000000402048211 */ /* 0x001fe200078210ff */
[----:B------:R-:W-:-:S03]  /*7da0*/  IMAD.MOV.U32 R6, RZ, RZ, RZ ;  /* 0x000000ffff067224 */ /* 0x000fc600078e00ff */
[----:B------:R-:W-:Y:S01]  /*7db0*/  @!P0 LEA.HI.X R5, R2, R5, R3, 0x2, P1 ;  /* 0x0000000502058211 */ /* 0x000fe200008f1403 */
[----:B------:R-:W-:Y:S02]  /*7dc0*/  IMAD.MOV R3, RZ, RZ, -R9 ;  /* 0x000000ffff037224 */ /* 0x000fe400078e0a09 */
[----:B------:R-:W-:Y:S02]  /*7dd0*/  IMAD.U32 R2, RZ, RZ, UR41 ;  /* 0x00000029ff027e24 */ /* 0x000fe4000f8e00ff */
[----:B------:R0:W5:Y:S02]  /*7de0*/  @!P0 LDG.E R6, desc[UR48][R4.64] ;  /* 0x0000003004068981 */ /* 0x000164000c1e1900 */
[----:B0-----:R-:W-:Y:S01]  /*7df0*/  IMAD R4, R8, R3, R0 ;  /* 0x0000000308047224 */ /* 0x001fe200078e0200 */
[----:B------:R-:W-:Y:S06]  /*7e00*/  BRA.DIV UR5, `(.L_x_44) ;  /* 0x0000003205087947 */ /* 0x000fec000b800000 */
.L_x_92:
[----:B------:R-:W-:Y:S02]  /*7e10*/  ISETP.NE.AND P0, PT, R2, 0x3, PT ;  /* 0x000000030200780c */ /* 0x000fe40003f05270 */
[----:B------:R-:W-:Y:S02]  /*7e20*/  LOP3.LUT R18, R18, 0xffffffef, RZ, 0xc0, !PT ;  /* 0xffffffef12127812 */ /* 0x000fe400078ec0ff */
[----:B------:R-:W-:-:S09]  /*7e30*/  SHF.R.S32.HI R27, RZ, 0x1f, R19 ;  /* 0x0000001fff1b7819 */ /* 0x000fd20000011413 */
[----:B------:R-:W-:Y:S01]  /*7e40*/  @P0 LOP3.LUT R18, R18, 0x10, RZ, 0xfc, !PT ;  /* 0x0000001012120812 */ /* 0x000fe200078efcff */
[----:B------:R-:W-:Y:S06]  /*7e50*/  @!P0 BRA `(.L_x_45) ;  /* 0x0000000000048947 */ /* 0x000fec0003800000 */
[----:B------:R-:W-:Y:S01]  /*7e60*/  BPT.TRAP 0x1 ;  /* 0x000000040000795c */ /* 0x000fe20000300000 */
.L_x_45:
[----:B------:R-:W-:Y:S01]  /*7e70*/  SHF.R.S32.HI R7, RZ, 0x1f, R4 ;  /* 0x0000001fff077819 */ /* 0x000fe20000011404 */
[----:B------:R-:W-:Y:S01]  /*7e80*/  ULDC.64 UR4, c[0x0][0x328] ;  /* 0x0000ca0000047ab9 */ /* 0x000fe20000000a00 */
[----:B------:R-:W-:Y:S03]  /*7e90*/  BSSY B0, `(.L_x_46) ;  /* 0x0000017000007945 */ /* 0x000fe60003800000 */
[----:B------:R-:W-:-:S04]  /*7ea0*/  IMAD R3, R7, UR4, RZ ;  /* 0x0000000407037c24 */ /* 0x000fc8000f8e02ff */
[C---:B------:R-:W-:Y:S02]  /*7eb0*/  IMAD R5, R4.reuse, UR5, R3 ;  /* 0x0000000504057c24 */ /* 0x040fe4000f8e0203 */
[----:B------:R-:W-:Y:S01]  /*7ec0*/  IMAD.WIDE.U32 R2, R4, UR4, RZ ;  /* 0x0000000404027c25 */ /* 0x000fe2000f8e00ff */
[----:B------:R-:W-:-:S04]  /*7ed0*/  ULDC.64 UR4, c[0x0][0x338] ;  /* 0x0000ce0000047ab9 */ /* 0x000fc80000000a00 */
[----:B------:R-:W-:Y:S02]  /*7ee0*/  IADD3 R3, R3, R5, RZ ;  /* 0x0000000503037210 */ /* 0x000fe40007ffe0ff */
[----:B-----5:R-:W-:Y:S01]  /*7ef0*/  SHF.R.S32.HI R5, RZ, 0x1f, R6 ;  /* 0x0000001fff057819 */ /* 0x020fe20000011406 */
[----:B------:R-:W-:-:S04]  /*7f00*/  IMAD.WIDE.U32 R2, R6, UR4, R2 ;  /* 0x0000000406027c25 */ /* 0x000fc8000f8e0002 */
[----:B------:R-:W-:-:S04]  /*7f10*/  IMAD R9, R5, UR4, RZ ;  /* 0x0000000405097c24 */ /* 0x000fc8000f8e02ff */
[----:B------:R-:W-:Y:S01]  /*7f20*/  IMAD R9, R6, UR5, R9 ;  /* 0x0000000506097c24 */ /* 0x000fe2000f8e0209 */
[----:B------:R-:W-:Y:S02]  /*7f30*/  ULDC.64 UR4, c[0x0][0x330] ;  /* 0x0000cc0000047ab9 */ /* 0x000fe40000000a00 */
[----:B------:R-:W-:Y:S02]  /*7f40*/  IMAD R0, R27, UR4, RZ ;  /* 0x000000041b007c24 */ /* 0x000fe4000f8e02ff */
[----:B------:R-:W-:Y:S02]  /*7f50*/  IMAD.IADD R3, R3, 0x1, R9 ;  /* 0x0000000103037824 */ /* 0x000fe400078e0209 */
[C---:B------:R-:W-:Y:S01]  /*7f60*/  IMAD R17, R19.reuse, UR5, R0 ;  /* 0x0000000513117c24 */ /* 0x040fe2000f8e0200 */
[----:B------:R-:W-:Y:S01]  /*7f70*/  LEA R0, R22, UR39, 0x3 ;  /* 0x0000002716007c11 */ /* 0x000fe2000f8e18ff */
[----:B------:R-:W-:Y:S01]  /*7f80*/  IMAD.WIDE.U32 R2, R19, UR4, R2 ;  /* 0x0000000413027c25 */ /* 0x000fe2000f8e0002 */
[----:B------:R-:W-:-:S03]  /*7f90*/  ULDC.64 UR4, c[0x0][0x318] ;  /* 0x0000c60000047ab9 */ /* 0x000fc60000000a00 */
[----:B------:R-:W-:Y:S01]  /*7fa0*/  IMAD.IADD R17, R3, 0x1, R17 ;  /* 0x0000000103117824 */ /* 0x000fe200078e0211 */
[C---:B------:R-:W-:Y:S02]  /*7fb0*/  LEA R16, P0, R2.reuse, UR4, 0x1 ;  /* 0x0000000402107c11 */ /* 0x040fe4000f8008ff */
[----:B------:R-:W-:Y:S02]  /*7fc0*/  SHF.L.U32 R3, R25, 0x1f, RZ ;  /* 0x0000001f19037819 */ /* 0x000fe400000006ff */
[----:B------:R-:W-:-:S08]  /*7fd0*/  LEA.HI.X R17, R2, UR5, R17, 0x1, P0 ;  /* 0x0000000502117c11 */ /* 0x000fd000080f0c11 */
[----:B------:R-:W0:Y:S02]  /*7fe0*/  SYNCS.PHASECHK.TRANS64.TRYWAIT P0, [R0+URZ+0x28840], R3 ;  /* 0x02884003000075a7 */ /* 0x000e24000800017f */
[----:B0-----:R-:W-:Y:S05]  /*7ff0*/  @!P0 BRA `(.L_x_47) ;  /* 0x0000002c00c08947 */ /* 0x001fea0003800000 */
.L_x_93:
[----:B------:R-:W-:Y:S05]  /*8000*/  BSYNC B0 ;  /* 0x0000000000007941 */ /* 0x000fea0003800000 */
.L_x_46:
[----:B------:R-:W-:Y:S01]  /*8010*/  ULDC.64 UR4, c[0x0][0x300] ;  /* 0x0000c00000047ab9 */ /* 0x000fe20000000a00 */
[C---:B------:R-:W-:Y:S01]  /*8020*/  LOP3.LUT P3, RZ, R18.reuse, 0x2, RZ, 0xc0, !PT ;  /* 0x0000000212ff7812 */ /* 0x040fe2000786c0ff */
[----:B------:R-:W-:Y:S01]  /*8030*/  IMAD R7, R7, UR4, RZ ;  /* 0x0000000407077c24 */ /* 0x000fe2000f8e02ff */
[----:B------:R-:W-:Y:S01]  /*8040*/  LOP3.LUT P2, RZ, R18, 0x1, RZ, 0xc0, !PT ;  /* 0x0000000112ff7812 */ /* 0x000fe2000784c0ff */
[----:B0-----:R-:W-:-:S04]  /*8050*/  IMAD.WIDE.U32 R2, R4, UR4, RZ ;  /* 0x0000000404027c25 */ /* 0x001fc8000f8e00ff */
[----:B------:R-:W-:Y:S01]  /*8060*/  IMAD R7, R4, UR5, R7 ;  /* 0x0000000504077c24 */ /* 0x000fe2000f8e0207 */
[----:B------:R-:W-:Y:S02]  /*8070*/  ULDC.64 UR4, c[0x0][0x310] ;  /* 0x0000c40000047ab9 */ /* 0x000fe40000000a00 */
[----:B------:R-:W-:Y:S02]  /*8080*/  IMAD R5, R5, UR4, RZ ;  /* 0x0000000405057c24 */ /* 0x000fe4000f8e02ff */
[----:B------:R-:W-:Y:S02]  /*8090*/  IMAD.IADD R3, R3, 0x1, R7 ;  /* 0x0000000103037824 */ /* 0x000fe400078e0207 */
[C---:B------:R-:W-:Y:S02]  /*80a0*/  IMAD R5, R6.reuse, UR5, R5 ;  /* 0x0000000506057c24 */ /* 0x040fe4000f8e0205 */
[----:B------:R-:W-:Y:S01]  /*80b0*/  IMAD.WIDE.U32 R2, R6, UR4, R2 ;  /* 0x0000000406027c25 */ /* 0x000fe2000f8e0002 */
[----:B------:R-:W-:-:S03]  /*80c0*/  ULDC.64 UR4, c[0x0][0x308] ;  /* 0x0000c20000047ab9 */ /* 0x000fc60000000a00 */
[----:B------:R-:W-:Y:S02]  /*80d0*/  IMAD.IADD R3, R3, 0x1, R5 ;  /* 0x0000000103037824 */ /* 0x000fe400078e0205 */
[----:B------:R-:W-:Y:S02]  /*80e0*/  IMAD R4, R27, UR4, RZ ;  /* 0x000000041b047c24 */ /* 0x000fe4000f8e02ff */
[----:B------:R-:W-:-:S04]  /*80f0*/  IMAD.WIDE.U32 R2, R19, UR4, R2 ;  /* 0x0000000413027c25 */ /* 0x000fc8000f8e0002 */
[----:B------:R-:W-:Y:S01]  /*8100*/  IMAD R5, R19, UR5, R4 ;  /* 0x0000000513057c24 */ /* 0x000fe2000f8e0204 */
[----:B------:R-:W-:Y:S02]  /*8110*/  ULDC.64 UR4, c[0x0][0x2e8] ;  /* 0x0000ba0000047ab9 */ /* 0x000fe40000000a00 */
[----:B------:R-:W-:Y:S01]  /*8120*/  LEA R4, P0, R2, UR4, 0x1 ;  /* 0x0000000402047c11 */ /* 0x000fe2000f8008ff */
[----:B------:R-:W-:Y:S01]  /*8130*/  IMAD.IADD R3, R3, 0x1, R5 ;  /* 0x0000000103037824 */ /* 0x000fe200078e0205 */
[----:B------:R-:W-:Y:S01]  /*8140*/  UMOV UR4, 0xffffffff ;  /* 0xffffffff00047882 */ /* 0x000fe20000000000 */
[----:B------:R-:W-:-:S03]  /*8150*/  LEA R5, R22, R28, 0xe ;  /* 0x0000001c16057211 */ /* 0x000fc600078e70ff */
[----:B------:R-:W-:Y:S01]  /*8160*/  LEA.HI.X R6, R2, UR5, R3, 0x1, P0 ;  /* 0x0000000502067c11 */ /* 0x000fe200080f0c03 */
[----:B------:R-:W-:Y:S06]  /*8170*/  BRA.DIV UR4, `(.L_x_48) ;  /* 0x0000002e04747947 */ /* 0x000fec000b800000 */
[----:B------:R-:W0:Y:S01]  /*8180*/  SHFL.IDX PT, R14, R4, RZ, 0x181f ;  /* 0x00181fff040e7589 */ /* 0x000e2200000e0000 */
[----:B------:R-:W-:-:S03]  /*8190*/  ISETP.GE.AND P0, PT, R30, 0x1, PT ;  /* 0x000000011e00780c */ /* 0x000fc60003f06270 */
[----:B------:R-:W1:Y:S04]  /*81a0*/  SHFL.IDX PT, R2, R6, RZ, 0x181f ;  /* 0x00181fff06027589 */ /* 0x000e6800000e0000 */
[----:B------:R-:W-:Y:S06]  /*81b0*/  SHFL.IDX PT, R8, R6, 0x1, 0x181f ;  /* 0x00381f0006087f89 */ /* 0x000fec00000e0000 */
[----:B------:R-:W-:-:S02]  /*81c0*/  @P0 LEA R7, R5, UR39, 0x1 ;  /* 0x0000002705070c11 */ /* 0x000fc4000f8e08ff */
[----:B0-----:R-:W-:-:S05]  /*81d0*/  @P0 LEA R14, P1, R34, R14, 0x1 ;  /* 0x0000000e220e0211 */ /* 0x001fca00078208ff */
[----:B-1----:R-:W-:Y:S02]  /*81e0*/  @P0 IMAD.X R3, RZ, RZ, R2, P1 ;  /* 0x000000ffff030224 */ /* 0x002fe400008e0602 */
[----:B------:R-:W-:Y:S02]  /*81f0*/  @P0 IMAD.MOV.U32 R2, RZ, RZ, R14 ;  /* 0x000000ffff020224 */ /* 0x000fe400078e000e */
[----:B------:R-:W0:Y:S04]  /*8200*/  SHFL.IDX PT, R14, R4, 0x1, 0x181f ;  /* 0x00381f00040e7f89 */ /* 0x000e2800000e0000 */
[----:B------:R-:W-:Y:S04]  /*8210*/  @P0 LDGSTS.E.BYPASS.LTC128B.128 [R7+0x18400], desc[UR48][R2.64], !P3 ;  /* 0x1840000002070fae */ /* 0x000fe8000d901d70 */
[----:B------:R1:W-:Y:S01]  /*8220*/  @P0 LDGSTS.E.BYPASS.LTC128B.128 [R7+0x1c400], desc[UR48][R2.64+0x80], !P2 ;  /* 0x1c40008002070fae */ /* 0x0003e2000d101d70 */
[----:B------:R-:W-:-:S03]  /*8230*/  ISETP.GE.AND P0, PT, R30, 0x11, PT ;  /* 0x000000111e00780c */ /* 0x000fc60003f06270 */
[----:B-1----:R-:W-:Y:S10]  /*8240*/  SHFL.IDX PT, R7, R6, 0x2, 0x181f ;  /* 0x00581f0006077f89 */ /* 0x002ff400000e0000 */
[----:B------:R-:W-:-:S02]  /*8250*/  @P0 LEA R21, R5, UR39, 0x1 ;  /* 0x0000002705150c11 */ /* 0x000fc4000f8e08ff */
[----:B0-----:R-:W-:-:S05]  /*8260*/  @P0 LEA R14, P1, R34, R14, 0x1 ;  /* 0x0000000e220e0211 */ /* 0x001fca00078208ff */
[----:B------:R-:W-:Y:S02]  /*8270*/  @P0 IMAD.MOV.U32 R2, RZ, RZ, R14 ;  /* 0x000000ffff020224 */ /* 0x000fe400078e000e */
[----:B------:R-:W-:Y:S01]  /*8280*/  @P0 IMAD.X R9, RZ, RZ, R8, P1 ;  /* 0x000000ffff090224 */ /* 0x000fe200008e0608 */
[----:B------:R-:W0:Y:S03]  /*8290*/  SHFL.IDX PT, R14, R4, 0x2, 0x181f ;  /* 0x00581f00040e7f89 */ /* 0x000e2600000e0000 */
[----:B------:R-:W-:-:S05]  /*82a0*/  @P0 IMAD.MOV.U32 R3, RZ, RZ, R9 ;  /* 0x000000ffff030224 */ /* 0x000fca00078e0009 */
[----:B------:R-:W-:Y:S04]  /*82b0*/  @P0 LDGSTS.E.BYPASS.LTC128B.128 [R21+0x18c00], desc[UR48][R2.64], !P3 ;  /* 0x18c0000002150fae */ /* 0x000fe8000d901d70 */
[----:B------:R1:W-:Y:S01]  /*82c0*/  @P0 LDGSTS.E.BYPASS.LTC128B.128 [R21+0x1cc00], desc[UR48][R2.64+0x80], !P2 ;  /* 0x1cc0008002150fae */ /* 0x0003e2000d101d70 */
[----:B------:R-:W-:-:S13]  /*82d0*/  ISETP.GE.AND P0, PT, R30, 0x21, PT ;  /* 0x000000211e00780c */ /* 0x000fda0003f06270 */
[----:B0-----:R-:W-:Y:S02]  /*82e0*/  @P0 LEA R14, P1, R34, R14, 0x1 ;  /* 0x0000000e220e0211 */ /* 0x001fe400078208ff */
[----:B------:R-:W-:Y:S02]  /*82f0*/  @P0 LEA R9, R5, UR39, 0x1 ;  /* 0x0000002705090c11 */ /* 0x000fe4000f8e08ff */
[----:B------:R-:W-:Y:S01]  /*8300*/  @P0 IADD3.X R7, RZ, R7, RZ, P1, !PT ;  /* 0x00000007ff070210 */ /* 0x000fe20000ffe4ff */
[----:B-1----:R-:W-:Y:S02]  /*8310*/  @P0 IMAD.MOV.U32 R2, RZ, RZ, R14 ;  /* 0x000000ffff020224 */ /* 0x002fe400078e000e */
[----:B------:R-:W0:Y:S02]  /*8320*/  SHFL.IDX PT, R14, R4, 0x3, 0x181f ;  /* 0x00781f00040e7f89 */ /* 0x000e2400000e0000 */
[----:B------:R-:W-:Y:S02]  /*8330*/  @P0 IMAD.MOV.U32 R3, RZ, RZ, R7 ;  /* 0x000000ffff030224 */ /* 0x000fe400078e0007 */
[----:B------:R-:W1:Y:S04]  /*8340*/  SHFL.IDX PT, R7, R6, 0x3, 0x181f ;  /* 0x00781f0006077f89 */ /* 0x000e6800000e0000 */
[----:B------:R-:W-:Y:S04]  /*8350*/  @P0 LDGSTS.E.BYPASS.LTC128B.128 [R9+0x19400], desc[UR48][R2.64], !P3 ;  /* 0x1940000002090fae */ /* 0x000fe8000d901d70 */
[----:B------:R2:W-:Y:S01]  /*8360*/  @P0 LDGSTS.E.BYPASS.LTC128B.128 [R9+0x1d400], desc[UR48][R2.64+0x80], !P2 ;  /* 0x1d40008002090fae */ /* 0x0005e2000d101d70 */
[----:B------:R-:W-:-:S13]  /*8370*/  ISETP.GE.AND P0, PT, R30, 0x31, PT ;  /* 0x000000311e00780c */ /* 0x000fda0003f06270 */
[----:B0-----:R-:W-:Y:S02]  /*8380*/  @P0 LEA R14, P1, R34, R14, 0x1 ;  /* 0x0000000e220e0211 */ /* 0x001fe400078208ff */
[----:B------:R-:W-:-:S03]  /*8390*/  @P0 LEA R21, R5, UR39, 0x1 ;  /* 0x0000002705150c11 */ /* 0x000fc6000f8e08ff */
[----:B-1----:R-:W-:Y:S02]  /*83a0*/  @P0 IMAD.X R7, RZ, RZ, R7, P1 ;  /* 0x000000ffff070224 */ /* 0x002fe400008e0607 */
[----:B--2---:R-:W-:Y:S02]  /*83b0*/  @P0 IMAD.MOV.U32 R2, RZ, RZ, R14 ;  /* 0x000000ffff020224 */ /* 0x004fe400078e000e */
[----:B------:R-:W0:Y:S01]  /*83c0*/  SHFL.IDX PT, R14, R4, 0x4, 0x181f ;  /* 0x00981f00040e7f89 */ /* 0x000e2200000e0000 */
[----:B------:R-:W-:-:S03]  /*83d0*/  @P0 IMAD.MOV.U32 R3, RZ, RZ, R7 ;  /* 0x000000ffff030224 */ /* 0x000fc600078e0007 */
[----:B------:R-:W1:Y:S04]  /*83e0*/  SHFL.IDX PT, R7, R6, 0x4, 0x181f ;  /* 0x00981f0006077f89 */ /* 0x000e6800000e0000 */
[----:B------:R-:W-:Y:S04]  /*83f0*/  @P0 LDGSTS.E.BYPASS.LTC128B.128 [R21+0x19c00], desc[UR48][R2.64], !P3 ;  /* 0x19c0000002150fae */ /* 0x000fe8000d901d70 */
[----:B------:R2:W-:Y:S01]  /*8400*/  @P0 LDGSTS.E.BYPASS.LTC128B.128 [R21+0x1dc00], desc[UR48][R2.64+0x80], !P2 ;  /* 0x1dc0008002150fae */ /* 0x0005e2000d101d70 */
[----:B------:R-:W-:-:S13]  /*8410*/  ISETP.GE.AND P0, PT, R30, 0x41, PT ;  /* 0x000000411e00780c */ /* 0x000fda0003f06270 */
[----:B0-----:R-:W-:Y:S02]  /*8420*/  @P0 LEA R14, P1, R34, R14, 0x1 ;  /* 0x0000000e220e0211 */ /* 0x001fe400078208ff */
[----:B------:R-:W-:Y:S02]  /*8430*/  @P0 LEA R9, R5, UR39, 0x1 ;  /* 0x0000002705090c11 */ /* 0x000fe4000f8e08ff */
[----:B-1----:R-:W-:Y:S01]  /*8440*/  @P0 IADD3.X R7, RZ, R7, RZ, P1, !PT ;  /* 0x00000007ff070210 */ /* 0x002fe20000ffe4ff */
[----:B--2---:R-:W-:Y:S02]  /*8450*/  @P0 IMAD.MOV.U32 R2, RZ, RZ, R14 ;  /* 0x000000ffff020224 */ /* 0x004fe400078e000e */
        /* <DEDUP_REMOVED lines=20> */
[----:B------:R0:W1:Y:S02]  /*85a0*/  SHFL.IDX PT, R14, R4, 0x7, 0x181f ;  /* 0x00f81f00040e7f89 */ /* 0x00006400000e0000 */
[----:B------:R-:W-:Y:S02]  /*85b0*/  @P0 IMAD.MOV.U32 R3, RZ, RZ, R7 ;  /* 0x000000ffff030224 */ /* 0x000fe400078e0007 */
[----:B------:R0:W2:Y:S04]  /*85c0*/  SHFL.IDX PT, R7, R6, 0x7, 0x181f ;  /* 0x00f81f0006077f89 */ /* 0x0000a800000e0000 */
[----:B------:R0:W-:Y:S04]  /*85d0*/  @P0 LDGSTS.E.BYPASS.LTC128B.128 [R9+0x1b400], desc[UR48][R2.64], !P3 ;  /* 0x1b40000002090fae */ /* 0x0001e8000d901d70 */
[----:B------:R0:W-:Y:S02]  /*85e0*/  @P0 LDGSTS.E.BYPASS.LTC128B.128 [R9+0x1f400], desc[UR48][R2.64+0x80], !P2 ;  /* 0x1f40008002090fae */ /* 0x0001e4000d101d70 */
.L_x_111:
[----:B------:R-:W-:-:S13]  /*85f0*/  ISETP.GE.AND P0, PT, R30, 0x71, PT ;  /* 0x000000711e00780c */ /* 0x000fda0003f06270 */
[----:B01----:R-:W-:Y:S02]  /*8600*/  @P0 LEA R2, P1, R34, R14, 0x1 ;  /* 0x0000000e22020211 */ /* 0x003fe400078208ff */
[----:B------:R-:W-:-:S03]  /*8610*/  @P0 LEA R5, R5, UR39, 0x1 ;  /* 0x0000002705050c11 */ /* 0x000fc6000f8e08ff */
[----:B--2---:R-:W-:-:S05]  /*8620*/  @P0 IMAD.X R3, RZ, RZ, R7, P1 ;  /* 0x000000ffff030224 */ /* 0x004fca00008e0607 */
[----:B------:R-:W-:Y:S01]  /*8630*/  @!PT LDS RZ, [RZ] ;  /* 0x00000000fffff984 */ /* 0x000fe20000000800 */
[----:B------:R-:W-:Y:S01]  /*8640*/  @!PT LDS RZ, [RZ] ;  /* 0x00000000fffff984 */ /* 0x000fe20000000800 */
[----:B------:R-:W-:Y:S01]  /*8650*/  @!PT LDS RZ, [RZ] ;  /* 0x00000000fffff984 */ /* 0x000fe20000000800 */
[----:B------:R0:W-:Y:S04]  /*8660*/  @P0 LDGSTS.E.BYPASS.LTC128B.128 [R5+0x1bc00], desc[UR48][R2.64], !P3 ;  /* 0x1bc0000002050fae */ /* 0x0001e8000d901d70 */
[----:B------:R0:W-:Y:S01]  /*8670*/  @P0 LDGSTS.E.BYPASS.LTC128B.128 [R5+0x1fc00], desc[UR48][R2.64+0x80], !P2 ;  /* 0x1fc0008002050fae */ /* 0x0001e2000d101d70 */
[----:B------:R-:W-:Y:S01]  /*8680*/  PLOP3.LUT P0, PT, PT, PT, PT, 0x80, 0x0 ;  /* 0x000000000000781c */ /* 0x000fe20003f0f070 */
[----:B------:R-:W-:-:S12]  /*8690*/  NOP ;  /* 0x0000000000007918 */ /* 0x000fd80000000000 */
.L_x_49:
[----:B------:R-:W-:Y:S02]  /*86a0*/  PLOP3.LUT P1, PT, P1, P0, PT, 0xa2, 0x0 ;  /* 0x000000000000781c */ /* 0x000fe40000f21472 */
[----:B------:R-:W-:-:S08]  /*86b0*/  @P0 R2UR P1, UR4, R0 ;  /* 0x00000000000402ca */ /* 0x000fd00000020000 */
[----:B------:R-:W-:-:S05]  /*86c0*/  @P0 PLOP3.LUT P0, PT, P1, PT, PT, 0x80, 0x0 ;  /* 0x000000000000081c */ /* 0x000fca0000f0f070 */
[----:B------:R-:W-:Y:S01]  /*86d0*/  @!P1 SYNCS.ARRIVE.TRANS64.RED.A0T1 RZ, [UR4+0x28830], RZ ;  /* 0x028830ffffff99a7 */ /* 0x000fe20008200404 */
[----:B------:R-:W-:Y:S07]  /*86e0*/  @!P1 ARRIVES.LDGSTSBAR.64.TRANSCNT [UR4+0x28830] ;  /* 0x02883000ff0099b0 */ /* 0x000fee0008000a84 */
[----:B------:R-:W-:Y:S05]  /*86f0*/  @P0 BRA.U.ANY `(.L_x_49) ;  /* 0xfffffffd00e80947 */ /* 0x000fea000393ffff */
[----:B------:R-:W-:Y:S01]  /*8700*/  NOP ;  /* 0x0000000000007918 */ /* 0x000fe20000000000 */
[----:B0-----:R-:W-:-:S05]  /*8710*/  IMAD.U32 R2, RZ, RZ, UR41 ;  /* 0x00000029ff027e24 */ /* 0x001fca000f8e00ff */
[----:B------:R-:W-:-:S13]  /*8720*/  ISETP.NE.AND P2, PT, R2, 0x3, PT ;  /* 0x000000030200780c */ /* 0x000fda0003f45270 */
[----:B------:R-:W-:Y:S05]  /*8730*/  @!P2 BRA `(.L_x_50) ;  /* 0x000000000004a947 */ /* 0x000fea0003800000 */
[----:B------:R-:W-:Y:S01]  /*8740*/  BPT.TRAP 0x1 ;  /* 0x000000040000795c */ /* 0x000fe20000300000 */
.L_x_50:
[----:B------:R0:W-:Y:S02]  /*8750*/  SYNCS.ARRIVE.TRANS64.A1T0 RZ, [R0+URZ+0x28830], RZ ;  /* 0x028830ff00ff79a7 */ /* 0x0001e4000810003f */
[----:B------:R-:W-:Y:S05]  /*8760*/  WARPSYNC.ALL ;  /* 0x0000000000007948 */ /* 0x000fea0003800000 */
[----:B------:R-:W-:-:S04]  /*8770*/  UIADD3 UR4, UR39, 0x10400, URZ ;  /* 0x0001040027047890 */ /* 0x000fc8000fffe03f */
[----:B------:R-:W-:Y:S01]  /*8780*/  ULOP3.LUT UP0, URZ, UR4, 0x3ff, URZ, 0xc0, !UPT ;  /* 0x000003ff043f7892 */ /* 0x000fe2000f80c03f */
[----:B------:R-:W-:Y:S05]  /*8790*/  BAR.SYNC.DEFER_BLOCKING 0x8, 0x180 ;  /* 0x0206000000007b1d */ /* 0x000fea0000010000 */
[----:B------:R-:W-:-:S13]  /*87a0*/  PLOP3.LUT P0, PT, PT, PT, UP0, 0x80, 0x0 ;  /* 0x000000000000781c */ /* 0x000fda0003f0f008 */
[----:B------:R-:W-:Y:S05]  /*87b0*/  @!P0 BRA `(.L_x_51) ;  /* 0x0000000000408947 */ /* 0x000fea0003800000 */
[----:B------:R-:W-:Y:S01]  /*87c0*/  MOV R2, 0x0 ;  /* 0x0000000000027802 */ /* 0x000fe20000000f00 */
[----:B------:R-:W-:Y:S01]  /*87d0*/  ULDC.64 UR4, c[0x4][0x80] ;  /* 0x0100200000047ab9 */ /* 0x000fe20000000a00 */
[----:B------:R-:W-:Y:S01]  /*87e0*/  ULDC.64 UR6, c[0x4][0x88] ;  /* 0x0100220000067ab9 */ /* 0x000fe20000000a00 */
[----:B------:R-:W-:Y:S01]  /*87f0*/  ULDC.64 UR8, c[0x4][0x20] ;  /* 0x0100080000087ab9 */ /* 0x000fe20000000a00 */
[----:B------:R-:W-:Y:S01]  /*8800*/  IMAD.U32 R4, RZ, RZ, UR4 ;  /* 0x00000004ff047e24 */ /* 0x000fe2000f8e00ff */
[----:B------:R-:W-:Y:S01]  /*8810*/  MOV R5, UR5 ;  /* 0x0000000500057c02 */ /* 0x000fe20008000f00 */
[----:B------:R-:W1:Y:S01]  /*8820*/  LDC.64 R2, c[0x4][R2] ;  /* 0x0100000002027b82 */ /* 0x000e620000000a00 */
        /* <DEDUP_REMOVED lines=8> */
[----:B01----:R-:W-:Y:S05]  /*88b0*/  CALL.ABS.NOINC R2 ;  /* 0x0000000002007343 */ /* 0x003fea0003c00000 */
.L_x_51:
[----:B0-----:R-:W0:Y:S01]  /*88c0*/  LDC R0, c[0x0][0x448] ;  /* 0x00011200ff007b82 */ /* 0x001e220000000800 */
[----:B------:R-:W1:Y:S01]  /*88d0*/  S2R R20, SR_TID.X ;  /* 0x0000000000147919 */ /* 0x000e620000002100 */
[----:B------:R-:W-:Y:S01]  /*88e0*/  IMAD.MOV R4, RZ, RZ, -R24 ;  /* 0x000000ffff047224 */ /* 0x000fe200078e0a18 */
[----:B------:R-:W-:Y:S01]  /*88f0*/  ULDC UR4, c[0x0][0xc38] ;  /* 0x00030e0000047ab9 */ /* 0x000fe20000000800 */
[----:B------:R-:W-:Y:S02]  /*8900*/  SHF.R.S32.HI R6, RZ, 0x1f, R23 ;  /* 0x0000001fff067819 */ /* 0x000fe40000011417 */
[----:B------:R-:W-:Y:S01]  /*8910*/  IMAD R4, R4, UR4, R33 ;  /* 0x0000000404047c24 */ /* 0x000fe2000f8e0221 */
[----:B------:R-:W-:Y:S01]  /*8920*/  ULDC.64 UR4, c[0x0][0x2d8] ;  /* 0x0000b60000047ab9 */ /* 0x000fe20000000a00 */
[----:B------:R-:W-:Y:S02]  /*8930*/  LOP3.LUT P4, RZ, R18, 0x80, RZ, 0xc0, !PT ;  /* 0x0000008012ff7812 */ /* 0x000fe4000788c0ff */
[----:B------:R-:W-:Y:S01]  /*8940*/  IMAD.SHL.U32 R4, R4, 0x80, RZ ;  /* 0x0000008004047824 */ /* 0x000fe200078e00ff */
[----:B------:R-:W-:-:S02]  /*8950*/  LOP3.LUT P5, RZ, R18, 0x40, RZ, 0xc0, !PT ;  /* 0x0000004012ff7812 */ /* 0x000fc400078ac0ff */
[----:B------:R-:W-:Y:S02]  /*8960*/  LEA R8, R28, UR39, 0x1 ;  /* 0x000000271c087c11 */ /* 0x000fe4000f8e08ff */
[----:B0-----:R-:W-:Y:S01]  /*8970*/  ISETP.NE.AND P0, PT, R0, 0x1, PT ;  /* 0x000000010000780c */ /* 0x001fe20003f05270 */
[----:B-1----:R-:W-:-:S12]  /*8980*/  IMAD.SHL.U32 R20, R20, 0x10, RZ ;  /* 0x0000001014147824 */ /* 0x002fd800078e00ff */
[----:B------:R-:W0:Y:S01]  /*8990*/  @P0 LDC R2, c[0x0][0x44c] ;  /* 0x00011300ff020b82 */ /* 0x000e220000000800 */
[----:B------:R-:W-:-:S04]  /*89a0*/  LOP3.LUT R20, R20, 0x70, RZ, 0xc0, !PT ;  /* 0x0000007014147812 */ /* 0x000fc800078ec0ff */
[----:B------:R-:W-:-:S03]  /*89b0*/  LOP3.LUT R7, R4, R35, R20, 0xfe, !PT ;  /* 0x0000002304077212 */ /* 0x000fc600078efe14 */
[----:B------:R-:W1:Y:S02]  /*89c0*/  @P0 LDC R3, c[0x0][0x450] ;  /* 0x00011400ff030b82 */ /* 0x000e640000000800 */
[----:B------:R-:W-:Y:S02]  /*89d0*/  IMAD.MOV.U32 R5, RZ, RZ, R7 ;  /* 0x000000ffff057224 */ /* 0x000fe400078e0007 */
[----:B0-----:R-:W-:-:S05]  /*89e0*/  @P0 IMAD.HI.U32 R2, R7, R2, RZ ;  /* 0x0000000207020227 */ /* 0x001fca00078e00ff */
[----:B-1----:R-:W-:Y:S01]  /*89f0*/  @P0 SHF.R.U32.HI R5, RZ, R3, R2 ;  /* 0x00000003ff050219 */ /* 0x002fe20000011602 */
[----:B------:R-:W-:-:S04]  /*8a00*/  IMAD R2, R27, UR4, RZ ;  /* 0x000000041b027c24 */ /* 0x000fc8000f8e02ff */
[C---:B------:R-:W-:Y:S02]  /*8a10*/  IMAD R9, R19.reuse, UR5, R2 ;  /* 0x0000000513097c24 */ /* 0x040fe4000f8e0202 */
[----:B------:R-:W-:Y:S01]  /*8a20*/  IMAD.WIDE.U32 R2, R19, UR4, RZ ;  /* 0x0000000413027c25 */ /* 0x000fe2000f8e00ff */
[----:B------:R-:W-:-:S03]  /*8a30*/  ULDC.64 UR4, c[0x0][0x2e0] ;  /* 0x0000b80000047ab9 */ /* 0x000fc60000000a00 */
[----:B------:R-:W-:Y:S01]  /*8a40*/  IMAD R6, R6, UR4, RZ ;  /* 0x0000000406067c24 */ /* 0x000fe2000f8e02ff */
[----:B------:R-:W-:-:S03]  /*8a50*/  IADD3 R3, R3, R9, RZ ;  /* 0x0000000903037210 */ /* 0x000fc60007ffe0ff */
[C---:B------:R-:W-:Y:S02]  /*8a60*/  IMAD R9, R23.reuse, UR5, R6 ;  /* 0x0000000517097c24 */ /* 0x040fe4000f8e0206 */
[----:B------:R-:W-:Y:S02]  /*8a70*/  IMAD.MOV R6, RZ, RZ, -R5 ;  /* 0x000000ffff067224 */ /* 0x000fe400078e0a05 */
[----:B------:R-:W-:Y:S01]  /*8a80*/  IMAD.WIDE.U32 R2, R23, UR4, R2 ;  /* 0x0000000417027c25 */ /* 0x000fe2000f8e0002 */
[----:B------:R-:W-:-:S03]  /*8a90*/  ULDC.64 UR4, c[0x0][0x2d0] ;  /* 0x0000b40000047ab9 */ /* 0x000fc60000000a00 */
[----:B------:R-:W-:Y:S01]  /*8aa0*/  IMAD R7, R0, R6, R7 ;  /* 0x0000000600077224 */ /* 0x000fe200078e0207 */
[----:B------:R-:W-:Y:S01]  /*8ab0*/  SHF.R.S32.HI R0, RZ, 0x1f, R5 ;  /* 0x0000001fff007819 */ /* 0x000fe20000011405 */
[----:B------:R-:W-:-:S04]  /*8ac0*/  IMAD.IADD R3, R3, 0x1, R9 ;  /* 0x0000000103037824 */ /* 0x000fc800078e0209 */
[----:B------:R-:W-:Y:S02]  /*8ad0*/  IMAD R0, R0, UR4, RZ ;  /* 0x0000000400007c24 */ /* 0x000fe4000f8e02ff */
[----:B------:R-:W-:-:S04]  /*8ae0*/  IMAD.WIDE.U32 R2, R5, UR4, R2 ;  /* 0x0000000405027c25 */ /* 0x000fc8000f8e0002 */
[----:B------:R-:W-:Y:S01]  /*8af0*/  IMAD R5, R5, UR5, R0 ;  /* 0x0000000505057c24 */ /* 0x000fe2000f8e0200 */
[----:B------:R-:W-:Y:S01]  /*8b00*/  SHF.R.S32.HI R0, RZ, 0x1f, R7 ;  /* 0x0000001fff007819 */ /* 0x000fe20000011407 */
[----:B------:R-:W-:Y:S02]  /*8b10*/  ULDC.64 UR4, c[0x0][0x2c8] ;  /* 0x0000b20000047ab9 */ /* 0x000fe40000000a00 */
[----:B------:R-:W-:Y:S02]  /*8b20*/  IMAD.IADD R3, R3, 0x1, R5 ;  /* 0x0000000103037824 */ /* 0x000fe400078e0205 */
[----:B------:R-:W-:Y:S02]  /*8b30*/  IMAD R0, R0, UR4, RZ ;  /* 0x0000000400007c24 */ /* 0x000fe4000f8e02ff */
[----:B------:R-:W-:-:S04]  /*8b40*/  IMAD.WIDE.U32 R2, R7, UR4, R2 ;  /* 0x0000000407027c25 */ /* 0x000fc8000f8e0002 */
[----:B------:R-:W-:Y:S01]  /*8b50*/  IMAD R5, R7, UR5, R0 ;  /* 0x0000000507057c24 */ /* 0x000fe2000f8e0200 */
[----:B------:R-:W-:Y:S02]  /*8b60*/  ULDC.64 UR4, c[0x0][0x280] ;  /* 0x0000a00000047ab9 */ /* 0x000fe40000000a00 */
[----:B------:R-:W-:Y:S01]  /*8b70*/  LEA R0, P0, R2, UR4, 0x1 ;  /* 0x0000000402007c11 */ /* 0x000fe2000f8008ff */
[----:B------:R-:W-:Y:S01]  /*8b80*/  IMAD.IADD R5, R3, 0x1, R5 ;  /* 0x0000000103057824 */ /* 0x000fe200078e0205 */
[----:B------:R-:W-:-:S04]  /*8b90*/  UMOV UR4, 0xffffffff ;  /* 0xffffffff00047882 */ /* 0x000fc80000000000 */
[----:B------:R-:W-:Y:S01]  /*8ba0*/  LEA.HI.X R5, R2, UR5, R5, 0x1, P0 ;  /* 0x0000000502057c11 */ /* 0x000fe200080f0c05 */
[----:B------:R-:W-:Y:S06]  /*8bb0*/  BRA.DIV UR4, `(.L_x_52) ;  /* 0x0000002e04747947 */ /* 0x000fec000b800000 */
[----:B------:R-:W0:Y:S01]  /*8bc0*/  SHFL.IDX PT, R14, R0, RZ, 0x181f ;  /* 0x00181fff000e7589 */ /* 0x000e2200000e0000 */
[----:B------:R-:W-:-:S03]  /*8bd0*/  IMAD.IADD R4, R35, 0x1, R4 ;  /* 0x0000000123047824 */ /* 0x000fc600078e0204 */
[----:B------:R-:W1:Y:S01]  /*8be0*/  SHFL.IDX PT, R2, R5, RZ, 0x181f ;  /* 0x00181fff05027589 */ /* 0x000e6200000e0000 */
[C---:B------:R-:W-:Y:S01]  /*8bf0*/  VIADD R7, R4.reuse, 0x10 ;  /* 0x0000001004077836 */ /* 0x040fe20000000000 */
[----:B------:R-:W-:Y:S02]  /*8c00*/  ISETP.GE.AND P0, PT, R4, UR38, PT ;  /* 0x0000002604007c0c */ /* 0x000fe4000bf06270 */
[----:B------:R-:W-:Y:S11]  /*8c10*/  SHFL.IDX PT, R6, R5, 0x1, 0x181f ;  /* 0x00381f0005067f89 */ /* 0x000ff600000e0000 */
[----:B0-----:R-:W-:-:S04]  /*8c20*/  @!P0 LEA R14, P1, R34, R14, 0x1 ;  /* 0x0000000e220e8211 */ /* 0x001fc800078208ff */
[----:B-1----:R-:W-:Y:S01]  /*8c30*/  @!P0 IADD3.X R3, RZ, R2, RZ, P1, !PT ;  /* 0x00000002ff038210 */ /* 0x002fe20000ffe4ff */
[----:B------:R-:W-:Y:S02]  /*8c40*/  @!P0 IMAD.MOV.U32 R2, RZ, RZ, R14 ;  /* 0x000000ffff028224 */ /* 0x000fe400078e000e */
[----:B------:R-:W0:Y:S04]  /*8c50*/  SHFL.IDX PT, R14, R0, 0x1, 0x181f ;  /* 0x00381f00000e7f89 */ /* 0x000e2800000e0000 */
[----:B------:R-:W-:Y:S04]  /*8c60*/  @!P0 LDGSTS.E.BYPASS.LTC128B.128 [R8+0x10400], desc[UR48][R2.64], !P4 ;  /* 0x1040000002088fae */ /* 0x000fe8000e101d70 */
[----:B------:R1:W-:Y:S01]  /*8c70*/  @!P0 LDGSTS.E.BYPASS.LTC128B.128 [R8+0x14400], desc[UR48][R2.64+0x80], !P5 ;  /* 0x1440008002088fae */ /* 0x0003e2000e901d70 */
[----:B------:R-:W-:-:S13]  /*8c80*/  ISETP.GE.AND P0, PT, R7, UR38, PT ;  /* 0x0000002607007c0c */ /* 0x000fda000bf06270 */
[----:B0-----:R-:W-:-:S05]  /*8c90*/  @!P0 LEA R14, P1, R34, R14, 0x1 ;  /* 0x0000000e220e8211 */ /* 0x001fca00078208ff */
[----:B-1----:R-:W-:Y:S02]  /*8ca0*/  @!P0 IMAD.MOV.U32 R2, RZ, RZ, R14 ;  /* 0x000000ffff028224 */ /* 0x002fe400078e000e */
[----:B------:R-:W-:Y:S01]  /*8cb0*/  @!P0 IMAD.X R7, RZ, RZ, R6, P1 ;  /* 0x000000ffff078224 */ /* 0x000fe200008e0606 */
[----:B------:R-:W0:Y:S03]  /*8cc0*/  SHFL.IDX PT, R14, R0, 0x2, 0x181f ;  /* 0x00581f00000e7f89 */ /* 0x000e2600000e0000 */
[----:B------:R-:W-:Y:S01]  /*8cd0*/  @!P0 IMAD.MOV.U32 R3, RZ, RZ, R7 ;  /* 0x000000ffff038224 */ /* 0x000fe200078e0007 */
[----:B------:R-:W1:Y:S01]  /*8ce0*/  SHFL.IDX PT, R6, R5, 0x2, 0x181f ;  /* 0x00581f0005067f89 */ /* 0x000e6200000e0000 */
[----:B------:R-:W-:-:S03]  /*8cf0*/  IADD3 R7, R4, 0x20, RZ ;  /* 0x0000002004077810 */ /* 0x000fc60007ffe0ff */
[----:B------:R-:W-:Y:S04]  /*8d00*/  @!P0 LDGSTS.E.BYPASS.LTC128B.128 [R8+0x10c00], desc[UR48][R2.64], !P4 ;  /* 0x10c0000002088fae */ /* 0x000fe8000e101d70 */
[----:B------:R2:W-:Y:S01]  /*8d10*/  @!P0 LDGSTS.E.BYPASS.LTC128B.128 [R8+0x14c00], desc[UR48][R2.64+0x80], !P5 ;  /* 0x14c0008002088fae */ /* 0x0005e2000e901d70 */
[----:B------:R-:W-:-:S13]  /*8d20*/  ISETP.GE.AND P0, PT, R7, UR38, PT ;  /* 0x0000002607007c0c */ /* 0x000fda000bf06270 */
[----:B0-----:R-:W-:-:S05]  /*8d30*/  @!P0 LEA R14, P1, R34, R14, 0x1 ;  /* 0x0000000e220e8211 */ /* 0x001fca00078208ff */
[----:B--2---:R-:W-:Y:S02]  /*8d40*/  @!P0 IMAD.MOV.U32 R2, RZ, RZ, R14 ;  /* 0x000000ffff028224 */ /* 0x004fe400078e000e */
[----:B-1----:R-:W-:Y:S01]  /*8d50*/  @!P0 IMAD.X R7, RZ, RZ, R6, P1 ;  /* 0x000000ffff078224 */ /* 0x002fe200008e0606 */
[----:B------:R-:W0:Y:S03]  /*8d60*/  SHFL.IDX PT, R14, R0, 0x3, 0x181f ;  /* 0x00781f00000e7f89 */ /* 0x000e2600000e0000 */
[----:B------:R-:W-:Y:S01]  /*8d70*/  @!P0 IMAD.MOV.U32 R3, RZ, RZ, R7 ;  /* 0x000000ffff038224 */ /* 0x000fe200078e0007 */
[----:B------:R-:W1:Y:S01]  /*8d80*/  SHFL.IDX PT, R6, R5, 0x3, 0x181f ;  /* 0x00781f0005067f89 */ /* 0x000e6200000e0000 */
[----:B------:R-:W-:-:S03]  /*8d90*/  VIADD R7, R4, 0x30 ;  /* 0x0000003004077836 */ /* 0x000fc60000000000 */
[----:B------:R-:W-:Y:S04]  /*8da0*/  @!P0 LDGSTS.E.BYPASS.LTC128B.128 [R8+0x11400], desc[UR48][R2.64], !P4 ;  /* 0x1140000002088fae */ /* 0x000fe8000e101d70 */
[----:B------:R2:W-:Y:S01]  /*8db0*/  @!P0 LDGSTS.E.BYPASS.LTC128B.128 [R8+0x15400], desc[UR48][R2.64+0x80], !P5 ;  /* 0x1540008002088fae */ /* 0x0005e2000e901d70 */
[----:B------:R-:W-:-:S13]  /*8dc0*/  ISETP.GE.AND P0, PT, R7, UR38, PT ;  /* 0x0000002607007c0c */ /* 0x000fda000bf06270 */
[----:B0-----:R-:W-:-:S04]  /*8dd0*/  @!P0 LEA R14, P1, R34, R14, 0x1 ;  /* 0x0000000e220e8211 */ /* 0x001fc800078208ff */
[----:B--2---:R-:W-:Y:S01]  /*8de0*/  @!P0 MOV R2, R14 ;  /* 0x0000000e00028202 */ /* 0x004fe20000000f00 */
        /* <DEDUP_REMOVED lines=31> */
[----:B------:R0:W1:Y:S03]  /*8fe0*/  SHFL.IDX PT, R14, R0, 0x7, 0x181f ;  /* 0x00f81f00000e7f89 */ /* 0x00006600000e0000 */
[----:B------:R-:W-:Y:S01]  /*8ff0*/  @!P0 IMAD.MOV.U32 R3, RZ, RZ, R7 ;  /* 0x000000ffff038224 */ /* 0x000fe200078e0007 */
[----:B------:R0:W2:Y:S04]  /*9000*/  SHFL.IDX PT, R6, R5, 0x7, 0x181f ;  /* 0x00f81f0005067f89 */ /* 0x0000a800000e0000 */
[----:B------:R0:W-:Y:S04]  /*9010*/  @!P0 LDGSTS.E.BYPASS.LTC128B.128 [R8+0x13400], desc[UR48][R2.64], !P4 ;  /* 0x1340000002088fae */ /* 0x0001e8000e101d70 */
[----:B------:R0:W-:Y:S02]  /*9020*/  @!P0 LDGSTS.E.BYPASS.LTC128B.128 [R8+0x17400], desc[UR48][R2.64+0x80], !P5 ;  /* 0x1740008002088fae */ /* 0x0001e4000e901d70 */
.L_x_128:
[----:B------:R-:W-:Y:S01]  /*9030*/  VIADD R4, R4, 0x70 ;  /* 0x0000007004047836 */ /* 0x000fe20000000000 */
[----:B0-----:R-:W-:-:S04]  /*9040*/  LOP3.LUT R0, R37, 0x1, RZ, 0xc, !PT ;  /* 0x0000000125007812 */ /* 0x001fc800078e0cff */
[----:B------:R-:W-:Y:S02]  /*9050*/  ISETP.GE.AND P0, PT, R4, UR38, PT ;  /* 0x0000002604007c0c */ /* 0x000fe4000bf06270 */
[----:B------:R-:W-:-:S11]  /*9060*/  SHF.L.U32 R0, R0, 0x1f, RZ ;  /* 0x0000001f00007819 */ /* 0x000fd600000006ff */
[----:B-1----:R-:W-:-:S05]  /*9070*/  @!P0 LEA R2, P1, R34, R14, 0x1 ;  /* 0x0000000e22028211 */ /* 0x002fca00078208ff */
[----:B--2---:R-:W-:-:S05]  /*9080*/  @!P0 IMAD.X R3, RZ, RZ, R6, P1 ;  /* 0x000000ffff038224 */ /* 0x004fca00008e0606 */
[----:B------:R-:W-:Y:S01]  /*9090*/  @!PT LDS RZ, [RZ] ;  /* 0x00000000fffff984 */ /* 0x000fe20000000800 */
[----:B------:R-:W-:Y:S01]  /*90a0*/  @!PT LDS RZ, [RZ] ;  /* 0x00000000fffff984 */ /* 0x000fe20000000800 */
[----:B------:R-:W-:Y:S01]  /*90b0*/  @!PT LDS RZ, [RZ] ;  /* 0x00000000fffff984 */ /* 0x000fe20000000800 */
[----:B------:R0:W-:Y:S04]  /*90c0*/  @!P0 LDGSTS.E.BYPASS.LTC128B.128 [R8+0x13c00], desc[UR48][R2.64], !P4 ;  /* 0x13c0000002088fae */ /* 0x0001e8000e101d70 */
[----:B------:R0:W-:Y:S01]  /*90d0*/  @!P0 LDGSTS.E.BYPASS.LTC128B.128 [R8+0x17c00], desc[UR48][R2.64+0x80], !P5 ;  /* 0x17c0008002088fae */ /* 0x0001e2000e901d70 */
[----:B------:R-:W-:Y:S01]  /*90e0*/  NOP ;  /* 0x0000000000007918 */ /* 0x000fe20000000000 */
[----:B------:R-:W-:Y:S02]  /*90f0*/  SYNCS.ARRIVE.TRANS64.RED.A0T1 RZ, [UR39+0x28800], RZ ;  /* 0x028800ffffff79a7 */ /* 0x000fe40008200427 */
[----:B------:R-:W-:Y:S01]  /*9100*/  ARRIVES.LDGSTSBAR.64.TRANSCNT [UR39+0x28800] ;  /* 0x02880000ff0079b0 */ /* 0x000fe20008000aa7 */
[----:B------:R-:W-:Y:S01]  /*9110*/  NOP ;  /* 0x0000000000007918 */ /* 0x000fe20000000000 */
[----:B------:R-:W-:Y:S01]  /*9120*/  SYNCS.ARRIVE.TRANS64.A1T0 RZ, [UR39+0x28800], RZ ;  /* 0x028800ffffff79a7 */ /* 0x000fe20008100027 */
[----:B------:R-:W-:Y:S01]  /*9130*/  BSSY B0, `(.L_x_53) ;  /* 0x0000003000007945 */ /* 0x000fe20003800000 */
[----:B------:R-:W1:Y:S03]  /*9140*/  SYNCS.PHASECHK.TRANS64.TRYWAIT P0, [UR39+0x28820], R0 ;  /* 0x02882000ff0075a7 */ /* 0x000e660008000167 */
[----:B01----:R-:W-:Y:S05]  /*9150*/  @!P0 BRA `(.L_x_54) ;  /* 0x0000003000888947 */ /* 0x003fea0003800000 */
.L_x_129:
[----:B------:R-:W-:Y:S05]  /*9160*/  BSYNC B0 ;  /* 0x0000000000007941 */ /* 0x000fea0003800000 */
.L_x_53:
[----:B------:R-:W-:Y:S01]  /*9170*/  UISETP.GE.AND UP0, UPT, UR37, 0x81, UPT ;  /* 0x000000812500788c */ /* 0x000fe2000bf06270 */
[----:B------:R-:W-:-:S05]  /*9180*/  IMAD.U32 R20, RZ, RZ, UR42 ;  /* 0x0000002aff147e24 */ /* 0x000fca000f8e00ff */
[----:B------:R-:W-:-:S13]  /*9190*/  PLOP3.LUT P0, PT, PT, PT, UP0, 0x40, 0x0 ;  /* 0x000000000000781c */ /* 0x000fda0003f0e808 */
[----:B------:R-:W-:Y:S05]  /*91a0*/  @P0 BRA `(.L_x_55) ;  /* 0x0000001000180947 */ /* 0x000fea0003800000 */
[----:B------:R-:W-:Y:S01]  /*91b0*/  BSSY B0, `(.L_x_55) ;  /* 0x0000105000007945 */ /* 0x000fe20003800000 */
[----:B------:R-:W-:Y:S01]  /*91c0*/  IMAD.MOV.U32 R21, RZ, RZ, R25 ;  /* 0x000000ffff157224 */ /* 0x000fe200078e0019 */
[----:B------:R-:W-:Y:S01]  /*91d0*/  MOV R10, R22 ;  /* 0x00000016000a7202 */ /* 0x000fe20000000f00 */
[----:B------:R-:W-:Y:S02]  /*91e0*/  IMAD.U32 R6, RZ, RZ, UR40 ;  /* 0x00000028ff067e24 */ /* 0x000fe4000f8e00ff */
[----:B------:R-:W-:-:S07]  /*91f0*/  IMAD.U32 R26, RZ, RZ, UR42 ;  /* 0x0000002aff1a7e24 */ /* 0x000fce000f8e00ff */
.L_x_68:
[----:B0-----:R-:W0:Y:S01]  /*9200*/  LDC R0, c[0x0][0x430] ;  /* 0x00010c00ff007b82 */ /* 0x001e220000000800 */
[----:B------:R-:W1:Y:S01]  /*9210*/  S2R R4, SR_TID.X ;  /* 0x0000000000047919 */ /* 0x000e620000002100 */
[----:B------:R-:W-:Y:S01]  /*9220*/  IMAD R7, R6, 0x80, R35 ;  /* 0x0000008006077824 */ /* 0x000fe200078e0223 */
[----:B------:R-:W-:Y:S01]  /*9230*/  ULDC.64 UR4, c[0x0][0x428] ;  /* 0x00010a0000047ab9 */ /* 0x000fe20000000a00 */
[----:B------:R-:W-:Y:S01]  /*9240*/  VIADD R22, R10, 0x1 ;  /* 0x000000010a167836 */ /* 0x000fe20000000000 */
[----:B0-----:R-:W-:Y:S01]  /*9250*/  ISETP.NE.AND P0, PT, R0, 0x1, PT ;  /* 0x000000010000780c */ /* 0x001fe20003f05270 */
[----:B-1----:R-:W-:-:S12]  /*9260*/  IMAD.SHL.U32 R4, R4, 0x10, RZ ;  /* 0x0000001004047824 */ /* 0x002fd800078e00ff */
[----:B------:R-:W0:Y:S01]  /*9270*/  @P0 LDC R0, c[0x0][0x434] ;  /* 0x00010d00ff000b82 */ /* 0x000e220000000800 */
[----:B------:R-:W-:-:S04]  /*9280*/  LOP3.LUT R4, R4, 0x70, RZ, 0xc0, !PT ;  /* 0x0000007004047812 */ /* 0x000fc800078ec0ff */
[----:B------:R-:W-:-:S03]  /*9290*/  IADD3 R7, R4, R7, R32 ;  /* 0x0000000704077210 */ /* 0x000fc60007ffe020 */
[----:B------:R-:W1:Y:S02]  /*92a0*/  @P0 LDC R3, c[0x0][0x438] ;  /* 0x00010e00ff030b82 */ /* 0x000e640000000800 */
[----:B------:R-:W-:Y:S02]  /*92b0*/  IMAD.MOV.U32 R9, RZ, RZ, R7 ;  /* 0x000000ffff097224 */ /* 0x000fe400078e0007 */
[----:B0-----:R-:W-:-:S05]  /*92c0*/  @P0 IMAD.HI.U32 R0, R7, R0, RZ ;  /* 0x0000000007000227 */ /* 0x001fca00078e00ff */
[----:B-1----:R-:W-:Y:S01]  /*92d0*/  @P0 SHF.R.U32.HI R9, RZ, R3, R0 ;  /* 0x00000003ff090219 */ /* 0x002fe20000011600 */
[----:B------:R-:W-:-:S03]  /*92e0*/  IMAD R0, R31, UR4, RZ ;  /* 0x000000041f007c24 */ /* 0x000fc6000f8e02ff */
[----:B------:R-:W-:Y:S01]  /*92f0*/  SHF.R.S32.HI R3, RZ, 0x1f, R9 ;  /* 0x0000001fff037819 */ /* 0x000fe20000011409 */
[----:B------:R-:W-:Y:S01]  /*9300*/  IMAD R5, R29, UR5, R0 ;  /* 0x000000051d057c24 */ /* 0x000fe2000f8e0200 */
[----:B------:R-:W-:-:S05]  /*9310*/  MOV R2, R9 ;  /* 0x0000000900027202 */ /* 0x000fca0000000f00 */
[----:B------:R-:W-:Y:S01]  /*9320*/  IMAD.WIDE.U32 R2, R29, UR4, R2 ;  /* 0x000000041d027c25 */ /* 0x000fe2000f8e0002 */
[----:B------:R-:W-:-:S03]  /*9330*/  ULDC.64 UR4, c[0x0][0x418] ;  /* 0x0001060000047ab9 */ /* 0x000fc60000000a00 */
[----:B------:R-:W-:Y:S01]  /*9340*/  IMAD.IADD R3, R5, 0x1, R3 ;  /* 0x0000000105037824 */ /* 0x000fe200078e0203 */
[C---:B------:R-:W-:Y:S01]  /*9350*/  LEA R4, P0, R2.reuse, UR4, 0x2 ;  /* 0x0000000402047c11 */ /* 0x040fe2000f8010ff */
[----:B------:R-:W-:Y:S01]  /*9360*/  IMAD.U32 R11, RZ, RZ, UR41 ;  /* 0x00000029ff0b7e24 */ /* 0x000fe2000f8e00ff */
[----:B------:R-:W-:Y:S02]  /*9370*/  ULDC UR4, c[0x0][0x430] ;  /* 0x00010c0000047ab9 */ /* 0x000fe40000000800 */
[----:B------:R-:W-:Y:S02]  /*9380*/  LEA.HI.X R5, R2, UR5, R3, 0x2, P0 ;  /* 0x0000000502057c11 */ /* 0x000fe400080f1403 */
[----:B------:R-:W-:Y:S01]  /*9390*/  ISETP.NE.AND P1, PT, R11, 0x3, PT ;  /* 0x000000030b00780c */ /* 0x000fe20003f25270 */
[----:B------:R-:W-:Y:S01]  /*93a0*/  IMAD.MOV R8, RZ, RZ, -R9 ;  /* 0x000000ffff087224 */ /* 0x000fe200078e0a09 */
[C---:B------:R-:W-:Y:S01]  /*93b0*/  ISETP.NE.AND P0, PT, R22.reuse, 0x2, PT ;  /* 0x000000021600780c */ /* 0x040fe20003f05270 */
[----:B------:R0:W2:Y:S03]  /*93c0*/  LDG.E R0, desc[UR48][R4.64] ;  /* 0x0000003004007981 */ /* 0x0000a6000c1e1900 */
[----:B------:R-:W-:Y:S01]  /*93d0*/  SEL R2, RZ, 0x1, P0 ;  /* 0x00000001ff027807 */ /* 0x000fe20000000000 */
[----:B------:R-:W-:Y:S01]  /*93e0*/  IMAD.MOV.U32 R20, RZ, RZ, R6 ;  /* 0x000000ffff147224 */ /* 0x000fe200078e0006 */
[----:B------:R-:W-:-:S02]  /*93f0*/  SEL R22, R22, RZ, P0 ;  /* 0x000000ff16167207 */ /* 0x000fc40000000000 */
[----:B------:R-:W-:Y:S01]  /*9400*/  LOP3.LUT R25, R21, R2, RZ, 0x3c, !PT ;  /* 0x0000000215197212 */ /* 0x000fe200078e3cff */
[----:B0-----:R-:W-:Y:S01]  /*9410*/  IMAD R4, R8, UR4, R7 ;  /* 0x0000000408047c24 */ /* 0x001fe2000f8e0207 */
[----:B--2---:R-:W-:Y:S01]  /*9420*/  SHF.R.S32.HI R24, RZ, 0x1f, R0 ;  /* 0x0000001fff187819 */ /* 0x004fe20000011400 */
[----:B------:R-:W-:Y:S06]  /*9430*/  @!P1 BRA `(.L_x_56) ;  /* 0x0000000000049947 */ /* 0x000fec0003800000 */
[----:B------:R-:W-:Y:S01]  /*9440*/  BPT.TRAP 0x1 ;  /* 0x000000040000795c */ /* 0x000fe20000300000 */
.L_x_56:
[----:B------:R-:W-:Y:S01]  /*9450*/  LEA R6, R22, UR39, 0x3 ;  /* 0x0000002716067c11 */ /* 0x000fe2000f8e18ff */
[----:B------:R-:W-:Y:S01]  /*9460*/  BSSY B1, `(.L_x_57) ;  /* 0x0000004000017945 */ /* 0x000fe20003800000 */
[----:B------:R-:W-:-:S04]  /*9470*/  SHF.L.U32 R3, R25, 0x1f, RZ ;  /* 0x0000001f19037819 */ /* 0x000fc800000006ff */
[----:B------:R-:W0:Y:S02]  /*9480*/  SYNCS.PHASECHK.TRANS64.TRYWAIT P0, [R6+URZ+0x28840], R3 ;  /* 0x02884003060075a7 */ /* 0x000e24000800017f */
[----:B0-----:R-:W-:Y:S05]  /*9490*/  @!P0 BRA `(.L_x_58) ;  /* 0x0000002c00d08947 */ /* 0x001fea0003800000 */
.L_x_130:
[----:B------:R-:W-:Y:S05]  /*94a0*/  BSYNC B1 ;  /* 0x0000000000017941 */ /* 0x000fea0003800000 */
.L_x_57:
[----:B------:R-:W-:Y:S01]  /*94b0*/  SHF.R.S32.HI R23, RZ, 0x1f, R4 ;  /* 0x0000001fff177819 */ /* 0x000fe20000011404 */
[----:B------:R-:W-:Y:S01]  /*94c0*/  ULDC.64 UR4, c[0x0][0x300] ;  /* 0x0000c00000047ab9 */ /* 0x000fe20000000a00 */
[C---:B------:R-:W-:Y:S02]  /*94d0*/  LOP3.LUT P2, RZ, R18.reuse, 0x2, RZ, 0xc0, !PT ;  /* 0x0000000212ff7812 */ /* 0x040fe4000784c0ff */
[----:B------:R-:W-:Y:S01]  /*94e0*/  LOP3.LUT P1, RZ, R18, 0x1, RZ, 0xc0, !PT ;  /* 0x0000000112ff7812 */ /* 0x000fe2000782c0ff */
[----:B0-----:R-:W-:-:S04]  /*94f0*/  IMAD R3, R23, UR4, RZ ;  /* 0x0000000417037c24 */ /* 0x001fc8000f8e02ff */
[C---:B------:R-:W-:Y:S02]  /*9500*/  IMAD R5, R4.reuse, UR5, R3 ;  /* 0x0000000504057c24 */ /* 0x040fe4000f8e0203 */
[----:B------:R-:W-:Y:S01]  /*9510*/  IMAD.WIDE.U32 R2, R4, UR4, RZ ;  /* 0x0000000404027c25 */ /* 0x000fe2000f8e00ff */
[----:B------:R-:W-:-:S04]  /*9520*/  ULDC.64 UR4, c[0x0][0x310] ;  /* 0x0000c40000047ab9 */ /* 0x000fc80000000a00 */
[----:B------:R-:W-:Y:S01]  /*9530*/  IADD3 R3, R3, R5, RZ ;  /* 0x0000000503037210 */ /* 0x000fe20007ffe0ff */
[----:B------:R-:W-:-:S04]  /*9540*/  IMAD R5, R24, UR4, RZ ;  /* 0x0000000418057c24 */ /* 0x000fc8000f8e02ff */
[C---:B------:R-:W-:Y:S02]  /*9550*/  IMAD R5, R0.reuse, UR5, R5 ;  /* 0x0000000500057c24 */ /* 0x040fe4000f8e0205 */
[----:B------:R-:W-:Y:S01]  /*9560*/  IMAD.WIDE.U32 R2, R0, UR4, R2 ;  /* 0x0000000400027c25 */ /* 0x000fe2000f8e0002 */
[----:B------:R-:W-:-:S03]  /*9570*/  ULDC.64 UR4, c[0x0][0x308] ;  /* 0x0000c20000047ab9 */ /* 0x000fc60000000a00 */
[----:B------:R-:W-:Y:S02]  /*9580*/  IMAD.IADD R3, R3, 0x1, R5 ;  /* 0x0000000103037824 */ /* 0x000fe400078e0205 */
[----:B------:R-:W-:Y:S02]  /*9590*/  IMAD R8, R27, UR4, RZ ;  /* 0x000000041b087c24 */ /* 0x000fe4000f8e02ff */
[----:B------:R-:W-:-:S04]  /*95a0*/  IMAD.WIDE.U32 R2, R19, UR4, R2 ;  /* 0x0000000413027c25 */ /* 0x000fc8000f8e0002 */
[----:B------:R-:W-:Y:S01]  /*95b0*/  IMAD R9, R19, UR5, R8 ;  /* 0x0000000513097c24 */ /* 0x000fe2000f8e0208 */
[----:B------:R-:W-:Y:S01]  /*95c0*/  ULDC.64 UR4, c[0x0][0x2e8] ;  /* 0x0000ba0000047ab9 */ /* 0x000fe20000000a00 */
[----:B------:R-:W-:Y:S01]  /*95d0*/  IMAD R8, R22, 0x4000, R28 ;  /* 0x0000400016087824 */ /* 0x000fe200078e021c */
[----:B------:R-:W-:Y:S01]  /*95e0*/  LEA R7, P0, R2, UR4, 0x1 ;  /* 0x0000000402077c11 */ /* 0x000fe2000f8008ff */
[----:B------:R-:W-:Y:S01]  /*95f0*/  IMAD.IADD R9, R9, 0x1, R3 ;  /* 0x0000000109097824 */ /* 0x000fe200078e0203 */
[----:B------:R-:W-:-:S04]  /*9600*/  UMOV UR4, 0xffffffff ;  /* 0xffffffff00047882 */ /* 0x000fc80000000000 */
[----:B------:R-:W-:Y:S01]  /*9610*/  LEA.HI.X R9, R2, UR5, R9, 0x1, P0 ;  /* 0x0000000502097c11 */ /* 0x000fe200080f0c09 */
[----:B------:R-:W-:Y:S06]  /*9620*/  BRA.DIV UR4, `(.L_x_59) ;  /* 0x0000002e04807947 */ /* 0x000fec000b800000 */
[----:B------:R-:W0:Y:S01]  /*9630*/  SHFL.IDX PT, R14, R7, RZ, 0x181f ;  /* 0x00181fff070e7589 */ /* 0x000e2200000e0000 */
[----:B------:R-:W-:Y:S01]  /*9640*/  IMAD.SHL.U32 R5, R34, 0x2, RZ ;  /* 0x0000000222057824 */ /* 0x000fe200078e00ff */
[----:B------:R-:W-:Y:S02]  /*9650*/  LEA R8, R8, UR39, 0x1 ;  /* 0x0000002708087c11 */ /* 0x000fe4000f8e08ff */
[----:B------:R-:W1:Y:S02]  /*9660*/  SHFL.IDX PT, R3, R9, RZ, 0x181f ;  /* 0x00181fff09037589 */ /* 0x000e6400000e0000 */
[----:B0-----:R-:W-:Y:S02]  /*9670*/  IADD3 R2, P0, R14, R5, RZ ;  /* 0x000000050e027210 */ /* 0x001fe40007f1e0ff */
[----:B------:R-:W0:Y:S03]  /*9680*/  SHFL.IDX PT, R14, R7, 0x1, 0x181f ;  /* 0x00381f00070e7f89 */ /* 0x000e2600000e0000 */
[----:B-1----:R-:W-:-:S05]  /*9690*/  IMAD.X R3, RZ, RZ, R3, P0 ;  /* 0x000000ffff037224 */ /* 0x002fca00000e0603 */
[----:B------:R-:W-:Y:S04]  /*96a0*/  LDGSTS.E.BYPASS.LTC128B.128 [R8+0x18400], desc[UR48][R2.64], !P2 ;  /* 0x1840000002087fae */ /* 0x000fe8000d101d70 */
[----:B------:R1:W-:Y:S04]  /*96b0*/  LDGSTS.E.BYPASS.LTC128B.128 [R8+0x1c400], desc[UR48][R2.64+0x80], !P1 ;  /* 0x1c40008002087fae */ /* 0x0003e8000c901d70 */
[----:B-1----:R-:W1:Y:S01]  /*96c0*/  SHFL.IDX PT, R3, R9, 0x1, 0x181f ;  /* 0x00381f0009037f89 */ /* 0x002e6200000e0000 */
[----:B0-----:R-:W-:-:S03]  /*96d0*/  IADD3 R2, P0, R14, R5, RZ ;  /* 0x000000050e027210 */ /* 0x001fc60007f1e0ff */
[----:B------:R-:W0:Y:S01]  /*96e0*/  SHFL.IDX PT, R14, R7, 0x2, 0x181f ;  /* 0x00581f00070e7f89 */ /* 0x000e2200000e0000 */
[----:B-1----:R-:W-:-:S05]  /*96f0*/  IADD3.X R3, RZ, R3, RZ, P0, !PT ;  /* 0x00000003ff037210 */ /* 0x002fca00007fe4ff */
[----:B------:R-:W-:Y:S04]  /*9700*/  LDGSTS.E.BYPASS.LTC128B.128 [R8+0x18c00], desc[UR48][R2.64], !P2 ;  /* 0x18c0000002087fae */ /* 0x000fe8000d101d70 */
[----:B------:R1:W-:Y:S04]  /*9710*/  LDGSTS.E.BYPASS.LTC128B.128 [R8+0x1cc00], desc[UR48][R2.64+0x80], !P1 ;  /* 0x1cc0008002087fae */ /* 0x0003e8000c901d70 */
[----:B-1----:R-:W1:Y:S01]  /*9720*/  SHFL.IDX PT, R3, R9, 0x2, 0x181f ;  /* 0x00581f0009037f89 */ /* 0x002e6200000e0000 */
[----:B0-----:R-:W-:-:S03]  /*9730*/  IADD3 R2, P0, R14, R5, RZ ;  /* 0x000000050e027210 */ /* 0x001fc60007f1e0ff */
[----:B------:R-:W0:Y:S02]  /*9740*/  SHFL.IDX PT, R14, R7, 0x3, 0x181f ;  /* 0x00781f00070e7f89 */ /* 0x000e2400000e0000 */
[----:B-1----:R-:W-:-:S05]  /*9750*/  IMAD.X R3, RZ, RZ, R3, P0 ;  /* 0x000000ffff037224 */ /* 0x002fca00000e0603 */
        /* <DEDUP_REMOVED lines=22> */
[----:B------:R0:W2:Y:S04]  /*98c0*/  SHFL.IDX PT, R14, R7, 0x7, 0x181f ;  /* 0x00f81f00070e7f89 */ /* 0x0000a800000e0000 */
[----:B------:R-:W3:Y:S01]  /*98d0*/  SHFL.IDX PT, R9, R9, 0x7, 0x181f ;  /* 0x00f81f0009097f89 */ /* 0x000ee200000e0000 */
[----:B-1----:R-:W-:-:S05]  /*98e0*/  IMAD.X R3, RZ, RZ, R3, P0 ;  /* 0x000000ffff037224 */ /* 0x002fca00000e0603 */
[----:B------:R0:W-:Y:S04]  /*98f0*/  LDGSTS.E.BYPASS.LTC128B.128 [R8+0x1b400], desc[UR48][R2.64], !P2 ;  /* 0x1b40000002087fae */ /* 0x0001e8000d101d70 */
[----:B--23--:R0:W-:Y:S02]  /*9900*/  LDGSTS.E.BYPASS.LTC128B.128 [R8+0x1f400], desc[UR48][R2.64+0x80], !P1 ;  /* 0x1f40008002087fae */ /* 0x00c1e4000c901d70 */
.L_x_148:
[----:B0-----:R-:W-:-:S04]  /*9910*/  IADD3 R2, P0, R14, R5, RZ ;  /* 0x000000050e027210 */ /* 0x001fc80007f1e0ff */
[----:B------:R-:W-:Y:S02]  /*9920*/  IADD3.X R3, RZ, R9, RZ, P0, !PT ;  /* 0x00000009ff037210 */ /* 0x000fe400007fe4ff */
[----:B------:R-:W-:-:S03]  /*9930*/  PLOP3.LUT P0, PT, PT, PT, PT, 0x80, 0x0 ;  /* 0x000000000000781c */ /* 0x000fc60003f0f070 */
[----:B------:R-:W-:Y:S01]  /*9940*/  @!PT LDS RZ, [RZ] ;  /* 0x00000000fffff984 */ /* 0x000fe20000000800 */
[----:B------:R-:W-:Y:S01]  /*9950*/  @!PT LDS RZ, [RZ] ;  /* 0x00000000fffff984 */ /* 0x000fe20000000800 */
[----:B------:R-:W-:Y:S01]  /*9960*/  @!PT LDS RZ, [RZ] ;  /* 0x00000000fffff984 */ /* 0x000fe20000000800 */
[----:B------:R0:W-:Y:S04]  /*9970*/  LDGSTS.E.BYPASS.LTC128B.128 [R8+0x1bc00], desc[UR48][R2.64], !P2 ;  /* 0x1bc0000002087fae */ /* 0x0001e8000d101d70 */
[----:B------:R0:W-:Y:S01]  /*9980*/  LDGSTS.E.BYPASS.LTC128B.128 [R8+0x1fc00], desc[UR48][R2.64+0x80], !P1 ;  /* 0x1fc0008002087fae */ /* 0x0001e2000c901d70 */
[----:B------:R-:W-:-:S05]  /*9990*/  NOP ;  /* 0x0000000000007918 */ /* 0x000fca0000000000 */
.L_x_60:
        /* <DEDUP_REMOVED lines=11> */
.L_x_61:
[----:B------:R0:W-:Y:S01]  /*9a50*/  SYNCS.ARRIVE.TRANS64.A1T0 RZ, [R6+URZ+0x28830], RZ ;  /* 0x028830ff06ff79a7 */ /* 0x0001e2000810003f */
[----:B------:R-:W-:Y:S05]  /*9a60*/  @!P2 BRA `(.L_x_62) ;  /* 0x000000000004a947 */ /* 0x000fea0003800000 */
[----:B------:R-:W-:Y:S01]  /*9a70*/  BPT.TRAP 0x1 ;  /* 0x000000040000795c */ /* 0x000fe20000300000 */
.L_x_62:
[----:B------:R-:W-:Y:S01]  /*9a80*/  IMAD.MOV.U32 R3, RZ, RZ, -0x80 ;  /* 0xffffff80ff037424 */ /* 0x000fe200078e00ff */
[----:B0-----:R-:W-:Y:S01]  /*9a90*/  LEA R6, R10, UR39, 0x3 ;  /* 0x000000270a067c11 */ /* 0x001fe2000f8e18ff */
[----:B------:R-:W-:Y:S02]  /*9aa0*/  BSSY B1, `(.L_x_63) ;  /* 0x0000005000017945 */ /* 0x000fe40003800000 */
[----:B------:R-:W-:Y:S01]  /*9ab0*/  IMAD R8, R26, R3, UR37 ;  /* 0x000000251a087e24 */ /* 0x000fe2000f8e0203 */
[----:B------:R-:W-:-:S04]  /*9ac0*/  SHF.L.U32 R3, R21, 0x1f, RZ ;  /* 0x0000001f15037819 */ /* 0x000fc800000006ff */
[----:B------:R-:W0:Y:S02]  /*9ad0*/  SYNCS.PHASECHK.TRANS64.TRYWAIT P0, [R6+URZ+0x28860], R3 ;  /* 0x02886003060075a7 */ /* 0x000e24000800017f */
[----:B0-----:R-:W-:Y:S05]  /*9ae0*/  @!P0 BRA `(.L_x_64) ;  /* 0x00000030007c8947 */ /* 0x001fea0003800000 */
.L_x_149:
[----:B------:R-:W-:Y:S05]  /*9af0*/  BSYNC B1 ;  /* 0x0000000000017941 */ /* 0x000fea0003800000 */
.L_x_63:
[----:B------:R-:W-:Y:S01]  /*9b00*/  UMOV UR4, 0xffffffff ;  /* 0xffffffff00047882 */ /* 0x000fe20000000000 */
[----:B------:R-:W-:Y:S01]  /*9b10*/  LOP3.LUT P2, RZ, R18, 0x8, RZ, 0xc0, !PT ;  /* 0x0000000812ff7812 */ /* 0x000fe2000784c0ff */
[----:B------:R-:W-:Y:S01]  /*9b20*/  IMAD R7, R10, 0x4000, R28 ;  /* 0x000040000a077824 */ /* 0x000fe200078e021c */
[----:B------:R-:W-:Y:S01]  /*9b30*/  LOP3.LUT P1, RZ, R18, 0x4, RZ, 0xc0, !PT ;  /* 0x0000000412ff7812 */ /* 0x000fe2000782c0ff */
[----:B------:R-:W-:Y:S01]  /*9b40*/  IMAD.IADD R8, R8, 0x1, -R35 ;  /* 0x0000000108087824 */ /* 0x000fe200078e0a23 */
[----:B------:R-:W-:Y:S11]  /*9b50*/  BRA.DIV UR4, `(.L_x_65) ;  /* 0x0000003204747947 */ /* 0x000ff6000b800000 */
[----:B------:R-:W1:Y:S01]  /*9b60*/  SHFL.IDX PT, R14, R16, RZ, 0x181f ;  /* 0x00181fff100e7589 */ /* 0x000e6200000e0000 */
[----:B------:R-:W-:-:S03]  /*9b70*/  LEA R7, R7, UR39, 0x1 ;  /* 0x0000002707077c11 */ /* 0x000fc6000f8e08ff */
[----:B0-----:R-:W0:Y:S01]  /*9b80*/  SHFL.IDX PT, R3, R17, RZ, 0x181f ;  /* 0x00181fff11037589 */ /* 0x001e2200000e0000 */
[----:B-1----:R-:W-:-:S03]  /*9b90*/  IADD3 R2, P0, R14, R5, RZ ;  /* 0x000000050e027210 */ /* 0x002fc60007f1e0ff */
[----:B------:R-:W1:Y:S02]  /*9ba0*/  SHFL.IDX PT, R14, R16, 0x1, 0x181f ;  /* 0x00381f00100e7f89 */ /* 0x000e6400000e0000 */
[----:B0-----:R-:W-:Y:S01]  /*9bb0*/  IMAD.X R3, RZ, RZ, R3, P0 ;  /* 0x000000ffff037224 */ /* 0x001fe200000e0603 */
[----:B------:R-:W-:-:S13]  /*9bc0*/  ISETP.LT.OR P0, PT, R8, 0x1, P2 ;  /* 0x000000010800780c */ /* 0x000fda0001701670 */
[----:B------:R-:W-:Y:S01]  /*9bd0*/  LDGSTS.E.BYPASS.LTC128B.128 [R7+0x400], desc[UR48][R2.64], !P0 ;  /* 0x0040000002077fae */ /* 0x000fe2000c101d70 */
[----:B------:R-:W-:-:S13]  /*9be0*/  ISETP.LT.OR P0, PT, R8, 0x1, P1 ;  /* 0x000000010800780c */ /* 0x000fda0000f01670 */
[----:B------:R0:W-:Y:S04]  /*9bf0*/  LDGSTS.E.BYPASS.LTC128B.128 [R7+0x4400], desc[UR48][R2.64+0x80], !P0 ;  /* 0x0440008002077fae */ /* 0x0001e8000c101d70 */
[----:B0-----:R-:W0:Y:S01]  /*9c00*/  SHFL.IDX PT, R3, R17, 0x1, 0x181f ;  /* 0x00381f0011037f89 */ /* 0x001e2200000e0000 */
[----:B-1----:R-:W-:-:S03]  /*9c10*/  IADD3 R2, P0, R14, R5, RZ ;  /* 0x000000050e027210 */ /* 0x002fc60007f1e0ff */
[----:B------:R-:W1:Y:S01]  /*9c20*/  SHFL.IDX PT, R14, R16, 0x2, 0x181f ;  /* 0x00581f00100e7f89 */ /* 0x000e6200000e0000 */
[----:B0-----:R-:W-:Y:S02]  /*9c30*/  IADD3.X R3, RZ, R3, RZ, P0, !PT ;  /* 0x00000003ff037210 */ /* 0x001fe400007fe4ff */
[----:B------:R-:W-:-:S13]  /*9c40*/  ISETP.LT.OR P0, PT, R8, 0x11, P2 ;  /* 0x000000110800780c */ /* 0x000fda0001701670 */
[----:B------:R-:W-:Y:S01]  /*9c50*/  LDGSTS.E.BYPASS.LTC128B.128 [R7+0xc00], desc[UR48][R2.64], !P0 ;  /* 0x00c0000002077fae */ /* 0x000fe2000c101d70 */
[----:B------:R-:W-:-:S13]  /*9c60*/  ISETP.LT.OR P0, PT, R8, 0x11, P1 ;  /* 0x000000110800780c */ /* 0x000fda0000f01670 */
[----:B------:R0:W-:Y:S04]  /*9c70*/  LDGSTS.E.BYPASS.LTC128B.128 [R7+0x4c00], desc[UR48][R2.64+0x80], !P0 ;  /* 0x04c0008002077fae */ /* 0x0001e8000c101d70 */
[----:B0-----:R-:W0:Y:S01]  /*9c80*/  SHFL.IDX PT, R3, R17, 0x2, 0x181f ;  /* 0x00581f0011037f89 */ /* 0x001e2200000e0000 */
        /* <DEDUP_REMOVED lines=33> */
[----:B------:R-:W1:Y:S04]  /*9ea0*/  SHFL.IDX PT, R17, R17, 0x7, 0x181f ;  /* 0x00f81f0011117f89 */ /* 0x000e6800000e0000 */
[----:B------:R2:W3:Y:S01]  /*9eb0*/  SHFL.IDX PT, R14, R16, 0x7, 0x181f ;  /* 0x00f81f00100e7f89 */ /* 0x0004e200000e0000 */
[----:B0-----:R-:W-:Y:S01]  /*9ec0*/  IMAD.X R3, RZ, RZ, R3, P0 ;  /* 0x000000ffff037224 */ /* 0x001fe200000e0603 */
[----:B------:R-:W-:-:S13]  /*9ed0*/  ISETP.LT.OR P0, PT, R8, 0x61, P2 ;  /* 0x000000610800780c */ /* 0x000fda0001701670 */
[----:B------:R2:W-:Y:S01]  /*9ee0*/  LDGSTS.E.BYPASS.LTC128B.128 [R7+0x3400], desc[UR48][R2.64], !P0 ;  /* 0x0340000002077fae */ /* 0x0005e2000c101d70 */
[----:B------:R-:W-:-:S13]  /*9ef0*/  ISETP.LT.OR P0, PT, R8, 0x61, P1 ;  /* 0x000000610800780c */ /* 0x000fda0000f01670 */
[----:B-1-3--:R2:W-:Y:S02]  /*9f00*/  LDGSTS.E.BYPASS.LTC128B.128 [R7+0x7400], desc[UR48][R2.64+0x80], !P0 ;  /* 0x0740008002077fae */ /* 0x00a5e4000c101d70 */
.L_x_167:
[----:B0-2---:R-:W-:Y:S01]  /*9f10*/  IADD3 R2, P0, R14, R5, RZ ;  /* 0x000000050e027210 */ /* 0x005fe20007f1e0ff */
[----:B------:R-:W-:Y:S02]  /*9f20*/  ULDC.64 UR4, c[0x0][0x328] ;  /* 0x0000ca0000047ab9 */ /* 0x000fe40000000a00 */
[----:B------:R-:W-:Y:S01]  /*9f30*/  IMAD R23, R23, UR4, RZ ;  /* 0x0000000417177c24 */ /* 0x000fe2000f8e02ff */
[----:B------:R-:W-:Y:S02]  /*9f40*/  IADD3.X R3, RZ, R17, RZ, P0, !PT ;  /* 0x00000011ff037210 */ /* 0x000fe400007fe4ff */
[----:B------:R-:W-:Y:S01]  /*9f50*/  ISETP.LT.OR P0, PT, R8, 0x71, P2 ;  /* 0x000000710800780c */ /* 0x000fe20001701670 */
[----:B------:R-:W-:-:S12]  /*9f60*/  IMAD R23, R4, UR5, R23 ;  /* 0x0000000504177c24 */ /* 0x000fd8000f8e0217 */
[----:B------:R-:W-:Y:S01]  /*9f70*/  @!PT LDS RZ, [RZ] ;  /* 0x00000000fffff984 */ /* 0x000fe20000000800 */
[----:B------:R-:W-:Y:S01]  /*9f80*/  @!PT LDS RZ, [RZ] ;  /* 0x00000000fffff984 */ /* 0x000fe20000000800 */
[----:B------:R-:W-:Y:S01]  /*9f90*/  @!PT LDS RZ, [RZ] ;  /* 0x00000000fffff984 */ /* 0x000fe20000000800 */
[----:B------:R-:W-:Y:S01]  /*9fa0*/  LDGSTS.E.BYPASS.LTC128B.128 [R7+0x3c00], desc[UR48][R2.64], !P0 ;  /* 0x03c0000002077fae */ /* 0x000fe2000c101d70 */
[----:B------:R-:W-:-:S13]  /*9fb0*/  ISETP.LT.OR P0, PT, R8, 0x71, P1 ;  /* 0x000000710800780c */ /* 0x000fda0000f01670 */
[----:B------:R0:W-:Y:S02]  /*9fc0*/  LDGSTS.E.BYPASS.LTC128B.128 [R7+0x7c00], desc[UR48][R2.64+0x80], !P0 ;  /* 0x07c0008002077fae */ /* 0x0001e4000c101d70 */
[----:B0-----:R-:W-:Y:S01]  /*9fd0*/  IMAD.WIDE.U32 R2, R4, UR4, RZ ;  /* 0x0000000404027c25 */ /* 0x001fe2000f8e00ff */
[----:B------:R-:W-:-:S03]  /*9fe0*/  ULDC.64 UR4, c[0x0][0x338] ;  /* 0x0000ce0000047ab9 */ /* 0x000fc60000000a00 */
[----:B------:R-:W-:Y:S02]  /*9ff0*/  IMAD.IADD R3, R3, 0x1, R23 ;  /* 0x0000000103037824 */ /* 0x000fe400078e0217 */
[----:B------:R-:W-:Y:S02]  /*a000*/  IMAD R5, R24, UR4, RZ ;  /* 0x0000000418057c24 */ /* 0x000fe4000f8e02ff */
[----:B------:R-:W-:-:S04]  /*a010*/  IMAD.WIDE.U32 R2, R0, UR4, R2 ;  /* 0x0000000400027c25 */ /* 0x000fc8000f8e0002 */
[----:B------:R-:W-:Y:S01]  /*a020*/  IMAD R5, R0, UR5, R5 ;  /* 0x0000000500057c24 */ /* 0x000fe2000f8e0205 */
[----:B------:R-:W-:Y:S02]  /*a030*/  ULDC.64 UR4, c[0x0][0x330] ;  /* 0x0000cc0000047ab9 */ /* 0x000fe40000000a00 */
[----:B------:R-:W-:Y:S02]  /*a040*/  IMAD R0, R27, UR4, RZ ;  /* 0x000000041b007c24 */ /* 0x000fe4000f8e02ff */
[----:B------:R-:W-:Y:S02]  /*a050*/  IMAD.IADD R3, R3, 0x1, R5 ;  /* 0x0000000103037824 */ /* 0x000fe400078e0205 */
[C---:B------:R-:W-:Y:S01]  /*a060*/  IMAD R5, R19.reuse, UR5, R0 ;  /* 0x0000000513057c24 */ /* 0x040fe2000f8e0200 */
[----:B------:R-:W-:Y:S01]  /*a070*/  NOP ;  /* 0x0000000000007918 */ /* 0x000fe20000000000 */
[----:B------:R-:W-:Y:S01]  /*a080*/  IMAD.WIDE.U32 R2, R19, UR4, R2 ;  /* 0x0000000413027c25 */ /* 0x000fe2000f8e0002 */
[----:B------:R-:W-:-:S03]  /*a090*/  ULDC.64 UR4, c[0x0][0x318] ;  /* 0x0000c60000047ab9 */ /* 0x000fc60000000a00 */
[----:B------:R-:W-:Y:S01]  /*a0a0*/  IMAD.IADD R3, R5, 0x1, R3 ;  /* 0x0000000105037824 */ /* 0x000fe200078e0203 */
[----:B------:R-:W-:-:S04]  /*a0b0*/  LEA R16, P0, R2, UR4, 0x1 ;  /* 0x0000000402107c11 */ /* 0x000fc8000f8008ff */
[----:B------:R-:W-:Y:S02]  /*a0c0*/  LEA.HI.X R17, R2, UR5, R3, 0x1, P0 ;  /* 0x0000000502117c11 */ /* 0x000fe400080f0c03 */
[----:B------:R-:W-:-:S13]  /*a0d0*/  PLOP3.LUT P0, PT, PT, PT, PT, 0x80, 0x0 ;  /* 0x000000000000781c */ /* 0x000fda0003f0f070 */
.L_x_66:
[----:B------:R-:W-:Y:S02]  /*a0e0*/  PLOP3.LUT P1, PT, P1, P0, PT, 0xa2, 0x0 ;  /* 0x000000000000781c */ /* 0x000fe40000f21472 */
[----:B------:R-:W-:-:S08]  /*a0f0*/  @P0 R2UR P1, UR4, R6 ;  /* 0x00000000060402ca */ /* 0x000fd00000020000 */
[----:B------:R-:W-:-:S05]  /*a100*/  @P0 PLOP3.LUT P0, PT, P1, PT, PT, 0x80, 0x0 ;  /* 0x000000000000081c */ /* 0x000fca0000f0f070 */
[----:B------:R-:W-:Y:S01]  /*a110*/  @!P1 SYNCS.ARRIVE.TRANS64.RED.A0T1 RZ, [UR4+0x28850], RZ ;  /* 0x028850ffffff99a7 */ /* 0x000fe20008200404 */
[----:B------:R-:W-:Y:S07]  /*a120*/  @!P1 ARRIVES.LDGSTSBAR.64.TRANSCNT [UR4+0x28850] ;  /* 0x02885000ff0099b0 */ /* 0x000fee0008000a84 */
[----:B------:R-:W-:Y:S05]  /*a130*/  @P0 BRA.U.ANY `(.L_x_66) ;  /* 0xfffffffd00e80947 */ /* 0x000fea000393ffff */
[----:B------:R-:W-:Y:S01]  /*a140*/  NOP ;  /* 0x0000000000007918 */ /* 0x000fe20000000000 */
[----:B------:R-:W-:-:S05]  /*a150*/  IMAD.U32 R0, RZ, RZ, UR41 ;  /* 0x00000029ff007e24 */ /* 0x000fca000f8e00ff */
[----:B------:R-:W-:-:S13]  /*a160*/  ISETP.NE.AND P2, PT, R0, 0x3, PT ;  /* 0x000000030000780c */ /* 0x000fda0003f45270 */
[----:B------:R-:W-:Y:S05]  /*a170*/  @!P2 BRA `(.L_x_67) ;  /* 0x000000000004a947 */ /* 0x000fea0003800000 */
[----:B------:R-:W-:Y:S01]  /*a180*/  BPT.TRAP 0x1 ;  /* 0x000000040000795c */ /* 0x000fe20000300000 */
.L_x_67:
[C---:B------:R-:W-:Y:S01]  /*a190*/  ISETP.GT.AND P0, PT, R20.reuse, RZ, PT ;  /* 0x000000ff1400720c */ /* 0x040fe20003f04270 */
[----:B------:R0:W-:Y:S01]  /*a1a0*/  SYNCS.ARRIVE.TRANS64.A1T0 RZ, [R6+URZ+0x28850], RZ ;  /* 0x028850ff06ff79a7 */ /* 0x0001e2000810003f */
[----:B------:R-:W-:Y:S01]  /*a1b0*/  MOV R21, R25 ;  /* 0x0000001900157202 */ /* 0x000fe20000000f00 */
[----:B------:R-:W-:Y:S02]  /*a1c0*/  IMAD.MOV.U32 R10, RZ, RZ, R22 ;  /* 0x000000ffff0a7224 */ /* 0x000fe400078e0016 */
[----:B------:R-:W-:Y:S02]  /*a1d0*/  IMAD.MOV.U32 R26, RZ, RZ, R20 ;  /* 0x000000ffff1a7224 */ /* 0x000fe400078e0014 */
[----:B0-----:R-:W-:-:S06]  /*a1e0*/  VIADD R6, R20, 0xffffffff ;  /* 0xffffffff14067836 */ /* 0x001fcc0000000000 */
[----:B------:R-:W-:Y:S05]  /*a1f0*/  @P0 BRA `(.L_x_68) ;  /* 0xfffffff000000947 */ /* 0x000fea000383ffff */
[----:B------:R-:W-:Y:S05]  /*a200*/  BSYNC B0 ;  /* 0x0000000000007941 */ /* 0x000fea0003800000 */
.L_x_55:
[----:B0-----:R-:W-:-:S05]  /*a210*/  IMAD.U32 R0, RZ, RZ, UR41 ;  /* 0x00000029ff007e24 */ /* 0x001fca000f8e00ff */
[----:B------:R-:W-:-:S13]  /*a220*/  ISETP.NE.AND P0, PT, R0, 0x3, PT ;  /* 0x000000030000780c */ /* 0x000fda0003f05270 */
[----:B------:R-:W-:Y:S05]  /*a230*/  @!P0 BRA `(.L_x_69) ;  /* 0x0000000000048947 */ /* 0x000fea0003800000 */
[----:B------:R-:W-:Y:S01]  /*a240*/  BPT.TRAP 0x1 ;  /* 0x000000040000795c */ /* 0x000fe20000300000 */
.L_x_69:
[----:B------:R-:W-:Y:S01]  /*a250*/  LEA R4, R22, UR39, 0x3 ;  /* 0x0000002716047c11 */ /* 0x000fe2000f8e18ff */
[----:B------:R-:W-:Y:S01]  /*a260*/  IMAD.MOV.U32 R5, RZ, RZ, -0x80 ;  /* 0xffffff80ff057424 */ /* 0x000fe200078e00ff */
[----:B------:R-:W-:Y:S01]  /*a270*/  SHF.L.U32 R3, R25, 0x1f, RZ ;  /* 0x0000001f19037819 */ /* 0x000fe200000006ff */
[----:B------:R-:W-:Y:S02]  /*a280*/  BSSY B0, `(.L_x_70) ;  /* 0x0000004000007945 */ /* 0x000fe40003800000 */
[----:B------:R-:W-:Y:S01]  /*a290*/  IMAD R20, R20, R5, UR37 ;  /* 0x0000002514147e24 */ /* 0x000fe2000f8e0205 */
[----:B------:R-:W0:Y:S02]  /*a2a0*/  SYNCS.PHASECHK.TRANS64.TRYWAIT P0, [R4+URZ+0x28860], R3 ;  /* 0x02886003040075a7 */ /* 0x000e24000800017f */
[----:B0-----:R-:W-:Y:S05]  /*a2b0*/  @!P0 BRA `(.L_x_71) ;  /* 0x0000003400088947 */ /* 0x001fea0003800000 */
.L_x_168:
[----:B------:R-:W-:Y:S05]  /*a2c0*/  BSYNC B0 ;  /* 0x0000000000007941 */ /* 0x000fea0003800000 */
.L_x_70:
[----:B------:R-:W-:Y:S01]  /*a2d0*/  UMOV UR4, 0xffffffff ;  /* 0xffffffff00047882 */ /* 0x000fe20000000000 */
[----:B------:R-:W-:Y:S01]  /*a2e0*/  LOP3.LUT P2, RZ, R18, 0x8, RZ, 0xc0, !PT ;  /* 0x0000000812ff7812 */ /* 0x000fe2000784c0ff */
[----:B------:R-:W-:Y:S01]  /*a2f0*/  IMAD R7, R22, 0x4000, R28 ;  /* 0x0000400016077824 */ /* 0x000fe200078e021c */
[----:B------:R-:W-:Y:S02]  /*a300*/  LOP3.LUT P1, RZ, R18, 0x4, RZ, 0xc0, !PT ;  /* 0x0000000412ff7812 */ /* 0x000fe4000782c0ff */
[----:B------:R-:W-:Y:S01]  /*a310*/  IADD3 R5, -R35, R20, RZ ;  /* 0x0000001423057210 */ /* 0x000fe20007ffe1ff */
[----:B------:R-:W-:Y:S10]  /*a320*/  BRA.DIV UR4, `(.L_x_72) ;  /* 0x0000003604007947 */ /* 0x000ff4000b800000 */
[----:B------:R-:W1:Y:S01]  /*a330*/  SHFL.IDX PT, R14, R16, RZ, 0x181f ;  /* 0x00181fff100e7589 */ /* 0x000e6200000e0000 */
[----:B------:R-:W-:-:S03]  /*a340*/  IMAD.SHL.U32 R6, R34, 0x2, RZ ;  /* 0x0000000222067824 */ /* 0x000fc600078e00ff */
[----:B------:R-:W0:Y:S02]  /*a350*/  SHFL.IDX PT, R0, R17, RZ, 0x181f ;  /* 0x00181fff11007589 */ /* 0x000e2400000e0000 */
[----:B-1----:R-:W-:Y:S02]  /*a360*/  IADD3 R2, P0, R14, R6, RZ ;  /* 0x000000060e027210 */ /* 0x002fe40007f1e0ff */
[----:B------:R-:W1:Y:S03]  /*a370*/  SHFL.IDX PT, R14, R16, 0x1, 0x181f ;  /* 0x00381f00100e7f89 */ /* 0x000e6600000e0000 */
[----:B0-----:R-:W-:Y:S01]  /*a380*/  IMAD.X R3, RZ, RZ, R0, P0 ;  /* 0x000000ffff037224 */ /* 0x001fe200000e0600 */
[----:B------:R-:W-:Y:S02]  /*a390*/  ISETP.LT.OR P0, PT, R5, 0x1, P2 ;  /* 0x000000010500780c */ /* 0x000fe40001701670 */
[----:B------:R-:W-:-:S02]  /*a3a0*/  LEA R0, R7, UR39, 0x1 ;  /* 0x0000002707007c11 */ /* 0x000fc4000f8e08ff */
[----:B------:R-:W0:Y:S09]  /*a3b0*/  SHFL.IDX PT, R7, R17, 0x1, 0x181f ;  /* 0x00381f0011077f89 */ /* 0x000e3200000e0000 */
[----:B------:R-:W-:Y:S01]  /*a3c0*/  LDGSTS.E.BYPASS.LTC128B.128 [R0+0x400], desc[UR48][R2.64], !P0 ;  /* 0x0040000002007fae */ /* 0x000fe2000c101d70 */
[----:B------:R-:W-:-:S13]  /*a3d0*/  ISETP.LT.OR P0, PT, R5, 0x1, P1 ;  /* 0x000000010500780c */ /* 0x000fda0000f01670 */
[----:B------:R1:W-:Y:S02]  /*a3e0*/  LDGSTS.E.BYPASS.LTC128B.128 [R0+0x4400], desc[UR48][R2.64+0x80], !P0 ;  /* 0x0440008002007fae */ /* 0x0003e4000c101d70 */
[----:B-1----:R-:W-:Y:S02]  /*a3f0*/  IADD3 R2, P0, R14, R6, RZ ;  /* 0x000000060e027210 */ /* 0x002fe40007f1e0ff */
[----:B------:R-:W1:Y:S03]  /*a400*/  SHFL.IDX PT, R14, R16, 0x2, 0x181f ;  /* 0x00581f00100e7f89 */ /* 0x000e6600000e0000 */
[----:B0-----:R-:W-:Y:S01]  /*a410*/  IMAD.X R3, RZ, RZ, R7, P0 ;  /* 0x000000ffff037224 */ /* 0x001fe200000e0607 */
[----:B------:R-:W-:Y:S01]  /*a420*/  ISETP.LT.OR P0, PT, R5, 0x11, P2 ;  /* 0x000000110500780c */ /* 0x000fe20001701670 */
[----:B------:R-:W0:-:S12]  /*a430*/  SHFL.IDX PT, R7, R17, 0x2, 0x181f ;  /* 0x00581f0011077f89 */ /* 0x000e1800000e0000 */
        /* <DEDUP_REMOVED lines=20> */
[----:B------:R-:W1:Y:S02]  /*a580*/  SHFL.IDX PT, R14, R16, 0x5, 0x181f ;  /* 0x00b81f00100e7f89 */ /* 0x000e6400000e0000 */
[----:B0-----:R-:W-:Y:S02]  /*a590*/  IADD3.X R3, RZ, R7, RZ, P0, !PT ;  /* 0x00000007ff037210 */ /* 0x001fe400007fe4ff */
        /* <DEDUP_REMOVED lines=14> */
[----:B------:R1:W2:Y:S03]  /*a680*/  SHFL.IDX PT, R14, R16, 0x7, 0x181f ;  /* 0x00f81f00100e7f89 */ /* 0x0002a600000e0000 */
[----:B0-----:R-:W-:Y:S01]  /*a690*/  IMAD.X R3, RZ, RZ, R7, P0 ;  /* 0x000000ffff037224 */ /* 0x001fe200000e0607 */
[----:B------:R-:W-:Y:S01]  /*a6a0*/  ISETP.LT.OR P0, PT, R5, 0x61, P2 ;  /* 0x000000610500780c */ /* 0x000fe20001701670 */
[----:B------:R1:W3:-:S12]  /*a6b0*/  SHFL.IDX PT, R7, R17, 0x7, 0x181f ;  /* 0x00f81f0011077f89 */ /* 0x0002d800000e0000 */
[----:B------:R1:W-:Y:S01]  /*a6c0*/  LDGSTS.E.BYPASS.LTC128B.128 [R0+0x3400], desc[UR48][R2.64], !P0 ;  /* 0x0340000002007fae */ /* 0x0003e2000c101d70 */
[----:B------:R-:W-:-:S13]  /*a6d0*/  ISETP.LT.OR P0, PT, R5, 0x61, P1 ;  /* 0x000000610500780c */ /* 0x000fda0000f01670 */
[----:B--23--:R1:W-:Y:S02]  /*a6e0*/  LDGSTS.E.BYPASS.LTC128B.128 [R0+0x7400], desc[UR48][R2.64+0x80], !P0 ;  /* 0x0740008002007fae */ /* 0x00c3e4000c101d70 */
.L_x_186:
[----:B01----:R-:W-:-:S05]  /*a6f0*/  IADD3 R2, P0, R14, R6, RZ ;  /* 0x000000060e027210 */ /* 0x003fca0007f1e0ff */
[----:B------:R-:W-:Y:S01]  /*a700*/  IMAD.X R3, RZ, RZ, R7, P0 ;  /* 0x000000ffff037224 */ /* 0x000fe200000e0607 */
[----:B------:R-:W-:-:S13]  /*a710*/  ISETP.LT.OR P0, PT, R5, 0x71, P2 ;  /* 0x000000710500780c */ /* 0x000fda0001701670 */
[----:B------:R-:W-:Y:S01]  /*a720*/  @!PT LDS RZ, [RZ] ;  /* 0x00000000fffff984 */ /* 0x000fe20000000800 */
[----:B------:R-:W-:Y:S01]  /*a730*/  @!PT LDS RZ, [RZ] ;  /* 0x00000000fffff984 */ /* 0x000fe20000000800 */
[----:B------:R-:W-:Y:S01]  /*a740*/  @!PT LDS RZ, [RZ] ;  /* 0x00000000fffff984 */ /* 0x000fe20000000800 */
[----:B------:R0:W-:Y:S01]  /*a750*/  LDGSTS.E.BYPASS.LTC128B.128 [R0+0x3c00], desc[UR48][R2.64], !P0 ;  /* 0x03c0000002007fae */ /* 0x0001e2000c101d70 */
[----:B------:R-:W-:-:S13]  /*a760*/  ISETP.LT.OR P0, PT, R5, 0x71, P1 ;  /* 0x000000710500780c */ /* 0x000fda0000f01670 */
[----:B------:R0:W-:Y:S01]  /*a770*/  LDGSTS.E.BYPASS.LTC128B.128 [R0+0x7c00], desc[UR48][R2.64+0x80], !P0 ;  /* 0x07c0008002007fae */ /* 0x0001e2000c101d70 */
[----:B------:R-:W-:Y:S01]  /*a780*/  PLOP3.LUT P0, PT, PT, PT, PT, 0x80, 0x0 ;  /* 0x000000000000781c */ /* 0x000fe20003f0f070 */
[----:B------:R-:W-:-:S12]  /*a790*/  NOP ;  /* 0x0000000000007918 */ /* 0x000fd80000000000 */
.L_x_73:
        /* <DEDUP_REMOVED lines=11> */
.L_x_74:
[----:B------:R-:W-:Y:S01]  /*a850*/  VIADD R22, R22, 0x1 ;  /* 0x0000000116167836 */ /* 0x000fe20000000000 */
[----:B------:R-:W-:Y:S01]  /*a860*/  IADD3 R33, R33, UR43, RZ ;  /* 0x0000002b21217c10 */ /* 0x000fe2000fffe0ff */
[----:B------:R-:W-:Y:S01]  /*a870*/  ULDC UR4, c[0x0][0xc34] ;  /* 0x00030d0000047ab9 */ /* 0x000fe20000000800 */
[----:B------:R0:W-:Y:S01]  /*a880*/  SYNCS.ARRIVE.TRANS64.A1T0 RZ, [R4+URZ+0x28850], RZ ;  /* 0x028850ff04ff79a7 */ /* 0x0001e2000810003f */
[----:B------:R-:W-:Y:S01]  /*a890*/  VIADD R37, R37, 0x1 ;  /* 0x0000000125257836 */ /* 0x000fe20000000000 */
[----:B------:R-:W-:-:S04]  /*a8a0*/  ISETP.NE.AND P0, PT, R22, 0x2, PT ;  /* 0x000000021600780c */ /* 0x000fc80003f05270 */
[----:B------:R-:W-:Y:S02]  /*a8b0*/  SEL R22, R22, RZ, P0 ;  /* 0x000000ff16167207 */ /* 0x000fe40000000000 */
[----:B------:R-:W-:Y:S02]  /*a8c0*/  SEL R0, RZ, 0x1, P0 ;  /* 0x00000001ff007807 */ /* 0x000fe40000000000 */
[----:B------:R-:W-:Y:S02]  /*a8d0*/  ISETP.GE.AND P0, PT, R33, UR4, PT ;  /* 0x0000000421007c0c */ /* 0x000fe4000bf06270 */
[----:B------:R-:W-:-:S11]  /*a8e0*/  LOP3.LUT R25, R25, R0, RZ, 0x3c, !PT ;  /* 0x0000000019197212 */ /* 0x000fd600078e3cff */
[----:B0-----:R-:W-:Y:S05]  /*a8f0*/  @!P0 BRA `(.L_x_75) ;  /* 0xffffffcc00788947 */ /* 0x001fea000383ffff */
[----:B------:R-:W-:-:S07]  /*a900*/  LOP3.LUT R37, R37, 0x1, RZ, 0xc, !PT ;  /* 0x0000000125257812 */ /* 0x000fce00078e0cff */
.L_x_40:
[----:B------:R-:W0:Y:S01]  /*a910*/  S2R R3, SR_CgaCtaId ;  /* 0x0000000000037919 */ /* 0x000e220000008800 */
[----:B------:R-:W-:Y:S01]  /*a920*/  MOV R0, 0x400 ;  /* 0x0000040000007802 */ /* 0x000fe20000000f00 */
[----:B------:R-:W-:Y:S01]  /*a930*/  BSSY B0, `(.L_x_76) ;  /* 0x0000005000007945 */ /* 0x000fe20003800000 */
[----:B------:R-:W-:Y:S02]  /*a940*/  SHF.L.U32 R37, R37, 0x1f, RZ ;  /* 0x0000001f25257819 */ /* 0x000fe400000006ff */
[----:B0-----:R-:W-:-:S04]  /*a950*/  LEA R5, R3, R0, 0x18 ;  /* 0x0000000003057211 */ /* 0x001fc800078ec0ff */
[----:B------:R-:W0:Y:S02]  /*a960*/  SYNCS.PHASECHK.TRANS64.TRYWAIT P0, [R5+URZ+0x28820], R37 ;  /* 0x02882025050075a7 */ /* 0x000e24000800017f */
[----:B0-----:R-:W-:Y:S05]  /*a970*/  @!P0 BRA `(.L_x_77) ;  /* 0x0000003800248947 */ /* 0x001fea0003800000 */
.L_x_187:
[----:B------:R-:W-:Y:S05]  /*a980*/  BSYNC B0 ;  /* 0x0000000000007941 */ /* 0x000fea0003800000 */
.L_x_76:
[----:B------:R-:W-:-:S03]  /*a990*/  UMOV UR4, 0xffffffff ;  /* 0xffffffff00047882 */ /* 0x000fc60000000000 */
[----:B------:R-:W-:Y:S05]  /*a9a0*/  BRA.DIV UR4, `(.L_x_78) ;  /* 0x0000003a042c7947 */ /* 0x000fea000b800000 */
[----:B------:R-:W1:Y:S02]  /*a9b0*/  S2R R0, SR_TID.X ;  /* 0x0000000000007919 */ /* 0x000e640000002100 */
[----:B-1----:R-:W-:-:S04]  /*a9c0*/  SHF.R.U32.HI R0, RZ, 0x5, R0 ;  /* 0x00000005ff007819 */ /* 0x002fc80000011600 */
[----:B------:R-:W-:-:S05]  /*a9d0*/  LOP3.LUT R0, R0, 0x3, RZ, 0xc0, !PT ;  /* 0x0000000300007812 */ /* 0x000fca00078ec0ff */
[----:B------:R1:W2:Y:S02]  /*a9e0*/  SHFL.IDX PT, R14, R0, RZ, 0x1f ;  /* 0x00001fff000e7589 */ /* 0x0002a400000e0000 */
.L_x_190:
[----:B--2---:R-:W-:Y:S01]  /*a9f0*/  ISETP.NE.AND P0, PT, R14, RZ, PT ;  /* 0x000000ff0e00720c */ /* 0x004fe20003f05270 */
[----:B------:R-:W-:-:S12]  /*aa00*/  BSSY B0, `(.L_x_79) ;  /* 0x0000024000007945 */ /* 0x000fd80003800000 */
[----:B------:R-:W-:Y:S05]  /*aa10*/  @P0 BRA `(.L_x_80) ;  /* 0x0000000000880947 */ /* 0x000fea0003800000 */
[----:B------:R-:W-:-:S03]  /*aa20*/  UMOV UR4, 0xffffffff ;  /* 0xffffffff00047882 */ /* 0x000fc60000000000 */
[----:B------:R-:W-:Y:S05]  /*aa30*/  BRA.DIV UR4, `(.L_x_81) ;  /* 0x0000003a043c7947 */ /* 0x000fea000b800000 */
[----:B------:R-:W-:-:S13]  /*aa40*/  ELECT P6, URZ, PT ;  /* 0x00000000003f782f */ /* 0x000fda00038c0000 */
.L_x_193:
[----:B------:R-:W-:Y:S05]  /*aa50*/  @!P6 BRA `(.L_x_80) ;  /* 0x000000000078e947 */ /* 0x000fea0003800000 */
[----:B------:R-:W-:-:S06]  /*aa60*/  ULOP3.LUT UR4, UR36, 0x2, URZ, 0xfc, !UPT ;  /* 0x0000000224047892 */ /* 0x000fcc000f8efc3f */
[----:B-1----:R-:W-:-:S05]  /*aa70*/  IMAD.U32 R0, RZ, RZ, UR4 ;  /* 0x00000004ff007e24 */ /* 0x002fca000f8e00ff */
[----:B------:R-:W-:-:S13]  /*aa80*/  ISETP.NE.AND P0, PT, R0, 0x3, PT ;  /* 0x000000030000780c */ /* 0x000fda0003f05270 */
[----:B------:R-:W-:Y:S05]  /*aa90*/  @!P0 BRA `(.L_x_82) ;  /* 0x0000000000048947 */ /* 0x000fea0003800000 */
[----:B------:R-:W-:Y:S01]  /*aaa0*/  BPT.TRAP 0x1 ;  /* 0x000000040000795c */ /* 0x000fe20000300000 */
.L_x_82:
[C---:B------:R-:W-:Y:S01]  /*aab0*/  IMAD R3, R22.reuse, 0x8, R5 ;  /* 0x0000000816037824 */ /* 0x040fe200078e0205 */
[----:B------:R-:W-:Y:S01]  /*aac0*/  SHF.L.U32 R2, R25, 0x1f, RZ ;  /* 0x0000001f19027819 */ /* 0x000fe200000006ff */
[----:B------:R-:W-:-:S03]  /*aad0*/  VIADD R22, R22, 0x1 ;  /* 0x0000000116167836 */ /* 0x000fc60000000000 */
[----:B------:R-:W1:Y:S02]  /*aae0*/  SYNCS.PHASECHK.TRANS64.TRYWAIT P1, [R3+URZ+0x28840], R2 ;  /* 0x02884002030075a7 */ /* 0x000e64000802017f */
[----:B------:R-:W-:-:S04]  /*aaf0*/  ISETP.NE.AND P2, PT, R22, 0x2, PT ;  /* 0x000000021600780c */ /* 0x000fc80003f45270 */
[----:B------:R-:W-:Y:S01]  /*ab00*/  SEL R0, RZ, 0x1, P2 ;  /* 0x00000001ff007807 */ /* 0x000fe20001000000 */
[----:B-1----:R-:W-:Y:S08]  /*ab10*/  @!P1 BRA `(.L_x_83) ;  /* 0x0000003800249947 */ /* 0x002ff00003800000 */
.L_x_194:
[----:B------:R-:W-:Y:S02]  /*ab20*/  SEL R22, R22, RZ, P2 ;  /* 0x000000ff16167207 */ /* 0x000fe40001000000 */
[----:B------:R-:W-:Y:S01]  /*ab30*/  LOP3.LUT R0, R25, R0, RZ, 0x3c, !PT ;  /* 0x0000000019007212 */ /* 0x000fe200078e3cff */
[----:B------:R-:W-:Y:S06]  /*ab40*/  @!P0 BRA `(.L_x_84) ;  /* 0x0000000000048947 */ /* 0x000fec0003800000 */
[----:B------:R-:W-:Y:S01]  /*ab50*/  BPT.TRAP 0x1 ;  /* 0x000000040000795c */ /* 0x000fe20000300000 */
.L_x_84:
[----:B0-----:R-:W-:Y:S01]  /*ab60*/  IMAD R5, R22, 0x8, R5 ;  /* 0x0000000816057824 */ /* 0x001fe200078e0205 */
[----:B------:R-:W-:-:S04]  /*ab70*/  SHF.L.U32 R0, R0, 0x1f, RZ ;  /* 0x0000001f00007819 */ /* 0x000fc800000006ff */
[----:B------:R-:W0:Y:S02]  /*ab80*/  SYNCS.PHASECHK.TRANS64.TRYWAIT P1, [R5+URZ+0x28840], R0 ;  /* 0x02884000050075a7 */ /* 0x000e24000802017f */
[----:B0-----:R-:W-:Y:S05]  /*ab90*/  @!P1 BRA `(.L_x_85) ;  /* 0x0000003800189947 */ /* 0x001fea0003800000 */
.L_x_195:
[----:B------:R-:W-:Y:S05]  /*aba0*/  @!P0 BRA `(.L_x_86) ;  /* 0x0000000000048947 */ /* 0x000fea0003800000 */
[----:B------:R-:W-:Y:S01]  /*abb0*/  BPT.TRAP 0x1 ;  /* 0x000000040000795c */ /* 0x000fe20000300000 */
.L_x_86:
[----:B------:R-:W2:Y:S02]  /*abc0*/  SYNCS.PHASECHK.TRANS64.TRYWAIT P1, [R3+URZ+0x28860], R2 ;  /* 0x02886002030075a7 */ /* 0x000ea4000802017f */
[----:B--2---:R-:W-:Y:S05]  /*abd0*/  @!P1 BRA `(.L_x_87) ;  /* 0x00000038001c9947 */ /* 0x004fea0003800000 */
.L_x_196:
[----:B------:R-:W-:Y:S05]  /*abe0*/  @!P0 BRA `(.L_x_88) ;  /* 0x0000000000048947 */ /* 0x000fea0003800000 */
[----:B------:R-:W-:Y:S01]  /*abf0*/  BPT.TRAP 0x1 ;  /* 0x000000040000795c */ /* 0x000fe20000300000 */
.L_x_88:
[----:B---3--:R3:W4:Y:S02]  /*ac00*/  SYNCS.PHASECHK.TRANS64.TRYWAIT P0, [R5+URZ+0x28860], R0 ;  /* 0x02886000050075a7 */ /* 0x008724000800017f */
[----:B----4-:R-:W-:Y:S05]  /*ac10*/  @!P0 NANOSLEEP.SYNCS 0x989680 ;  /* 0x009896800000895d */ /* 0x010fea0003900000 */
[----:B------:R-:W4:Y:S02]  /*ac20*/  @!P0 SYNCS.PHASECHK.TRANS64 P0, [R5+URZ+0x28860], R0 ;  /* 0x02886000050085a7 */ /* 0x000f24000800007f */
[----:B----4-:R-:W-:Y:S05]  /*ac30*/  @!P0 BRA `(.L_x_88) ;  /* 0xfffffffc00f08947 */ /* 0x010fea000383ffff */
.L_x_80:
[----:B------:R-:W-:Y:S05]  /*ac40*/  BSYNC B0 ;  /* 0x0000000000007941 */ /* 0x000fea0003800000 */
.L_x_79:
[----:B------:R-:W-:Y:S05]  /*ac50*/  EXIT ;  /* 0x000000000000794d */ /* 0x000fea0003800000 */
.L_x_8:
[----:B0-----:R-:W-:-:S04]  /*ac60*/  MOV R3, UR39 ;  /* 0x0000002700037c02 */ /* 0x001fc80008000f00 */
[----:B------:R0:W1:Y:S03]  /*ac70*/  SYNCS.PHASECHK.TRANS64.TRYWAIT P1, [R3+URZ+0x28800], R0 ;  /* 0x02880000030075a7 */ /* 0x000066000802017f */
[----:B-1----:R-:W-:Y:S05]  /*ac80*/  @!P1 NANOSLEEP.SYNCS 0x989680 ;  /* 0x009896800000995d */ /* 0x002fea0003900000 */
[----:B------:R-:W1:Y:S02]  /*ac90*/  @!P1 SYNCS.PHASECHK.TRANS64 P1, [R3+URZ+0x28800], R0 ;  /* 0x02880000030095a7 */ /* 0x000e64000802007f */
[----:B-1----:R-:W-:Y:S05]  /*aca0*/  @!P1 BRA `(.L_x_8) ;  /* 0xfffffffc00ec9947 */ /* 0x002fea000383ffff */
[----:B------:R-:W-:Y:S05]  /*acb0*/  BRA `(.L_x_89) ;  /* 0xffffff6000f47947 */ /* 0x000fea000383ffff */
.L_x_12:
[----:B-1----:R1:W2:Y:S02]  /*acc0*/  SYNCS.PHASECHK.TRANS64.TRYWAIT P1, [R5+URZ+0x28830], R0 ;  /* 0x02883000050075a7 */ /* 0x0022a4000802017f */
[----:B--2---:R-:W-:Y:S05]  /*acd0*/  @!P1 NANOSLEEP.SYNCS 0x989680 ;  /* 0x009896800000995d */ /* 0x004fea0003900000 */
[----:B------:R-:W2:Y:S02]  /*ace0*/  @!P1 SYNCS.PHASECHK.TRANS64 P1, [R5+URZ+0x28830], R0 ;  /* 0x02883000050095a7 */ /* 0x000ea4000802007f */
[----:B--2---:R-:W-:Y:S05]  /*acf0*/  @!P1 BRA `(.L_x_12) ;  /* 0xfffffffc00f09947 */ /* 0x004fea000383ffff */
[----:B------:R-:W-:Y:S05]  /*ad00*/  BRA `(.L_x_11) ;  /* 0xffffff6400147947 */ /* 0x000fea000383ffff */
.L_x_18:
[----:B-1----:R-:W-:-:S04]  /*ad10*/  IMAD.U32 R3, RZ, RZ, UR6 ;  /* 0x00000006ff037e24 */ /* 0x002fc8000f8e00ff */
[----:B------:R1:W2:Y:S03]  /*ad20*/  SYNCS.PHASECHK.TRANS64.TRYWAIT P1, [R3+URZ+0x28830], R0 ;  /* 0x02883000030075a7 */ /* 0x0002a6000802017f */
[----:B--2---:R-:W-:Y:S05]  /*ad30*/  @!P1 NANOSLEEP.SYNCS 0x989680 ;  /* 0x009896800000995d */ /* 0x004fea0003900000 */
[----:B------:R-:W2:Y:S02]  /*ad40*/  @!P1 SYNCS.PHASECHK.TRANS64 P1, [R3+URZ+0x28830], R0 ;  /* 0x02883000030095a7 */ /* 0x000ea4000802007f */
[----:B--2---:R-:W-:Y:S05]  /*ad50*/  @!P1 BRA `(.L_x_18) ;  /* 0xfffffffc00ec9947 */ /* 0x004fea000383ffff */
[----:B------:R-:W-:Y:S05]  /*ad60*/  BRA `(.L_x_15) ;  /* 0xffffff8800607947 */ /* 0x000fea000383ffff */
.L_x_22:
[----:B-1----:R-:W-:-:S04]  /*ad70*/  IMAD.U32 R3, RZ, RZ, UR6 ;  /* 0x00000006ff037e24 */ /* 0x002fc8000f8e00ff */
[----:B------:R1:W2:Y:S03]  /*ad80*/  SYNCS.PHASECHK.TRANS64.TRYWAIT P1, [R3+URZ+0x28850], R0 ;  /* 0x02885000030075a7 */ /* 0x0002a6000802017f */
[----:B--2---:R-:W-:Y:S05]  /*ad90*/  @!P1 NANOSLEEP.SYNCS 0x989680 ;  /* 0x009896800000995d */ /* 0x004fea0003900000 */
[----:B------:R-:W2:Y:S02]  /*ada0*/  @!P1 SYNCS.PHASECHK.TRANS64 P1, [R3+URZ+0x28850], R0 ;  /* 0x02885000030095a7 */ /* 0x000ea4000802007f */
[----:B--2---:R-:W-:Y:S05]  /*adb0*/  @!P1 BRA `(.L_x_22) ;  /* 0xfffffffc00ec9947 */ /* 0x004fea000383ffff */
[----:B------:R-:W-:Y:S05]  /*adc0*/  BRA `(.L_x_19) ;  /* 0xffffff8c002c7947 */ /* 0x000fea000383ffff */
.L_x_29:
[----:B-1----:R-:W-:-:S04]  /*add0*/  IMAD.U32 R8, RZ, RZ, UR10 ;  /* 0x0000000aff087e24 */ /* 0x002fc8000f8e00ff */
[----:B------:R1:W2:Y:S03]  /*ade0*/  SYNCS.PHASECHK.TRANS64.TRYWAIT P1, [R8+URZ+0x28850], R7 ;  /* 0x02885007080075a7 */ /* 0x0002a6000802017f */
[----:B--2---:R-:W-:Y:S05]  /*adf0*/  @!P1 NANOSLEEP.SYNCS 0x989680 ;  /* 0x009896800000995d */ /* 0x004fea0003900000 */
[----:B------:R-:W2:Y:S02]  /*ae00*/  @!P1 SYNCS.PHASECHK.TRANS64 P1, [R8+URZ+0x28850], R7 ;  /* 0x02885007080095a7 */ /* 0x000ea4000802007f */
[----:B--2---:R-:W-:Y:S05]  /*ae10*/  @!P1 BRA `(.L_x_29) ;  /* 0xfffffffc00ec9947 */ /* 0x004fea000383ffff */
[----:B------:R-:W-:Y:S05]  /*ae20*/  BRA `(.L_x_28) ;  /* 0xffffffa800147947 */ /* 0x000fea000383ffff */
.L_x_44:
[----:B------:R-:W0:Y:S01]  /*ae30*/  S2R R16, SR_TID.X ;  /* 0x0000000000107919 */ /* 0x000e220000002100 */
[----:B------:R-:W-:Y:S01]  /*ae40*/  BSSY B0, `(.L_x_90) ;  /* 0x000000a000007945 */ /* 0x000fe20003800000 */
[----:B------:R-:W-:Y:S01]  /*ae50*/  IMAD.MOV.U32 R12, RZ, RZ, RZ ;  /* 0x000000ffff0c7224 */ /* 0x000fe200078e00ff */
[----:B------:R-:W-:Y:S01]  /*ae60*/  MOV R11, 0x1f ;  /* 0x0000001f000b7802 */ /* 0x000fe20000000f00 */
[----:B------:R-:W-:Y:S01]  /*ae70*/  IMAD.MOV.U32 R15, RZ, RZ, -0x1 ;  /* 0xffffffffff0f7424 */ /* 0x000fe200078e00ff */
[----:B0-----:R-:W-:-:S04]  /*ae80*/  SHF.R.U32.HI R16, RZ, 0x5, R16 ;  /* 0x00000005ff107819 */ /* 0x001fc80000011610 */
[----:B------:R-:W-:-:S05]  /*ae90*/  LOP3.LUT R16, R16, 0x3, RZ, 0xc0, !PT ;  /* 0x0000000310107812 */ /* 0x000fca00078ec0ff */
[----:B------:R-:W-:-:S07]  /*aea0*/  IMAD.MOV.U32 R13, RZ, RZ, R16 ;  /* 0x000000ffff0d7224 */ /* 0x000fce00078e0010 */
[----:B-----5:R-:W-:Y:S05]  /*aeb0*/  WARPSYNC.COLLECTIVE R15, `(.L_x_91) ;  /* 0x000000000f087348 */ /* 0x020fea0003c00000 */
[----:B------:R0:W1:Y:S02]  /*aec0*/  SHFL.IDX P6, R14, R13, R12, R11 ;  /* 0x0000000c0d0e7389 */ /* 0x00006400000c000b */
[----:B01---5:R-:W-:Y:S01]  /*aed0*/  ENDCOLLECTIVE ;  /* 0x000000000000791b */ /* 0x023fe20003800000 */
.L_x_91:
[----:B------:R-:W-:Y:S05]  /*aee0*/  BSYNC B0 ;  /* 0x0000000000007941 */ /* 0x000fea0003800000 */
.L_x_90:
[----:B------:R-:W-:Y:S05]  /*aef0*/  BRA `(.L_x_92) ;  /* 0xffffffcc00c47947 */ /* 0x000fea000383ffff */
.L_x_47:
[----:B0-----:R0:W1:Y:S02]  /*af00*/  SYNCS.PHASECHK.TRANS64.TRYWAIT P0, [R0+URZ+0x28840], R3 ;  /* 0x02884003000075a7 */ /* 0x001064000800017f */
[----:B-1----:R-:W-:Y:S05]  /*af10*/  @!P0 NANOSLEEP.SYNCS 0x989680 ;  /* 0x009896800000895d */ /* 0x002fea0003900000 */
[----:B------:R-:W1:Y:S02]  /*af20*/  @!P0 SYNCS.PHASECHK.TRANS64 P0, [R0+URZ+0x28840], R3 ;  /* 0x02884003000085a7 */ /* 0x000e64000800007f */
[----:B-1----:R-:W-:Y:S05]  /*af30*/  @!P0 BRA `(.L_x_47) ;  /* 0xfffffffc00f08947 */ /* 0x002fea000383ffff */
[----:B------:R-:W-:Y:S05]  /*af40*/  BRA `(.L_x_93) ;  /* 0xffffffd0002c7947 */ /* 0x000fea000383ffff */
.L_x_48:
[----:B------:R-:W-:Y:S01]  /*af50*/  BSSY B0, `(.L_x_94) ;  /* 0x0000008000007945 */ /* 0x000fe20003800000 */
[----:B------:R-:W-:Y:S02]  /*af60*/  IMAD.MOV.U32 R13, RZ, RZ, R6 ;  /* 0x000000ffff0d7224 */ /* 0x000fe400078e0006 */
[----:B------:R-:W-:Y:S02]  /*af70*/  IMAD.MOV.U32 R12, RZ, RZ, RZ ;  /* 0x000000ffff0c7224 */ /* 0x000fe400078e00ff */
[----:B------:R-:W-:Y:S02]  /*af80*/  IMAD.MOV.U32 R11, RZ, RZ, 0x181f ;  /* 0x0000181fff0b7424 */ /* 0x000fe400078e00ff */
[----:B------:R-:W-:-:S07]  /*af90*/  IMAD.MOV.U32 R15, RZ, RZ, -0x1 ;  /* 0xffffffffff0f7424 */ /* 0x000fce00078e00ff */
[----:B------:R-:W-:Y:S05]  /*afa0*/  WARPSYNC.COLLECTIVE R15, `(.L_x_95) ;  /* 0x000000000f087348 */ /* 0x000fea0003c00000 */
[----:B------:R0:W1:Y:S02]  /*afb0*/  SHFL.IDX P6, R14, R13, R12, R11 ;  /* 0x0000000c0d0e7389 */ /* 0x00006400000c000b */
[----:B01----:R-:W-:Y:S01]  /*afc0*/  ENDCOLLECTIVE ;  /* 0x000000000000791b */ /* 0x003fe20003800000 */
.L_x_95:
[----:B------:R-:W-:Y:S05]  /*afd0*/  BSYNC B0 ;  /* 0x0000000000007941 */ /* 0x000fea0003800000 */
.L_x_94:
[----:B------:R-:W-:Y:S01]  /*afe0*/  IMAD.MOV.U32 R13, RZ, RZ, R4 ;  /* 0x000000ffff0d7224 */ /* 0x000fe200078e0004 */
[----:B------:R-:W-:Y:S01]  /*aff0*/  MOV R2, R14 ;  /* 0x0000000e00027202 */ /* 0x000fe20000000f00 */
[----:B------:R-:W-:Y:S01]  /*b000*/  IMAD.MOV.U32 R12, RZ, RZ, RZ ;  /* 0x000000ffff0c7224 */ /* 0x000fe200078e00ff */
[----:B------:R-:W-:Y:S01]  /*b010*/  ISETP.GE.AND P0, PT, R30, 0x1, PT ;  /* 0x000000011e00780c */ /* 0x000fe20003f06270 */
[----:B------:R-:W-:Y:S02]  /*b020*/  IMAD.MOV.U32 R11, RZ, RZ, 0x181f ;  /* 0x0000181fff0b7424 */ /* 0x000fe400078e00ff */
[----:B------:R-:W-:-:S10]  /*b030*/  IMAD.MOV.U32 R15, RZ, RZ, -0x1 ;  /* 0xffffffffff0f7424 */ /* 0x000fd400078e00ff */
[----:B------:R-:W-:Y:S05]  /*b040*/  WARPSYNC.COLLECTIVE R15, `(.L_x_96) ;  /* 0x000000000f087348 */ /* 0x000fea0003c00000 */
[----:B------:R0:W1:Y:S02]  /*b050*/  SHFL.IDX P6, R14, R13, R12, R11 ;  /* 0x0000000c0d0e7389 */ /* 0x00006400000c000b */
[----:B01----:R-:W-:Y:S01]  /*b060*/  ENDCOLLECTIVE ;  /* 0x000000000000791b */ /* 0x003fe20003800000 */
.L_x_96:
[----:B------:R-:W-:Y:S01]  /*b070*/  @P0 LEA R7, R5, UR39, 0x1 ;  /* 0x0000002705070c11 */ /* 0x000fe2000f8e08ff */
[----:B------:R-:W-:Y:S02]  /*b080*/  IMAD.MOV.U32 R13, RZ, RZ, R6 ;  /* 0x000000ffff0d7224 */ /* 0x000fe400078e0006 */
[----:B------:R-:W-:Y:S01]  /*b090*/  IMAD.MOV.U32 R12, RZ, RZ, 0x1 ;  /* 0x00000001ff0c7424 */ /* 0x000fe200078e00ff */
[----:B------:R-:W-:-:S05]  /*b0a0*/  @P0 LEA R14, P1, R34, R14, 0x1 ;  /* 0x0000000e220e0211 */ /* 0x000fca00078208ff */
[----:B------:R-:W-:Y:S01]  /*b0b0*/  @P0 IMAD.X R3, RZ, RZ, R2, P1 ;  /* 0x000000ffff030224 */ /* 0x000fe200008e0602 */
[----:B------:R-:W-:-:S07]  /*b0c0*/  @P0 MOV R2, R14 ;  /* 0x0000000e00020202 */ /* 0x000fce0000000f00 */
[----:B------:R-:W-:Y:S05]  /*b0d0*/  WARPSYNC.COLLECTIVE R15, `(.L_x_97) ;  /* 0x000000000f087348 */ /* 0x000fea0003c00000 */
[----:B------:R0:W1:Y:S02]  /*b0e0*/  SHFL.IDX P6, R14, R13, R12, R11 ;  /* 0x0000000c0d0e7389 */ /* 0x00006400000c000b */
[----:B01----:R-:W-:Y:S01]  /*b0f0*/  ENDCOLLECTIVE ;  /* 0x000000000000791b */ /* 0x003fe20003800000 */
.L_x_97:
[----:B------:R-:W-:Y:S01]  /*b100*/  @!PT LDS RZ, [RZ] ;  /* 0x00000000fffff984 */ /* 0x000fe20000000800 */
[----:B------:R-:W-:Y:S01]  /*b110*/  @!PT LDS RZ, [RZ] ;  /* 0x00000000fffff984 */ /* 0x000fe20000000800 */
[----:B------:R-:W-:Y:S01]  /*b120*/  @!PT LDS RZ, [RZ] ;  /* 0x00000000fffff984 */ /* 0x000fe20000000800 */
[----:B------:R0:W-:Y:S04]  /*b130*/  @P0 LDGSTS.E.BYPASS.LTC128B.128 [R7+0x18400], desc[UR48][R2.64], !P3 ;  /* 0x1840000002070fae */ /* 0x0001e8000d901d70 */
[----:B------:R0:W-:Y:S01]  /*b140*/  @P0 LDGSTS.E.BYPASS.LTC128B.128 [R7+0x1c400], desc[UR48][R2.64+0x80], !P2 ;  /* 0x1c40008002070fae */ /* 0x0001e2000d101d70 */
[----:B------:R-:W-:Y:S01]  /*b150*/  ISETP.GE.AND P0, PT, R30, 0x11, PT ;  /* 0x000000111e00780c */ /* 0x000fe20003f06270 */
[----:B------:R-:W-:-:S12]  /*b160*/  IMAD.MOV.U32 R13, RZ, RZ, R4 ;  /* 0x000000ffff0d7224 */ /* 0x000fd800078e0004 */
[----:B------:R-:W-:Y:S01]  /*b170*/  @P0 LEA R21, R5, UR39, 0x1 ;  /* 0x0000002705150c11 */ /* 0x000fe2000f8e08ff */
[----:B0-----:R-:W-:-:S07]  /*b180*/  IMAD.MOV.U32 R8, RZ, RZ, R14 ;  /* 0x000000ffff087224 */ /* 0x001fce00078e000e */
[----:B------:R-:W-:Y:S05]  /*b190*/  WARPSYNC.COLLECTIVE R15, `(.L_x_98) ;  /* 0x000000000f087348 */ /* 0x000fea0003c00000 */
[----:B------:R0:W1:Y:S02]  /*b1a0*/  SHFL.IDX P6, R14, R13, R12, R11 ;  /* 0x0000000c0d0e7389 */ /* 0x00006400000c000b */
[----:B01----:R-:W-:Y:S01]  /*b1b0*/  ENDCOLLECTIVE ;  /* 0x000000000000791b */ /* 0x003fe20003800000 */
.L_x_98:
[----:B------:R-:W-:Y:S02]  /*b1c0*/  IMAD.MOV.U32 R13, RZ, RZ, R6 ;  /* 0x000000ffff0d7224 */ /* 0x000fe400078e0006 */
[----:B------:R-:W-:Y:S01]  /*b1d0*/  IMAD.MOV.U32 R12, RZ, RZ, 0x2 ;  /* 0x00000002ff0c7424 */ /* 0x000fe200078e00ff */
[----:B------:R-:W-:-:S04]  /*b1e0*/  @P0 LEA R14, P1, R34, R14, 0x1 ;  /* 0x0000000e220e0211 */ /* 0x000fc800078208ff */
[----:B------:R-:W-:Y:S01]  /*b1f0*/  @P0 MOV R2, R14 ;  /* 0x0000000e00020202 */ /* 0x000fe20000000f00 */
[----:B------:R-:W-:-:S08]  /*b200*/  @P0 IMAD.X R9, RZ, RZ, R8, P1 ;  /* 0x000000ffff090224 */ /* 0x000fd000008e0608 */
[----:B------:R-:W-:Y:S05]  /*b210*/  WARPSYNC.COLLECTIVE R15, `(.L_x_99) ;  /* 0x000000000f087348 */ /* 0x000fea0003c00000 */
[----:B------:R0:W1:Y:S02]  /*b220*/  SHFL.IDX P6, R14, R13, R12, R11 ;  /* 0x0000000c0d0e7389 */ /* 0x00006400000c000b */
[----:B01----:R-:W-:Y:S01]  /*b230*/  ENDCOLLECTIVE ;  /* 0x000000000000791b */ /* 0x003fe20003800000 */
.L_x_99:
[----:B------:R-:W-:-:S05]  /*b240*/  @P0 IMAD.MOV.U32 R3, RZ, RZ, R9 ;  /* 0x000000ffff030224 */ /* 0x000fca00078e0009 */
[----:B------:R-:W-:Y:S01]  /*b250*/  @!PT LDS RZ, [RZ] ;  /* 0x00000000fffff984 */ /* 0x000fe20000000800 */
[----:B------:R-:W-:Y:S01]  /*b260*/  @!PT LDS RZ, [RZ] ;  /* 0x00000000fffff984 */ /* 0x000fe20000000800 */
[----:B------:R-:W-:Y:S01]  /*b270*/  @!PT LDS RZ, [RZ] ;  /* 0x00000000fffff984 */ /* 0x000fe20000000800 */
[----:B------:R0:W-:Y:S04]  /*b280*/  @P0 LDGSTS.E.BYPASS.LTC128B.128 [R21+0x18c00], desc[UR48][R2.64], !P3 ;  /* 0x18c0000002150fae */ /* 0x0001e8000d901d70 */
[----:B------:R0:W-:Y:S01]  /*b290*/  @P0 LDGSTS.E.BYPASS.LTC128B.128 [R21+0x1cc00], desc[UR48][R2.64+0x80], !P2 ;  /* 0x1cc0008002150fae */ /* 0x0001e2000d101d70 */
[----:B------:R-:W-:Y:S01]  /*b2a0*/  ISETP.GE.AND P0, PT, R30, 0x21, PT ;  /* 0x000000211e00780c */ /* 0x000fe20003f06270 */
[----:B------:R-:W-:Y:S02]  /*b2b0*/  IMAD.MOV.U32 R13, RZ, RZ, R4 ;  /* 0x000000ffff0d7224 */ /* 0x000fe400078e0004 */
[----:B------:R-:W-:-:S10]  /*b2c0*/  IMAD.MOV.U32 R7, RZ, RZ, R14 ;  /* 0x000000ffff077224 */ /* 0x000fd400078e000e */
[----:B0-----:R-:W-:Y:S05]  /*b2d0*/  WARPSYNC.COLLECTIVE R15, `(.L_x_100) ;  /* 0x000000000f087348 */ /* 0x001fea0003c00000 */
[----:B------:R1:W2:Y:S02]  /*b2e0*/  SHFL.IDX P6, R14, R13, R12, R11 ;  /* 0x0000000c0d0e7389 */ /* 0x0002a400000c000b */
[----:B012---:R-:W-:Y:S01]  /*b2f0*/  ENDCOLLECTIVE ;  /* 0x000000000000791b */ /* 0x007fe20003800000 */
.L_x_100:
[----:B------:R-:W-:Y:S01]  /*b300*/  @P0 LEA R9, R5, UR39, 0x1 ;  /* 0x0000002705090c11 */ /* 0x000fe2000f8e08ff */
[----:B------:R-:W-:Y:S02]  /*b310*/  IMAD.MOV.U32 R13, RZ, RZ, R6 ;  /* 0x000000ffff0d7224 */ /* 0x000fe400078e0006 */
[----:B------:R-:W-:Y:S01]  /*b320*/  IMAD.MOV.U32 R12, RZ, RZ, 0x3 ;  /* 0x00000003ff0c7424 */ /* 0x000fe200078e00ff */
[----:B------:R-:W-:-:S04]  /*b330*/  @P0 LEA R14, P1, R34, R14, 0x1 ;  /* 0x0000000e220e0211 */ /* 0x000fc800078208ff */
[----:B------:R-:W-:Y:S01]  /*b340*/  @P0 IADD3.X R7, RZ, R7, RZ, P1, !PT ;  /* 0x00000007ff070210 */ /* 0x000fe20000ffe4ff */
[----:B------:R-:W-:-:S08]  /*b350*/  @P0 IMAD.MOV.U32 R2, RZ, RZ, R14 ;  /* 0x000000ffff020224 */ /* 0x000fd000078e000e */
[----:B------:R-:W-:Y:S05]  /*b360*/  WARPSYNC.COLLECTIVE R15, `(.L_x_101) ;  /* 0x000000000f087348 */ /* 0x000fea0003c00000 */
[----:B------:R0:W1:Y:S02]  /*b370*/  SHFL.IDX P6, R14, R13, R12, R11 ;  /* 0x0000000c0d0e7389 */ /* 0x00006400000c000b */
[----:B01----:R-:W-:Y:S01]  /*b380*/  ENDCOLLECTIVE ;  /* 0x000000000000791b */ /* 0x003fe20003800000 */
.L_x_101:
[----:B------:R-:W-:-:S05]  /*b390*/  @P0 IMAD.MOV.U32 R3, RZ, RZ, R7 ;  /* 0x000000ffff030224 */ /* 0x000fca00078e0007 */
[----:B------:R-:W-:Y:S01]  /*b3a0*/  @!PT LDS RZ, [RZ] ;  /* 0x00000000fffff984 */ /* 0x000fe20000000800 */
[----:B------:R-:W-:Y:S01]  /*b3b0*/  @!PT LDS RZ, [RZ] ;  /* 0x00000000fffff984 */ /* 0x000fe20000000800 */
[----:B------:R-:W-:Y:S01]  /*b3c0*/  @!PT LDS RZ, [RZ] ;  /* 0x00000000fffff984 */ /* 0x000fe20000000800 */
[----:B------:R0:W-:Y:S04]  /*b3d0*/  @P0 LDGSTS.E.BYPASS.LTC128B.128 [R9+0x19400], desc[UR48][R2.64], !P3 ;  /* 0x1940000002090fae */ /* 0x0001e8000d901d70 */
[----:B------:R0:W-:Y:S01]  /*b3e0*/  @P0 LDGSTS.E.BYPASS.LTC128B.128 [R9+0x1d400], desc[UR48][R2.64+0x80], !P2 ;  /* 0x1d40008002090fae */ /* 0x0001e2000d101d70 */
[----:B------:R-:W-:Y:S02]  /*b3f0*/  ISETP.GE.AND P0, PT, R30, 0x31, PT ;  /* 0x000000311e00780c */ /* 0x000fe40003f06270 */
[----:B------:R-:W-:Y:S01]  /*b400*/  MOV R13, R4 ;  /* 0x00000004000d7202 */ /* 0x000fe20000000f00 */
[----:B------:R-:W-:-:S10]  /*b410*/  IMAD.MOV.U32 R7, RZ, RZ, R14 ;  /* 0x000000ffff077224 */ /* 0x000fd400078e000e */
[----:B0-----:R-:W-:-:S07]  /*b420*/  @P0 LEA R21, R5, UR39, 0x1 ;  /* 0x0000002705150c11 */ /* 0x001fce000f8e08ff */
[----:B------:R-:W-:Y:S05]  /*b430*/  WARPSYNC.COLLECTIVE R15, `(.L_x_102) ;  /* 0x000000000f087348 */ /* 0x000fea0003c00000 */
[----:B------:R0:W1:Y:S02]  /*b440*/  SHFL.IDX P6, R14, R13, R12, R11 ;  /* 0x0000000c0d0e7389 */ /* 0x00006400000c000b */
[----:B01----:R-:W-:Y:S01]  /*b450*/  ENDCOLLECTIVE ;  /* 0x000000000000791b */ /* 0x003fe20003800000 */
.L_x_102:
[----:B------:R-:W-:Y:S02]  /*b460*/  IMAD.MOV.U32 R13, RZ, RZ, R6 ;  /* 0x000000ffff0d7224 */ /* 0x000fe400078e0006 */
[----:B------:R-:W-:Y:S01]  /*b470*/  IMAD.MOV.U32 R12, RZ, RZ, 0x4 ;  /* 0x00000004ff0c7424 */ /* 0x000fe200078e00ff */
[----:B------:R-:W-:-:S05]  /*b480*/  @P0 LEA R14, P1, R34, R14, 0x1 ;  /* 0x0000000e220e0211 */ /* 0x000fca00078208ff */
[----:B------:R-:W-:-:S08]  /*b490*/  @P0 IMAD.MOV.U32 R2, RZ, RZ, R14 ;  /* 0x000000ffff020224 */ /* 0x000fd000078e000e */
[----:B------:R-:W-:Y:S05]  /*b4a0*/  WARPSYNC.COLLECTIVE R15, `(.L_x_103) ;  /* 0x000000000f087348 */ /* 0x000fea0003c00000 */
[----:B------:R0:W1:Y:S02]  /*b4b0*/  SHFL.IDX P6, R14, R13, R12, R11 ;  /* 0x0000000c0d0e7389 */ /* 0x00006400000c000b */
[----:B01----:R-:W-:Y:S01]  /*b4c0*/  ENDCOLLECTIVE ;  /* 0x000000000000791b */ /* 0x003fe20003800000 */
.L_x_103:
[----:B------:R-:W-:-:S04]  /*b4d0*/  @P0 IMAD.X R7, RZ, RZ, R7, P1 ;  /* 0x000000ffff070224 */ /* 0x000fc800008e0607 */
[----:B------:R-:W-:-:S05]  /*b4e0*/  @P0 IMAD.MOV.U32 R3, RZ, RZ, R7 ;  /* 0x000000ffff030224 */ /* 0x000fca00078e0007 */
[----:B------:R-:W-:Y:S01]  /*b4f0*/  @!PT LDS RZ, [RZ] ;  /* 0x00000000fffff984 */ /* 0x000fe20000000800 */
[----:B------:R-:W-:Y:S01]  /*b500*/  @!PT LDS RZ, [RZ] ;  /* 0x00000000fffff984 */ /* 0x000fe20000000800 */
[----:B------:R-:W-:Y:S01]  /*b510*/  @!PT LDS RZ, [RZ] ;  /* 0x00000000fffff984 */ /* 0x000fe20000000800 */
[----:B------:R0:W-:Y:S01]  /*b520*/  @P0 LDGSTS.E.BYPASS.LTC128B.128 [R21+0x19c00], desc[UR48][R2.64], !P3 ;  /* 0x19c0000002150fae */ /* 0x0001e2000d901d70 */
[----:B------:R-:W-:-:S03]  /*b530*/  IMAD.MOV.U32 R13, RZ, RZ, R4 ;  /* 0x000000ffff0d7224 */ /* 0x000fc600078e0004 */
[----:B------:R0:W-:Y:S01]  /*b540*/  @P0 LDGSTS.E.BYPASS.LTC128B.128 [R21+0x1dc00], desc[UR48][R2.64+0x80], !P2 ;  /* 0x1dc0008002150fae */ /* 0x0001e2000d101d70 */
[----:B------:R-:W-:Y:S02]  /*b550*/  ISETP.GE.AND P0, PT, R30, 0x41, PT ;  /* 0x000000411e00780c */ /* 0x000fe40003f06270 */
[----:B------:R-:W-:-:S11]  /*b560*/  MOV R7, R14 ;  /* 0x0000000e00077202 */ /* 0x000fd60000000f00 */
[----:B0-----:R-:W-:Y:S05]  /*b570*/  WARPSYNC.COLLECTIVE R15, `(.L_x_104) ;  /* 0x000000000f087348 */ /* 0x001fea0003c00000 */
[----:B------:R1:W2:Y:S02]  /*b580*/  SHFL.IDX P6, R14, R13, R12, R11 ;  /* 0x0000000c0d0e7389 */ /* 0x0002a400000c000b */
[----:B012---:R-:W-:Y:S01]  /*b590*/  ENDCOLLECTIVE ;  /* 0x000000000000791b */ /* 0x007fe20003800000 */
.L_x_104:
[----:B------:R-:W-:Y:S01]  /*b5a0*/  @P0 LEA R9, R5, UR39, 0x1 ;  /* 0x0000002705090c11 */ /* 0x000fe2000f8e08ff */
[----:B------:R-:W-:Y:S01]  /*b5b0*/  IMAD.MOV.U32 R13, RZ, RZ, R6 ;  /* 0x000000ffff0d7224 */ /* 0x000fe200078e0006 */
[----:B------:R-:W-:Y:S02]  /*b5c0*/  MOV R12, 0x5 ;  /* 0x00000005000c7802 */ /* 0x000fe40000000f00 */
[----:B------:R-:W-:-:S05]  /*b5d0*/  @P0 LEA R14, P1, R34, R14, 0x1 ;  /* 0x0000000e220e0211 */ /* 0x000fca00078208ff */
[----:B------:R-:W-:-:S08]  /*b5e0*/  @P0 IMAD.MOV.U32 R2, RZ, RZ, R14 ;  /* 0x000000ffff020224 */ /* 0x000fd000078e000e */
[----:B------:R-:W-:Y:S05]  /*b5f0*/  WARPSYNC.COLLECTIVE R15, `(.L_x_105) ;  /* 0x000000000f087348 */ /* 0x000fea0003c00000 */
[----:B------:R0:W1:Y:S02]  /*b600*/  SHFL.IDX P6, R14, R13, R12, R11 ;  /* 0x0000000c0d0e7389 */ /* 0x00006400000c000b */
[----:B01----:R-:W-:Y:S01]  /*b610*/  ENDCOLLECTIVE ;  /* 0x000000000000791b */ /* 0x003fe20003800000 */
.L_x_105:
        /* <DEDUP_REMOVED lines=8> */
[----:B------:R-:W-:Y:S01]  /*b6a0*/  ISETP.GE.AND P0, PT, R30, 0x51, PT ;  /* 0x000000511e00780c */ /* 0x000fe20003f06270 */
[----:B------:R-:W-:-:S12]  /*b6b0*/  IMAD.MOV.U32 R7, RZ, RZ, R14 ;  /* 0x000000ffff077224 */ /* 0x000fd800078e000e */
[----:B0-----:R-:W-:Y:S05]  /*b6c0*/  WARPSYNC.COLLECTIVE R15, `(.L_x_106) ;  /* 0x000000000f087348 */ /* 0x001fea0003c00000 */
[----:B------:R1:W2:Y:S02]  /*b6d0*/  SHFL.IDX P6, R14, R13, R12, R11 ;  /* 0x0000000c0d0e7389 */ /* 0x0002a400000c000b */
[----:B012---:R-:W-:Y:S01]  /*b6e0*/  ENDCOLLECTIVE ;  /* 0x000000000000791b */ /* 0x007fe20003800000 */
.L_x_106:
[----:B------:R-:W-:Y:S02]  /*b6f0*/  @P0 LEA R21, R5, UR39, 0x1 ;  /* 0x0000002705150c11 */ /* 0x000fe4000f8e08ff */
[----:B------:R-:W-:Y:S01]  /*b700*/  MOV R13, R6 ;  /* 0x00000006000d7202 */ /* 0x000fe20000000f00 */
[----:B------:R-:W-:Y:S01]  /*b710*/  IMAD.MOV.U32 R12, RZ, RZ, 0x6 ;  /* 0x00000006ff0c7424 */ /* 0x000fe200078e00ff */
[----:B------:R-:W-:-:S05]  /*b720*/  @P0 LEA R14, P1, R34, R14, 0x1 ;  /* 0x0000000e220e0211 */ /* 0x000fca00078208ff */
[----:B------:R-:W-:-:S08]  /*b730*/  @P0 IMAD.MOV.U32 R2, RZ, RZ, R14 ;  /* 0x000000ffff020224 */ /* 0x000fd000078e000e */
[----:B------:R-:W-:Y:S05]  /*b740*/  WARPSYNC.COLLECTIVE R15, `(.L_x_107) ;  /* 0x000000000f087348 */ /* 0x000fea0003c00000 */
[----:B------:R0:W1:Y:S02]  /*b750*/  SHFL.IDX P6, R14, R13, R12, R11 ;  /* 0x0000000c0d0e7389 */ /* 0x00006400000c000b */
[----:B01----:R-:W-:Y:S01]  /*b760*/  ENDCOLLECTIVE ;  /* 0x000000000000791b */ /* 0x003fe20003800000 */
.L_x_107:
        /* <DEDUP_REMOVED lines=13> */
.L_x_108:
[----:B------:R-:W-:Y:S01]  /*b840*/  @P0 LEA R9, R5, UR39, 0x1 ;  /* 0x0000002705090c11 */ /* 0x000fe2000f8e08ff */
[----:B------:R-:W-:Y:S02]  /*b850*/  IMAD.MOV.U32 R13, RZ, RZ, R6 ;  /* 0x000000ffff0d7224 */ /* 0x000fe400078e0006 */
[----:B------:R-:W-:Y:S01]  /*b860*/  IMAD.MOV.U32 R12, RZ, RZ, 0x7 ;  /* 0x00000007ff0c7424 */ /* 0x000fe200078e00ff */
[----:B------:R-:W-:-:S05]  /*b870*/  @P0 LEA R14, P1, R34, R14, 0x1 ;  /* 0x0000000e220e0211 */ /* 0x000fca00078208ff */
[----:B------:R-:W-:-:S08]  /*b880*/  @P0 IMAD.MOV.U32 R2, RZ, RZ, R14 ;  /* 0x000000ffff020224 */ /* 0x000fd000078e000e */
[----:B------:R-:W-:Y:S05]  /*b890*/  WARPSYNC.COLLECTIVE R15, `(.L_x_109) ;  /* 0x000000000f087348 */ /* 0x000fea0003c00000 */
[----:B------:R0:W1:Y:S02]  /*b8a0*/  SHFL.IDX P6, R14, R13, R12, R11 ;  /* 0x0000000c0d0e7389 */ /* 0x00006400000c000b */
[----:B01----:R-:W-:Y:S01]  /*b8b0*/  ENDCOLLECTIVE ;  /* 0x000000000000791b */ /* 0x003fe20003800000 */
.L_x_109:
[----:B------:R-:W-:-:S05]  /*b8c0*/  @P0 IMAD.X R7, RZ, RZ, R7, P1 ;  /* 0x000000ffff070224 */ /* 0x000fca00008e0607 */
[----:B------:R-:W-:-:S05]  /*b8d0*/  @P0 MOV R3, R7 ;  /* 0x0000000700030202 */ /* 0x000fca0000000f00 */
[----:B------:R-:W-:Y:S01]  /*b8e0*/  @!PT LDS RZ, [RZ] ;  /* 0x00000000fffff984 */ /* 0x000fe20000000800 */
[----:B------:R-:W-:Y:S01]  /*b8f0*/  @!PT LDS RZ, [RZ] ;  /* 0x00000000fffff984 */ /* 0x000fe20000000800 */
[----:B------:R-:W-:Y:S01]  /*b900*/  @!PT LDS RZ, [RZ] ;  /* 0x00000000fffff984 */ /* 0x000fe20000000800 */
[----:B------:R0:W-:Y:S01]  /*b910*/  @P0 LDGSTS.E.BYPASS.LTC128B.128 [R9+0x1b400], desc[UR48][R2.64], !P3 ;  /* 0x1b40000002090fae */ /* 0x0001e2000d901d70 */
[----:B------:R-:W-:-:S03]  /*b920*/  IMAD.MOV.U32 R13, RZ, RZ, R4 ;  /* 0x000000ffff0d7224 */ /* 0x000fc600078e0004 */
[----:B------:R0:W-:Y:S01]  /*b930*/  @P0 LDGSTS.E.BYPASS.LTC128B.128 [R9+0x1f400], desc[UR48][R2.64+0x80], !P2 ;  /* 0x1f40008002090fae */ /* 0x0001e2000d101d70 */
[----:B------:R-:W-:-:S07]  /*b940*/  IMAD.MOV.U32 R7, RZ, RZ, R14 ;  /* 0x000000ffff077224 */ /* 0x000fce00078e000e */
[----:B0-----:R-:W-:Y:S05]  /*b950*/  WARPSYNC.COLLECTIVE R15, `(.L_x_110) ;  /* 0x000000000f087348 */ /* 0x001fea0003c00000 */
[----:B------:R1:W2:Y:S02]  /*b960*/  SHFL.IDX P6, R14, R13, R12, R11 ;  /* 0x0000000c0d0e7389 */ /* 0x0002a400000c000b */
[----:B012---:R-:W-:Y:S01]  /*b970*/  ENDCOLLECTIVE ;  /* 0x000000000000791b */ /* 0x007fe20003800000 */
.L_x_110:
[----:B------:R-:W-:Y:S05]  /*b980*/  BRA `(.L_x_111) ;  /* 0xffffffcc00187947 */ /* 0x000fea000383ffff */
.L_x_52:
[----:B------:R-:W-:Y:S01]  /*b990*/  IMAD.MOV.U32 R13, RZ, RZ, R5 ;  /* 0x000000ffff0d7224 */ /* 0x000fe200078e0005 */
[----:B------:R-:W-:Y:S01]  /*b9a0*/  MOV R12, RZ ;  /* 0x000000ff000c7202 */ /* 0x000fe20000000f00 */
[----:B------:R-:W-:Y:S02]  /*b9b0*/  IMAD.MOV.U32 R11, RZ, RZ, 0x181f ;  /* 0x0000181fff0b7424 */ /* 0x000fe400078e00ff */
[----:B------:R-:W-:Y:S02]  /*b9c0*/  IMAD.MOV.U32 R15, RZ, RZ, -0x1 ;  /* 0xffffffffff0f7424 */ /* 0x000fe400078e00ff */
[----:B------:R-:W-:-:S07]  /*b9d0*/  IMAD.IADD R4, R35, 0x1, R4 ;  /* 0x0000000123047824 */ /* 0x000fce00078e0204 */
[----:B------:R-:W-:Y:S05]  /*b9e0*/  WARPSYNC.COLLECTIVE R15, `(.L_x_112) ;  /* 0x000000000f087348 */ /* 0x000fea0003c00000 */
[----:B------:R0:W1:Y:S02]  /*b9f0*/  SHFL.IDX P6, R14, R13, R12, R11 ;  /* 0x0000000c0d0e7389 */ /* 0x00006400000c000b */
[----:B01----:R-:W-:Y:S01]  /*ba00*/  ENDCOLLECTIVE ;  /* 0x000000000000791b */ /* 0x003fe20003800000 */
.L_x_112:
[C---:B------:R-:W-:Y:S01]  /*ba10*/  VIADD R6, R4.reuse, 0x10 ;  /* 0x0000001004067836 */ /* 0x040fe20000000000 */
[----:B------:R-:W-:Y:S01]  /*ba20*/  ISETP.GE.AND P0, PT, R4, UR38, PT ;  /* 0x0000002604007c0c */ /* 0x000fe2000bf06270 */
[----:B------:R-:W-:Y:S02]  /*ba30*/  IMAD.MOV.U32 R13, RZ, RZ, R0 ;  /* 0x000000ffff0d7224 */ /* 0x000fe400078e0000 */
[----:B------:R-:W-:-:S10]  /*ba40*/  IMAD.MOV.U32 R2, RZ, RZ, R14 ;  /* 0x000000ffff027224 */ /* 0x000fd400078e000e */
[----:B------:R-:W-:Y:S05]  /*ba50*/  WARPSYNC.COLLECTIVE R15, `(.L_x_113) ;  /* 0x000000000f087348 */ /* 0x000fea0003c00000 */
[----:B------:R0:W1:Y:S02]  /*ba60*/  SHFL.IDX P6, R14, R13, R12, R11 ;  /* 0x0000000c0d0e7389 */ /* 0x00006400000c000b */
[----:B01----:R-:W-:Y:S01]  /*ba70*/  ENDCOLLECTIVE ;  /* 0x000000000000791b */ /* 0x003fe20003800000 */
.L_x_113:
[----:B------:R-:W-:Y:S02]  /*ba80*/  IMAD.MOV.U32 R13, RZ, RZ, R5 ;  /* 0x000000ffff0d7224 */ /* 0x000fe400078e0005 */
[----:B------:R-:W-:Y:S01]  /*ba90*/  IMAD.MOV.U32 R12, RZ, RZ, 0x1 ;  /* 0x00000001ff0c7424 */ /* 0x000fe200078e00ff */
[----:B------:R-:W-:-:S04]  /*baa0*/  @!P0 LEA R14, P1, R34, R14, 0x1 ;  /* 0x0000000e220e8211 */ /* 0x000fc800078208ff */
[----:B------:R-:W-:Y:S01]  /*bab0*/  @!P0 IADD3.X R3, RZ, R2, RZ, P1, !PT ;  /* 0x00000002ff038210 */ /* 0x000fe20000ffe4ff */
[----:B------:R-:W-:-:S08]  /*bac0*/  @!P0 IMAD.MOV.U32 R2, RZ, RZ, R14 ;  /* 0x000000ffff028224 */ /* 0x000fd000078e000e */
[----:B------:R-:W-:Y:S05]  /*bad0*/  WARPSYNC.COLLECTIVE R15, `(.L_x_114) ;  /* 0x000000000f087348 */ /* 0x000fea0003c00000 */
[----:B------:R0:W1:Y:S02]  /*bae0*/  SHFL.IDX P6, R14, R13, R12, R11 ;  /* 0x0000000c0d0e7389 */ /* 0x00006400000c000b */
[----:B01----:R-:W-:Y:S01]  /*baf0*/  ENDCOLLECTIVE ;  /* 0x000000000000791b */ /* 0x003fe20003800000 */
.L_x_114:
[----:B------:R-:W-:Y:S01]  /*bb00*/  @!PT LDS RZ, [RZ] ;  /* 0x00000000fffff984 */ /* 0x000fe20000000800 */
[----:B------:R-:W-:Y:S01]  /*bb10*/  @!PT LDS RZ, [RZ] ;  /* 0x00000000fffff984 */ /* 0x000fe20000000800 */
[----:B------:R-:W-:Y:S01]  /*bb20*/  @!PT LDS RZ, [RZ] ;  /* 0x00000000fffff984 */ /* 0x000fe20000000800 */
[----:B------:R0:W-:Y:S04]  /*bb30*/  @!P0 LDGSTS.E.BYPASS.LTC128B.128 [R8+0x10400], desc[UR48][R2.64], !P4 ;  /* 0x1040000002088fae */ /* 0x0001e8000e101d70 */
[----:B------:R0:W-:Y:S01]  /*bb40*/  @!P0 LDGSTS.E.BYPASS.LTC128B.128 [R8+0x14400], desc[UR48][R2.64+0x80], !P5 ;  /* 0x1440008002088fae */ /* 0x0001e2000e901d70 */
[----:B------:R-:W-:Y:S02]  /*bb50*/  ISETP.GE.AND P0, PT, R6, UR38, PT ;  /* 0x0000002606007c0c */ /* 0x000fe4000bf06270 */
[----:B------:R-:W-:Y:S01]  /*bb60*/  MOV R13, R0 ;  /* 0x00000000000d7202 */ /* 0x000fe20000000f00 */
[----:B------:R-:W-:-:S10]  /*bb70*/  IMAD.MOV.U32 R6, RZ, RZ, R14 ;  /* 0x000000ffff067224 */ /* 0x000fd400078e000e */
[----:B0-----:R-:W-:Y:S05]  /*bb80*/  WARPSYNC.COLLECTIVE R15, `(.L_x_115) ;  /* 0x000000000f087348 */ /* 0x001fea0003c00000 */
[----:B------:R1:W2:Y:S02]  /*bb90*/  SHFL.IDX P6, R14, R13, R12, R11 ;  /* 0x0000000c0d0e7389 */ /* 0x0002a400000c000b */
[----:B012---:R-:W-:Y:S01]  /*bba0*/  ENDCOLLECTIVE ;  /* 0x000000000000791b */ /* 0x007fe20003800000 */
.L_x_115:
[----:B------:R-:W-:Y:S01]  /*bbb0*/  IMAD.MOV.U32 R13, RZ, RZ, R5 ;  /* 0x000000ffff0d7224 */ /* 0x000fe200078e0005 */
[----:B------:R-:W-:Y:S02]  /*bbc0*/  MOV R12, 0x2 ;  /* 0x00000002000c7802 */ /* 0x000fe40000000f00 */
[----:B------:R-:W-:-:S05]  /*bbd0*/  @!P0 LEA R14, P1, R34, R14, 0x1 ;  /* 0x0000000e220e8211 */ /* 0x000fca00078208ff */
[----:B------:R-:W-:-:S08]  /*bbe0*/  @!P0 IMAD.MOV.U32 R2, RZ, RZ, R14 ;  /* 0x000000ffff028224 */ /* 0x000fd000078e000e */
[----:B------:R-:W-:Y:S05]  /*bbf0*/  WARPSYNC.COLLECTIVE R15, `(.L_x_116) ;  /* 0x000000000f087348 */ /* 0x000fea0003c00000 */
[----:B------:R0:W1:Y:S02]  /*bc00*/  SHFL.IDX P6, R14, R13, R12, R11 ;  /* 0x0000000c0d0e7389 */ /* 0x00006400000c000b */
[----:B01----:R-:W-:Y:S01]  /*bc10*/  ENDCOLLECTIVE ;  /* 0x000000000000791b */ /* 0x003fe20003800000 */
.L_x_116:
[----:B------:R-:W-:Y:S02]  /*bc20*/  @!P0 IMAD.X R7, RZ, RZ, R6, P1 ;  /* 0x000000ffff078224 */ /* 0x000fe400008e0606 */
[----:B------:R-:W-:Y:S02]  /*bc30*/  VIADD R6, R4, 0x20 ;  /* 0x0000002004067836 */ /* 0x000fe40000000000 */
[----:B------:R-:W-:-:S05]  /*bc40*/  @!P0 IMAD.MOV.U32 R3, RZ, RZ, R7 ;  /* 0x000000ffff038224 */ /* 0x000fca00078e0007 */
[----:B------:R-:W-:Y:S01]  /*bc50*/  @!PT LDS RZ, [RZ] ;  /* 0x00000000fffff984 */ /* 0x000fe20000000800 */
[----:B------:R-:W-:Y:S01]  /*bc60*/  @!PT LDS RZ, [RZ] ;  /* 0x00000000fffff984 */ /* 0x000fe20000000800 */
[----:B------:R-:W-:Y:S01]  /*bc70*/  @!PT LDS RZ, [RZ] ;  /* 0x00000000fffff984 */ /* 0x000fe20000000800 */
[----:B------:R0:W-:Y:S01]  /*bc80*/  @!P0 LDGSTS.E.BYPASS.LTC128B.128 [R8+0x10c00], desc[UR48][R2.64], !P4 ;  /* 0x10c0000002088fae */ /* 0x0001e2000e101d70 */
[----:B------:R-:W-:-:S03]  /*bc90*/  IMAD.MOV.U32 R13, RZ, RZ, R0 ;  /* 0x000000ffff0d7224 */ /* 0x000fc600078e0000 */
[----:B------:R0:W-:Y:S01]  /*bca0*/  @!P0 LDGSTS.E.BYPASS.LTC128B.128 [R8+0x14c00], desc[UR48][R2.64+0x80], !P5 ;  /* 0x14c0008002088fae */ /* 0x0001e2000e901d70 */
[----:B------:R-:W-:Y:S01]  /*bcb0*/  ISETP.GE.AND P0, PT, R6, UR38, PT ;  /* 0x0000002606007c0c */ /* 0x000fe2000bf06270 */
[----:B------:R-:W-:-:S12]  /*bcc0*/  IMAD.MOV.U32 R6, RZ, RZ, R14 ;  /* 0x000000ffff067224 */ /* 0x000fd800078e000e */
[----:B0-----:R-:W-:Y:S05]  /*bcd0*/  WARPSYNC.COLLECTIVE R15, `(.L_x_117) ;  /* 0x000000000f087348 */ /* 0x001fea0003c00000 */
[----:B------:R1:W2:Y:S02]  /*bce0*/  SHFL.IDX P6, R14, R13, R12, R11 ;  /* 0x0000000c0d0e7389 */ /* 0x0002a400000c000b */
[----:B012---:R-:W-:Y:S01]  /*bcf0*/  ENDCOLLECTIVE ;  /* 0x000000000000791b */ /* 0x007fe20003800000 */
.L_x_117:
[----:B------:R-:W-:Y:S02]  /*bd00*/  IMAD.MOV.U32 R13, RZ, RZ, R5 ;  /* 0x000000ffff0d7224 */ /* 0x000fe400078e0005 */
[----:B------:R-:W-:Y:S01]  /*bd10*/  IMAD.MOV.U32 R12, RZ, RZ, 0x3 ;  /* 0x00000003ff0c7424 */ /* 0x000fe200078e00ff */
[----:B------:R-:W-:-:S05]  /*bd20*/  @!P0 LEA R14, P1, R34, R14, 0x1 ;  /* 0x0000000e220e8211 */ /* 0x000fca00078208ff */
[----:B------:R-:W-:-:S08]  /*bd30*/  @!P0 IMAD.MOV.U32 R2, RZ, RZ, R14 ;  /* 0x000000ffff028224 */ /* 0x000fd000078e000e */
[----:B------:R-:W-:Y:S05]  /*bd40*/  WARPSYNC.COLLECTIVE R15, `(.L_x_118) ;  /* 0x000000000f087348 */ /* 0x000fea0003c00000 */
[----:B------:R0:W1:Y:S02]  /*bd50*/  SHFL.IDX P6, R14, R13, R12, R11 ;  /* 0x0000000c0d0e7389 */ /* 0x00006400000c000b */
[----:B01----:R-:W-:Y:S01]  /*bd60*/  ENDCOLLECTIVE ;  /* 0x000000000000791b */ /* 0x003fe20003800000 */
.L_x_118:
[----:B------:R-:W-:Y:S01]  /*bd70*/  @!P0 IMAD.X R7, RZ, RZ, R6, P1 ;  /* 0x000000ffff078224 */ /* 0x000fe200008e0606 */
[----:B------:R-:W-:-:S03]  /*bd80*/  IADD3 R6, R4, 0x30, RZ ;  /* 0x0000003004067810 */ /* 0x000fc60007ffe0ff */
        /* <DEDUP_REMOVED lines=12> */
.L_x_119:
[----:B------:R-:W-:Y:S02]  /*be50*/  IMAD.MOV.U32 R13, RZ, RZ, R5 ;  /* 0x000000ffff0d7224 */ /* 0x000fe400078e0005 */
[----:B------:R-:W-:Y:S01]  /*be60*/  IMAD.MOV.U32 R12, RZ, RZ, 0x4 ;  /* 0x00000004ff0c7424 */ /* 0x000fe200078e00ff */
[----:B------:R-:W-:-:S04]  /*be70*/  @!P0 LEA R14, P1, R34, R14, 0x1 ;  /* 0x0000000e220e8211 */ /* 0x000fc800078208ff */
[----:B------:R-:W-:Y:S01]  /*be80*/  @!P0 MOV R2, R14 ;  /* 0x0000000e00028202 */ /* 0x000fe20000000f00 */
[----:B------:R-:W-:-:S08]  /*be90*/  @!P0 IMAD.X R7, RZ, RZ, R6, P1 ;  /* 0x000000ffff078224 */ /* 0x000fd000008e0606 */
[----:B------:R-:W-:Y:S05]  /*bea0*/  WARPSYNC.COLLECTIVE R15, `(.L_x_120) ;  /* 0x000000000f087348 */ /* 0x000fea0003c00000 */
[----:B------:R0:W1:Y:S02]  /*beb0*/  SHFL.IDX P6, R14, R13, R12, R11 ;  /* 0x0000000c0d0e7389 */ /* 0x00006400000c000b */
[----:B01----:R-:W-:Y:S01]  /*bec0*/  ENDCOLLECTIVE ;  /* 0x000000000000791b */ /* 0x003fe20003800000 */
.L_x_120:
[----:B------:R-:W-:Y:S02]  /*bed0*/  VIADD R6, R4, 0x40 ;  /* 0x0000004004067836 */ /* 0x000fe40000000000 */
[----:B------:R-:W-:-:S05]  /*bee0*/  @!P0 IMAD.MOV.U32 R3, RZ, RZ, R7 ;  /* 0x000000ffff038224 */ /* 0x000fca00078e0007 */
        /* <DEDUP_REMOVED lines=11> */
.L_x_121:
[----:B------:R-:W-:Y:S01]  /*bfa0*/  IMAD.MOV.U32 R13, RZ, RZ, R5 ;  /* 0x000000ffff0d7224 */ /* 0x000fe200078e0005 */
[----:B------:R-:W-:Y:S02]  /*bfb0*/  MOV R12, 0x5 ;  /* 0x00000005000c7802 */ /* 0x000fe40000000f00 */
[----:B------:R-:W-:-:S05]  /*bfc0*/  @!P0 LEA R14, P1, R34, R14, 0x1 ;  /* 0x0000000e220e8211 */ /* 0x000fca00078208ff */
[----:B------:R-:W-:-:S08]  /*bfd0*/  @!P0 IMAD.MOV.U32 R2, RZ, RZ, R14 ;  /* 0x000000ffff028224 */ /* 0x000fd000078e000e */
[----:B------:R-:W-:Y:S05]  /*bfe0*/  WARPSYNC.COLLECTIVE R15, `(.L_x_122) ;  /* 0x000000000f087348 */ /* 0x000fea0003c00000 */
[----:B------:R0:W1:Y:S02]  /*bff0*/  SHFL.IDX P6, R14, R13, R12, R11 ;  /* 0x0000000c0d0e7389 */ /* 0x00006400000c000b */
[----:B01----:R-:W-:Y:S01]  /*c000*/  ENDCOLLECTIVE ;  /* 0x000000000000791b */ /* 0x003fe20003800000 */
.L_x_122:
        /* <DEDUP_REMOVED lines=14> */
.L_x_123:
[----:B------:R-:W-:Y:S02]  /*c0f0*/  IMAD.MOV.U32 R13, RZ, RZ, R5 ;  /* 0x000000ffff0d7224 */ /* 0x000fe400078e0005 */
[----:B------:R-:W-:Y:S01]  /*c100*/  IMAD.MOV.U32 R12, RZ, RZ, 0x6 ;  /* 0x00000006ff0c7424 */ /* 0x000fe200078e00ff */
[----:B------:R-:W-:-:S05]  /*c110*/  @!P0 LEA R14, P1, R34, R14, 0x1 ;  /* 0x0000000e220e8211 */ /* 0x000fca00078208ff */
[----:B------:R-:W-:-:S08]  /*c120*/  @!P0 IMAD.MOV.U32 R2, RZ, RZ, R14 ;  /* 0x000000ffff028224 */ /* 0x000fd000078e000e */
[----:B------:R-:W-:Y:S05]  /*c130*/  WARPSYNC.COLLECTIVE R15, `(.L_x_124) ;  /* 0x000000000f087348 */ /* 0x000fea0003c00000 */
[----:B------:R0:W1:Y:S02]  /*c140*/  SHFL.IDX P6, R14, R13, R12, R11 ;  /* 0x0000000c0d0e7389 */ /* 0x00006400000c000b */
[----:B01----:R-:W-:Y:S01]  /*c150*/  ENDCOLLECTIVE ;  /* 0x000000000000791b */ /* 0x003fe20003800000 */
.L_x_124:
        /* <DEDUP_REMOVED lines=14> */
.L_x_125:
        /* <DEDUP_REMOVED lines=8> */
.L_x_126:
[----:B------:R-:W-:-:S05]  /*c2c0*/  @!P0 IMAD.MOV.U32 R3, RZ, RZ, R7 ;  /* 0x000000ffff038224 */ /* 0x000fca00078e0007 */
[----:B------:R-:W-:Y:S01]  /*c2d0*/  @!PT LDS RZ, [RZ] ;  /* 0x00000000fffff984 */ /* 0x000fe20000000800 */
[----:B------:R-:W-:Y:S01]  /*c2e0*/  @!PT LDS RZ, [RZ] ;  /* 0x00000000fffff984 */ /* 0x000fe20000000800 */
[----:B------:R-:W-:Y:S01]  /*c2f0*/  @!PT LDS RZ, [RZ] ;  /* 0x00000000fffff984 */ /* 0x000fe20000000800 */
[----:B------:R0:W-:Y:S04]  /*c300*/  @!P0 LDGSTS.E.BYPASS.LTC128B.128 [R8+0x13400], desc[UR48][R2.64], !P4 ;  /* 0x1340000002088fae */ /* 0x0001e8000e101d70 */
[----:B------:R0:W-:Y:S01]  /*c310*/  @!P0 LDGSTS.E.BYPASS.LTC128B.128 [R8+0x17400], desc[UR48][R2.64+0x80], !P5 ;  /* 0x1740008002088fae */ /* 0x0001e2000e901d70 */
[----:B------:R-:W-:Y:S02]  /*c320*/  IMAD.MOV.U32 R13, RZ, RZ, R0 ;  /* 0x000000ffff0d7224 */ /* 0x000fe400078e0000 */
[----:B------:R-:W-:-:S07]  /*c330*/  IMAD.MOV.U32 R6, RZ, RZ, R14 ;  /* 0x000000ffff067224 */ /* 0x000fce00078e000e */
[----:B0-----:R-:W-:Y:S05]  /*c340*/  WARPSYNC.COLLECTIVE R15, `(.L_x_127) ;  /* 0x000000000f087348 */ /* 0x001fea0003c00000 */
[----:B------:R1:W2:Y:S02]  /*c350*/  SHFL.IDX P6, R14, R13, R12, R11 ;  /* 0x0000000c0d0e7389 */ /* 0x0002a400000c000b */
[----:B012---:R-:W-:Y:S01]  /*c360*/  ENDCOLLECTIVE ;  /* 0x000000000000791b */ /* 0x007fe20003800000 */
.L_x_127:
[----:B------:R-:W-:Y:S05]  /*c370*/  BRA `(.L_x_128) ;  /* 0xffffffcc002c7947 */ /* 0x000fea000383ffff */
.L_x_54:
[----:B0-----:R-:W-:-:S04]  /*c380*/  MOV R3, UR39 ;  /* 0x0000002700037c02 */ /* 0x001fc80008000f00 */
[----:B------:R0:W1:Y:S03]  /*c390*/  SYNCS.PHASECHK.TRANS64.TRYWAIT P0, [R3+URZ+0x28820], R0 ;  /* 0x02882000030075a7 */ /* 0x000066000800017f */
[----:B-1----:R-:W-:Y:S05]  /*c3a0*/  @!P0 NANOSLEEP.SYNCS 0x989680 ;  /* 0x009896800000895d */ /* 0x002fea0003900000 */
[----:B------:R-:W1:Y:S02]  /*c3b0*/  @!P0 SYNCS.PHASECHK.TRANS64 P0, [R3+URZ+0x28820], R0 ;  /* 0x02882000030085a7 */ /* 0x000e64000800007f */
[----:B-1----:R-:W-:Y:S05]  /*c3c0*/  @!P0 BRA `(.L_x_54) ;  /* 0xfffffffc00ec8947 */ /* 0x002fea000383ffff */
[----:B------:R-:W-:Y:S05]  /*c3d0*/  BRA `(.L_x_129) ;  /* 0xffffffcc00607947 */ /* 0x000fea000383ffff */
.L_x_58:
[----:B0-----:R0:W1:Y:S02]  /*c3e0*/  SYNCS.PHASECHK.TRANS64.TRYWAIT P0, [R6+URZ+0x28840], R3 ;  /* 0x02884003060075a7 */ /* 0x001064000800017f */
[----:B-1----:R-:W-:Y:S05]  /*c3f0*/  @!P0 NANOSLEEP.SYNCS 0x989680 ;  /* 0x009896800000895d */ /* 0x002fea0003900000 */
[----:B------:R-:W1:Y:S02]  /*c400*/  @!P0 SYNCS.PHASECHK.TRANS64 P0, [R6+URZ+0x28840], R3 ;  /* 0x02884003060085a7 */ /* 0x000e64000800007f */
[----:B-1----:R-:W-:Y:S05]  /*c410*/  @!P0 BRA `(.L_x_58) ;  /* 0xfffffffc00f08947 */ /* 0x002fea000383ffff */
[----:B------:R-:W-:Y:S05]  /*c420*/  BRA `(.L_x_130) ;  /* 0xffffffd0001c7947 */ /* 0x000fea000383ffff */
.L_x_59:
        /* <DEDUP_REMOVED lines=8> */
.L_x_132:
[----:B------:R-:W-:Y:S05]  /*c4b0*/  BSYNC B1 ;  /* 0x0000000000017941 */ /* 0x000fea0003800000 */
.L_x_131:
[----:B------:R-:W-:Y:S01]  /*c4c0*/  MOV R13, R7 ;  /* 0x00000007000d7202 */ /* 0x000fe20000000f00 */
[----:B------:R-:W-:Y:S01]  /*c4d0*/  IMAD.MOV.U32 R12, RZ, RZ, RZ ;  /* 0x000000ffff0c7224 */ /* 0x000fe200078e00ff */
[----:B------:R-:W-:Y:S01]  /*c4e0*/  LEA R8, R8, UR39, 0x1 ;  /* 0x0000002708087c11 */ /* 0x000fe2000f8e08ff */
[----:B------:R-:W-:Y:S02]  /*c4f0*/  IMAD.MOV.U32 R11, RZ, RZ, 0x181f ;  /* 0x0000181fff0b7424 */ /* 0x000fe400078e00ff */
[----:B------:R-:W-:Y:S02]  /*c500*/  IMAD.MOV.U32 R15, RZ, RZ, -0x1 ;  /* 0xffffffffff0f7424 */ /* 0x000fe400078e00ff */
[----:B------:R-:W-:Y:S02]  /*c510*/  IMAD.MOV.U32 R3, RZ, RZ, R14 ;  /* 0x000000ffff037224 */ /* 0x000fe400078e000e */
[----:B------:R-:W-:-:S07]  /*c520*/  IMAD.SHL.U32 R5, R34, 0x2, RZ ;  /* 0x0000000222057824 */ /* 0x000fce00078e00ff */
[----:B------:R-:W-:Y:S05]  /*c530*/  WARPSYNC.COLLECTIVE R15, `(.L_x_133) ;  /* 0x000000000f087348 */ /* 0x000fea0003c00000 */
[----:B------:R0:W1:Y:S02]  /*c540*/  SHFL.IDX P6, R14, R13, R12, R11 ;  /* 0x0000000c0d0e7389 */ /* 0x00006400000c000b */
[----:B01----:R-:W-:Y:S01]  /*c550*/  ENDCOLLECTIVE ;  /* 0x000000000000791b */ /* 0x003fe20003800000 */
.L_x_133:
[----:B------:R-:W-:Y:S01]  /*c560*/  MOV R13, R9 ;  /* 0x00000009000d7202 */ /* 0x000fe20000000f00 */
[----:B------:R-:W-:Y:S01]  /*c570*/  IMAD.MOV.U32 R12, RZ, RZ, 0x1 ;  /* 0x00000001ff0c7424 */ /* 0x000fe200078e00ff */
[----:B------:R-:W-:-:S13]  /*c580*/  IADD3 R2, P0, R14, R5, RZ ;  /* 0x000000050e027210 */ /* 0x000fda0007f1e0ff */
[----:B------:R-:W-:Y:S05]  /*c590*/  WARPSYNC.COLLECTIVE R15, `(.L_x_134) ;  /* 0x000000000f087348 */ /* 0x000fea0003c00000 */
[----:B------:R0:W1:Y:S02]  /*c5a0*/  SHFL.IDX P6, R14, R13, R12, R11 ;  /* 0x0000000c0d0e7389 */ /* 0x00006400000c000b */
[----:B01----:R-:W-:Y:S01]  /*c5b0*/  ENDCOLLECTIVE ;  /* 0x000000000000791b */ /* 0x003fe20003800000 */
.L_x_134:
[----:B------:R-:W-:-:S05]  /*c5c0*/  IMAD.X R3, RZ, RZ, R3, P0 ;  /* 0x000000ffff037224 */ /* 0x000fca00000e0603 */
[----:B------:R-:W-:Y:S01]  /*c5d0*/  @!PT LDS RZ, [RZ] ;  /* 0x00000000fffff984 */ /* 0x000fe20000000800 */
[----:B------:R-:W-:Y:S01]  /*c5e0*/  @!PT LDS RZ, [RZ] ;  /* 0x00000000fffff984 */ /* 0x000fe20000000800 */
[----:B------:R-:W-:Y:S01]  /*c5f0*/  @!PT LDS RZ, [RZ] ;  /* 0x00000000fffff984 */ /* 0x000fe20000000800 */
[----:B------:R-:W-:Y:S04]  /*c600*/  LDGSTS.E.BYPASS.LTC128B.128 [R8+0x18400], desc[UR48][R2.64], !P2 ;  /* 0x1840000002087fae */ /* 0x000fe8000d101d70 */
[----:B------:R0:W-:Y:S01]  /*c610*/  LDGSTS.E.BYPASS.LTC128B.128 [R8+0x1c400], desc[UR48][R2.64+0x80], !P1 ;  /* 0x1c40008002087fae */ /* 0x0001e2000c901d70 */
[----:B------:R-:W-:Y:S02]  /*c620*/  IMAD.MOV.U32 R13, RZ, RZ, R7 ;  /* 0x000000ffff0d7224 */ /* 0x000fe400078e0007 */
[----:B0-----:R-:W-:-:S07]  /*c630*/  IMAD.MOV.U32 R3, RZ, RZ, R14 ;  /* 0x000000ffff037224 */ /* 0x001fce00078e000e */
[----:B------:R-:W-:Y:S05]  /*c640*/  WARPSYNC.COLLECTIVE R15, `(.L_x_135) ;  /* 0x000000000f087348 */ /* 0x000fea0003c00000 */
[----:B------:R0:W1:Y:S02]  /*c650*/  SHFL.IDX P6, R14, R13, R12, R11 ;  /* 0x0000000c0d0e7389 */ /* 0x00006400000c000b */
[----:B01----:R-:W-:Y:S01]  /*c660*/  ENDCOLLECTIVE ;  /* 0x000000000000791b */ /* 0x003fe20003800000 */
.L_x_135:
[----:B------:R-:W-:Y:S01]  /*c670*/  IMAD.MOV.U32 R13, RZ, RZ, R9 ;  /* 0x000000ffff0d7224 */ /* 0x000fe200078e0009 */
[----:B------:R-:W-:Y:S02]  /*c680*/  MOV R12, 0x2 ;  /* 0x00000002000c7802 */ /* 0x000fe40000000f00 */
[----:B------:R-:W-:-:S13]  /*c690*/  IADD3 R2, P0, R14, R5, RZ ;  /* 0x000000050e027210 */ /* 0x000fda0007f1e0ff */
[----:B------:R-:W-:Y:S05]  /*c6a0*/  WARPSYNC.COLLECTIVE R15, `(.L_x_136) ;  /* 0x000000000f087348 */ /* 0x000fea0003c00000 */
[----:B------:R0:W1:Y:S02]  /*c6b0*/  SHFL.IDX P6, R14, R13, R12, R11 ;  /* 0x0000000c0d0e7389 */ /* 0x00006400000c000b */
[----:B01----:R-:W-:Y:S01]  /*c6c0*/  ENDCOLLECTIVE ;  /* 0x000000000000791b */ /* 0x003fe20003800000 */
.L_x_136:
        /* <DEDUP_REMOVED lines=11> */
.L_x_137:
[----:B------:R-:W-:Y:S02]  /*c780*/  IMAD.MOV.U32 R13, RZ, RZ, R9 ;  /* 0x000000ffff0d7224 */ /* 0x000fe400078e0009 */
[----:B------:R-:W-:Y:S01]  /*c790*/  IMAD.MOV.U32 R12, RZ, RZ, 0x3 ;  /* 0x00000003ff0c7424 */ /* 0x000fe200078e00ff */
[----:B------:R-:W-:-:S13]  /*c7a0*/  IADD3 R2, P0, R14, R5, RZ ;  /* 0x000000050e027210 */ /* 0x000fda0007f1e0ff */
[----:B------:R-:W-:Y:S05]  /*c7b0*/  WARPSYNC.COLLECTIVE R15, `(.L_x_138) ;  /* 0x000000000f087348 */ /* 0x000fea0003c00000 */
[----:B------:R0:W1:Y:S02]  /*c7c0*/  SHFL.IDX P6, R14, R13, R12, R11 ;  /* 0x0000000c0d0e7389 */ /* 0x00006400000c000b */
[----:B01----:R-:W-:Y:S01]  /*c7d0*/  ENDCOLLECTIVE ;  /* 0x000000000000791b */ /* 0x003fe20003800000 */
.L_x_138:
[----:B------:R-:W-:-:S05]  /*c7e0*/  IMAD.X R3, RZ, RZ, R3, P0 ;  /* 0x000000ffff037224 */ /* 0x000fca00000e0603 */
[----:B------:R-:W-:Y:S01]  /*c7f0*/  @!PT LDS RZ, [RZ] ;  /* 0x00000000fffff984 */ /* 0x000fe20000000800 */
[----:B------:R-:W-:Y:S01]  /*c800*/  @!PT LDS RZ, [RZ] ;  /* 0x00000000fffff984 */ /* 0x000fe20000000800 */
[----:B------:R-:W-:Y:S01]  /*c810*/  @!PT LDS RZ, [RZ] ;  /* 0x00000000fffff984 */ /* 0x000fe20000000800 */
[----:B------:R-:W-:Y:S04]  /*c820*/  LDGSTS.E.BYPASS.LTC128B.128 [R8+0x19400], desc[UR48][R2.64], !P2 ;  /* 0x1940000002087fae */ /* 0x000fe8000d101d70 */
[----:B------:R0:W-:Y:S01]  /*c830*/  LDGSTS.E.BYPASS.LTC128B.128 [R8+0x1d400], desc[UR48][R2.64+0x80], !P1 ;  /* 0x1d40008002087fae */ /* 0x0001e2000c901d70 */
[----:B------:R-:W-:Y:S01]  /*c840*/  IMAD.MOV.U32 R13, RZ, RZ, R7 ;  /* 0x000000ffff0d7224 */ /* 0x000fe200078e0007 */
[----:B0-----:R-:W-:-:S07]  /*c850*/  MOV R3, R14 ;  /* 0x0000000e00037202 */ /* 0x001fce0000000f00 */
[----:B------:R-:W-:Y:S05]  /*c860*/  WARPSYNC.COLLECTIVE R15, `(.L_x_139) ;  /* 0x000000000f087348 */ /* 0x000fea0003c00000 */
[----:B------:R0:W1:Y:S02]  /*c870*/  SHFL.IDX P6, R14, R13, R12, R11 ;  /* 0x0000000c0d0e7389 */ /* 0x00006400000c000b */
[----:B01----:R-:W-:Y:S01]  /*c880*/  ENDCOLLECTIVE ;  /* 0x000000000000791b */ /* 0x003fe20003800000 */
.L_x_139:
[----:B------:R-:W-:Y:S02]  /*c890*/  IMAD.MOV.U32 R13, RZ, RZ, R9 ;  /* 0x000000ffff0d7224 */ /* 0x000fe400078e0009 */
[----:B------:R-:W-:Y:S01]  /*c8a0*/  IMAD.MOV.U32 R12, RZ, RZ, 0x4 ;  /* 0x00000004ff0c7424 */ /* 0x000fe200078e00ff */
[----:B------:R-:W-:-:S13]  /*c8b0*/  IADD3 R2, P0, R14, R5, RZ ;  /* 0x000000050e027210 */ /* 0x000fda0007f1e0ff */
[----:B------:R-:W-:Y:S05]  /*c8c0*/  WARPSYNC.COLLECTIVE R15, `(.L_x_140) ;  /* 0x000000000f087348 */ /* 0x000fea0003c00000 */
[----:B------:R0:W1:Y:S02]  /*c8d0*/  SHFL.IDX P6, R14, R13, R12, R11 ;  /* 0x0000000c0d0e7389 */ /* 0x00006400000c000b */
[----:B01----:R-:W-:Y:S01]  /*c8e0*/  ENDCOLLECTIVE ;  /* 0x000000000000791b */ /* 0x003fe20003800000 */
.L_x_140:
[----:B------:R-:W-:-:S05]  /*c8f0*/  IMAD.X R3, RZ, RZ, R3, P0 ;  /* 0x000000ffff037224 */ /* 0x000fca00000e0603 */
[----:B------:R-:W-:Y:S01]  /*c900*/  @!PT LDS RZ, [RZ] ;  /* 0x00000000fffff984 */ /* 0x000fe20000000800 */
[----:B------:R-:W-:Y:S01]  /*c910*/  @!PT LDS RZ, [RZ] ;  /* 0x00000000fffff984 */ /* 0x000fe20000000800 */
[----:B------:R-:W-:Y:S01]  /*c920*/  @!PT LDS RZ, [RZ] ;  /* 0x00000000fffff984 */ /* 0x000fe20000000800 */
[----:B------:R-:W-:Y:S04]  /*c930*/  LDGSTS.E.BYPASS.LTC128B.128 [R8+0x19c00], desc[UR48][R2.64], !P2 ;  /* 0x19c0000002087fae */ /* 0x000fe8000d101d70 */
[----:B------:R0:W-:Y:S01]  /*c940*/  LDGSTS.E.BYPASS.LTC128B.128 [R8+0x1dc00], desc[UR48][R2.64+0x80], !P1 ;  /* 0x1dc0008002087fae */ /* 0x0001e2000c901d70 */
[----:B------:R-:W-:Y:S01]  /*c950*/  MOV R13, R7 ;  /* 0x00000007000d7202 */ /* 0x000fe20000000f00 */
[----:B0-----:R-:W-:-:S07]  /*c960*/  IMAD.MOV.U32 R3, RZ, RZ, R14 ;  /* 0x000000ffff037224 */ /* 0x001fce00078e000e */
[----:B------:R-:W-:Y:S05]  /*c970*/  WARPSYNC.COLLECTIVE R15, `(.L_x_141) ;  /* 0x000000000f087348 */ /* 0x000fea0003c00000 */
[----:B------:R0:W1:Y:S02]  /*c980*/  SHFL.IDX P6, R14, R13, R12, R11 ;  /* 0x0000000c0d0e7389 */ /* 0x00006400000c000b */
[----:B01----:R-:W-:Y:S01]  /*c990*/  ENDCOLLECTIVE ;  /* 0x000000000000791b */ /* 0x003fe20003800000 */
.L_x_141:
[----:B------:R-:W-:Y:S02]  /*c9a0*/  IMAD.MOV.U32 R13, RZ, RZ, R9 ;  /* 0x000000ffff0d7224 */ /* 0x000fe400078e0009 */
[----:B------:R-:W-:Y:S01]  /*c9b0*/  IMAD.MOV.U32 R12, RZ, RZ, 0x5 ;  /* 0x00000005ff0c7424 */ /* 0x000fe200078e00ff */
[----:B------:R-:W-:-:S13]  /*c9c0*/  IADD3 R2, P0, R14, R5, RZ ;  /* 0x000000050e027210 */ /* 0x000fda0007f1e0ff */
[----:B------:R-:W-:Y:S05]  /*c9d0*/  WARPSYNC.COLLECTIVE R15, `(.L_x_142) ;  /* 0x000000000f087348 */ /* 0x000fea0003c00000 */
[----:B------:R0:W1:Y:S02]  /*c9e0*/  SHFL.IDX P6, R14, R13, R12, R11 ;  /* 0x0000000c0d0e7389 */ /* 0x00006400000c000b */
[----:B01----:R-:W-:Y:S01]  /*c9f0*/  ENDCOLLECTIVE ;  /* 0x000000000000791b */ /* 0x003fe20003800000 */
.L_x_142:
        /* <DEDUP_REMOVED lines=11> */
.L_x_143:
[----:B------:R-:W-:Y:S02]  /*cab0*/  IMAD.MOV.U32 R13, RZ, RZ, R9 ;  /* 0x000000ffff0d7224 */ /* 0x000fe400078e0009 */
[----:B------:R-:W-:Y:S01]  /*cac0*/  IMAD.MOV.U32 R12, RZ, RZ, 0x6 ;  /* 0x00000006ff0c7424 */ /* 0x000fe200078e00ff */
[----:B------:R-:W-:-:S13]  /*cad0*/  IADD3 R2, P0, R14, R5, RZ ;  /* 0x000000050e027210 */ /* 0x000fda0007f1e0ff */
[----:B------:R-:W-:Y:S05]  /*cae0*/  WARPSYNC.COLLECTIVE R15, `(.L_x_144) ;  /* 0x000000000f087348 */ /* 0x000fea0003c00000 */
[----:B------:R0:W1:Y:S02]  /*caf0*/  SHFL.IDX P6, R14, R13, R12, R11 ;  /* 0x0000000c0d0e7389 */ /* 0x00006400000c000b */
[----:B01----:R-:W-:Y:S01]  /*cb00*/  ENDCOLLECTIVE ;  /* 0x000000000000791b */ /* 0x003fe20003800000 */
.L_x_144:
[----:B------:R-:W-:-:S05]  /*cb10*/  IADD3.X R3, RZ, R3, RZ, P0, !PT ;  /* 0x00000003ff037210 */ /* 0x000fca00007fe4ff */
        /* <DEDUP_REMOVED lines=10> */
.L_x_145:
[----:B------:R-:W-:Y:S02]  /*cbc0*/  IMAD.MOV.U32 R13, RZ, RZ, R9 ;  /* 0x000000ffff0d7224 */ /* 0x000fe400078e0009 */
[----:B------:R-:W-:Y:S01]  /*cbd0*/  IMAD.MOV.U32 R12, RZ, RZ, 0x7 ;  /* 0x00000007ff0c7424 */ /* 0x000fe200078e00ff */
[----:B------:R-:W-:-:S13]  /*cbe0*/  IADD3 R2, P0, R14, R5, RZ ;  /* 0x000000050e027210 */ /* 0x000fda0007f1e0ff */
[----:B------:R-:W-:Y:S05]  /*cbf0*/  WARPSYNC.COLLECTIVE R15, `(.L_x_146) ;  /* 0x000000000f087348 */ /* 0x000fea0003c00000 */
[----:B------:R0:W1:Y:S02]  /*cc00*/  SHFL.IDX P6, R14, R13, R12, R11 ;  /* 0x0000000c0d0e7389 */ /* 0x00006400000c000b */
[----:B01----:R-:W-:Y:S01]  /*cc10*/  ENDCOLLECTIVE ;  /* 0x000000000000791b */ /* 0x003fe20003800000 */
.L_x_146:
[----:B------:R-:W-:-:S05]  /*cc20*/  IADD3.X R3, RZ, R3, RZ, P0, !PT ;  /* 0x00000003ff037210 */ /* 0x000fca00007fe4ff */
[----:B------:R-:W-:Y:S01]  /*cc30*/  @!PT LDS RZ, [RZ] ;  /* 0x00000000fffff984 */ /* 0x000fe20000000800 */
[----:B------:R-:W-:Y:S01]  /*cc40*/  @!PT LDS RZ, [RZ] ;  /* 0x00000000fffff984 */ /* 0x000fe20000000800 */
[----:B------:R-:W-:Y:S01]  /*cc50*/  @!PT LDS RZ, [RZ] ;  /* 0x00000000fffff984 */ /* 0x000fe20000000800 */
[----:B------:R0:W-:Y:S04]  /*cc60*/  LDGSTS.E.BYPASS.LTC128B.128 [R8+0x1b400], desc[UR48][R2.64], !P2 ;  /* 0x1b40000002087fae */ /* 0x0001e8000d101d70 */
[----:B------:R0:W-:Y:S01]  /*cc70*/  LDGSTS.E.BYPASS.LTC128B.128 [R8+0x1f400], desc[UR48][R2.64+0x80], !P1 ;  /* 0x1f40008002087fae */ /* 0x0001e2000c901d70 */
[----:B------:R-:W-:Y:S02]  /*cc80*/  IMAD.MOV.U32 R13, RZ, RZ, R7 ;  /* 0x000000ffff0d7224 */ /* 0x000fe400078e0007 */
[----:B------:R-:W-:-:S07]  /*cc90*/  IMAD.MOV.U32 R9, RZ, RZ, R14 ;  /* 0x000000ffff097224 */ /* 0x000fce00078e000e */
[----:B0-----:R-:W-:Y:S05]  /*cca0*/  WARPSYNC.COLLECTIVE R15, `(.L_x_147) ;  /* 0x000000000f087348 */ /* 0x001fea0003c00000 */
[----:B------:R1:W2:Y:S02]  /*ccb0*/  SHFL.IDX P6, R14, R13, R12, R11 ;  /* 0x0000000c0d0e7389 */ /* 0x0002a400000c000b */
[----:B012---:R-:W-:Y:S01]  /*ccc0*/  ENDCOLLECTIVE ;  /* 0x000000000000791b */ /* 0x007fe20003800000 */
.L_x_147:
[----:B------:R-:W-:Y:S05]  /*ccd0*/  BRA `(.L_x_148) ;  /* 0xffffffcc000c7947 */ /* 0x000fea000383ffff */
.L_x_64:
[----:B0-----:R0:W1:Y:S02]  /*cce0*/  SYNCS.PHASECHK.TRANS64.TRYWAIT P0, [R6+URZ+0x28860], R3 ;  /* 0x02886003060075a7 */ /* 0x001064000800017f */
[----:B-1----:R-:W-:Y:S05]  /*ccf0*/  @!P0 NANOSLEEP.SYNCS 0x989680 ;  /* 0x009896800000895d */ /* 0x002fea0003900000 */
[----:B------:R-:W1:Y:S02]  /*cd00*/  @!P0 SYNCS.PHASECHK.TRANS64 P0, [R6+URZ+0x28860], R3 ;  /* 0x02886003060085a7 */ /* 0x000e64000800007f */
[----:B-1----:R-:W-:Y:S05]  /*cd10*/  @!P0 BRA `(.L_x_64) ;  /* 0xfffffffc00f08947 */ /* 0x002fea000383ffff */
[----:B------:R-:W-:Y:S05]  /*cd20*/  BRA `(.L_x_149) ;  /* 0xffffffcc00707947 */ /* 0x000fea000383ffff */
.L_x_65:
[----:B------:R-:W-:Y:S01]  /*cd30*/  BSSY B1, `(.L_x_150) ;  /* 0x0000008000017945 */ /* 0x000fe20003800000 */
[----:B------:R-:W-:Y:S01]  /*cd40*/  MOV R13, R17 ;  /* 0x00000011000d7202 */ /* 0x000fe20000000f00 */
[----:B------:R-:W-:Y:S02]  /*cd50*/  IMAD.MOV.U32 R12, RZ, RZ, RZ ;  /* 0x000000ffff0c7224 */ /* 0x000fe400078e00ff */
[----:B------:R-:W-:Y:S02]  /*cd60*/  IMAD.MOV.U32 R11, RZ, RZ, 0x181f ;  /* 0x0000181fff0b7424 */ /* 0x000fe400078e00ff */
[----:B------:R-:W-:-:S07]  /*cd70*/  IMAD.MOV.U32 R15, RZ, RZ, -0x1 ;  /* 0xffffffffff0f7424 */ /* 0x000fce00078e00ff */
[----:B0-----:R-:W-:Y:S05]  /*cd80*/  WARPSYNC.COLLECTIVE R15, `(.L_x_151) ;  /* 0x000000000f087348 */ /* 0x001fea0003c00000 */
[----:B------:R1:W2:Y:S02]  /*cd90*/  SHFL.IDX P6, R14, R13, R12, R11 ;  /* 0x0000000c0d0e7389 */ /* 0x0002a400000c000b */
[----:B012---:R-:W-:Y:S01]  /*cda0*/  ENDCOLLECTIVE ;  /* 0x000000000000791b */ /* 0x007fe20003800000 */
.L_x_151:
[----:B------:R-:W-:Y:S05]  /*cdb0*/  BSYNC B1 ;  /* 0x0000000000017941 */ /* 0x000fea0003800000 */
.L_x_150:
[----:B------:R-:W-:Y:S01]  /*cdc0*/  MOV R13, R16 ;  /* 0x00000010000d7202 */ /* 0x000fe20000000f00 */
[----:B------:R-:W-:Y:S01]  /*cdd0*/  IMAD.MOV.U32 R12, RZ, RZ, RZ ;  /* 0x000000ffff0c7224 */ /* 0x000fe200078e00ff */
[----:B------:R-:W-:Y:S01]  /*cde0*/  LEA R7, R7, UR39, 0x1 ;  /* 0x0000002707077c11 */ /* 0x000fe2000f8e08ff */
[----:B------:R-:W-:Y:S02]  /*cdf0*/  IMAD.MOV.U32 R11, RZ, RZ, 0x181f ;  /* 0x0000181fff0b7424 */ /* 0x000fe400078e00ff */
[----:B------:R-:W-:Y:S02]  /*ce00*/  IMAD.MOV.U32 R15, RZ, RZ, -0x1 ;  /* 0xffffffffff0f7424 */ /* 0x000fe400078e00ff */
[----:B------:R-:W-:-:S07]  /*ce10*/  IMAD.MOV.U32 R3, RZ, RZ, R14 ;  /* 0x000000ffff037224 */ /* 0x000fce00078e000e */
[----:B------:R-:W-:Y:S05]  /*ce20*/  WARPSYNC.COLLECTIVE R15, `(.L_x_152) ;  /* 0x000000000f087348 */ /* 0x000fea0003c00000 */
[----:B------:R0:W1:Y:S02]  /*ce30*/  SHFL.IDX P6, R14, R13, R12, R11 ;  /* 0x0000000c0d0e7389 */ /* 0x00006400000c000b */
[----:B01----:R-:W-:Y:S01]  /*ce40*/  ENDCOLLECTIVE ;  /* 0x000000000000791b */ /* 0x003fe20003800000 */
.L_x_152:
[----:B------:R-:W-:Y:S01]  /*ce50*/  MOV R13, R17 ;  /* 0x00000011000d7202 */ /* 0x000fe20000000f00 */
[----:B------:R-:W-:Y:S01]  /*ce60*/  IMAD.MOV.U32 R12, RZ, RZ, 0x1 ;  /* 0x00000001ff0c7424 */ /* 0x000fe200078e00ff */
[----:B------:R-:W-:-:S13]  /*ce70*/  IADD3 R2, P0, R14, R5, RZ ;  /* 0x000000050e027210 */ /* 0x000fda0007f1e0ff */
[----:B------:R-:W-:Y:S05]  /*ce80*/  WARPSYNC.COLLECTIVE R15, `(.L_x_153) ;  /* 0x000000000f087348 */ /* 0x000fea0003c00000 */
[----:B------:R0:W1:Y:S02]  /*ce90*/  SHFL.IDX P6, R14, R13, R12, R11 ;  /* 0x0000000c0d0e7389 */ /* 0x00006400000c000b */
[----:B01----:R-:W-:Y:S01]  /*cea0*/  ENDCOLLECTIVE ;  /* 0x000000000000791b */ /* 0x003fe20003800000 */
.L_x_153:
[----:B------:R-:W-:Y:S01]  /*ceb0*/  IMAD.X R3, RZ, RZ, R3, P0 ;  /* 0x000000ffff037224 */ /* 0x000fe200000e0603 */
[----:B------:R-:W-:Y:S01]  /*cec0*/  ISETP.LT.OR P0, PT, R8, 0x1, P2 ;  /* 0x000000010800780c */ /* 0x000fe20001701670 */
[----:B------:R-:W-:-:S12]  /*ced0*/  IMAD.MOV.U32 R13, RZ, RZ, R16 ;  /* 0x000000ffff0d7224 */ /* 0x000fd800078e0010 */
[----:B------:R-:W-:Y:S01]  /*cee0*/  @!PT LDS RZ, [RZ] ;  /* 0x00000000fffff984 */ /* 0x000fe20000000800 */
[----:B------:R-:W-:Y:S01]  /*cef0*/  @!PT LDS RZ, [RZ] ;  /* 0x00000000fffff984 */ /* 0x000fe20000000800 */
[----:B------:R-:W-:Y:S01]  /*cf00*/  @!PT LDS RZ, [RZ] ;  /* 0x00000000fffff984 */ /* 0x000fe20000000800 */
[----:B------:R-:W-:Y:S01]  /*cf10*/  LDGSTS.E.BYPASS.LTC128B.128 [R7+0x400], desc[UR48][R2.64], !P0 ;  /* 0x0040000002077fae */ /* 0x000fe2000c101d70 */
[----:B------:R-:W-:-:S13]  /*cf20*/  ISETP.LT.OR P0, PT, R8, 0x1, P1 ;  /* 0x000000010800780c */ /* 0x000fda0000f01670 */
[----:B------:R0:W-:Y:S02]  /*cf30*/  LDGSTS.E.BYPASS.LTC128B.128 [R7+0x4400], desc[UR48][R2.64+0x80], !P0 ;  /* 0x0440008002077fae */ /* 0x0001e4000c101d70 */
[----:B0-----:R-:W-:-:S07]  /*cf40*/  IMAD.MOV.U32 R3, RZ, RZ, R14 ;  /* 0x000000ffff037224 */ /* 0x001fce00078e000e */
[----:B------:R-:W-:Y:S05]  /*cf50*/  WARPSYNC.COLLECTIVE R15, `(.L_x_154) ;  /* 0x000000000f087348 */ /* 0x000fea0003c00000 */
[----:B------:R0:W1:Y:S02]  /*cf60*/  SHFL.IDX P6, R14, R13, R12, R11 ;  /* 0x0000000c0d0e7389 */ /* 0x00006400000c000b */
[----:B01----:R-:W-:Y:S01]  /*cf70*/  ENDCOLLECTIVE ;  /* 0x000000000000791b */ /* 0x003fe20003800000 */
.L_x_154:
[----:B------:R-:W-:Y:S01]  /*cf80*/  MOV R13, R17 ;  /* 0x00000011000d7202 */ /* 0x000fe20000000f00 */
[----:B------:R-:W-:Y:S01]  /*cf90*/  IMAD.MOV.U32 R12, RZ, RZ, 0x2 ;  /* 0x00000002ff0c7424 */ /* 0x000fe200078e00ff */
[----:B------:R-:W-:-:S13]  /*cfa0*/  IADD3 R2, P0, R14, R5, RZ ;  /* 0x000000050e027210 */ /* 0x000fda0007f1e0ff */
[----:B------:R-:W-:Y:S05]  /*cfb0*/  WARPSYNC.COLLECTIVE R15, `(.L_x_155) ;  /* 0x000000000f087348 */ /* 0x000fea0003c00000 */
[----:B------:R0:W1:Y:S02]  /*cfc0*/  SHFL.IDX P6, R14, R13, R12, R11 ;  /* 0x0000000c0d0e7389 */ /* 0x00006400000c000b */
[----:B01----:R-:W-:Y:S01]  /*cfd0*/  ENDCOLLECTIVE ;  /* 0x000000000000791b */ /* 0x003fe20003800000 */
.L_x_155:
        /* <DEDUP_REMOVED lines=13> */
.L_x_156:
[----:B------:R-:W-:Y:S01]  /*d0b0*/  MOV R13, R17 ;  /* 0x00000011000d7202 */ /* 0x000fe20000000f00 */
[----:B------:R-:W-:Y:S01]  /*d0c0*/  IMAD.MOV.U32 R12, RZ, RZ, 0x3 ;  /* 0x00000003ff0c7424 */ /* 0x000fe200078e00ff */
[----:B------:R-:W-:-:S13]  /*d0d0*/  IADD3 R2, P0, R14, R5, RZ ;  /* 0x000000050e027210 */ /* 0x000fda0007f1e0ff */
[----:B------:R-:W-:Y:S05]  /*d0e0*/  WARPSYNC.COLLECTIVE R15, `(.L_x_157) ;  /* 0x000000000f087348 */ /* 0x000fea0003c00000 */
[----:B------:R0:W1:Y:S02]  /*d0f0*/  SHFL.IDX P6, R14, R13, R12, R11 ;  /* 0x0000000c0d0e7389 */ /* 0x00006400000c000b */
[----:B01----:R-:W-:Y:S01]  /*d100*/  ENDCOLLECTIVE ;  /* 0x000000000000791b */ /* 0x003fe20003800000 */
.L_x_157:
        /* <DEDUP_REMOVED lines=13> */
.L_x_158:
[----:B------:R-:W-:Y:S01]  /*d1e0*/  MOV R13, R17 ;  /* 0x00000011000d7202 */ /* 0x000fe20000000f00 */
[----:B------:R-:W-:Y:S01]  /*d1f0*/  IMAD.MOV.U32 R12, RZ, RZ, 0x4 ;  /* 0x00000004ff0c7424 */ /* 0x000fe200078e00ff */
[----:B------:R-:W-:-:S13]  /*d200*/  IADD3 R2, P0, R14, R5, RZ ;  /* 0x000000050e027210 */ /* 0x000fda0007f1e0ff */
[----:B------:R-:W-:Y:S05]  /*d210*/  WARPSYNC.COLLECTIVE R15, `(.L_x_159) ;  /* 0x000000000f087348 */ /* 0x000fea0003c00000 */
[----:B------:R0:W1:Y:S02]  /*d220*/  SHFL.IDX P6, R14, R13, R12, R11 ;  /* 0x0000000c0d0e7389 */ /* 0x00006400000c000b */
[----:B01----:R-:W-:Y:S01]  /*d230*/  ENDCOLLECTIVE ;  /* 0x000000000000791b */ /* 0x003fe20003800000 */
.L_x_159:
        /* <DEDUP_REMOVED lines=13> */
.L_x_160:
[----:B------:R-:W-:Y:S01]  /*d310*/  MOV R13, R17 ;  /* 0x00000011000d7202 */ /* 0x000fe20000000f00 */
[----:B------:R-:W-:Y:S01]  /*d320*/  IMAD.MOV.U32 R12, RZ, RZ, 0x5 ;  /* 0x00000005ff0c7424 */ /* 0x000fe200078e00ff */
[----:B------:R-:W-:-:S13]  /*d330*/  IADD3 R2, P0, R14, R5, RZ ;  /* 0x000000050e027210 */ /* 0x000fda0007f1e0ff */
[----:B------:R-:W-:Y:S05]  /*d340*/  WARPSYNC.COLLECTIVE R15, `(.L_x_161) ;  /* 0x000000000f087348 */ /* 0x000fea0003c00000 */
[----:B------:R0:W1:Y:S02]  /*d350*/  SHFL.IDX P6, R14, R13, R12, R11 ;  /* 0x0000000c0d0e7389 */ /* 0x00006400000c000b */
[----:B01----:R-:W-:Y:S01]  /*d360*/  ENDCOLLECTIVE ;  /* 0x000000000000791b */ /* 0x003fe20003800000 */
.L_x_161:
        /* <DEDUP_REMOVED lines=13> */
.L_x_162:
[----:B------:R-:W-:Y:S01]  /*d440*/  MOV R13, R17 ;  /* 0x00000011000d7202 */ /* 0x000fe20000000f00 */
[----:B------:R-:W-:Y:S01]  /*d450*/  IMAD.MOV.U32 R12, RZ, RZ, 0x6 ;  /* 0x00000006ff0c7424 */ /* 0x000fe200078e00ff */
[----:B------:R-:W-:-:S13]  /*d460*/  IADD3 R2, P0, R14, R5, RZ ;  /* 0x000000050e027210 */ /* 0x000fda0007f1e0ff */
[----:B------:R-:W-:Y:S05]  /*d470*/  WARPSYNC.COLLECTIVE R15, `(.L_x_163) ;  /* 0x000000000f087348 */ /* 0x000fea0003c00000 */
[----:B------:R0:W1:Y:S02]  /*d480*/  SHFL.IDX P6, R14, R13, R12, R11 ;  /* 0x0000000c0d0e7389 */ /* 0x00006400000c000b */
[----:B01----:R-:W-:Y:S01]  /*d490*/  ENDCOLLECTIVE ;  /* 0x000000000000791b */ /* 0x003fe20003800000 */
.L_x_163:
        /* <DEDUP_REMOVED lines=13> */
.L_x_164:
[----:B------:R-:W-:Y:S01]  /*d570*/  MOV R13, R17 ;  /* 0x00000011000d7202 */ /* 0x000fe20000000f00 */
[----:B------:R-:W-:Y:S01]  /*d580*/  IMAD.MOV.U32 R12, RZ, RZ, 0x7 ;  /* 0x00000007ff0c7424 */ /* 0x000fe200078e00ff */
[----:B------:R-:W-:-:S13]  /*d590*/  IADD3 R2, P0, R14, R5, RZ ;  /* 0x000000050e027210 */ /* 0x000fda0007f1e0ff */
[----:B------:R-:W-:Y:S05]  /*d5a0*/  WARPSYNC.COLLECTIVE R15, `(.L_x_165) ;  /* 0x000000000f087348 */ /* 0x000fea0003c00000 */
[----:B------:R0:W1:Y:S02]  /*d5b0*/  SHFL.IDX P6, R14, R13, R12, R11 ;  /* 0x0000000c0d0e7389 */ /* 0x00006400000c000b */
[----:B01----:R-:W-:Y:S01]  /*d5c0*/  ENDCOLLECTIVE ;  /* 0x000000000000791b */ /* 0x003fe20003800000 */
.L_x_165:
[----:B------:R-:W-:Y:S01]  /*d5d0*/  IMAD.X R3, RZ, RZ, R3, P0 ;  /* 0x000000ffff037224 */ /* 0x000fe200000e0603 */
[----:B------:R-:W-:Y:S01]  /*d5e0*/  ISETP.LT.OR P0, PT, R8, 0x61, P2 ;  /* 0x000000610800780c */ /* 0x000fe20001701670 */
[----:B------:R-:W-:-:S12]  /*d5f0*/  IMAD.MOV.U32 R13, RZ, RZ, R16 ;  /* 0x000000ffff0d7224 */ /* 0x000fd800078e0010 */
[----:B------:R-:W-:Y:S01]  /*d600*/  @!PT LDS RZ, [RZ] ;  /* 0x00000000fffff984 */ /* 0x000fe20000000800 */
[----:B------:R-:W-:Y:S01]  /*d610*/  @!PT LDS RZ, [RZ] ;  /* 0x00000000fffff984 */ /* 0x000fe20000000800 */
[----:B------:R-:W-:Y:S01]  /*d620*/  @!PT LDS RZ, [RZ] ;  /* 0x00000000fffff984 */ /* 0x000fe20000000800 */
[----:B------:R0:W-:Y:S01]  /*d630*/  LDGSTS.E.BYPASS.LTC128B.128 [R7+0x3400], desc[UR48][R2.64], !P0 ;  /* 0x0340000002077fae */ /* 0x0001e2000c101d70 */
[----:B------:R-:W-:Y:S01]  /*d640*/  ISETP.LT.OR P0, PT, R8, 0x61, P1 ;  /* 0x000000610800780c */ /* 0x000fe20000f01670 */
[----:B------:R-:W-:-:S12]  /*d650*/  IMAD.MOV.U32 R17, RZ, RZ, R14 ;  /* 0x000000ffff117224 */ /* 0x000fd800078e000e */
[----:B0-----:R-:W-:Y:S05]  /*d660*/  WARPSYNC.COLLECTIVE R15, `(.L_x_166) ;  /* 0x000000000f087348 */ /* 0x001fea0003c00000 */
[----:B------:R1:W2:Y:S02]  /*d670*/  SHFL.IDX P6, R14, R13, R12, R11 ;  /* 0x0000000c0d0e7389 */ /* 0x0002a400000c000b */
[----:B012---:R-:W-:Y:S01]  /*d680*/  ENDCOLLECTIVE ;  /* 0x000000000000791b */ /* 0x007fe20003800000 */
.L_x_166:
[----:B------:R-:W-:Y:S01]  /*d690*/  @!PT LDS RZ, [RZ] ;  /* 0x00000000fffff984 */ /* 0x000fe20000000800 */
[----:B------:R-:W-:Y:S01]  /*d6a0*/  @!PT LDS RZ, [RZ] ;  /* 0x00000000fffff984 */ /* 0x000fe20000000800 */
[----:B------:R-:W-:Y:S01]  /*d6b0*/  @!PT LDS RZ, [RZ] ;  /* 0x00000000fffff984 */ /* 0x000fe20000000800 */
[----:B------:R0:W-:Y:S01]  /*d6c0*/  LDGSTS.E.BYPASS.LTC128B.128 [R7+0x7400], desc[UR48][R2.64+0x80], !P0 ;  /* 0x0740008002077fae */ /* 0x0001e2000c101d70 */
[----:B------:R-:W-:Y:S05]  /*d6d0*/  BRA `(.L_x_167) ;  /* 0xffffffc8000c7947 */ /* 0x000fea000383ffff */
.L_x_71:
[----:B0-----:R0:W1:Y:S02]  /*d6e0*/  SYNCS.PHASECHK.TRANS64.TRYWAIT P0, [R4+URZ+0x28860], R3 ;  /* 0x02886003040075a7 */ /* 0x001064000800017f */
[----:B-1----:R-:W-:Y:S05]  /*d6f0*/  @!P0 NANOSLEEP.SYNCS 0x989680 ;  /* 0x009896800000895d */ /* 0x002fea0003900000 */
[----:B------:R-:W1:Y:S02]  /*d700*/  @!P0 SYNCS.PHASECHK.TRANS64 P0, [R4+URZ+0x28860], R3 ;  /* 0x02886003040085a7 */ /* 0x000e64000800007f */
[----:B-1----:R-:W-:Y:S05]  /*d710*/  @!P0 BRA `(.L_x_71) ;  /* 0xfffffffc00f08947 */ /* 0x002fea000383ffff */
[----:B------:R-:W-:Y:S05]  /*d720*/  BRA `(.L_x_168) ;  /* 0xffffffc800e47947 */ /* 0x000fea000383ffff */
.L_x_72:
[----:B------:R-:W-:Y:S01]  /*d730*/  BSSY B0, `(.L_x_169) ;  /* 0x0000008000007945 */ /* 0x000fe20003800000 */
[----:B------:R-:W-:Y:S01]  /*d740*/  IMAD.MOV.U32 R13, RZ, RZ, R17 ;  /* 0x000000ffff0d7224 */ /* 0x000fe200078e0011 */
[----:B------:R-:W-:Y:S01]  /*d750*/  MOV R12, RZ ;  /* 0x000000ff000c7202 */ /* 0x000fe20000000f00 */
[----:B------:R-:W-:Y:S02]  /*d760*/  IMAD.MOV.U32 R11, RZ, RZ, 0x181f ;  /* 0x0000181fff0b7424 */ /* 0x000fe400078e00ff */
[----:B------:R-:W-:-:S07]  /*d770*/  IMAD.MOV.U32 R15, RZ, RZ, -0x1 ;  /* 0xffffffffff0f7424 */ /* 0x000fce00078e00ff */
[----:B0-----:R-:W-:Y:S05]  /*d780*/  WARPSYNC.COLLECTIVE R15, `(.L_x_170) ;  /* 0x000000000f087348 */ /* 0x001fea0003c00000 */
[----:B------:R1:W2:Y:S02]  /*d790*/  SHFL.IDX P6, R14, R13, R12, R11 ;  /* 0x0000000c0d0e7389 */ /* 0x0002a400000c000b */
[----:B012---:R-:W-:Y:S01]  /*d7a0*/  ENDCOLLECTIVE ;  /* 0x000000000000791b */ /* 0x007fe20003800000 */
.L_x_170:
[----:B------:R-:W-:Y:S05]  /*d7b0*/  BSYNC B0 ;  /* 0x0000000000007941 */ /* 0x000fea0003800000 */
.L_x_169:
[----:B------:R-:W-:Y:S01]  /*d7c0*/  IMAD.MOV.U32 R13, RZ, RZ, R16 ;  /* 0x000000ffff0d7224 */ /* 0x000fe200078e0010 */
[----:B------:R-:W-:Y:S01]  /*d7d0*/  MOV R12, RZ ;  /* 0x000000ff000c7202 */ /* 0x000fe20000000f00 */
[----:B------:R-:W-:Y:S02]  /*d7e0*/  IMAD.MOV.U32 R11, RZ, RZ, 0x181f ;  /* 0x0000181fff0b7424 */ /* 0x000fe400078e00ff */
[----:B------:R-:W-:Y:S02]  /*d7f0*/  IMAD.MOV.U32 R15, RZ, RZ, -0x1 ;  /* 0xffffffffff0f7424 */ /* 0x000fe400078e00ff */
[----:B------:R-:W-:Y:S02]  /*d800*/  IMAD.MOV.U32 R0, RZ, RZ, R14 ;  /* 0x000000ffff007224 */ /* 0x000fe400078e000e */
[----:B------:R-:W-:-:S07]  /*d810*/  IMAD.SHL.U32 R6, R34, 0x2, RZ ;  /* 0x0000000222067824 */ /* 0x000fce00078e00ff */
[----:B------:R-:W-:Y:S05]  /*d820*/  WARPSYNC.COLLECTIVE R15, `(.L_x_171) ;  /* 0x000000000f087348 */ /* 0x000fea0003c00000 */
[----:B------:R0:W1:Y:S02]  /*d830*/  SHFL.IDX P6, R14, R13, R12, R11 ;  /* 0x0000000c0d0e7389 */ /* 0x00006400000c000b */
[----:B01----:R-:W-:Y:S01]  /*d840*/  ENDCOLLECTIVE ;  /* 0x000000000000791b */ /* 0x003fe20003800000 */
.L_x_171:
[----:B------:R-:W-:Y:S01]  /*d850*/  MOV R13, R17 ;  /* 0x00000011000d7202 */ /* 0x000fe20000000f00 */
[----:B------:R-:W-:Y:S01]  /*d860*/  IMAD.MOV.U32 R12, RZ, RZ, 0x1 ;  /* 0x00000001ff0c7424 */ /* 0x000fe200078e00ff */
[----:B------:R-:W-:-:S13]  /*d870*/  IADD3 R2, P0, R14, R6, RZ ;  /* 0x000000060e027210 */ /* 0x000fda0007f1e0ff */
[----:B------:R-:W-:Y:S05]  /*d880*/  WARPSYNC.COLLECTIVE R15, `(.L_x_172) ;  /* 0x000000000f087348 */ /* 0x000fea0003c00000 */
[----:B------:R0:W1:Y:S02]  /*d890*/  SHFL.IDX P6, R14, R13, R12, R11 ;  /* 0x0000000c0d0e7389 */ /* 0x00006400000c000b */
[----:B01----:R-:W-:Y:S01]  /*d8a0*/  ENDCOLLECTIVE ;  /* 0x000000000000791b */ /* 0x003fe20003800000 */
.L_x_172:
[----:B------:R-:W-:Y:S01]  /*d8b0*/  IMAD.X R3, RZ, RZ, R0, P0 ;  /* 0x000000ffff037224 */ /* 0x000fe200000e0600 */
[----:B------:R-:W-:Y:S02]  /*d8c0*/  ISETP.LT.OR P0, PT, R5, 0x1, P2 ;  /* 0x000000010500780c */ /* 0x000fe40001701670 */
[----:B------:R-:W-:Y:S01]  /*d8d0*/  LEA R0, R7, UR39, 0x1 ;  /* 0x0000002707007c11 */ /* 0x000fe2000f8e08ff */
[----:B------:R-:W-:-:S10]  /*d8e0*/  IMAD.MOV.U32 R13, RZ, RZ, R16 ;  /* 0x000000ffff0d7224 */ /* 0x000fd400078e0010 */
        /* <DEDUP_REMOVED lines=9> */
.L_x_173:
[----:B------:R-:W-:Y:S01]  /*d980*/  @!PT LDS RZ, [RZ] ;  /* 0x00000000fffff984 */ /* 0x000fe20000000800 */
[----:B------:R-:W-:Y:S01]  /*d990*/  @!PT LDS RZ, [RZ] ;  /* 0x00000000fffff984 */ /* 0x000fe20000000800 */
[----:B------:R-:W-:Y:S01]  /*d9a0*/  @!PT LDS RZ, [RZ] ;  /* 0x00000000fffff984 */ /* 0x000fe20000000800 */
[----:B------:R0:W-:Y:S01]  /*d9b0*/  LDGSTS.E.BYPASS.LTC128B.128 [R0+0x4400], desc[UR48][R2.64+0x80], !P0 ;  /* 0x0440008002007fae */ /* 0x0001e2000c101d70 */
[----:B------:R-:W-:Y:S01]  /*d9c0*/  MOV R13, R17 ;  /* 0x00000011000d7202 */ /* 0x000fe20000000f00 */
[----:B------:R-:W-:Y:S01]  /*d9d0*/  IMAD.MOV.U32 R12, RZ, RZ, 0x2 ;  /* 0x00000002ff0c7424 */ /* 0x000fe200078e00ff */
[----:B0-----:R-:W-:-:S13]  /*d9e0*/  IADD3 R2, P0, R14, R6, RZ ;  /* 0x000000060e027210 */ /* 0x001fda0007f1e0ff */
[----:B------:R-:W-:Y:S05]  /*d9f0*/  WARPSYNC.COLLECTIVE R15, `(.L_x_174) ;  /* 0x000000000f087348 */ /* 0x000fea0003c00000 */
[----:B------:R0:W1:Y:S02]  /*da00*/  SHFL.IDX P6, R14, R13, R12, R11 ;  /* 0x0000000c0d0e7389 */ /* 0x00006400000c000b */
[----:B01----:R-:W-:Y:S01]  /*da10*/  ENDCOLLECTIVE ;  /* 0x000000000000791b */ /* 0x003fe20003800000 */
.L_x_174:
        /* <DEDUP_REMOVED lines=12> */
.L_x_175:
        /* <DEDUP_REMOVED lines=10> */
.L_x_176:
        /* <DEDUP_REMOVED lines=12> */
.L_x_177:
        /* <DEDUP_REMOVED lines=10> */
.L_x_178:
        /* <DEDUP_REMOVED lines=12> */
.L_x_179:
        /* <DEDUP_REMOVED lines=10> */
.L_x_180:
        /* <DEDUP_REMOVED lines=12> */
.L_x_181:
        /* <DEDUP_REMOVED lines=10> */
.L_x_182:
        /* <DEDUP_REMOVED lines=12> */
.L_x_183:
        /* <DEDUP_REMOVED lines=10> */
.L_x_184:
        /* <DEDUP_REMOVED lines=12> */
.L_x_185:
[----:B------:R-:W-:Y:S01]  /*e1c0*/  @!PT LDS RZ, [RZ] ;  /* 0x00000000fffff984 */ /* 0x000fe20000000800 */
[----:B------:R-:W-:Y:S01]  /*e1d0*/  @!PT LDS RZ, [RZ] ;  /* 0x00000000fffff984 */ /* 0x000fe20000000800 */
[----:B------:R-:W-:Y:S01]  /*e1e0*/  @!PT LDS RZ, [RZ] ;  /* 0x00000000fffff984 */ /* 0x000fe20000000800 */
[----:B------:R0:W-:Y:S01]  /*e1f0*/  LDGSTS.E.BYPASS.LTC128B.128 [R0+0x7400], desc[UR48][R2.64+0x80], !P0 ;  /* 0x0740008002007fae */ /* 0x0001e2000c101d70 */
[----:B------:R-:W-:Y:S05]  /*e200*/  BRA `(.L_x_186) ;  /* 0xffffffc400387947 */ /* 0x000fea000383ffff */
.L_x_77:
[----:B0-----:R0:W1:Y:S02]  /*e210*/  SYNCS.PHASECHK.TRANS64.TRYWAIT P0, [R5+URZ+0x28820], R37 ;  /* 0x02882025050075a7 */ /* 0x001064000800017f */
[----:B-1----:R-:W-:Y:S05]  /*e220*/  @!P0 NANOSLEEP.SYNCS 0x989680 ;  /* 0x009896800000895d */ /* 0x002fea0003900000 */
[----:B------:R-:W1:Y:S02]  /*e230*/  @!P0 SYNCS.PHASECHK.TRANS64 P0, [R5+URZ+0x28820], R37 ;  /* 0x02882025050085a7 */ /* 0x000e64000800007f */
[----:B-1----:R-:W-:Y:S05]  /*e240*/  @!P0 BRA `(.L_x_77) ;  /* 0xfffffffc00f08947 */ /* 0x002fea000383ffff */
[----:B------:R-:W-:Y:S05]  /*e250*/  BRA `(.L_x_187) ;  /* 0xffffffc400c87947 */ /* 0x000fea000383ffff */
.L_x_78:
[----:B------:R-:W1:Y:S01]  /*e260*/  S2R R0, SR_TID.X ;  /* 0x0000000000007919 */ /* 0x000e620000002100 */
[----:B------:R-:W-:Y:S01]  /*e270*/  BSSY B0, `(.L_x_188) ;  /* 0x000000a000007945 */ /* 0x000fe20003800000 */
[----:B------:R-:W-:Y:S01]  /*e280*/  MOV R12, RZ ;  /* 0x000000ff000c7202 */ /* 0x000fe20000000f00 */
[----:B------:R-:W-:Y:S02]  /*e290*/  IMAD.MOV.U32 R11, RZ, RZ, 0x1f ;  /* 0x0000001fff0b7424 */ /* 0x000fe400078e00ff */
[----:B------:R-:W-:Y:S01]  /*e2a0*/  IMAD.MOV.U32 R15, RZ, RZ, -0x1 ;  /* 0xffffffffff0f7424 */ /* 0x000fe200078e00ff */
[----:B-1----:R-:W-:-:S04]  /*e2b0*/  SHF.R.U32.HI R0, RZ, 0x5, R0 ;  /* 0x00000005ff007819 */ /* 0x002fc80000011600 */
[----:B------:R-:W-:-:S05]  /*e2c0*/  LOP3.LUT R0, R0, 0x3, RZ, 0xc0, !PT ;  /* 0x0000000300007812 */ /* 0x000fca00078ec0ff */
[----:B------:R-:W-:-:S07]  /*e2d0*/  IMAD.MOV.U32 R13, RZ, RZ, R0 ;  /* 0x000000ffff0d7224 */ /* 0x000fce00078e0000 */
[----:B0-----:R-:W-:Y:S05]  /*e2e0*/  WARPSYNC.COLLECTIVE R15, `(.L_x_189) ;  /* 0x000000000f087348 */ /* 0x001fea0003c00000 */
[----:B------:R1:W2:Y:S02]  /*e2f0*/  SHFL.IDX P6, R14, R13, R12, R11 ;  /* 0x0000000c0d0e7389 */ /* 0x0002a400000c000b */
[----:B012---:R-:W-:Y:S01]  /*e300*/  ENDCOLLECTIVE ;  /* 0x000000000000791b */ /* 0x007fe20003800000 */
.L_x_189:
[----:B------:R-:W-:Y:S05]  /*e310*/  BSYNC B0 ;  /* 0x0000000000007941 */ /* 0x000fea0003800000 */
.L_x_188:
[----:B------:R-:W-:Y:S05]  /*e320*/  BRA `(.L_x_190) ;  /* 0xffffffc400b07947 */ /* 0x000fea000383ffff */
.L_x_81:
[----:B------:R-:W-:Y:S01]  /*e330*/  BSSY B1, `(.L_x_191) ;  /* 0x0000006000017945 */ /* 0x000fe20003800000 */
[----:B------:R-:W-:-:S07]  /*e340*/  IMAD.MOV.U32 R15, RZ, RZ, -0x1 ;  /* 0xffffffffff0f7424 */ /* 0x000fce00078e00ff */
[----:B01----:R-:W-:Y:S05]  /*e350*/  WARPSYNC.COLLECTIVE R15, `(.L_x_192) ;  /* 0x000000000f0c7348 */ /* 0x003fea0003c00000 */
[----:B------:R-:W-:Y:S02]  /*e360*/  ELECT P6, UR62, PT ;  /* 0x00000000003e782f */ /* 0x000fe400038c0000 */
[----:B------:R-:W-:Y:S01]  /*e370*/  MOV R14, UR62 ;  /* 0x0000003e000e7c02 */ /* 0x000fe20008000f00 */
[----:B01----:R-:W-:Y:S10]  /*e380*/  ENDCOLLECTIVE ;  /* 0x000000000000791b */ /* 0x003ff40003800000 */
.L_x_192:
[----:B------:R-:W-:Y:S05]  /*e390*/  BSYNC B1 ;  /* 0x0000000000017941 */ /* 0x000fea0003800000 */
.L_x_191:
[----:B------:R-:W-:Y:S05]  /*e3a0*/  BRA `(.L_x_193) ;  /* 0xffffffc400a87947 */ /* 0x000fea000383ffff */
.L_x_83:
[----:B-1----:R1:W2:Y:S02]  /*e3b0*/  SYNCS.PHASECHK.TRANS64.TRYWAIT P1, [R3+URZ+0x28840], R2 ;  /* 0x02884002030075a7 */ /* 0x0022a4000802017f */
[----:B--2---:R-:W-:Y:S05]  /*e3c0*/  @!P1 NANOSLEEP.SYNCS 0x989680 ;  /* 0x009896800000995d */ /* 0x004fea0003900000 */
[----:B------:R-:W2:Y:S02]  /*e3d0*/  @!P1 SYNCS.PHASECHK.TRANS64 P1, [R3+URZ+0x28840], R2 ;  /* 0x02884002030095a7 */ /* 0x000ea4000802007f */
[----:B--2---:R-:W-:Y:S05]  /*e3e0*/  @!P1 BRA `(.L_x_83) ;  /* 0xfffffffc00f09947 */ /* 0x004fea000383ffff */
[----:B------:R-:W-:Y:S05]  /*e3f0*/  BRA `(.L_x_194) ;  /* 0xffffffc400c87947 */ /* 0x000fea000383ffff */
.L_x_85:
[----:B0-----:R0:W2:Y:S02]  /*e400*/  SYNCS.PHASECHK.TRANS64.TRYWAIT P1, [R5+URZ+0x28840], R0 ;  /* 0x02884000050075a7 */ /* 0x0010a4000802017f */
[----:B--2---:R-:W-:Y:S05]  /*e410*/  @!P1 NANOSLEEP.SYNCS 0x989680 ;  /* 0x009896800000995d */ /* 0x004fea0003900000 */
[----:B------:R-:W2:Y:S02]  /*e420*/  @!P1 SYNCS.PHASECHK.TRANS64 P1, [R5+URZ+0x28840], R0 ;  /* 0x02884000050095a7 */ /* 0x000ea4000802007f */
[----:B--2---:R-:W-:Y:S05]  /*e430*/  @!P1 BRA `(.L_x_85) ;  /* 0xfffffffc00f09947 */ /* 0x004fea000383ffff */
[----:B------:R-:W-:Y:S05]  /*e440*/  BRA `(.L_x_195) ;  /* 0xffffffc400d47947 */ /* 0x000fea000383ffff */
.L_x_87:
[----:B--2---:R2:W3:Y:S02]  /*e450*/  SYNCS.PHASECHK.TRANS64.TRYWAIT P1, [R3+URZ+0x28860], R2 ;  /* 0x02886002030075a7 */ /* 0x0044e4000802017f */
[----:B---3--:R-:W-:Y:S05]  /*e460*/  @!P1 NANOSLEEP.SYNCS 0x989680 ;  /* 0x009896800000995d */ /* 0x008fea0003900000 */
[----:B------:R-:W3:Y:S02]  /*e470*/  @!P1 SYNCS.PHASECHK.TRANS64 P1, [R3+URZ+0x28860], R2 ;  /* 0x02886002030095a7 */ /* 0x000ee4000802007f */
[----:B---3--:R-:W-:Y:S05]  /*e480*/  @!P1 BRA `(.L_x_87) ;  /* 0xfffffffc00f09947 */ /* 0x008fea000383ffff */
[----:B------:R-:W-:Y:S05]  /*e490*/  BRA `(.L_x_196) ;  /* 0xffffffc400d07947 */ /* 0x000fea000383ffff */
.L_x_197:
[----:B------:R-:W-:-:S00]  /*e4a0*/  BRA `(.L_x_197) ;  /* 0xfffffffc00fc7947 */ /* 0x000fc0000383ffff */
[----:B------:R-:W-:-:S00]  /*e4b0*/  NOP ;  /* 0x0000000000007918 */ /* 0x000fc00000000000 */
        /* <DEDUP_REMOVED lines=12> */
.L_x_3478:


//--------------------- .text._ZN7cutlass13device_kernelIN5flash11enable_sm90INS1_16FlashAttnFwdSm90INS1_25CollectiveMainloopFwdSm90ILi2EN4cute5tupleIJNS5_1CILi1EEES8_S8_EEENS6_IJNS7_ILi128EEESA_SA_EEELi128ENS_6half_tEfNS_4arch4Sm90ELb0ELb0ELb0ELb1ELb1ELb0ELb0ELb1ELb1ELb1ELb0ELb0EEENS1_21CollectiveEpilogueFwdISB_S9_SC_SE_Li256ELb1ELb1ELb0ELb0EEENS1_36VarlenDynamicPersistentTileSchedulerILi128ELi128ELi256ELi128ELb0ELb1ELb1ELb0ELb1ELb1EEEEEEEEEvNT_6ParamsE --------------------------
	.section	.text._ZN7cutlass13device_kernelIN5flash11enable_sm90INS1_16FlashAttnFwdSm90INS1_25CollectiveMainloopFwdSm90ILi2EN4cute5tupleIJNS5_1CILi1EEES8_S8_EEENS6_IJNS7_ILi128EEESA_SA_EEELi128ENS_6half_tEfNS_4arch4Sm90ELb0ELb0ELb0ELb1ELb1ELb0ELb0ELb1ELb1ELb1ELb0ELb0EEENS1_21CollectiveEpilogueFwdISB_S9_SC_SE_Li256ELb1ELb1ELb0ELb0EEENS1_36VarlenDynamicPersistentTileSchedulerILi128ELi128ELi256ELi128ELb0ELb1ELb1ELb0ELb1ELb1EEEEEEEEEvNT_6ParamsE,"ax",@progbits
	.align	128
.text._ZN7cutlass13device_kernelIN5flash11enable_sm90INS1_16FlashAttnFwdSm90INS1_25CollectiveMainloopFwdSm90ILi2EN4cute5tupleIJNS5_1CILi1EEES8_S8_EEENS6_IJNS7_ILi128EEESA_SA_EEELi128ENS_6half_tEfNS_4arch4Sm90ELb0ELb0ELb0ELb1ELb1ELb0ELb0ELb1ELb1ELb1ELb0ELb0EEENS1_21CollectiveEpilogueFwdISB_S9_SC_SE_Li256ELb1ELb1ELb0ELb0EEENS1_36VarlenDynamicPersistentTileSchedulerILi128ELi128ELi256ELi128ELb0ELb1ELb1ELb0ELb1ELb1EEEEEEEEEvNT_6ParamsE:
        .type           _ZN7cutlass13device_kernelIN5flash11enable_sm90INS1_16FlashAttnFwdSm90INS1_25CollectiveMainloopFwdSm90ILi2EN4cute5tupleIJNS5_1CILi1EEES8_S8_EEENS6_IJNS7_ILi128EEESA_SA_EEELi128ENS_6half_tEfNS_4arch4Sm90ELb0ELb0ELb0ELb1ELb1ELb0ELb0ELb1ELb1ELb1ELb0ELb0EEENS1_21CollectiveEpilogueFwdISB_S9_SC_SE_Li256ELb1ELb1ELb0ELb0EEENS1_36VarlenDynamicPersistentTileSchedulerILi128ELi128ELi256ELi128ELb0ELb1ELb1ELb0ELb1ELb1EEEEEEEEEvNT_6ParamsE,@function
        .size           _ZN7cutlass13device_kernelIN5flash11enable_sm90INS1_16FlashAttnFwdSm90INS1_25CollectiveMainloopFwdSm90ILi2EN4cute5tupleIJNS5_1CILi1EEES8_S8_EEENS6_IJNS7_ILi128EEESA_SA_EEELi128ENS_6half_tEfNS_4arch4Sm90ELb0ELb0ELb0ELb1ELb1ELb0ELb0ELb1ELb1ELb1ELb0ELb0EEENS1_21CollectiveEpilogueFwdISB_S9_SC_SE_Li256ELb1ELb1ELb0ELb0EEENS1_36VarlenDynamicPersistentTileSchedulerILi128ELi128ELi256ELi128ELb0ELb1ELb1ELb0ELb1ELb1EEEEEEEEEvNT_6ParamsE,(.L_x_3479 - _ZN7cutlass13device_kernelIN5flash11enable_sm90INS1_16FlashAttnFwdSm90INS1_25CollectiveMainloopFwdSm90ILi2EN4cute5tupleIJNS5_1CILi1EEES8_S8_EEENS6_IJNS7_ILi128EEESA_SA_EEELi128ENS_6half_tEfNS_4arch4Sm90ELb0ELb0ELb0ELb1ELb1ELb0ELb0ELb1ELb1ELb1ELb0ELb0EEENS1_21CollectiveEpilogueFwdISB_S9_SC_SE_Li256ELb1ELb1ELb0ELb0EEENS1_36VarlenDynamicPersistentTileSchedulerILi128ELi128ELi256ELi128ELb0ELb1ELb1ELb0ELb1ELb1EEEEEEEEEvNT_6ParamsE)
        .other          _ZN7cutlass13device_kernelIN5flash11enable_sm90INS1_16FlashAttnFwdSm90INS1_25CollectiveMainloopFwdSm90ILi2EN4cute5tupleIJNS5_1CILi1EEES8_S8_EEENS6_IJNS7_ILi128EEESA_SA_EEELi128ENS_6half_tEfNS_4arch4Sm90ELb0ELb0ELb0ELb1ELb1ELb0ELb0ELb1ELb1ELb1ELb0ELb0EEENS1_21CollectiveEpilogueFwdISB_S9_SC_SE_Li256ELb1ELb1ELb0ELb0EEENS1_36VarlenDynamicPersistentTileSchedulerILi128ELi128ELi256ELi128ELb0ELb1ELb1ELb0ELb1ELb1EEEEEEEEEvNT_6ParamsE,@"STO_CUDA_ENTRY STV_DEFAULT"
_ZN7cutlass13device_kernelIN5flash11enable_sm90INS1_16FlashAttnFwdSm90INS1_25CollectiveMainloopFwdSm90ILi2EN4cute5tupleIJNS5_1CILi1EEES8_S8_EEENS6_IJNS7_ILi128EEESA_SA_EEELi128ENS_6half_tEfNS_4arch4Sm90ELb0ELb0ELb0ELb1ELb1ELb0ELb0ELb1ELb1ELb1ELb0ELb0EEENS1_21CollectiveEpilogueFwdISB_S9_SC_SE_Li256ELb1ELb1ELb0ELb0EEENS1_36VarlenDynamicPersistentTileSchedulerILi128ELi128ELi256ELi128ELb0ELb1ELb1ELb0ELb1ELb1EEEEEEEEEvNT_6ParamsE:
[----:B------:R-:W0:Y:S02]  /*0000*/  LDC R1, c[0x0][0x28] ;  /* 0x00000a00ff017b82 */ /* 0x000e240000000800 */
[----:B0-----:R-:W-:Y:S01]  /*0010*/  VIADD R1, R1, 0xffffffe0 ;  /* 0xffffffe001017836 */ /* 0x001fe20000000000 */
[----:B------:R-:W0:Y:S01]  /*0020*/  S2R R3, SR_TID.X ;  /* 0x0000000000037919 */ /* 0x000e220000002100 */
[----:B------:R-:W-:Y:S01]  /*0030*/  ELECT P0, URZ, PT ;  /* 0x00000000003f782f */ /* 0x000fe20003800000 */
[----:B------:R-:W-:Y:S01]  /*0040*/  UMOV UR4, 0x80 ;  /* 0x0000008000047882 */ /* 0x000fe20000000000 */
[----:B------:R-:W-:Y:S01]  /*0050*/  UMOV UR7, 0x100 ;  /* 0x0000010000077882 */ /* 0x000fe20000000000 */
[----:B0-----:R-:W-:-:S05]  /*0060*/  SHF.R.U32.HI R0, RZ, 0x5, R3 ;  /* 0x00000005ff007819 */ /* 0x001fca0000011603 */
[----:B------:R-:W0:Y:S02]  /*0070*/  SHFL.IDX PT, R2, R0, RZ, 0x1f ;  /* 0x00001fff00027589 */ /* 0x000e2400000e0000 */
[C---:B0-----:R-:W-:Y:S02]  /*0080*/  ISETP.NE.OR P0, PT, R2.reuse, RZ, !P0 ;  /* 0x000000ff0200720c */ /* 0x041fe40004705670 */
[----:B------:R-:W-:Y:S02]  /*0090*/  ISETP.NE.AND P1, PT, R2, RZ, PT ;  /* 0x000000ff0200720c */ /* 0x000fe40003f25270 */
[----:B------:R-:W-:-:S05]  /*00a0*/  SHF.R.U32.HI R2, RZ, 0x7, R3 ;  /* 0x00000007ff027819 */ /* 0x000fca0000011603 */
[----:B------:R0:W1:Y:S04]  /*00b0*/  SHFL.IDX PT, R4, R2, RZ, 0x1f ;  /* 0x00001fff02047589 */ /* 0x00006800000e0000 */
[----:B------:R-:W-:Y:S01]  /*00c0*/  VOTEU.ALL UP0, P0 ;  /* 0x00000000003f7886 */ /* 0x000fe20000000000 */
[----:B------:R-:W-:-:S04]  /*00d0*/  VOTEU.ALL UP1, P0 ;  /* 0x00000000003f7886 */ /* 0x000fc80000020000 */
[----:B------:R-:W2:Y:S01]  /*00e0*/  @!UP0 S2UR UR8, SR_CgaCtaId ;  /* 0x00000000000889c3 */ /* 0x000ea20000008800 */
[----:B------:R-:W-:Y:S01]  /*00f0*/  @!UP0 UMOV UR6, 0x400 ;  /* 0x0000040000068882 */ /* 0x000fe20000000000 */
[----:B------:R-:W-:-:S04]  /*0100*/  @!UP0 UIADD3 UR4, -UR4, 0x100000, URZ ;  /* 0x0010000004048890 */ /* 0x000fc8000fffe13f */
[----:B------:R-:W-:Y:S02]  /*0110*/  @!UP0 USHF.L.U32 UR5, UR4, 0xb, URZ ;  /* 0x0000000b04058899 */ /* 0x000fe4000800063f */
[----:B------:R-:W-:Y:S02]  /*0120*/  @!UP0 USHF.L.U32 UR4, UR4, 0x1, URZ ;  /* 0x0000000104048899 */ /* 0x000fe4000800063f */
[----:B--2---:R-:W-:Y:S02]  /*0130*/  @!UP0 ULEA UR8, UR8, UR6, 0x18 ;  /* 0x0000000608088291 */ /* 0x004fe4000f8ec03f */
[----:B------:R-:W-:-:S04]  /*0140*/  @!UP0 UIADD3 UR6, -UR7, 0x100000, URZ ;  /* 0x0010000007068890 */ /* 0x000fc8000fffe13f */
[----:B------:R-:W-:Y:S02]  /*0150*/  @!UP0 USHF.L.U32 UR7, UR6, 0xb, URZ ;  /* 0x0000000b06078899 */ /* 0x000fe4000800063f */
[----:B------:R-:W-:Y:S01]  /*0160*/  @!UP0 USHF.L.U32 UR6, UR6, 0x1, URZ ;  /* 0x0000000106068899 */ /* 0x000fe2000800063f */
[----:B------:R-:W-:-:S05]  /*0170*/  VOTEU.ALL UP0, P0 ;  /* 0x00000000003f7886 */ /* 0x000fca0000000000 */
[----:B------:R0:W2:Y:S06]  /*0180*/  @!UP0 SYNCS.EXCH.64 URZ, [UR8+0x28800], UR4 ;  /* 0x02880004083f85b2 */ /* 0x0000ac0008000100 */
[----:B------:R0:W3:Y:S02]  /*0190*/  @!UP1 SYNCS.EXCH.64 URZ, [UR8+0x28820], UR6 ;  /* 0x02882006083f95b2 */ /* 0x0000e40008000100 */
[----:B01----:R-:W-:Y:S05]  /*01a0*/  @P1 BRA `(.L_x_198) ;  /* 0x0000000000481947 */ /* 0x003fea0003800000 */
        /* <DEDUP_REMOVED lines=14> */
[----:B------:R0:W4:Y:S01]  /*0290*/  SYNCS.EXCH.64 URZ, [UR8+0x28840], UR6 ;  /* 0x02884006083f75b2 */ /* 0x0001220008000100 */
[----:B------:R0:W0:Y:S01]  /*02a0*/  SYNCS.EXCH.64 URZ, [UR8+0x28838], UR4 ;  /* 0x02883804083f75b2 */ /* 0x0000220008000100 */
[----:B------:R0:W0:Y:S01]  /*02b0*/  SYNCS.EXCH.64 URZ, [UR8+0x28848], UR6 ;  /* 0x02884806083f75b2 */ /* 0x0000220008000100 */
[----:B------:R-:W-:Y:S01]  /*02c0*/  NOP ;  /* 0x0000000000007918 */ /* 0x000fe20000000000 */
.L_x_198:
        /* <DEDUP_REMOVED lines=22> */
.L_x_199:
        /* <DEDUP_REMOVED lines=18> */
.L_x_200:
        /* <DEDUP_REMOVED lines=22> */
.L_x_201:
        /* <DEDUP_REMOVED lines=23> */
.L_x_202:
        /* <DEDUP_REMOVED lines=8> */
.L_x_204:
[----:B------:R-:W-:-:S08]  /*08a0*/  NOP ;  /* 0x0000000000007918 */ /* 0x000fd00000000000 */
[----:B------:R-:W0:Y:S02]  /*08b0*/  USETMAXREG.TRY_ALLOC.CTAPOOL UP0, 0xe8 ;  /* 0x000000e8000079c8 */ /* 0x000e240008000600 */
[----:B0-----:R-:W-:-:S13]  /*08c0*/  PLOP3.LUT P0, PT, PT, PT, UP0, 0x80, 0x0 ;  /* 0x000000000000781c */ /* 0x001fda0003f0f008 */
[----:B------:R-:W-:Y:S05]  /*08d0*/  @!P0 BRA `(.L_x_204) ;  /* 0xfffffffc00f08947 */ /* 0x000fea000383ffff */
[----:B------:R-:W0:Y:S01]  /*08e0*/  S2R R3, SR_TID.X ;  /* 0x0000000000037919 */ /* 0x000e220000002100 */
[----:B------:R-:W1:Y:S01]  /*08f0*/  S2UR UR5, SR_CgaCtaId ;  /* 0x00000000000579c3 */ /* 0x000e620000008800 */
[----:B------:R-:W-:-:S07]  /*0900*/  UMOV UR4, 0x400 ;  /* 0x0000040000047882 */ /* 0x000fce0000000000 */
[----:B------:R-:W-:Y:S06]  /*0910*/  BAR.ARV 0x8, 0x180 ;  /* 0x0206000000007b1d */ /* 0x000fec0000002000 */
[----:B-1----:R-:W-:Y:S01]  /*0920*/  ULEA UR4, UR5, UR4, 0x18 ;  /* 0x0000000405047291 */ /* 0x002fe2000f8ec03f */
[----:B0-----:R-:W-:-:S04]  /*0930*/  LOP3.LUT R0, R3, 0xffffff80, RZ, 0xc0, !PT ;  /* 0xffffff8003007812 */ /* 0x001fc800078ec0ff */
[----:B------:R-:W-:-:S13]  /*0940*/  ISETP.NE.AND P0, PT, R0, 0x80, PT ;  /* 0x000000800000780c */ /* 0x000fda0003f05270 */
[----:B------:R-:W-:Y:S08]  /*0950*/  @!P0 BAR.ARV 0x9, 0x100 ;  /* 0x0244000000008b1d */ /* 0x000ff00000002000 */
[----:B------:R-:W-:Y:S06]  /*0960*/  BAR.SYNC.DEFER_BLOCKING 0x5, 0x180 ;  /* 0x0146000000007b1d */ /* 0x000fec0000010000 */
[----:B------:R-:W0:Y:S01]  /*0970*/  LDS.128 R44, [UR4+0x288d0] ;  /* 0x0288d004ff2c7984 */ /* 0x000e220008000c00 */
[----:B------:R-:W-:Y:S01]  /*0980*/  ULDC UR4, c[0x0][0xc3c] ;  /* 0x00030f0000047ab9 */ /* 0x000fe20000000800 */
[----:B------:R-:W-:Y:S06]  /*0990*/  BAR.ARV 0x4, 0x180 ;  /* 0x0106000000007b1d */ /* 0x000fec0000002000 */
[----:B0-----:R-:W-:-:S13]  /*09a0*/  ISETP.GE.AND P0, PT, R47, UR4, PT ;  /* 0x000000042f007c0c */ /* 0x001fda000bf06270 */
[----:B------:R-:W-:Y:S05]  /*09b0*/  @P0 EXIT ;  /* 0x000000000000094d */ /* 0x000fea0003800000 */
[----:B------:R-:W-:Y:S01]  /*09c0*/  VIADD R190, R3, 0xffffff80 ;  /* 0xffffff8003be7836 */ /* 0x000fe20000000000 */
[----:B------:R-:W-:Y:S01]  /*09d0*/  R2UR UR5, R45 ;  /* 0x000000002d0572ca */ /* 0x000fe200000e0000 */
[----:B------:R-:W-:Y:S01]  /*09e0*/  IMAD.MOV.U32 R12, RZ, RZ, -0x2 ;  /* 0xfffffffeff0c7424 */ /* 0x000fe200078e00ff */
[----:B------:R-:W-:Y:S01]  /*09f0*/  R2UR UR6, R46 ;  /* 0x000000002e0672ca */ /* 0x000fe200000e0000 */
[----:B------:R-:W-:Y:S01]  /*0a00*/  ULOP3.LUT UR45, UR36, 0x1, URZ, 0xfc, !UPT ;  /* 0x00000001242d7892 */ /* 0x000fe2000f8efc3f */
[----:B------:R-:W-:Y:S01]  /*0a10*/  SHF.R.S32.HI R3, RZ, 0x1f, R190 ;  /* 0x0000001fff037819 */ /* 0x000fe200000114be */
[----:B------:R-:W-:Y:S01]  /*0a20*/  UMOV UR44, URZ ;  /* 0x0000003f002c7c82 */ /* 0x000fe20008000000 */
[----:B------:R-:W-:Y:S01]  /*0a30*/  UMOV UR43, URZ ;  /* 0x0000003f002b7c82 */ /* 0x000fe20008000000 */
[----:B------:R-:W-:Y:S01]  /*0a40*/  UMOV UR42, URZ ;  /* 0x0000003f002a7c82 */ /* 0x000fe20008000000 */
[CC--:B------:R-:W-:Y:S02]  /*0a50*/  LEA.HI R0, R3.reuse, R190.reuse, RZ, 0x7 ;  /* 0x000000be03007211 */ /* 0x0c0fe400078f38ff */
[----:B------:R-:W-:-:S02]  /*0a60*/  LEA.HI R4, R3, R190, RZ, 0x4 ;  /* 0x000000be03047211 */ /* 0x000fc400078f20ff */
[----:B------:R-:W-:Y:S02]  /*0a70*/  LOP3.LUT R5, R0, 0xffffff80, RZ, 0xc0, !PT ;  /* 0xffffff8000057812 */ /* 0x000fe400078ec0ff */
[----:B------:R-:W-:Y:S02]  /*0a80*/  SHF.R.S32.HI R7, RZ, 0x4, R4 ;  /* 0x00000004ff077819 */ /* 0x000fe40000011404 */
[----:B------:R-:W-:Y:S01]  /*0a90*/  SHF.R.S32.HI R153, RZ, 0x7, R0 ;  /* 0x00000007ff997819 */ /* 0x000fe20000011400 */
[----:B------:R-:W-:Y:S01]  /*0aa0*/  IMAD.IADD R154, R190, 0x1, -R5 ;  /* 0x00000001be9a7824 */ /* 0x000fe200078e0a05 */
[----:B------:R-:W-:Y:S02]  /*0ab0*/  LEA.HI R5, R3, R190, RZ, 0x5 ;  /* 0x000000be03057211 */ /* 0x000fe400078f28ff */
[----:B------:R-:W-:Y:S02]  /*0ac0*/  LEA.HI R0, R0, R153, RZ, 0x1 ;  /* 0x0000009900007211 */ /* 0x000fe400078f08ff */
[----:B------:R-:W-:Y:S01]  /*0ad0*/  SHF.R.S32.HI R9, RZ, 0x1f, R154 ;  /* 0x0000001fff097819 */ /* 0x000fe2000001149a */
[----:B------:R-:W-:Y:S01]  /*0ae0*/  IMAD.SHL.U32 R6, R5, 0x20, RZ ;  /* 0x0000002005067824 */ /* 0x000fe200078e00ff */
[----:B------:R-:W-:-:S02]  /*0af0*/  LOP3.LUT R5, R4, 0x3fffff0, RZ, 0xc0, !PT ;  /* 0x03fffff004057812 */ /* 0x000fc400078ec0ff */
[----:B------:R-:W-:Y:S02]  /*0b00*/  LEA.HI R4, R4, R7, RZ, 0x1 ;  /* 0x0000000704047211 */ /* 0x000fe400078f08ff */
[----:B------:R-:W-:Y:S01]  /*0b10*/  LOP3.LUT R6, R6, 0xfffffc00, RZ, 0xc0, !PT ;  /* 0xfffffc0006067812 */ /* 0x000fe200078ec0ff */
[----:B------:R-:W-:Y:S01]  /*0b20*/  IMAD.IADD R5, R190, 0x1, -R5 ;  /* 0x00000001be057824 */ /* 0x000fe200078e0a05 */
[----:B------:R-:W-:Y:S02]  /*0b30*/  LOP3.LUT R4, R4, 0x1ffffffe, RZ, 0xc0, !PT ;  /* 0x1ffffffe04047812 */ /* 0x000fe400078ec0ff */
[----:B------:R-:W-:Y:S01]  /*0b40*/  LEA.HI R8, R9, R154, RZ, 0x2 ;  /* 0x0000009a09087211 */ /* 0x000fe200078f10ff */
[----:B------:R-:W-:Y:S01]  /*0b50*/  IMAD R5, R5, 0x40, R6 ;  /* 0x0000004005057824 */ /* 0x000fe200078e0206 */
[----:B------:R-:W-:Y:S01]  /*0b60*/  LEA.HI R6, R3, R190, RZ, 0x2 ;  /* 0x000000be03067211 */ /* 0x000fe200078f10ff */
[----:B------:R-:W-:Y:S01]  /*0b70*/  IMAD.IADD R4, R7, 0x1, -R4 ;  /* 0x0000000107047824 */ /* 0x000fe200078e0a04 */
[----:B------:R-:W-:-:S02]  /*0b80*/  SHF.R.S32.HI R10, RZ, 0x2, R8 ;  /* 0x00000002ff0a7819 */ /* 0x000fc40000011408 */
[----:B------:R-:W-:Y:S01]  /*0b90*/  SHF.R.S32.HI R11, RZ, 0x1f, R8 ;  /* 0x0000001fff0b7819 */ /* 0x000fe20000011408 */
[----:B------:R-:W-:Y:S01]  /*0ba0*/  IMAD R155, R4, 0x8, R5 ;  /* 0x00000008049b7824 */ /* 0x000fe200078e0205 */
[----:B------:R-:W-:Y:S02]  /*0bb0*/  LOP3.LUT R5, R6, 0xfffffffc, RZ, 0xc0, !PT ;  /* 0xfffffffc06057812 */ /* 0x000fe400078ec0ff */
[----:B------:R-:W-:Y:S02]  /*0bc0*/  LEA.HI R11, R11, R10, RZ, 0x3 ;  /* 0x0000000a0b0b7211 */ /* 0x000fe400078f18ff */
[----:B------:R-:W-:Y:S01]  /*0bd0*/  LEA.HI R3, R3, R190, RZ, 0x3 ;  /* 0x000000be03037211 */ /* 0x000fe200078f18ff */
[----:B------:R-:W-:Y:S01]  /*0be0*/  IMAD.IADD R4, R190, 0x1, -R5 ;  /* 0x00000001be047824 */ /* 0x000fe200078e0a05 */
[----:B------:R-:W-:Y:S02]  /*0bf0*/  LOP3.LUT R11, R11, 0xfffffff8, RZ, 0xc0, !PT ;  /* 0xfffffff80b0b7812 */ /* 0x000fe400078ec0ff */
[----:B------:R-:W-:-:S02]  /*0c00*/  LEA.HI R9, R9, R154, RZ, 0x5 ;  /* 0x0000009a09097211 */ /* 0x000fc400078f28ff */
[----:B------:R-:W-:Y:S02]  /*0c10*/  LOP3.LUT R5, R3, 0xfffffff8, RZ, 0xc0, !PT ;  /* 0xfffffff803057812 */ /* 0x000fe400078ec0ff */
[----:B------:R-:W-:Y:S02]  /*0c20*/  IADD3 R10, R10, -R11, RZ ;  /* 0x8000000b0a0a7210 */ /* 0x000fe40007ffe0ff */
[----:B------:R-:W-:Y:S01]  /*0c30*/  SHF.R.S32.HI R9, RZ, 0x5, R9 ;  /* 0x00000005ff097819 */ /* 0x000fe20000011409 */
[----:B------:R-:W-:Y:S01]  /*0c40*/  IMAD.IADD R152, R190, 0x1, -R5 ;  /* 0x00000001be987824 */ /* 0x000fe200078e0a05 */
[----:B------:R-:W-:Y:S02]  /*0c50*/  LOP3.LUT R0, R0, 0x3fffffe, RZ, 0xc0, !PT ;  /* 0x03fffffe00007812 */ /* 0x000fe400078ec0ff */
[----:B------:R-:W-:Y:S01]  /*0c60*/  LEA.HI R6, R4, R4, RZ, 0x1 ;  /* 0x0000000404067211 */ /* 0x000fe200078f08ff */
[----:B------:R-:W-:Y:S01]  /*0c70*/  IMAD R9, R9, 0x10, R10 ;  /* 0x0000001009097824 */ /* 0x000fe200078e020a */
[----:B------:R-:W-:Y:S01]  /*0c80*/  LOP3.LUT R11, R8, 0x7ffffffc, RZ, 0xc0, !PT ;  /* 0x7ffffffc080b7812 */ /* 0x000fe200078ec0ff */
[----:B------:R-:W-:Y:S01]  /*0c90*/  IMAD.IADD R0, R153, 0x1, -R0 ;  /* 0x0000000199007824 */ /* 0x000fe200078e0a00 */
[----:B------:R-:W-:Y:S01]  /*0ca0*/  LOP3.LUT R7, R6, 0x1ffffffe, RZ, 0xc0, !PT ;  /* 0x1ffffffe06077812 */ /* 0x000fe200078ec0ff */
[----:B------:R-:W-:Y:S01]  /*0cb0*/  IMAD.SHL.U32 R22, R152, 0x8, RZ ;  /* 0x0000000898167824 */ /* 0x000fe200078e00ff */
[----:B------:R-:W-:Y:S01]  /*0cc0*/  SHF.R.S32.HI R17, RZ, 0x3, R3 ;  /* 0x00000003ff117819 */ /* 0x000fe20000011403 */
[----:B------:R-:W-:Y:S01]  /*0cd0*/  IMAD.IADD R11, R154, 0x1, -R11 ;  /* 0x000000019a0b7824 */ /* 0x000fe200078e0a0b */
[----:B------:R-:W-:Y:S01]  /*0ce0*/  LEA R19, R0, R9, 0x6 ;  /* 0x0000000900137211 */ /* 0x000fe200078e30ff */
[----:B------:R-:W-:Y:S01]  /*0cf0*/  VIADD R18, R22, 0x40 ;  /* 0x0000004016127836 */ /* 0x000fe20000000000 */
[----:B------:R-:W-:Y:S01]  /*0d00*/  SHF.R.S32.HI R189, RZ, 0x1f, R22 ;  /* 0x0000001fffbd7819 */ /* 0x000fe20000011416 */
[----:B------:R-:W-:-:S02]  /*0d10*/  IMAD.IADD R16, R4, 0x1, -R7 ;  /* 0x0000000104107824 */ /* 0x000fc400078e0a07 */
[----:B------:R-:W-:Y:S01]  /*0d20*/  IMAD R23, R11, R12, 0x80 ;  /* 0x000000800b177424 */ /* 0x000fe200078e020c */
[----:B------:R-:W-:Y:S01]  /*0d30*/  SHF.R.S32.HI R188, RZ, 0x1f, R18 ;  /* 0x0000001fffbc7819 */ /* 0x000fe20000011412 */
[----:B------:R-:W-:-:S07]  /*0d40*/  IMAD R16, R16, 0x8, R19 ;  /* 0x0000000810107824 */ /* 0x000fce00078e0213 */
.L_x_250:
[----:B012---:R-:W0:Y:S01]  /*0d50*/  LDC.64 R4, c[0x0][0xc88] ;  /* 0x00032200ff047b82 */ /* 0x007e220000000a00 */
[----:B------:R-:W-:Y:S01]  /*0d60*/  ULDC.64 UR8, c[0x0][0xa28] ;  /* 0x00028a0000087ab9 */ /* 0x000fe20000000a00 */
[----:B------:R-:W-:Y:S01]  /*0d70*/  ULDC.64 UR10, c[0x0][0xa20] ;  /* 0x00028800000a7ab9 */ /* 0x000fe20000000a00 */
[----:B------:R-:W-:Y:S01]  /*0d80*/  ULDC UR4, c[0x0][0x424] ;  /* 0x0001090000047ab9 */ /* 0x000fe20000000800 */
[----:B0-----:R-:W-:-:S06]  /*0d90*/  IMAD.WIDE R4, R47, 0x4, R4 ;  /* 0x000000042f047825 */ /* 0x001fcc00078e0204 */
[----:B------:R-:W2:Y:S01]  /*0da0*/  LDG.E R4, desc[UR50][R4.64] ;  /* 0x0000003204047981 */ /* 0x000ea2000c1e1900 */
[----:B------:R-:W-:Y:S02]  /*0db0*/  UISETP.NE.U32.AND UP0, UPT, UR8, URZ, UPT ;  /* 0x0000003f0800728c */ /* 0x000fe4000bf05070 */
[----:B------:R-:W-:Y:S02]  /*0dc0*/  UISETP.NE.U32.AND UP1, UPT, UR10, URZ, UPT ;  /* 0x0000003f0a00728c */ /* 0x000fe4000bf25070 */
[----:B------:R-:W-:Y:S02]  /*0dd0*/  UISETP.NE.AND.EX UP0, UPT, UR9, URZ, UPT, UP0 ;  /* 0x0000003f0900728c */ /* 0x000fe4000bf05300 */
[----:B------:R-:W-:-:S04]  /*0de0*/  UISETP.NE.AND.EX UP1, UPT, UR11, URZ, UPT, UP1 ;  /* 0x0000003f0b00728c */ /* 0x000fc8000bf25310 */
[----:B------:R-:W-:Y:S02]  /*0df0*/  PLOP3.LUT P0, PT, PT, PT, UP0, 0x80, 0x0 ;  /* 0x000000000000781c */ /* 0x000fe40003f0f008 */
[----:B------:R-:W-:Y:S02]  /*0e00*/  PLOP3.LUT P1, PT, PT, PT, UP1, 0x80, 0x0 ;  /* 0x000000000000781c */ /* 0x000fe40003f2f018 */
[----:B--2---:R-:W-:-:S13]  /*0e10*/  R2UR UR37, R4 ;  /* 0x00000000042572ca */ /* 0x004fda00000e0000 */
[----:B------:R-:W-:Y:S02]  /*0e20*/  USHF.R.S32.HI UR38, URZ, 0x1f, UR37 ;  /* 0x0000001f3f267899 */ /* 0x000fe40008011425 */
[----:B------:R-:W-:Y:S02]  /*0e30*/  @UP0 ULEA UR8, UP2, UR37, UR8, 0x2 ;  /* 0x0000000825080291 */ /* 0x000fe4000f84103f */
[----:B------:R-:W-:Y:S02]  /*0e40*/  @UP1 ULEA UR10, UP3, UR37, UR10, 0x2 ;  /* 0x0000000a250a1291 */ /* 0x000fe4000f86103f */
[----:B------:R-:W-:Y:S02]  /*0e50*/  @UP0 ULEA.HI.X UR9, UR37, UR9, UR38, 0x2, UP2 ;  /* 0x0000000925090291 */ /* 0x000fe400090f1426 */
[----:B------:R-:W-:Y:S01]  /*0e60*/  @UP1 ULEA.HI.X UR11, UR37, UR11, UR38, 0x2, UP3 ;  /* 0x0000000b250b1291 */ /* 0x000fe200098f1426 */
[----:B------:R-:W-:Y:S02]  /*0e70*/  IMAD.U32 R4, RZ, RZ, UR8 ;  /* 0x00000008ff047e24 */ /* 0x000fe4000f8e00ff */
[----:B------:R-:W-:-:S02]  /*0e80*/  IMAD.U32 R6, RZ, RZ, UR10 ;  /* 0x0000000aff067e24 */ /* 0x000fc4000f8e00ff */
[----:B------:R-:W-:Y:S01]  /*0e90*/  IMAD.U32 R5, RZ, RZ, UR9 ;  /* 0x00000009ff057e24 */ /* 0x000fe2000f8e00ff */
[----:B------:R-:W-:Y:S01]  /*0ea0*/  ULDC.64 UR8, c[0x0][0x418] ;  /* 0x0001060000087ab9 */ /* 0x000fe20000000a00 */
[----:B------:R-:W-:-:S03]  /*0eb0*/  IMAD.U32 R7, RZ, RZ, UR11 ;  /* 0x0000000bff077e24 */ /* 0x000fc6000f8e00ff */
[----:B------:R-:W2:Y:S04]  /*0ec0*/  @P0 LDG.E R4, desc[UR50][R4.64] ;  /* 0x0000003204040981 */ /* 0x000ea8000c1e1900 */
[----:B---3--:R-:W3:Y:S01]  /*0ed0*/  @P1 LDG.E R6, desc[UR50][R6.64] ;  /* 0x0000003206061981 */ /* 0x008ee2000c1e1900 */
[----:B------:R-:W-:Y:S01]  /*0ee0*/  UISETP.NE.U32.AND UP0, UPT, UR8, URZ, UPT ;  /* 0x0000003f0800728c */ /* 0x000fe2000bf05070 */
[----:B------:R-:W-:Y:S01]  /*0ef0*/  CS2R R20, SRZ ;  /* 0x0000000000147805 */ /* 0x000fe2000001ff00 */
[----:B------:R-:W-:Y:S01]  /*0f00*/  UMOV UR39, UR5 ;  /* 0x0000000500277c82 */ /* 0x000fe20008000000 */
[----:B------:R-:W-:Y:S01]  /*0f10*/  ULDC UR5, c[0x0][0x2f0] ;  /* 0x0000bc0000057ab9 */ /* 0x000fe20000000800 */
[----:B------:R-:W-:Y:S01]  /*0f20*/  UISETP.NE.AND.EX UP0, UPT, UR9, URZ, UPT, UP0 ;  /* 0x0000003f0900728c */ /* 0x000fe2000bf05300 */
[----:B------:R-:W-:Y:S01]  /*0f30*/  IMAD.MOV.U32 R151, RZ, RZ, RZ ;  /* 0x000000ffff977224 */ /* 0x000fe200078e00ff */
[----:B------:R-:W-:Y:S01]  /*0f40*/  UMOV UR48, URZ ;  /* 0x0000003f00307c82 */ /* 0x000fe20008000000 */
[----:B------:R-:W-:Y:S01]  /*0f50*/  UMOV UR40, UR6 ;  /* 0x0000000600287c82 */ /* 0x000fe20008000000 */
[----:B------:R-:W-:Y:S01]  /*0f60*/  USEL UR4, UR4, 0x1, UP0 ;  /* 0x0000000104047887 */ /* 0x000fe20008000000 */
[----:B------:R-:W-:Y:S01]  /*0f70*/  CS2R R32, SRZ ;  /* 0x0000000000207805 */ /* 0x000fe2000001ff00 */
[----:B------:R-:W-:Y:S01]  /*0f80*/  IMAD.MOV.U32 R3, RZ, RZ, RZ ;  /* 0x000000ffff037224 */ /* 0x000fe200078e00ff */
[----:B------:R-:W-:Y:S01]  /*0f90*/  CS2R R34, SRZ ;  /* 0x0000000000227805 */ /* 0x000fe2000001ff00 */
[----:B------:R-:W-:Y:S01]  /*0fa0*/  UIMAD UR4, UR4, UR5, URZ ;  /* 0x00000005040472a4 */ /* 0x000fe2000f8e023f */
        /* <DEDUP_REMOVED lines=22> */
[----:B------:R-:W-:Y:S02]  /*1110*/  MOV R84, RZ ;  /* 0x000000ff00547202 */ /* 0x000fe40000000f00 */
[----:B--2---:R-:W-:Y:S02]  /*1120*/  @P0 R2UR UR48, R4 ;  /* 0x00000000043002ca */ /* 0x004fe400000e0000 */
[----:B------:R-:W-:-:S02]  /*1130*/  PLOP3.LUT P0, PT, PT, PT, PT, 0x80, 0x0 ;  /* 0x000000000000781c */ /* 0x000fc40003f0f070 */
[----:B---3--:R-:W-:Y:S01]  /*1140*/  @P1 R2UR UR4, R6 ;  /* 0x00000000060412ca */ /* 0x008fe200000e0000 */
[----:B----4-:R-:W-:-:S14]  /*1150*/  @P1 BRA `(.L_x_205) ;  /* 0x0000000000341947 */ /* 0x010fdc0003800000 */
[----:B------:R-:W-:Y:S02]  /*1160*/  ULDC.64 UR6, c[0x0][0xa08] ;  /* 0x0002820000067ab9 */ /* 0x000fe40000000a00 */
[----:B------:R-:W-:-:S04]  /*1170*/  ISETP.NE.U32.AND P1, PT, RZ, UR6, PT ;  /* 0x00000006ff007c0c */ /* 0x000fc8000bf25070 */
[----:B------:R-:W-:-:S13]  /*1180*/  ISETP.NE.AND.EX P1, PT, RZ, UR7, PT, P1 ;  /* 0x00000007ff007c0c */ /* 0x000fda000bf25310 */
[----:B------:R-:W-:Y:S05]  /*1190*/  @!P1 BRA `(.L_x_205) ;  /* 0x0000000000249947 */ /* 0x000fea0003800000 */
[----:B------:R-:W-:Y:S02]  /*11a0*/  ULDC.64 UR4, c[0x0][0xa08] ;  /* 0x0002820000047ab9 */ /* 0x000fe40000000a00 */
[----:B------:R-:W-:-:S06]  /*11b0*/  UIMAD.WIDE UR4, UR37, 0x4, UR4 ;  /* 0x00000004250478a5 */ /* 0x000fcc000f8e0204 */
[----:B------:R-:W-:Y:S02]  /*11c0*/  IMAD.U32 R4, RZ, RZ, UR4 ;  /* 0x00000004ff047e24 */ /* 0x000fe4000f8e00ff */
[----:B------:R-:W-:-:S05]  /*11d0*/  IMAD.U32 R5, RZ, RZ, UR5 ;  /* 0x00000005ff057e24 */ /* 0x000fca000f8e00ff */
[----:B------:R-:W2:Y:S04]  /*11e0*/  LDG.E R6, desc[UR50][R4.64] ;  /* 0x0000003204067981 */ /* 0x000ea8000c1e1900 */
[----:B------:R-:W3:Y:S01]  /*11f0*/  LDG.E R0, desc[UR50][R4.64+0x4] ;  /* 0x0000043204007981 */ /* 0x000ee2000c1e1900 */
[----:B--2---:R-:W-:Y:S02]  /*1200*/  R2UR UR4, R6 ;  /* 0x00000000060472ca */ /* 0x004fe400000e0000 */
[----:B---3--:R-:W-:-:S13]  /*1210*/  R2UR UR5, R0 ;  /* 0x00000000000572ca */ /* 0x008fda00000e0000 */
[----:B------:R-:W-:-:S12]  /*1220*/  UIADD3 UR4, -UR4, UR5, URZ ;  /* 0x0000000504047290 */ /* 0x000fd8000fffe13f */
.L_x_205:
[----:B------:R-:W-:Y:S01]  /*1230*/  UIADD3 UR48, -UR48, UR4, URZ ;  /* 0x0000000430307290 */ /* 0x000fe2000fffe13f */
[----:B------:R-:W-:Y:S01]  /*1240*/  CS2R R86, SRZ ;  /* 0x0000000000567805 */ /* 0x000fe2000001ff00 */
[----:B------:R-:W-:Y:S01]  /*1250*/  IMAD.MOV.U32 R85, RZ, RZ, RZ ;  /* 0x000000ffff557224 */ /* 0x000fe200078e00ff */
[----:B------:R-:W-:Y:S01]  /*1260*/  CS2R R88, SRZ ;  /* 0x0000000000587805 */ /* 0x000fe2000001ff00 */
[----:B------:R-:W-:Y:S01]  /*1270*/  UISETP.GE.AND UP0, UPT, UR48, 0x1, UPT ;  /* 0x000000013000788c */ /* 0x000fe2000bf06270 */
[----:B------:R-:W-:Y:S01]  /*1280*/  CS2R R92, SRZ ;  /* 0x00000000005c7805 */ /* 0x000fe2000001ff00 */
[----:B------:R-:W-:Y:S01]  /*1290*/  UIADD3 UR4, UR48, 0x7f, URZ ;  /* 0x0000007f30047890 */ /* 0x000fe2000fffe03f */
[----:B------:R-:W-:Y:S01]  /*12a0*/  CS2R R6, SRZ ;  /* 0x0000000000067805 */ /* 0x000fe2000001ff00 */
[----:B------:R-:W-:Y:S02]  /*12b0*/  IMAD.MOV.U32 R8, RZ, RZ, RZ ;  /* 0x000000ffff087224 */ /* 0x000fe400078e00ff */
[----:B------:R-:W-:Y:S01]  /*12c0*/  PLOP3.LUT P1, PT, PT, PT, UP0, 0x80, 0x0 ;  /* 0x000000000000781c */ /* 0x000fe20003f2f008 */
[----:B------:R-:W-:Y:S01]  /*12d0*/  USHF.R.S32.HI UR5, URZ, 0x1f, UR4 ;  /* 0x0000001f3f057899 */ /* 0x000fe20008011404 */
[----:B------:R-:W-:-:S02]  /*12e0*/  IMAD.MOV.U32 R10, RZ, RZ, RZ ;  /* 0x000000ffff0a7224 */ /* 0x000fc400078e00ff */
[----:B------:R-:W-:Y:S01]  /*12f0*/  IMAD.MOV.U32 R12, RZ, RZ, RZ ;  /* 0x000000ffff0c7224 */ /* 0x000fe200078e00ff */
[----:B------:R-:W-:Y:S01]  /*1300*/  ULEA.HI UR5, UR5, UR4, URZ, 0x7 ;  /* 0x0000000405057291 */ /* 0x000fe2000f8f383f */
[----:B------:R-:W-:-:S07]  /*1310*/  IMAD.MOV.U32 R157, RZ, RZ, RZ ;  /* 0x000000ffff9d7224 */ /* 0x000fce00078e00ff */
[----:B------:R-:W-:Y:S05]  /*1320*/  @!P1 BRA `(.L_x_206) ;  /* 0x0000005000b09947 */ /* 0x000fea0003800000 */
[----:B------:R-:W0:Y:S01]  /*1330*/  SHFL.IDX PT, R0, R153, RZ, 0x1f ;  /* 0x00001fff99007589 */ /* 0x000e2200000e0000 */
[----:B------:R-:W1:Y:S01]  /*1340*/  S2UR UR46, SR_CgaCtaId ;  /* 0x00000000002e79c3 */ /* 0x000e620000008800 */
[----:B------:R-:W-:Y:S01]  /*1350*/  UMOV UR49, 0x400 ;  /* 0x0000040000317882 */ /* 0x000fe20000000000 */
[----:B------:R-:W-:Y:S01]  /*1360*/  USHF.R.S32.HI UR47, URZ, 0x7, UR5 ;  /* 0x000000073f2f7899 */ /* 0x000fe20008011405 */
[----:B0-----:R-:W-:Y:S01]  /*1370*/  R2UR UR41, R0 ;  /* 0x00000000002972ca */ /* 0x001fe200000e0000 */
[----:B-1----:R-:W-:-:S04]  /*1380*/  ULEA UR49, UR46, UR49, 0x18 ;  /* 0x000000312e317291 */ /* 0x002fc8000f8ec03f */
[----:B------:R-:W-:-:S04]  /*1390*/  UIADD3 UR6, UR49, 0x10400, URZ ;  /* 0x0001040031067890 */ /* 0x000fc8000fffe03f */
[----:B------:R-:W-:-:S04]  /*13a0*/  ULOP3.LUT UP0, URZ, UR6, 0x3ff, URZ, 0xc0, !UPT ;  /* 0x000003ff063f7892 */ /* 0x000fc8000f80c03f */
[----:B------:R-:W-:Y:S02]  /*13b0*/  ULEA.HI UR4, UR41, UR41, URZ, 0x1 ;  /* 0x0000002929047291 */ /* 0x000fe4000f8f083f */
[----:B------:R-:W-:Y:S02]  /*13c0*/  PLOP3.LUT P0, PT, PT, PT, UP0, 0x80, 0x0 ;  /* 0x000000000000781c */ /* 0x000fe40003f0f008 */
[----:B------:R-:W-:-:S04]  /*13d0*/  ULOP3.LUT UR4, UR4, 0x1e, URZ, 0xc0, !UPT ;  /* 0x0000001e04047892 */ /* 0x000fc8000f8ec03f */
[----:B------:R-:W-:-:S04]  /*13e0*/  UIADD3 UR4, UR41, -UR4, URZ ;  /* 0x8000000429047290 */ /* 0x000fc8000fffe03f */
[----:B------:R-:W-:-:S04]  /*13f0*/  ULEA UR4, UR4, UR6, 0xd ;  /* 0x0000000604047291 */ /* 0x000fc8000f8e683f */
[----:B------:R-:W-:-:S04]  /*1400*/  USHF.R.U32.HI UR4, URZ, 0x4, UR4 ;  /* 0x000000043f047899 */ /* 0x000fc80008011604 */
[----:B------:R-:W-:Y:S01]  /*1410*/  ULOP3.LUT UR52, UR4, 0x3fff, URZ, 0xc0, !UPT ;  /* 0x00003fff04347892 */ /* 0x000fe2000f8ec03f */
[----:B------:R-:W-:Y:S11]  /*1420*/  @!P0 BRA `(.L_x_207) ;  /* 0x0000000000408947 */ /* 0x000ff60003800000 */
[----:B------:R-:W-:Y:S01]  /*1430*/  MOV R0, 0x0 ;  /* 0x0000000000007802 */ /* 0x000fe20000000f00 */
[----:B------:R-:W-:Y:S01]  /*1440*/  ULDC.64 UR4, c[0x4][0x80] ;  /* 0x0100200000047ab9 */ /* 0x000fe20000000a00 */
[----:B------:R-:W-:Y:S01]  /*1450*/  ULDC.64 UR6, c[0x4][0x20] ;  /* 0x0100080000067ab9 */ /* 0x000fe20000000a00 */
[----:B------:R-:W-:Y:S01]  /*1460*/  IMAD.U32 R4, RZ, RZ, UR4 ;  /* 0x00000004ff047e24 */ /* 0x000fe2000f8e00ff */
[----:B------:R0:W1:Y:S01]  /*1470*/  LDC.64 R14, c[0x4][R0] ;  /* 0x01000000000e7b82 */ /* 0x0000620000000a00 */
[----:B------:R-:W-:Y:S01]  /*1480*/  MOV R5, UR5 ;  /* 0x0000000500057c02 */ /* 0x000fe20008000f00 */
[----:B------:R-:W-:Y:S01]  /*1490*/  ULDC.64 UR4, c[0x4][0x88] ;  /* 0x0100220000047ab9 */ /* 0x000fe20000000a00 */
        /* <DEDUP_REMOVED lines=9> */
.L_x_207:
[----:B------:R-:W-:Y:S01]  /*1530*/  ULEA.HI UR4, UR44, UR44, URZ, 0x1 ;  /* 0x0000002c2c047291 */ /* 0x000fe2000f8f083f */
[----:B------:R-:W-:-:S03]  /*1540*/  MOV R3, UR45 ;  /* 0x0000002d00037c02 */ /* 0x000fc60008000f00 */
[----:B------:R-:W-:Y:S01]  /*1550*/  ULOP3.LUT UR4, UR4, 0xfffffffe, URZ, 0xc0, !UPT ;  /* 0xfffffffe04047892 */ /* 0x000fe2000f8ec03f */
[----:B------:R-:W-:-:S03]  /*1560*/  ISETP.NE.AND P0, PT, R3, 0x3, PT ;  /* 0x000000030300780c */ /* 0x000fc60003f05270 */
[----:B------:R-:W-:-:S06]  /*1570*/  UIADD3 UR4, UR44, -UR4, URZ ;  /* 0x800000042c047290 */ /* 0x000fcc000fffe03f */
[----:B------:R-:W-:-:S05]  /*1580*/  IMAD.U32 R0, RZ, RZ, UR4 ;  /* 0x00000004ff007e24 */ /* 0x000fca000f8e00ff */
[----:B------:R-:W-:-:S04]  /*1590*/  SHF.L.U32 R0, R0, 0x1f, RZ ;  /* 0x0000001f00007819 */ /* 0x000fc800000006ff */
[----:B------:R-:W0:Y:S02]  /*15a0*/  SYNCS.PHASECHK.TRANS64.TRYWAIT P1, [UR49+0x28800], R0 ;  /* 0x02880000ff0075a7 */ /* 0x000e240008020171 */
[----:B0-----:R-:W-:Y:S05]  /*15b0*/  @!P1 BRA `(.L_x_208) ;  /* 0x000000c4006c9947 */ /* 0x001fea0003800000 */
.L_x_337:
[----:B------:R-:W-:Y:S05]  /*15c0*/  @!P0 BRA `(.L_x_209) ;  /* 0x0000000000048947 */ /* 0x000fea0003800000 */
[----:B------:R-:W-:Y:S01]  /*15d0*/  BPT.TRAP 0x1 ;  /* 0x000000040000795c */ /* 0x000fe20000300000 */
.L_x_209:
[----:B------:R-:W-:Y:S02]  /*15e0*/  IMAD.U32 R5, RZ, RZ, UR42 ;  /* 0x0000002aff057e24 */ /* 0x000fe4000f8e00ff */
[----:B0-----:R-:W-:-:S03]  /*15f0*/  IMAD.U32 R0, RZ, RZ, UR43 ;  /* 0x0000002bff007e24 */ /* 0x001fc6000f8e00ff */
[----:B------:R-:W-:Y:S02]  /*1600*/  LEA R5, R5, UR49, 0x3 ;  /* 0x0000003105057c11 */ /* 0x000fe4000f8e18ff */
[----:B------:R-:W-:-:S04]  /*1610*/  SHF.L.U32 R0, R0, 0x1f, RZ ;  /* 0x0000001f00007819 */ /* 0x000fc800000006ff */
[----:B------:R0:W1:Y:S01]  /*1620*/  SYNCS.PHASECHK.TRANS64.TRYWAIT P1, [R5+URZ+0x28830], R0 ;  /* 0x02883000050075a7 */ /* 0x000062000802017f */
[----:B------:R-:W-:Y:S05]  /*1630*/  @!P0 BRA `(.L_x_210) ;  /* 0x0000000000048947 */ /* 0x000fea0003800000 */
[----:B------:R-:W-:Y:S01]  /*1640*/  BPT.TRAP 0x1 ;  /* 0x000000040000795c */ /* 0x000fe20000300000 */
.L_x_210:
[----:B------:R-:W-:Y:S01]  /*1650*/  IMAD.MOV.U32 R151, RZ, RZ, RZ ;  /* 0x000000ffff977224 */ /* 0x000fe200078e00ff */
[----:B-1----:R-:W-:Y:S06]  /*1660*/  @P1 BRA `(.L_x_211) ;  /* 0x0000000000081947 */ /* 0x002fec0003800000 */
[----:B------:R-:W1:Y:S02]  /*1670*/  SYNCS.PHASECHK.TRANS64.TRYWAIT P1, [R5+URZ+0x28830], R0 ;  /* 0x02883000050075a7 */ /* 0x000e64000802017f */
[----:B-1----:R-:W-:Y:S05]  /*1680*/  @!P1 BRA `(.L_x_212) ;  /* 0x000000c400509947 */ /* 0x002fea0003800000 */
.L_x_211:
[----:B------:R-:W-:Y:S05]  /*1690*/  WARPSYNC.ALL ;  /* 0x0000000000007948 */ /* 0x000fea0003800000 */
[----:B------:R-:W-:Y:S01]  /*16a0*/  UIADD3 UR49, UR49, 0x18400, URZ ;  /* 0x0001840031317890 */ /* 0x000fe2000fffe03f */
[----:B------:R-:W-:Y:S01]  /*16b0*/  WARPGROUP.ARRIVE ;  /* 0x00000000000079c5 */ /* 0x000fe20000000000 */
[----:B------:R-:W-:Y:S02]  /*16c0*/  ULOP3.LUT UR32, UR52, 0x10000, URZ, 0xfc, !UPT ;  /* 0x0001000034207892 */ /* 0x000fe4000f8efc3f */
[----:B------:R-:W-:Y:S01]  /*16d0*/  USHF.R.U32.HI UR49, URZ, 0x4, UR49 ;  /* 0x000000043f317899 */ /* 0x000fe20008011631 */
[----:B------:R-:W-:Y:S01]  /*16e0*/  UMOV UR33, 0x40000040 ;  /* 0x4000004000217882 */ /* 0x000fe20000000000 */
[----:B------:R-:W-:-:S02]  /*16f0*/  UMOV UR35, 0x40000040 ;  /* 0x4000004000237882 */ /* 0x000fc40000000000 */
[----:B------:R-:W-:Y:S02]  /*1700*/  ULOP3.LUT UR49, UR49, 0x3fff, URZ, 0xc0, !UPT ;  /* 0x00003fff31317892 */ /* 0x000fe4000f8ec03f */
[----:B------:R-:W-:Y:S02]  /*1710*/  UIADD3 UR4, UR32, 0x2, URZ ;  /* 0x0000000220047890 */ /* 0x000fe4000fffe03f */
[----:B------:R-:W-:Y:S01]  /*1720*/  ULOP3.LUT UR49, UR49, 0x10000, URZ, 0xfc, !UPT ;  /* 0x0001000031317892 */ /* 0x000fe2000f8efc3f */
[----:B------:R-:W-:Y:S01]  /*1730*/  UMOV UR5, 0x40000040 ;  /* 0x4000004000057882 */ /* 0x000fe20000000000 */
[----:B------:R-:W-:Y:S02]  /*1740*/  UMOV UR7, 0x40000040 ;  /* 0x4000004000077882 */ /* 0x000fe40000000000 */
        /* <DEDUP_REMOVED lines=51> */
.L_x_213:
        /* <DEDUP_REMOVED lines=77> */
[----:B------:R-:W-:Y:S01]  /*1f50*/  IMAD.MOV.U32 R91, RZ, RZ, R151 ;  /* 0x000000ffff5b7224 */ /* 0x000fe200078e0097 */
[----:B------:R-:W-:-:S02]  /*1f60*/  FMNMX.FTZ R3, R102, R3, !PT ;  /* 0x0000000366037209 */ /* 0x000fc40007810000 */
[----:B------:R-:W-:Y:S02]  /*1f70*/  FSEL R8, R35, -INF , P5 ;  /* 0xff80000023087808 */ /* 0x000fe40002800000 */
[----:B------:R-:W-:Y:S02]  /*1f80*/  ISETP.GT.AND P5, PT, R4, 0x29, PT ;  /* 0x000000290400780c */ /* 0x000fe40003fa4270 */
[----:B------:R-:W-:Y:S02]  /*1f90*/  FSEL R106, R44, -INF , P6 ;  /* 0xff8000002c6a7808 */ /* 0x000fe40003000000 */
[----:B------:R-:W-:Y:S02]  /*1fa0*/  FMNMX.FTZ R3, R104, R3, !PT ;  /* 0x0000000368037209 */ /* 0x000fe40007810000 */
[----:B------:R-:W-:Y:S02]  /*1fb0*/  FSEL R38, R38, -INF , P4 ;  /* 0xff80000026267808 */ /* 0x000fe40002000000 */
[----:B------:R-:W-:-:S02]  /*1fc0*/  ISETP.GT.AND P4, PT, R4, 0x30, PT ;  /* 0x000000300400780c */ /* 0x000fc40003f84270 */
[----:B------:R-:W-:Y:S02]  /*1fd0*/  FSEL R108, R45, -INF , P5 ;  /* 0xff8000002d6c7808 */ /* 0x000fe40002800000 */
[----:B------:R-:W-:Y:S02]  /*1fe0*/  FMNMX.FTZ R3, R106, R3, !PT ;  /* 0x000000036a037209 */ /* 0x000fe40007810000 */
[----:B------:R-:W-:Y:S02]  /*1ff0*/  FSEL R10, R39, -INF , P3 ;  /* 0xff800000270a7808 */ /* 0x000fe40001800000 */
[----:B------:R-:W-:Y:S02]  /*2000*/  ISETP.GT.AND P3, PT, R4, 0x31, PT ;  /* 0x000000310400780c */ /* 0x000fe40003f64270 */
[----:B------:R-:W-:Y:S02]  /*2010*/  FSEL R48, R48, -INF , P4 ;  /* 0xff80000030307808 */ /* 0x000fe40002000000 */
        /* <DEDUP_REMOVED lines=56> */
[----:B------:R-:W-:Y:S02]  /*23a0*/  FSEL R124, R77, -INF , P2 ;  /* 0xff8000004d7c7808 */ /* 0x000fe40001000000 */
[----:B------:R-:W-:Y:S02]  /*23b0*/  FMNMX.FTZ R3, R76, R3, !PT ;  /* 0x000000034c037209 */ /* 0x000fe40007810000 */
[----:B------:R-:W-:Y:S02]  /*23c0*/  ISETP.GT.AND P3, PT, R4, 0x70, PT ;  /* 0x000000700400780c */ /* 0x000fe40003f64270 */
[----:B------:R-:W-:Y:S02]  /*23d0*/  FSEL R62, R62, -INF , P4 ;  /* 0xff8000003e3e7808 */ /* 0x000fe40002000000 */
[----:B------:R-:W-:-:S02]  /*23e0*/  FSEL R80, R80, -INF , P3 ;  /* 0xff80000050507808 */ /* 0x000fc40001800000 */
[----:B------:R-:W-:Y:S02]  /*23f0*/  FMNMX.FTZ R3, R124, R3, !PT ;  /* 0x000000037c037209 */ /* 0x000fe40007810000 */
[----:B------:R-:W-:Y:S02]  /*2400*/  ISETP.GT.AND P4, PT, R4, 0x71, PT ;  /* 0x000000710400780c */ /* 0x000fe40003f84270 */
[----:B------:R-:W-:Y:S02]  /*2410*/  FMNMX.FTZ R3, R80, R3, !PT ;  /* 0x0000000350037209 */ /* 0x000fe40007810000 */
[----:B------:R-:W-:Y:S02]  /*2420*/  FSEL R126, R81, -INF , P4 ;  /* 0xff800000517e7808 */ /* 0x000fe40002000000 */
[----:B------:R-:W-:Y:S02]  /*2430*/  ISETP.GT.AND P5, PT, R4, 0x78, PT ;  /* 0x000000780400780c */ /* 0x000fe40003fa4270 */
[----:B------:R-:W-:-:S02]  /*2440*/  FMNMX.FTZ R3, R126, R3, !PT ;  /* 0x000000037e037209 */ /* 0x000fc40007810000 */
[----:B------:R-:W-:Y:S02]  /*2450*/  FSEL R84, R84, -INF , P5 ;  /* 0xff80000054547808 */ /* 0x000fe40002800000 */
[----:B------:R-:W-:Y:S02]  /*2460*/  ISETP.GT.AND P6, PT, R4, 0x79, PT ;  /* 0x000000790400780c */ /* 0x000fe40003fc4270 */
[----:B------:R-:W-:Y:S02]  /*2470*/  FMNMX.FTZ R3, R84, R3, !PT ;  /* 0x0000000354037209 */ /* 0x000fe40007810000 */
[----:B------:R-:W-:Y:S02]  /*2480*/  FSEL R128, R85, -INF , P6 ;  /* 0xff80000055807808 */ /* 0x000fe40003000000 */
[----:B------:R-:W-:Y:S02]  /*2490*/  P2R R13, PR, RZ, 0x8 ;  /* 0x00000008ff0d7803 */ /* 0x000fe40000000000 */
[----:B------:R-:W-:Y:S01]  /*24a0*/  FMNMX.FTZ R7, R128, R3, !PT ;  /* 0x0000000380077209 */ /* 0x000fe20007810000 */
[----:B------:R-:W-:Y:S01]  /*24b0*/  IMAD.U32 R3, RZ, RZ, UR6 ;  /* 0x00000006ff037e24 */ /* 0x000fe2000f8e00ff */
[----:B------:R-:W-:-:S02]  /*24c0*/  P2R R15, PR, RZ, 0x4 ;  /* 0x00000004ff0f7803 */ /* 0x000fc40000000000 */
[----:B------:R-:W-:Y:S01]  /*24d0*/  ISETP.GT.AND P2, PT, R4, 0x58, PT ;  /* 0x000000580400780c */ /* 0x000fe20003f44270 */
[----:B------:R-:W0:Y:S01]  /*24e0*/  SHFL.BFLY PT, R0, R7, 0x2, 0x1f ;  /* 0x0c401f0007007f89 */ /* 0x000e2200000e0000 */
[----:B------:R-:W-:Y:S02]  /*24f0*/  P2R R21, PR, RZ, 0x2 ;  /* 0x00000002ff157803 */ /* 0x000fe40000000000 */
[----:B------:R-:W-:Y:S02]  /*2500*/  FSEL R70, R70, -INF , P2 ;  /* 0xff80000046467808 */ /* 0x000fe40001000000 */
[----:B------:R-:W-:Y:S02]  /*2510*/  ISETP.NE.AND P2, PT, R15, RZ, PT ;  /* 0x000000ff0f00720c */ /* 0x000fe40003f45270 */
[----:B------:R-:W-:Y:S02]  /*2520*/  ISETP.GT.AND P1, PT, R4, 0x59, PT ;  /* 0x000000590400780c */ /* 0x000fe40003f24270 */
[----:B------:R-:W-:-:S02]  /*2530*/  P2R R29, PR, RZ, 0x1 ;  /* 0x00000001ff1d7803 */ /* 0x000fc40000000000 */
[----:B------:R-:W-:Y:S02]  /*2540*/  FSEL R40, R71, -INF , P1 ;  /* 0xff80000047287808 */ /* 0x000fe40000800000 */
[----:B------:R-:W-:Y:S02]  /*2550*/  ISETP.NE.AND P1, PT, R21, RZ, PT ;  /* 0x000000ff1500720c */ /* 0x000fe40003f25270 */
[----:B------:R-:W-:Y:S02]  /*2560*/  ISETP.GT.AND P0, PT, R4, 0x60, PT ;  /* 0x000000600400780c */ /* 0x000fe40003f04270 */
[----:B------:R-:W-:Y:S02]  /*2570*/  FSEL R78, R78, -INF , P1 ;  /* 0xff8000004e4e7808 */ /* 0x000fe40000800000 */
[----:B------:R-:W-:Y:S02]  /*2580*/  FSEL R74, R74, -INF , P0 ;  /* 0xff8000004a4a7808 */ /* 0x000fe40000000000 */
[----:B------:R-:W-:-:S02]  /*2590*/  ISETP.NE.AND P0, PT, R29, RZ, PT ;  /* 0x000000ff1d00720c */ /* 0x000fc40003f05270 */
[----:B------:R-:W-:Y:S02]  /*25a0*/  FSEL R86, R86, -INF , P5 ;  /* 0xff80000056567808 */ /* 0x000fe40002800000 */
[----:B0-----:R-:W-:Y:S02]  /*25b0*/  FMNMX.FTZ R9, R7, R0, !PT ;  /* 0x0000000007097209 */ /* 0x001fe40007810000 */
[----:B------:R-:W-:Y:S02]  /*25c0*/  FSEL R44, R75, -INF , P0 ;  /* 0xff8000004b2c7808 */ /* 0x000fe40000000000 */
[----:B------:R-:W-:Y:S01]  /*25d0*/  R2UR UR6, R5 ;  /* 0x00000000050672ca */ /* 0x000fe200000e0000 */
[----:B------:R-:W0:Y:S01]  /*25e0*/  SHFL.BFLY PT, R0, R9, 0x1, 0x1f ;  /* 0x0c201f0009007f89 */ /* 0x000e2200000e0000 */
[----:B------:R-:W-:Y:S01]  /*25f0*/  ISETP.NE.AND P0, PT, R89, RZ, PT ;  /* 0x000000ff5900720c */ /* 0x000fe20003f05270 */
[----:B------:R-:W-:Y:S01]  /*2600*/  IMAD.MOV.U32 R89, RZ, RZ, R151 ;  /* 0x000000ffff597224 */ /* 0x000fe200078e0097 */
[----:B------:R-:W-:-:S02]  /*2610*/  MOV R121, R151 ;  /* 0x0000009700797202 */ /* 0x000fc40000000f00 */
[----:B------:R-:W-:-:S07]  /*2620*/  MOV R103, R151 ;  /* 0x0000009700677202 */ /* 0x000fce0000000f00 */
[----:B------:R-:W-:-:S04]  /*2630*/  UIADD3 UR6, UR6, 0x28840, URZ ;  /* 0x0002884006067890 */ /* 0x000fc8000fffe03f */
        /* <DEDUP_REMOVED lines=66> */
[--C-:B------:R-:W-:Y:S01]  /*2a60*/  IMAD.MOV.U32 R106, RZ, RZ, R151.reuse ;  /* 0x000000ffff6a7224 */ /* 0x100fe200078e0097 */
[----:B------:R-:W-:Y:S01]  /*2a70*/  MOV R94, R151 ;  /* 0x00000097005e7202 */ /* 0x000fe20000000f00 */
[----:B------:R-:W5:Y:S01]  /*2a80*/  MUFU.EX2 R162, R162 ;  /* 0x000000a200a27308 */ /* 0x000f620000000800 */
[----:B------:R-:W-:Y:S01]  /*2a90*/  FMNMX.FTZ R25, R28, R21, !PT ;  /* 0x000000151c197209 */ /* 0x000fe20007810000 */
[----:B------:R-:W-:-:S02]  /*2aa0*/  IMAD.MOV.U32 R102, RZ, RZ, R151 ;  /* 0x000000ffff667224 */ /* 0x000fc400078e0097 */
[--C-:B------:R-:W-:Y:S01]  /*2ab0*/  IMAD.MOV.U32 R98, RZ, RZ, R151.reuse ;  /* 0x000000ffff627224 */ /* 0x100fe200078e0097 */
[----:B------:R-:W-:Y:S01]  /*2ac0*/  FMNMX.FTZ R25, R62, R25, !PT ;  /* 0x000000193e197209 */ /* 0x000fe20007810000 */
[--C-:B---3--:R-:W-:Y:S02]  /*2ad0*/  IMAD.MOV.U32 R96, RZ, RZ, R151.reuse ;  /* 0x000000ffff607224 */ /* 0x108fe400078e0097 */
[----:B------:R3:W5:Y:S01]  /*2ae0*/  MUFU.EX2 R13, R100 ;  /* 0x00000064000d7308 */ /* 0x0007620000000800 */
[----:B------:R-:W-:Y:S01]  /*2af0*/  FMNMX.FTZ R25, R32, R25, !PT ;  /* 0x0000001920197209 */ /* 0x000fe20007810000 */
[--C-:B------:R-:W-:Y:S02]  /*2b00*/  IMAD.MOV.U32 R92, RZ, RZ, R151.reuse ;  /* 0x000000ffff5c7224 */ /* 0x100fe400078e0097 */
[--C-:B------:R-:W-:Y:S01]  /*2b10*/  IMAD.MOV.U32 R90, RZ, RZ, R151.reuse ;  /* 0x000000ffff5a7224 */ /* 0x100fe200078e0097 */
[----:B------:R-:W-:Y:S01]  /*2b20*/  FMNMX.FTZ R25, R66, R25, !PT ;  /* 0x0000001942197209 */ /* 0x000fe20007810000 */
[----:B------:R-:W-:-:S02]  /*2b30*/  IMAD.MOV.U32 R88, RZ, RZ, R151 ;  /* 0x000000ffff587224 */ /* 0x000fc400078e0097 */
        /* <DEDUP_REMOVED lines=29> */
[----:B---3--:R-:W-:Y:S02]  /*2d10*/  MOV R112, R151 ;  /* 0x0000009700707202 */ /* 0x008fe40000000f00 */
[----:B-1----:R-:W-:-:S05]  /*2d20*/  FMNMX.FTZ R37, R4, R37, !PT ;  /* 0x0000002504257209 */ /* 0x002fca0007810000 */
        /* <DEDUP_REMOVED lines=57> */
[----:B------:R-:W-:-:S02]  /*30c0*/  F2FP.F16.F32.PACK_AB R158, R9, R158 ;  /* 0x0000009e099e723e */ /* 0x000fc400000000ff */
[----:B------:R-:W-:Y:S01]  /*30d0*/  F2FP.F16.F32.PACK_AB R160, R11, R160 ;  /* 0x000000a00ba0723e */ /* 0x000fe200000000ff */
[----:B------:R1:W3:Y:S01]  /*30e0*/  MUFU.EX2 R161, R8 ;  /* 0x0000000800a17308 */ /* 0x0002e20000000800 */
[----:B0-----:R-:W-:Y:S01]  /*30f0*/  FADD.FTZ R6, R30, R49 ;  /* 0x000000311e067221 */ /* 0x001fe20000010000 */
[----:B------:R-:W-:Y:S02]  /*3100*/  F2FP.F16.F32.PACK_AB R162, R13, R162 ;  /* 0x000000a20da2723e */ /* 0x000fe400000000ff */
[----:B------:R-:W-:Y:S01]  /*3110*/  F2FP.F16.F32.PACK_AB R157, R27, R26 ;  /* 0x0000001a1b9d723e */ /* 0x000fe200000000ff */
[C---:B------:R-:W-:Y:S01]  /*3120*/  FADD.FTZ R49, R159.reuse, R6 ;  /* 0x000000069f317221 */ /* 0x040fe20000010000 */
[----:B------:R-:W-:Y:S02]  /*3130*/  F2FP.F16.F32.PACK_AB R159, R159, R30 ;  /* 0x0000001e9f9f723e */ /* 0x000fe400000000ff */
[----:B------:R-:W0:Y:S01]  /*3140*/  MUFU.EX2 R38, R38 ;  /* 0x0000002600267308 */ /* 0x000e220000000800 */
[----:B-1----:R-:W-:Y:S01]  /*3150*/  FADD.FTZ R8, R164, R51 ;  /* 0x00000033a4087221 */ /* 0x002fe20000010000 */
[----:B--2---:R-:W-:Y:S01]  /*3160*/  FADD.FTZ R6, R34, R49 ;  /* 0x0000003122067221 */ /* 0x004fe20000010000 */
[----:B------:R-:W-:-:S02]  /*3170*/  F2FP.F16.F32.PACK_AB R164, R15, R164 ;  /* 0x000000a40fa4723e */ /* 0x000fc400000000ff */
[----:B------:R-:W-:-:S03]  /*3180*/  FADD.FTZ R51, R15, R8 ;  /* 0x000000080f337221 */ /* 0x000fc60000010000 */
        /* <DEDUP_REMOVED lines=30> */
[----:B------:R-:W-:Y:S01]  /*3370*/  FADD.FTZ R8, R176, R49 ;  /* 0x00000031b0087221 */ /* 0x000fe20000010000 */
[----:B------:R-:W-:Y:S01]  /*3380*/  F2FP.F16.F32.PACK_AB R176, R35, R176 ;  /* 0x000000b023b0723e */ /* 0x000fe200000000ff */
        /* <DEDUP_REMOVED lines=118> */
.L_x_225:
[----:B------:R-:W-:Y:S01]  /*3af0*/  ISETP.NE.AND P2, PT, RZ, UR41, PT ;  /* 0x00000029ff007c0c */ /* 0x000fe2000bf45270 */
[----:B------:R-:W-:-:S04]  /*3b00*/  UISETP.NE.AND UP0, UPT, UR46, 0x1, UPT ;  /* 0x000000012e00788c */ /* 0x000fc8000bf05270 */
[----:B------:R-:W-:-:S04]  /*3b10*/  USEL UR43, URZ, 0x1, UP0 ;  /* 0x000000013f2b7887 */ /* 0x000fc80008000000 */
[----:B------:R-:W-:-:S04]  /*3b20*/  ULOP3.LUT UR43, UR48, UR43, URZ, 0x3c, !UPT ;  /* 0x0000002b302b7292 */ /* 0x000fc8000f8e3c3f */
[----:B------:R-:W-:Y:S08]  /*3b30*/  @P2 BRA `(.L_x_215) ;  /* 0x0000000000442947 */ /* 0x000ff00003800000 */
[----:B------:R-:W-:Y:S05]  /*3b40*/  @!P0 BRA `(.L_x_216) ;  /* 0x0000000000048947 */ /* 0x000fea0003800000 */
[----:B------:R-:W-:Y:S01]  /*3b50*/  BPT.TRAP 0x1 ;  /* 0x000000040000795c */ /* 0x000fe20000300000 */
.L_x_216:
[----:B------:R-:W0:Y:S01]  /*3b60*/  S2UR UR10, SR_CgaCtaId ;  /* 0x00000000000a79c3 */ /* 0x000e220000008800 */
[----:B------:R-:W-:Y:S01]  /*3b70*/  UIADD3 UR6, UR46, 0x1, URZ ;  /* 0x000000012e067890 */ /* 0x000fe2000fffe03f */
[----:B------:R-:W-:Y:S01]  /*3b80*/  MOV R0, UR43 ;  /* 0x0000002b00007c02 */ /* 0x000fe20008000f00 */
[----:B------:R-:W-:Y:S02]  /*3b90*/  UMOV UR7, 0x400 ;  /* 0x0000040000077882 */ /* 0x000fe40000000000 */
[----:B------:R-:W-:Y:S01]  /*3ba0*/  UISETP.NE.AND UP0, UPT, UR6, 0x2, UPT ;  /* 0x000000020600788c */ /* 0x000fe2000bf05270 */
[----:B------:R-:W-:-:S03]  /*3bb0*/  SHF.L.U32 R0, R0, 0x1f, RZ ;  /* 0x0000001f00007819 */ /* 0x000fc600000006ff */
[----:B------:R-:W-:Y:S02]  /*3bc0*/  USEL UR6, UR6, URZ, UP0 ;  /* 0x0000003f06067287 */ /* 0x000fe40008000000 */
[----:B0-----:R-:W-:-:S04]  /*3bd0*/  ULEA UR7, UR10, UR7, 0x18 ;  /* 0x000000070a077291 */ /* 0x001fc8000f8ec03f */
[----:B------:R-:W-:-:S09]  /*3be0*/  ULEA UR6, UR6, UR7, 0x3 ;  /* 0x0000000706067291 */ /* 0x000fd2000f8e183f */
[----:B------:R0:W1:Y:S01]  /*3bf0*/  SYNCS.PHASECHK.TRANS64.TRYWAIT P1, [UR6+0x28830], R0 ;  /* 0x02883000ff0075a7 */ /* 0x0000620008020146 */
[----:B------:R-:W-:Y:S05]  /*3c00*/  @!P0 BRA `(.L_x_217) ;  /* 0x0000000000048947 */ /* 0x000fea0003800000 */
[----:B------:R-:W-:Y:S01]  /*3c10*/  BPT.TRAP 0x1 ;  /* 0x000000040000795c */ /* 0x000fe20000300000 */
.L_x_217:
[----:B-1----:R-:W-:Y:S05]  /*3c20*/  @P1 BRA `(.L_x_215) ;  /* 0x0000000000081947 */ /* 0x002fea0003800000 */
[----:B------:R-:W1:Y:S02]  /*3c30*/  SYNCS.PHASECHK.TRANS64.TRYWAIT P1, [UR6+0x28830], R0 ;  /* 0x02883000ff0075a7 */ /* 0x000e640008020146 */
[----:B-1----:R-:W-:Y:S05]  /*3c40*/  @!P1 BRA `(.L_x_218) ;  /* 0x0000009c00f49947 */ /* 0x002fea0003800000 */
.L_x_215:
        /* <DEDUP_REMOVED lines=48> */
.L_x_220:
[----:B------:R-:W0:Y:S01]  /*3f50*/  S2UR UR7, SR_CgaCtaId ;  /* 0x00000000000779c3 */ /* 0x000e220000008800 */
[----:B------:R-:W-:Y:S01]  /*3f60*/  UMOV UR6, 0x400 ;  /* 0x0000040000067882 */ /* 0x000fe20000000000 */
[----:B------:R-:W-:-:S05]  /*3f70*/  IMAD.U32 R0, RZ, RZ, UR48 ;  /* 0x00000030ff007e24 */ /* 0x000fca000f8e00ff */
[----:B------:R-:W-:Y:S01]  /*3f80*/  SHF.L.U32 R0, R0, 0x1f, RZ ;  /* 0x0000001f00007819 */ /* 0x000fe200000006ff */
[----:B0-----:R-:W-:-:S04]  /*3f90*/  ULEA UR6, UR7, UR6, 0x18 ;  /* 0x0000000607067291 */ /* 0x001fc8000f8ec03f */
[----:B------:R-:W-:-:S09]  /*3fa0*/  ULEA UR6, UR46, UR6, 0x3 ;  /* 0x000000062e067291 */ /* 0x000fd2000f8e183f */
[----:B------:R0:W1:Y:S01]  /*3fb0*/  SYNCS.PHASECHK.TRANS64.TRYWAIT P1, [UR6+0x28850], R0 ;  /* 0x02885000ff0075a7 */ /* 0x0000620008020146 */
[----:B------:R-:W-:Y:S05]  /*3fc0*/  @!P0 BRA `(.L_x_221) ;  /* 0x0000000000048947 */ /* 0x000fea0003800000 */
[----:B------:R-:W-:Y:S01]  /*3fd0*/  BPT.TRAP 0x1 ;  /* 0x000000040000795c */ /* 0x000fe20000300000 */
.L_x_221:
[----:B-1----:R-:W-:Y:S05]  /*3fe0*/  @P1 BRA `(.L_x_219) ;  /* 0x0000000000081947 */ /* 0x002fea0003800000 */
[----:B------:R-:W1:Y:S02]  /*3ff0*/  SYNCS.PHASECHK.TRANS64.TRYWAIT P1, [UR6+0x28850], R0 ;  /* 0x02885000ff0075a7 */ /* 0x000e640008020146 */
[----:B-1----:R-:W-:Y:S05]  /*4000*/  @!P1 BRA `(.L_x_222) ;  /* 0x0000009c001c9947 */ /* 0x002fea0003800000 */
.L_x_219:
[----:B------:R-:W2:Y:S01]  /*4010*/  S2UR UR10, SR_CgaCtaId ;  /* 0x00000000000a79c3 */ /* 0x000ea20000008800 */
[----:B------:R-:W-:Y:S01]  /*4020*/  UMOV UR11, 0x400 ;  /* 0x00000400000b7882 */ /* 0x000fe20000000000 */
[----:B------:R-:W-:Y:S01]  /*4030*/  WARPGROUP.ARRIVE ;  /* 0x00000000000079c5 */ /* 0x000fe20000000000 */
[----:B------:R-:W-:Y:S01]  /*4040*/  UMOV UR7, 0x40000040 ;  /* 0x4000004000077882 */ /* 0x000fe20000000000 */
[----:B01----:R-:W-:Y:S01]  /*4050*/  IADD3 R0, -R2, 0xb, RZ ;  /* 0x0000000b02007810 */ /* 0x003fe20007ffe1ff */
[----:B--2---:R-:W-:-:S04]  /*4060*/  ULEA UR11, UR10, UR11, 0x18 ;  /* 0x0000000b0a0b7291 */ /* 0x004fc8000f8ec03f */
[----:B------:R-:W-:-:S04]  /*4070*/  UIADD3 UR6, UR11, 0x400, URZ ;  /* 0x000004000b067890 */ /* 0x000fc8000fffe03f */
        /* <DEDUP_REMOVED lines=45> */
.L_x_223:
        /* <DEDUP_REMOVED lines=149> */
[----:B------:R-:W-:-:S06]  /*4ca0*/  FFMA.FTZ R86, R86, R3, -R10 ;  /* 0x0000000356567223 */ /* 0x000fcc000001080a */
        /* <DEDUP_REMOVED lines=20> */
[----:B------:R-:W-:-:S06]  /*4df0*/  FFMA.FTZ R38, R67, R3, -R10 ;  /* 0x0000000343267223 */ /* 0x000fcc000001080a */
        /* <DEDUP_REMOVED lines=15> */
[----:B--2---:R-:W-:Y:S01]  /*4ef0*/  FADD.FTZ R27, R21, R40 ;  /* 0x00000028151b7221 */ /* 0x004fe20000010000 */
[-CC-:B------:R-:W-:Y:S01]  /*4f00*/  FFMA.FTZ R40, R71, R3.reuse, -R10.reuse ;  /* 0x0000000347287223 */ /* 0x180fe2000001080a */
[----:B------:R-:W-:-:S05]  /*4f10*/  FFMA.FTZ R10, R87, R3, -R10 ;  /* 0x00000003570a7223 */ /* 0x000fca000001080a */
        /* <DEDUP_REMOVED lines=90> */
.L_x_224:
        /* <DEDUP_REMOVED lines=103> */
[-C--:B------:R-:W-:Y:S01]  /*5b30*/  FMUL.FTZ R150, R150, R8.reuse ;  /* 0x0000000896967220 */ /* 0x080fe20000410000 */
[----:B------:R-:W-:Y:S01]  /*5b40*/  FMUL.FTZ R151, R151, R8 ;  /* 0x0000000897977220 */ /* 0x000fe20000410000 */
[----:B------:R-:W-:-:S02]  /*5b50*/  IMAD.MOV.U32 R9, RZ, RZ, R4 ;  /* 0x000000ffff097224 */ /* 0x000fc400078e0004 */
[----:B------:R-:W-:Y:S01]  /*5b60*/  IMAD.MOV.U32 R7, RZ, RZ, R0 ;  /* 0x000000ffff077224 */ /* 0x000fe200078e0000 */
[----:B------:R-:W-:Y:S06]  /*5b70*/  @P1 BRA `(.L_x_225) ;  /* 0xffffffdc00dc1947 */ /* 0x000fec000383ffff */
.L_x_214:
[----:B------:R-:W-:Y:S06]  /*5b80*/  BAR.ARV 0x8, 0x180 ;  /* 0x0206000000007b1d */ /* 0x000fec0000002000 */
[----:B------:R-:W-:Y:S05]  /*5b90*/  @!P0 BRA `(.L_x_226) ;  /* 0x0000000000048947 */ /* 0x000fea0003800000 */
[----:B------:R-:W-:Y:S01]  /*5ba0*/  BPT.TRAP 0x1 ;  /* 0x000000040000795c */ /* 0x000fe20000300000 */
.L_x_226:
        /* <DEDUP_REMOVED lines=9> */
.L_x_227:
[----:B-1----:R-:W-:Y:S05]  /*5c40*/  @P1 BRA `(.L_x_228) ;  /* 0x0000000000081947 */ /* 0x002fea0003800000 */
[----:B------:R-:W1:Y:S02]  /*5c50*/  SYNCS.PHASECHK.TRANS64.TRYWAIT P1, [UR5+0x28850], R7 ;  /* 0x02885007ff0075a7 */ /* 0x000e640008020145 */
[----:B-1----:R-:W-:Y:S05]  /*5c60*/  @!P1 BRA `(.L_x_229) ;  /* 0x00000080001c9947 */ /* 0x002fea0003800000 */
.L_x_228:
[----:B------:R-:W-:Y:S01]  /*5c70*/  UIADD3 UR4, UR4, 0x400, URZ ;  /* 0x0000040004047890 */ /* 0x000fe2000fffe03f */
[----:B------:R-:W-:Y:S01]  /*5c80*/  WARPGROUP.ARRIVE ;  /* 0x00000000000079c5 */ /* 0x000fe20000000000 */
[----:B------:R-:W-:Y:S01]  /*5c90*/  UMOV UR11, 0x40000040 ;  /* 0x40000040000b7882 */ /* 0x000fe20000000000 */
[----:B01----:R-:W0:Y:S01]  /*5ca0*/  SHFL.BFLY PT, R7, R6, 0x2, 0x1f ;  /* 0x0c401f0006077f89 */ /* 0x003e2200000e0000 */
[----:B------:R-:W-:Y:S01]  /*5cb0*/  USHF.R.U32.HI UR4, URZ, 0x4, UR4 ;  /* 0x000000043f047899 */ /* 0x000fe20008011604 */
[----:B------:R-:W-:Y:S01]  /*5cc0*/  IMAD.MOV.U32 R11, RZ, RZ, RZ ;  /* 0x000000ffff0b7224 */ /* 0x000fe200078e00ff */
[----:B------:R-:W-:Y:S01]  /*5cd0*/  MOV R21, 0xff800000 ;  /* 0xff80000000157802 */ /* 0x000fe20000000f00 */
[----:B------:R-:W1:Y:S01]  /*5ce0*/  SHFL.BFLY PT, R8, R5, 0x2, 0x1f ;  /* 0x0c401f0005087f89 */ /* 0x000e6200000e0000 */
[----:B------:R-:W-:Y:S01]  /*5cf0*/  ULOP3.LUT UR4, UR4, 0x3fff, URZ, 0xc0, !UPT ;  /* 0x00003fff04047892 */ /* 0x000fe2000f8ec03f */
[----:B------:R-:W-:-:S03]  /*5d00*/  IMAD.MOV.U32 R20, RZ, RZ, -0x800000 ;  /* 0xff800000ff147424 */ /* 0x000fc600078e00ff */
[----:B------:R-:W-:-:S04]  /*5d10*/  ULOP3.LUT UR4, UR4, 0x4000000, URZ, 0xfc, !UPT ;  /* 0x0400000004047892 */ /* 0x000fc8000f8efc3f */
[----:B------:R-:W-:-:S04]  /*5d20*/  ULEA UR4, UR42, UR4, 0xb ;  /* 0x000000042a047291 */ /* 0x000fc8000f8e583f */
[----:B------:R-:W-:-:S03]  /*5d30*/  UIADD3 UR6, UR4, 0x80, URZ ;  /* 0x0000008004067890 */ /* 0x000fc6000fffe03f */
[----:B------:R-:W-:Y:S02]  /*5d40*/  UMOV UR10, UR4 ;  /* 0x00000004000a7c82 */ /* 0x000fe40008000000 */
[----:B------:R-:W-:Y:S01]  /*5d50*/  HGMMA.64x128x16.F32 R88, R156, gdesc[UR8].tnspB, R88, gsb0 ;  /* 0x41e000089c587df0 */ /* 0x000fe20008000858 */
[----:B------:R-:W-:Y:S01]  /*5d60*/  UMOV UR11, 0x40000040 ;  /* 0x40000040000b7882 */ /* 0x000fe20000000000 */
[----:B------:R-:W-:Y:S01]  /*5d70*/  UMOV UR10, UR6 ;  /* 0x00000006000a7c82 */ /* 0x000fe20008000000 */
[----:B------:R-:W-:Y:S01]  /*5d80*/  UIADD3 UR6, UR4, 0x100, URZ ;  /* 0x0000010004067890 */ /* 0x000fe2000fffe03f */
[----:B0-----:R-:W-:Y:S01]  /*5d90*/  FADD.FTZ R7, R7, R6 ;  /* 0x0000000607077221 */ /* 0x001fe20000010000 */
[----:B-1----:R-:W-:Y:S01]  /*5da0*/  FADD.FTZ R9, R8, R5 ;  /* 0x0000000508097221 */ /* 0x002fe20000010000 */
[----:B------:R-:W-:-:S03]  /*5db0*/  IMAD.MOV.U32 R5, RZ, RZ, RZ ;  /* 0x000000ffff057224 */ /* 0x000fc600078e00ff */
[----:B------:R-:W0:Y:S04]  /*5dc0*/  SHFL.BFLY PT, R8, R7, 0x1, 0x1f ;  /* 0x0c201f0007087f89 */ /* 0x000e2800000e0000 */
[----:B------:R-:W1:Y:S01]  /*5dd0*/  SHFL.BFLY PT, R10, R9, 0x1, 0x1f ;  /* 0x0c201f00090a7f89 */ /* 0x000e6200000e0000 */
[----:B0-----:R-:W-:Y:S01]  /*5de0*/  FADD.FTZ R12, R7, R8 ;  /* 0x00000008070c7221 */ /* 0x001fe20000010000 */
[----:B-1----:R-:W-:-:S04]  /*5df0*/  FADD.FTZ R10, R9, R10 ;  /* 0x0000000a090a7221 */ /* 0x002fc80000010000 */
[----:B------:R-:W-:Y:S02]  /*5e00*/  FSETP.NE.FTZ.AND P1, PT, R12, RZ, PT ;  /* 0x000000ff0c00720b */ /* 0x000fe40003f35000 */
[----:B------:R-:W-:-:S11]  /*5e10*/  FSETP.NE.FTZ.AND P2, PT, R10, RZ, PT ;  /* 0x000000ff0a00720b */ /* 0x000fd60003f55000 */
[----:B------:R-:W0:Y:S01]  /*5e20*/  @P1 MUFU.LG2 R6, R12 ;  /* 0x0000000c00061308 */ /* 0x000e220000000c00 */
[C---:B------:R-:W-:Y:S01]  /*5e30*/  @P1 FMUL.FTZ R7, R3.reuse, 0.69314718246459960938 ;  /* 0x3f31721803071820 */ /* 0x040fe20000410000 */
[----:B------:R-:W-:-:S06]  /*5e40*/  @P2 FMUL.FTZ R14, R3, 0.69314718246459960938 ;  /* 0x3f317218030e2820 */ /* 0x000fcc0000410000 */
        /* <DEDUP_REMOVED lines=10> */
[----:B------:R-:W-:Y:S01]  /*5ef0*/  UMOV UR10, UR6 ;  /* 0x00000006000a7c82 */ /* 0x000fe20008000000 */
[----:B------:R-:W-:Y:S01]  /*5f00*/  UMOV UR11, 0x40000040 ;  /* 0x40000040000b7882 */ /* 0x000fe20000000000 */
[----:B------:R-:W-:Y:S01]  /*5f10*/  UIADD3 UR6, UR4, 0x180, URZ ;  /* 0x0000018004067890 */ /* 0x000fe2000fffe03f */
        /* <DEDUP_REMOVED lines=17> */
[----:B------:R-:W-:Y:S02]  /*6030*/  UIADD3 UR6, UR4, 0x300, URZ ;  /* 0x0000030004067890 */ /* 0x000fe4000fffe03f */
        /* <DEDUP_REMOVED lines=17> */
.L_x_230:
[----:B------:R-:W-:Y:S01]  /*6150*/  UIADD3 UR4, UR5, 0x28860, URZ ;  /* 0x0002886005047890 */ /* 0x000fe2000fffe03f */
[-C--:B------:R-:W-:Y:S01]  /*6160*/  FMUL.FTZ R12, R89, R5.reuse ;  /* 0x00000005590c7220 */ /* 0x080fe20000410000 */
[----:B------:R-:W-:Y:S01]  /*6170*/  UIADD3 UR42, UR42, 0x1, URZ ;  /* 0x000000012a2a7890 */ /* 0x000fe2000fffe03f */
[-C--:B------:R-:W-:Y:S01]  /*6180*/  FMUL.FTZ R157, R88, R5.reuse ;  /* 0x00000005589d7220 */ /* 0x080fe20000410000 */
[----:B------:R-:W-:Y:S01]  /*6190*/  UPRMT UR4, UR7, 0x654, UR4 ;  /* 0x0000065407047896 */ /* 0x000fe20008000004 */
[-C--:B------:R-:W-:Y:S01]  /*61a0*/  FMUL.FTZ R89, R92, R5.reuse ;  /* 0x000000055c597220 */ /* 0x080fe20000410000 */
[----:B------:R-:W-:Y:S01]  /*61b0*/  UISETP.NE.AND UP0, UPT, UR42, 0x2, UPT ;  /* 0x000000022a00788c */ /* 0x000fe2000bf05270 */
[-C--:B------:R-:W-:Y:S01]  /*61c0*/  FMUL.FTZ R6, R93, R5.reuse ;  /* 0x000000055d067220 */ /* 0x080fe20000410000 */
[-C--:B------:R-:W-:Y:S01]  /*61d0*/  FMUL.FTZ R92, R96, R5.reuse ;  /* 0x00000005605c7220 */ /* 0x080fe20000410000 */
[-C--:B------:R-:W-:Y:S01]  /*61e0*/  FMUL.FTZ R87, R97, R5.reuse ;  /* 0x0000000561577220 */ /* 0x080fe20000410000 */
[-C--:B------:R-:W-:Y:S01]  /*61f0*/  FMUL.FTZ R86, R100, R5.reuse ;  /* 0x0000000564567220 */ /* 0x080fe20000410000 */
[-C--:B------:R-:W-:Y:S01]  /*6200*/  FMUL.FTZ R83, R101, R5.reuse ;  /* 0x0000000565537220 */ /* 0x080fe20000410000 */
[-C--:B------:R-:W-:Y:S01]  /*6210*/  FMUL.FTZ R82, R104, R5.reuse ;  /* 0x0000000568527220 */ /* 0x080fe20000410000 */
[----:B------:R-:W-:Y:S01]  /*6220*/  SYNCS.ARRIVE.TRANS64.RED.A1T0 RZ, [UR4], RZ ;  /* 0x000000ffffff79a7 */ /* 0x000fe20008100404 */
[----:B------:R-:W-:Y:S01]  /*6230*/  USEL UR4, URZ, 0x1, UP0 ;  /* 0x000000013f047887 */ /* 0x000fe20008000000 */
        /* <DEDUP_REMOVED lines=50> */
[----:B------:R-:W-:Y:S01]  /*6560*/  PLOP3.LUT P0, PT, PT, PT, PT, 0x8, 0x0 ;  /* 0x000000000000781c */ /* 0x000fe20003f0e170 */
[-C--:B------:R-:W-:Y:S01]  /*6570*/  FMUL.FTZ R37, R143, R11.reuse ;  /* 0x0000000b8f257220 */ /* 0x080fe20000410000 */
[-C--:B------:R-:W-:Y:S01]  /*6580*/  FMUL.FTZ R36, R146, R11.reuse ;  /* 0x0000000b92247220 */ /* 0x080fe20000410000 */
[-C--:B------:R-:W-:Y:S01]  /*6590*/  FMUL.FTZ R33, R147, R11.reuse ;  /* 0x0000000b93217220 */ /* 0x080fe20000410000 */
[-C--:B------:R-:W-:Y:S01]  /*65a0*/  FMUL.FTZ R32, R150, R11.reuse ;  /* 0x0000000b96207220 */ /* 0x080fe20000410000 */
[----:B------:R-:W-:Y:S01]  /*65b0*/  FMUL.FTZ R151, R151, R11 ;  /* 0x0000000b97977220 */ /* 0x000fe20000410000 */
[----:B------:R-:W-:-:S02]  /*65c0*/  UIADD3 UR44, UR44, 0x1, URZ ;  /* 0x000000012c2c7890 */ /* 0x000fc4000fffe03f */
[----:B------:R-:W-:Y:S02]  /*65d0*/  USEL UR42, UR42, URZ, UP0 ;  /* 0x0000003f2a2a7287 */ /* 0x000fe40008000000 */
[----:B------:R-:W-:-:S12]  /*65e0*/  ULOP3.LUT UR43, UR43, UR4, URZ, 0x3c, !UPT ;  /* 0x000000042b2b7292 */ /* 0x000fd8000f8e3c3f */
.L_x_206:
[----:B------:R-:W0:Y:S01]  /*65f0*/  S2R R5, SR_CgaCtaId ;  /* 0x0000000000057919 */ /* 0x000e220000008800 */
[----:B------:R-:W-:Y:S01]  /*6600*/  MOV R0, 0x400 ;  /* 0x0000040000007802 */ /* 0x000fe20000000f00 */
[----:B------:R-:W-:Y:S01]  /*6610*/  BSSY B0, `(.L_x_231) ;  /* 0x0000213000007945 */ /* 0x000fe20003800000 */
[----:B------:R-:W-:Y:S02]  /*6620*/  BAR.SYNC.DEFER_BLOCKING 0x5, 0x180 ;  /* 0x0146000000007b1d */ /* 0x000fe40000010000 */
[----:B0-----:R-:W-:-:S05]  /*6630*/  LEA R0, R5, R0, 0x18 ;  /* 0x0000000005007211 */ /* 0x001fca00078ec0ff */
[----:B------:R-:W0:Y:S02]  /*6640*/  LDS.128 R44, [R0+0x288d0] ;  /* 0x0288d000002c7984 */ /* 0x000e240000000c00 */
[----:B0-----:R-:W-:Y:S02]  /*6650*/  R2UR UR5, R45 ;  /* 0x000000002d0572ca */ /* 0x001fe400000e0000 */
[----:B------:R-:W-:Y:S01]  /*6660*/  R2UR UR6, R46 ;  /* 0x000000002e0672ca */ /* 0x000fe200000e0000 */
[----:B------:R-:W-:Y:S06]  /*6670*/  BAR.ARV 0x4, 0x180 ;  /* 0x0106000000007b1d */ /* 0x000fec0000002000 */
[----:B------:R-:W-:Y:S08]  /*6680*/  @P0 BRA `(.L_x_232) ;  /* 0x0000001400440947 */ /* 0x000ff00003800000 */
[----:B------:R-:W0:Y:S01]  /*6690*/  S2R R5, SR_SWINHI ;  /* 0x0000000000057919 */ /* 0x000e220000002f00 */
[----:B------:R-:W-:Y:S01]  /*66a0*/  F2FP.F16.F32.PACK_AB R7, R7, R8 ;  /* 0x000000080707723e */ /* 0x000fe200000000ff */
[----:B------:R-:W-:Y:S01]  /*66b0*/  ULDC.64 UR8, c[0x0][0xc00] ;  /* 0x0003000000087ab9 */ /* 0x000fe20000000a00 */
[----:B------:R-:W-:Y:S01]  /*66c0*/  F2FP.F16.F32.PACK_AB R6, R6, R89 ;  /* 0x000000590606723e */ /* 0x000fe200000000ff */
[----:B------:R-:W-:Y:S01]  /*66d0*/  UISETP.NE.U32.AND UP0, UPT, UR8, URZ, UPT ;  /* 0x0000003f0800728c */ /* 0x000fe2000bf05070 */
[----:B------:R-:W-:Y:S01]  /*66e0*/  F2FP.F16.F32.PACK_AB R148, R35, R38 ;  /* 0x000000262394723e */ /* 0x000fe200000000ff */
[----:B------:R-:W-:Y:S01]  /*66f0*/  USHF.L.U32 UR10, UR37, 0x2, URZ ;  /* 0x00000002250a7899 */ /* 0x000fe2000800063f */
[----:B------:R-:W-:Y:S01]  /*6700*/  F2FP.F16.F32.PACK_AB R149, R33, R36 ;  /* 0x000000242195723e */ /* 0x000fe200000000ff */
[----:B------:R-:W-:Y:S01]  /*6710*/  UISETP.NE.AND.EX UP0, UPT, UR9, URZ, UPT, UP0 ;  /* 0x0000003f0900728c */ /* 0x000fe2000bf05300 */
[----:B------:R-:W-:Y:S01]  /*6720*/  F2FP.F16.F32.PACK_AB R150, R3, R34 ;  /* 0x000000220396723e */ /* 0x000fe200000000ff */
[----:B------:R-:W-:Y:S01]  /*6730*/  USHF.L.U64.HI UR11, UR37, 0x2, UR38 ;  /* 0x00000002250b7899 */ /* 0x000fe20008010226 */
[----:B------:R-:W-:Y:S01]  /*6740*/  F2FP.F16.F32.PACK_AB R151, R151, R32 ;  /* 0x000000209797723e */ /* 0x000fe200000000ff */
[----:B------:R-:W-:-:S04]  /*6750*/  UIADD3 UR4, UP1, UR10, UR8, URZ ;  /* 0x000000080a047290 */ /* 0x000fc8000ff3e03f */
[----:B------:R-:W-:-:S03]  /*6760*/  UIADD3.X UR7, UR11, UR9, URZ, UP1, !UPT ;  /* 0x000000090b077290 */ /* 0x000fc60008ffe43f */
[----:B------:R-:W-:Y:S01]  /*6770*/  ULDC.64 UR8, c[0x0][0xc08] ;  /* 0x0003020000087ab9 */ /* 0x000fe20000000a00 */
[----:B------:R-:W-:Y:S02]  /*6780*/  MOV R24, R0 ;  /* 0x0000000000187202 */ /* 0x000fe40000000f00 */
[----:B0-----:R-:W-:-:S03]  /*6790*/  MOV R25, R5 ;  /* 0x0000000500197202 */ /* 0x001fc60000000f00 */
[----:B------:R-:W-:-:S03]  /*67a0*/  IMAD.WIDE R4, R155, 0x2, R24 ;  /* 0x000000029b047825 */ /* 0x000fc600078e0218 */
[C---:B------:R-:W-:Y:S02]  /*67b0*/  IADD3 R91, P5, R4.reuse, 0x40, RZ ;  /* 0x00000040045b7810 */ /* 0x040fe40007fbe0ff */
[C---:B------:R-:W-:Y:S02]  /*67c0*/  LOP3.LUT R9, R4.reuse, 0x380, RZ, 0xc0, !PT ;  /* 0x0000038004097812 */ /* 0x040fe400078ec0ff */
[C---:B------:R-:W-:Y:S01]  /*67d0*/  IADD3 R45, P6, R4.reuse, 0x20, RZ ;  /* 0x00000020042d7810 */ /* 0x040fe20007fde0ff */
[--C-:B------:R-:W-:Y:S01]  /*67e0*/  IMAD.X R29, RZ, RZ, R5.reuse, P5 ;  /* 0x000000ffff1d7224 */ /* 0x100fe200028e0605 */
[----:B------:R-:W-:Y:S02]  /*67f0*/  IADD3 R95, P4, R4, 0x60, RZ ;  /* 0x00000060045f7810 */ /* 0x000fe40007f9e0ff */
[----:B------:R-:W-:Y:S01]  /*6800*/  LOP3.LUT R26, R91, 0x380, RZ, 0xc0, !PT ;  /* 0x000003805b1a7812 */ /* 0x000fe200078ec0ff */
[--C-:B------:R-:W-:Y:S01]  /*6810*/  IMAD.X R31, RZ, RZ, R5.reuse, P6 ;  /* 0x000000ffff1f7224 */ /* 0x100fe200030e0605 */
[----:B------:R-:W-:Y:S01]  /*6820*/  SHF.R.U64 R9, R9, 0x3, RZ ;  /* 0x0000000309097819 */ /* 0x000fe200000012ff */
[----:B------:R-:W-:Y:S01]  /*6830*/  IMAD.X R27, RZ, RZ, R5, P4 ;  /* 0x000000ffff1b7224 */ /* 0x000fe200020e0605 */
[----:B------:R-:W-:-:S02]  /*6840*/  LOP3.LUT R14, R45, 0x380, RZ, 0xc0, !PT ;  /* 0x000003802d0e7812 */ /* 0x000fc400078ec0ff */
[----:B------:R-:W-:Y:S02]  /*6850*/  LOP3.LUT R44, R95, 0x380, RZ, 0xc0, !PT ;  /* 0x000003805f2c7812 */ /* 0x000fe400078ec0ff */
[C---:B------:R-:W-:Y:S02]  /*6860*/  IADD3 R97, P3, R4.reuse, 0x4000, RZ ;  /* 0x0000400004617810 */ /* 0x040fe40007f7e0ff */
[C---:B------:R-:W-:Y:S02]  /*6870*/  IADD3 R99, P2, R4.reuse, 0x4020, RZ ;  /* 0x0000402004637810 */ /* 0x040fe40007f5e0ff */
[C---:B------:R-:W-:Y:S01]  /*6880*/  IADD3 R101, P1, R4.reuse, 0x4040, RZ ;  /* 0x0000404004657810 */ /* 0x040fe20007f3e0ff */
[--C-:B------:R-:W-:Y:S01]  /*6890*/  IMAD.X R15, RZ, RZ, R5.reuse, P3 ;  /* 0x000000ffff0f7224 */ /* 0x100fe200018e0605 */
[----:B------:R-:W-:Y:S01]  /*68a0*/  IADD3 R90, P0, R4, 0x4060, RZ ;  /* 0x00004060045a7810 */ /* 0x000fe20007f1e0ff */
[--C-:B------:R-:W-:Y:S01]  /*68b0*/  IMAD.X R13, RZ, RZ, R5.reuse, P2 ;  /* 0x000000ffff0d7224 */ /* 0x100fe200010e0605 */
[----:B------:R-:W-:Y:S01]  /*68c0*/  SHF.R.U64 R26, R26, 0x3, RZ ;  /* 0x000000031a1a7819 */ /* 0x000fe200000012ff */
[--C-:B------:R-:W-:Y:S01]  /*68d0*/  IMAD.X R11, RZ, RZ, R5.reuse, P1 ;  /* 0x000000ffff0b7224 */ /* 0x100fe200008e0605 */
[----:B------:R-:W-:Y:S01]  /*68e0*/  LOP3.LUT R4, R9, R4, RZ, 0x3c, !PT ;  /* 0x0000000409047212 */ /* 0x000fe200078e3cff */
[----:B------:R-:W-:Y:S01]  /*68f0*/  IMAD.X R9, RZ, RZ, R5, P0 ;  /* 0x000000ffff097224 */ /* 0x000fe200000e0605 */
[----:B------:R-:W-:-:S02]  /*6900*/  SHF.R.U64 R14, R14, 0x3, RZ ;  /* 0x000000030e0e7819 */ /* 0x000fc400000012ff */
[----:B------:R-:W-:Y:S02]  /*6910*/  SHF.R.U64 R44, R44, 0x3, RZ ;  /* 0x000000032c2c7819 */ /* 0x000fe400000012ff */
[----:B------:R-:W-:Y:S02]  /*6920*/  LOP3.LUT R28, R26, R91, RZ, 0x3c, !PT ;  /* 0x0000005b1a1c7212 */ /* 0x000fe400078e3cff */
[----:B------:R-:W-:Y:S02]  /*6930*/  MOV R91, R4 ;  /* 0x00000004005b7202 */ /* 0x000fe40000000f00 */
[----:B------:R-:W-:Y:S02]  /*6940*/  F2FP.F16.F32.PACK_AB R5, R10, R93 ;  /* 0x0000005d0a05723e */ /* 0x000fe400000000ff */
[----:B------:R-:W-:Y:S02]  /*6950*/  LOP3.LUT R30, R14, R45, RZ, 0x3c, !PT ;  /* 0x0000002d0e1e7212 */ /* 0x000fe400078e3cff */
[----:B------:R-:W-:-:S02]  /*6960*/  LOP3.LUT R26, R44, R95, RZ, 0x3c, !PT ;  /* 0x0000005f2c1a7212 */ /* 0x000fc400078e3cff */
[----:B------:R-:W-:Y:S02]  /*6970*/  LOP3.LUT R10, R99, 0x380, RZ, 0xc0, !PT ;  /* 0x00000380630a7812 */ /* 0x000fe400078ec0ff */
[----:B------:R-:W-:Y:S02]  /*6980*/  LOP3.LUT R44, R101, 0x380, RZ, 0xc0, !PT ;  /* 0x00000380652c7812 */ /* 0x000fe400078ec0ff */
[----:B------:R-:W-:Y:S02]  /*6990*/  LOP3.LUT R45, R90, 0x380, RZ, 0xc0, !PT ;  /* 0x000003805a2d7812 */ /* 0x000fe400078ec0ff */
[----:B------:R-:W-:Y:S02]  /*69a0*/  LOP3.LUT R46, R97, 0x380, RZ, 0xc0, !PT ;  /* 0x00000380612e7812 */ /* 0x000fe400078ec0ff */
[----:B------:R-:W-:Y:S02]  /*69b0*/  SHF.R.U64 R10, R10, 0x3, RZ ;  /* 0x000000030a0a7819 */ /* 0x000fe400000012ff */
[----:B------:R-:W-:-:S02]  /*69c0*/  SHF.R.U64 R44, R44, 0x3, RZ ;  /* 0x000000032c2c7819 */ /* 0x000fc400000012ff */
[----:B------:R-:W-:Y:S02]  /*69d0*/  SHF.R.U64 R45, R45, 0x3, RZ ;  /* 0x000000032d2d7819 */ /* 0x000fe400000012ff */
[----:B------:R-:W-:Y:S02]  /*69e0*/  SHF.R.U64 R46, R46, 0x3, RZ ;  /* 0x000000032e2e7819 */ /* 0x000fe400000012ff */
[----:B------:R-:W-:Y:S01]  /*69f0*/  F2FP.F16.F32.PACK_AB R4, R12, R157 ;  /* 0x0000009d0c04723e */ /* 0x000fe200000000ff */
[----:B------:R-:W-:Y:S01]  /*6a00*/  BAR.SYNC.DEFER_BLOCKING 0x1, 0x100 ;  /* 0x0044000000007b1d */ /* 0x000fe20000010000 */
[----:B------:R-:W-:Y:S02]  /*6a10*/  LOP3.LUT R12, R10, R99, RZ, 0x3c, !PT ;  /* 0x000000630a0c7212 */ /* 0x000fe400078e3cff */
[----:B------:R-:W-:Y:S02]  /*6a20*/  LOP3.LUT R10, R44, R101, RZ, 0x3c, !PT ;  /* 0x000000652c0a7212 */ /* 0x000fe400078e3cff */
[----:B------:R-:W-:-:S02]  /*6a30*/  LOP3.LUT R8, R45, R90, RZ, 0x3c, !PT ;  /* 0x0000005a2d087212 */ /* 0x000fc400078e3cff */
[----:B------:R-:W-:Y:S02]  /*6a40*/  LOP3.LUT R14, R46, R97, RZ, 0x3c, !PT ;  /* 0x000000612e0e7212 */ /* 0x000fe400078e3cff */
[----:B------:R-:W-:Y:S02]  /*6a50*/  MOV R46, R26 ;  /* 0x0000001a002e7202 */ /* 0x000fe40000000f00 */
[----:B------:R-:W-:Y:S02]  /*6a60*/  MOV R27, R10 ;  /* 0x0000000a001b7202 */ /* 0x000fe40000000f00 */
[----:B------:R-:W-:Y:S02]  /*6a70*/  MOV R26, R8 ;  /* 0x00000008001a7202 */ /* 0x000fe40000000f00 */
[----:B------:R-:W-:Y:S02]  /*6a80*/  MOV R90, R30 ;  /* 0x0000001e005a7202 */ /* 0x000fe40000000f00 */
[----:B------:R-:W-:-:S02]  /*6a90*/  F2FP.F16.F32.PACK_AB R8, R87, R92 ;  /* 0x0000005c5708723e */ /* 0x000fc400000000ff */
[----:B------:R-:W-:Y:S02]  /*6aa0*/  F2FP.F16.F32.PACK_AB R9, R85, R88 ;  /* 0x000000585509723e */ /* 0x000fe400000000ff */
[----:B------:R-:W-:Y:S02]  /*6ab0*/  F2FP.F16.F32.PACK_AB R10, R83, R86 ;  /* 0x00000056530a723e */ /* 0x000fe400000000ff */
[----:B------:R-:W-:Y:S01]  /*6ac0*/  F2FP.F16.F32.PACK_AB R11, R81, R84 ;  /* 0x00000054510b723e */ /* 0x000fe200000000ff */
[----:B------:R0:W-:Y:S01]  /*6ad0*/  STSM.16.M88.4 [R91], R4 ;  /* 0x000000045b007844 */ /* 0x0001e20000000200 */
[----:B------:R-:W-:Y:S02]  /*6ae0*/  MOV R89, R28 ;  /* 0x0000001c00597202 */ /* 0x000fe40000000f00 */
[----:B------:R-:W-:Y:S01]  /*6af0*/  MOV R45, R14 ;  /* 0x0000000e002d7202 */ /* 0x000fe20000000f00 */
[----:B------:R1:W-:Y:S01]  /*6b00*/  STSM.16.M88.4 [R90], R8 ;  /* 0x000000085a007844 */ /* 0x0003e20000000200 */
[----:B------:R-:W-:-:S02]  /*6b10*/  MOV R44, R12 ;  /* 0x0000000c002c7202 */ /* 0x000fc40000000f00 */
[----:B------:R-:W-:Y:S02]  /*6b20*/  F2FP.F16.F32.PACK_AB R12, R71, R74 ;  /* 0x0000004a470c723e */ /* 0x000fe400000000ff */
[----:B------:R-:W-:Y:S02]  /*6b30*/  F2FP.F16.F32.PACK_AB R13, R69, R72 ;  /* 0x00000048450d723e */ /* 0x000fe400000000ff */
[----:B------:R-:W-:Y:S02]  /*6b40*/  F2FP.F16.F32.PACK_AB R14, R67, R70 ;  /* 0x00000046430e723e */ /* 0x000fe400000000ff */
[----:B------:R-:W-:Y:S02]  /*6b50*/  F2FP.F16.F32.PACK_AB R15, R65, R68 ;  /* 0x00000044410f723e */ /* 0x000fe400000000ff */
[----:B------:R-:W-:Y:S02]  /*6b60*/  F2FP.F16.F32.PACK_AB R28, R63, R66 ;  /* 0x000000423f1c723e */ /* 0x000fe400000000ff */
[----:B0-----:R-:W-:-:S02]  /*6b70*/  F2FP.F16.F32.PACK_AB R4, R79, R82 ;  /* 0x000000524f04723e */ /* 0x001fc400000000ff */
[----:B------:R-:W-:Y:S02]  /*6b80*/  F2FP.F16.F32.PACK_AB R5, R77, R80 ;  /* 0x000000504d05723e */ /* 0x000fe400000000ff */
[----:B------:R-:W-:Y:S02]  /*6b90*/  F2FP.F16.F32.PACK_AB R6, R75, R78 ;  /* 0x0000004e4b06723e */ /* 0x000fe400000000ff */
[----:B------:R-:W-:Y:S02]  /*6ba0*/  F2FP.F16.F32.PACK_AB R7, R73, R76 ;  /* 0x0000004c4907723e */ /* 0x000fe400000000ff */
[----:B------:R-:W-:Y:S02]  /*6bb0*/  F2FP.F16.F32.PACK_AB R29, R61, R64 ;  /* 0x000000403d1d723e */ /* 0x000fe400000000ff */
[----:B------:R-:W-:Y:S01]  /*6bc0*/  F2FP.F16.F32.PACK_AB R30, R59, R62 ;  /* 0x0000003e3b1e723e */ /* 0x000fe200000000ff */
[----:B------:R0:W-:Y:S01]  /*6bd0*/  STSM.16.M88.4 [R89], R4 ;  /* 0x0000000459007844 */ /* 0x0001e20000000200 */
[----:B------:R-:W-:-:S02]  /*6be0*/  F2FP.F16.F32.PACK_AB R31, R57, R60 ;  /* 0x0000003c391f723e */ /* 0x000fc400000000ff */
[----:B------:R-:W-:Y:S01]  /*6bf0*/  F2FP.F16.F32.PACK_AB R60, R55, R58 ;  /* 0x0000003a373c723e */ /* 0x000fe200000000ff */
[----:B------:R2:W-:Y:S01]  /*6c00*/  STSM.16.M88.4 [R46], R12 ;  /* 0x0000000c2e007844 */ /* 0x0005e20000000200 */
[----:B------:R-:W-:Y:S02]  /*6c10*/  F2FP.F16.F32.PACK_AB R61, R53, R56 ;  /* 0x00000038353d723e */ /* 0x000fe400000000ff */
[----:B------:R-:W-:Y:S01]  /*6c20*/  F2FP.F16.F32.PACK_AB R62, R51, R54 ;  /* 0x00000036333e723e */ /* 0x000fe200000000ff */
[----:B------:R-:W-:Y:S01]  /*6c30*/  STSM.16.M88.4 [R45], R28 ;  /* 0x0000001c2d007844 */ /* 0x000fe20000000200 */
[----:B------:R-:W-:Y:S02]  /*6c40*/  F2FP.F16.F32.PACK_AB R63, R49, R52 ;  /* 0x00000034313f723e */ /* 0x000fe400000000ff */
[----:B-1----:R-:W-:Y:S02]  /*6c50*/  F2FP.F16.F32.PACK_AB R8, R43, R50 ;  /* 0x000000322b08723e */ /* 0x002fe400000000ff */
[----:B------:R-:W-:Y:S01]  /*6c60*/  F2FP.F16.F32.PACK_AB R9, R41, R48 ;  /* 0x000000302909723e */ /* 0x000fe200000000ff */
[----:B------:R-:W-:Y:S01]  /*6c70*/  STSM.16.M88.4 [R44], R60 ;  /* 0x0000003c2c007844 */ /* 0x000fe20000000200 */
[----:B------:R-:W-:Y:S01]  /*6c80*/  F2FP.F16.F32.PACK_AB R10, R39, R42 ;  /* 0x0000002a270a723e */ /* 0x000fe200000000ff */
[----:B0-----:R-:W-:Y:S01]  /*6c90*/  IMAD.U32 R4, RZ, RZ, UR4 ;  /* 0x00000004ff047e24 */ /* 0x001fe2000f8e00ff */
[----:B------:R-:W-:-:S02]  /*6ca0*/  F2FP.F16.F32.PACK_AB R11, R37, R40 ;  /* 0x00000028250b723e */ /* 0x000fc400000000ff */
[----:B------:R-:W-:Y:S01]  /*6cb0*/  PLOP3.LUT P0, PT, PT, PT, UP0, 0x80, 0x0 ;  /* 0x000000000000781c */ /* 0x000fe20003f0f008 */
[----:B------:R-:W-:Y:S01]  /*6cc0*/  UISETP.NE.U32.AND UP1, UPT, UR8, URZ, UPT ;  /* 0x0000003f0800728c */ /* 0x000fe2000bf25070 */
[----:B------:R-:W-:Y:S01]  /*6cd0*/  MOV R5, UR7 ;  /* 0x0000000700057c02 */ /* 0x000fe20008000f00 */
[----:B------:R0:W-:Y:S01]  /*6ce0*/  STSM.16.M88.4 [R27], R8 ;  /* 0x000000081b007844 */ /* 0x0001e20000000200 */
[----:B--2---:R-:W1:Y:S03]  /*6cf0*/  LDC R46, c[0x0][0xbe8] ;  /* 0x0002fa00ff2e7b82 */ /* 0x004e660000000800 */
[----:B------:R2:W-:Y:S05]  /*6d00*/  STSM.16.M88.4 [R26], R148 ;  /* 0x000000941a007844 */ /* 0x0005ea0000000200 */
[----:B------:R-:W-:Y:S06]  /*6d10*/  BAR.SYNC.DEFER_BLOCKING 0x1, 0x100 ;  /* 0x0044000000007b1d */ /* 0x000fec0000010000 */
[----:B------:R-:W3:Y:S01]  /*6d20*/  @P0 LDG.E R3, desc[UR50][R4.64] ;  /* 0x0000003204030981 */ /* 0x000ee2000c1e1900 */
[----:B------:R-:W-:Y:S01]  /*6d30*/  UISETP.NE.AND.EX UP1, UPT, UR9, URZ, UPT, UP1 ;  /* 0x0000003f0900728c */ /* 0x000fe2000bf25310 */
[----:B-1----:R-:W-:Y:S01]  /*6d40*/  ISETP.NE.AND P1, PT, R46, 0x1, PT ;  /* 0x000000012e00780c */ /* 0x002fe20003f25270 */
[----:B------:R-:W-:Y:S01]  /*6d50*/  ULDC UR7, c[0x0][0xa88] ;  /* 0x0002a20000077ab9 */ /* 0x000fe20000000800 */
[----:B------:R-:W-:Y:S01]  /*6d60*/  UMOV UR4, URZ ;  /* 0x0000003f00047c82 */ /* 0x000fe20008000000 */
[----:B0-----:R-:W-:-:S02]  /*6d70*/  IMAD.U32 R9, RZ, RZ, UR39 ;  /* 0x00000027ff097e24 */ /* 0x001fc4000f8e00ff */
[----:B------:R-:W-:-:S05]  /*6d80*/  PLOP3.LUT P2, PT, PT, PT, UP1, 0x80, 0x0 ;  /* 0x000000000000781c */ /* 0x000fca0003f4f018 */
[----:B------:R-:W-:-:S03]  /*6d90*/  @UP1 UIADD3 UR8, UP2, UR10, UR8, URZ ;  /* 0x000000080a081290 */ /* 0x000fc6000ff5e03f */
[----:B------:R-:W0:Y:S01]  /*6da0*/  @P1 LDC R6, c[0x0][0xbec] ;  /* 0x0002fb00ff061b82 */ /* 0x000e220000000800 */
[----:B------:R-:W-:Y:S02]  /*6db0*/  @UP1 UIADD3.X UR9, UR11, UR9, URZ, UP2, !UPT ;  /* 0x000000090b091290 */ /* 0x000fe400097fe43f */
[----:B------:R-:W-:-:S04]  /*6dc0*/  IMAD.U32 R10, RZ, RZ, UR8 ;  /* 0x00000008ff0a7e24 */ /* 0x000fc8000f8e00ff */
[----:B------:R-:W-:Y:S01]  /*6dd0*/  IMAD.U32 R11, RZ, RZ, UR9 ;  /* 0x00000009ff0b7e24 */ /* 0x000fe2000f8e00ff */
[----:B------:R-:W1:Y:S01]  /*6de0*/  @P1 LDC R12, c[0x0][0xbf0] ;  /* 0x0002fc00ff0c1b82 */ /* 0x000e620000000800 */
[----:B---3--:R-:W-:Y:S01]  /*6df0*/  @P0 R2UR UR4, R3 ;  /* 0x00000000030402ca */ /* 0x008fe200000e0000 */
[----:B------:R-:W-:-:S06]  /*6e00*/  IMAD.U32 R3, RZ, RZ, UR7 ;  /* 0x00000007ff037e24 */ /* 0x000fcc000f8e00ff */
[----:B------:R2:W5:Y:S01]  /*6e10*/  @P2 LDG.E R3, desc[UR50][R10.64] ;  /* 0x000000320a032981 */ /* 0x000562000c1e1900 */
[----:B01----:R-:W-:Y:S07]  /*6e20*/  @P2 BRA `(.L_x_233) ;  /* 0x0000000000102947 */ /* 0x003fee0003800000 */
[----:B------:R-:W-:Y:S05]  /*6e30*/  @!P0 BRA `(.L_x_233) ;  /* 0x00000000000c8947 */ /* 0x000fea0003800000 */
[----:B------:R-:W3:Y:S04]  /*6e40*/  LDG.E R8, desc[UR50][R4.64] ;  /* 0x0000003204087981 */ /* 0x000ee8000c1e1900 */
[----:B-----5:R-:W3:Y:S02]  /*6e50*/  LDG.E R3, desc[UR50][R4.64+0x4] ;  /* 0x0000043204037981 */ /* 0x020ee4000c1e1900 */
[----:B---3--:R-:W-:-:S07]  /*6e60*/  IMAD.IADD R3, R3, 0x1, -R8 ;  /* 0x0000000103037824 */ /* 0x008fce00078e0a08 */
.L_x_233:
[----:B------:R-:W-:Y:S01]  /*6e70*/  USHF.R.S32.HI UR14, URZ, 0x1f, UR40 ;  /* 0x0000001f3f0e7899 */ /* 0x000fe20008011428 */
[----:B------:R-:W-:Y:S01]  /*6e80*/  IMAD R9, R9, 0x80, R16 ;  /* 0x0000008009097824 */ /* 0x000fe200078e0210 */
[----:B------:R-:W-:Y:S01]  /*6e90*/  ULDC.64 UR12, c[0x0][0xb90] ;  /* 0x0002e400000c7ab9 */ /* 0x000fe20000000a00 */
[----:B------:R-:W-:Y:S01]  /*6ea0*/  USHF.R.S32.HI UR11, URZ, 0x1f, UR4 ;  /* 0x0000001f3f0b7899 */ /* 0x000fe20008011404 */
[----:B-----5:R-:W-:Y:S01]  /*6eb0*/  IMAD R50, R3, R46, RZ ;  /* 0x0000002e03327224 */ /* 0x020fe200078e02ff */
[----:B------:R-:W-:Y:S01]  /*6ec0*/  UIMAD UR7, UR14, UR12, URZ ;  /* 0x0000000c0e0772a4 */ /* 0x000fe2000f8e023f */
[----:B------:R-:W-:Y:S01]  /*6ed0*/  @P1 IMAD.HI.U32 R5, R9, R6, RZ ;  /* 0x0000000609051227 */ /* 0x000fe200078e00ff */
[----:B------:R-:W-:Y:S01]  /*6ee0*/  UMOV UR10, UR4 ;  /* 0x00000004000a7c82 */ /* 0x000fe20008000000 */
[----:B------:R-:W-:Y:S02]  /*6ef0*/  USEL UR38, UR38, URZ, !UP0 ;  /* 0x0000003f26267287 */ /* 0x000fe4000c000000 */
[----:B------:R-:W-:Y:S01]  /*6f00*/  UIMAD.WIDE.U32 UR8, UR40, UR12, UR10 ;  /* 0x0000000c280872a5 */ /* 0x000fe2000f8e000a */
[----:B------:R-:W-:Y:S01]  /*6f10*/  IMAD.MOV.U32 R4, RZ, RZ, R9 ;  /* 0x000000ffff047224 */ /* 0x000fe200078e0009 */
[----:B------:R-:W-:Y:S01]  /*6f20*/  UIMAD UR7, UR40, UR13, UR7 ;  /* 0x0000000d280772a4 */ /* 0x000fe2000f8e0207 */
[----:B------:R-:W-:Y:S01]  /*6f30*/  @P1 SHF.R.U32.HI R4, RZ, R12, R5 ;  /* 0x0000000cff041219 */ /* 0x000fe20000011605 */
[----:B------:R-:W-:Y:S01]  /*6f40*/  USEL UR37, UR37, URZ, !UP0 ;  /* 0x0000003f25257287 */ /* 0x000fe2000c000000 */
[----:B------:R-:W-:Y:S01]  /*6f50*/  IMAD R5, R17, 0x40, R22 ;  /* 0x0000004011057824 */ /* 0x000fe200078e0216 */
[----:B------:R-:W-:Y:S01]  /*6f60*/  ULDC.64 UR12, c[0x0][0xb98] ;  /* 0x0002e600000c7ab9 */ /* 0x000fe20000000a00 */
[----:B------:R-:W-:Y:S01]  /*6f70*/  UIADD3 UR9, UR9, UR7, URZ ;  /* 0x0000000709097290 */ /* 0x000fe2000fffe03f */
[----:B------:R-:W-:Y:S01]  /*6f80*/  IADD3 R7, -R4, RZ, RZ ;  /* 0x000000ff04077210 */ /* 0x000fe20007ffe1ff */
[----:B------:R-:W-:Y:S01]  /*6f90*/  UIMAD UR7, UR38, UR12, URZ ;  /* 0x0000000c260772a4 */ /* 0x000fe2000f8e023f */
[----:B------:R-:W-:Y:S01]  /*6fa0*/  IMAD.WIDE R24, R5, 0x2, R24 ;  /* 0x0000000205187825 */ /* 0x000fe200078e0218 */
[----:B------:R-:W-:Y:S01]  /*6fb0*/  UIMAD.WIDE.U32 UR8, UR37, UR12, UR8 ;  /* 0x0000000c250872a5 */ /* 0x000fe2000f8e0008 */
[----:B------:R-:W-:Y:S01]  /*6fc0*/  SHF.R.S32.HI R5, RZ, 0x1f, R4 ;  /* 0x0000001fff057819 */ /* 0x000fe20000011404 */
[----:B------:R-:W-:Y:S01]  /*6fd0*/  UIMAD UR7, UR37, UR13, UR7 ;  /* 0x0000000d250772a4 */ /* 0x000fe2000f8e0207 */
[----:B------:R-:W-:Y:S01]  /*6fe0*/  IMAD R7, R46, R7, R9 ;  /* 0x000000072e077224 */ /* 0x000fe200078e0209 */
[----:B--2---:R-:W-:Y:S01]  /*6ff0*/  IADD3 R11, P3, R24, 0x2000, RZ ;  /* 0x00002000180b7810 */ /* 0x004fe20007f7e0ff */
[----:B------:R-:W-:Y:S01]  /*7000*/  ULDC.64 UR12, c[0x0][0xaa0] ;  /* 0x0002a800000c7ab9 */ /* 0x000fe20000000a00 */
[----:B------:R-:W-:-:S02]  /*7010*/  IADD3 R4, P2, R4, UR8, RZ ;  /* 0x0000000804047c10 */ /* 0x000fc4000ff5e0ff */
[----:B------:R-:W-:Y:S01]  /*7020*/  IMAD.U32 R6, RZ, RZ, UR7 ;  /* 0x00000007ff067e24 */ /* 0x000fe2000f8e00ff */
[----:B------:R-:W-:Y:S02]  /*7030*/  LOP3.LUT R8, R11, 0x380, RZ, 0xc0, !PT ;  /* 0x000003800b087812 */ /* 0x000fe400078ec0ff */
[----:B------:R-:W-:Y:S02]  /*7040*/  IADD3 R13, P0, R24, 0x1000, RZ ;  /* 0x00001000180d7810 */ /* 0x000fe40007f1e0ff */
[----:B------:R-:W-:Y:S01]  /*7050*/  IADD3.X R5, R5, UR9, R6, P2, !PT ;  /* 0x0000000905057c10 */ /* 0x000fe200097fe406 */
[----:B------:R-:W-:Y:S01]  /*7060*/  ULDC.64 UR8, c[0x0][0xb88] ;  /* 0x0002e20000087ab9 */ /* 0x000fe20000000a00 */
[----:B------:R-:W-:Y:S02]  /*7070*/  SHF.R.S32.HI R6, RZ, 0x1f, R7 ;  /* 0x0000001fff067819 */ /* 0x000fe40000011407 */
[----:B------:R-:W-:Y:S01]  /*7080*/  SHF.R.U64 R8, R8, 0x3, RZ ;  /* 0x0000000308087819 */ /* 0x000fe200000012ff */
[----:B------:R-:W-:Y:S01]  /*7090*/  IMAD.WIDE.U32 R4, R7, UR8, R4 ;  /* 0x0000000807047c25 */ /* 0x000fe2000f8e0004 */
[----:B------:R-:W-:-:S02]  /*70a0*/  LOP3.LUT R12, R13, 0x380, RZ, 0xc0, !PT ;  /* 0x000003800d0c7812 */ /* 0x000fc400078ec0ff */
[----:B------:R-:W-:Y:S01]  /*70b0*/  LOP3.LUT R8, R8, R11, RZ, 0x3c, !PT ;  /* 0x0000000b08087212 */ /* 0x000fe200078e3cff */
[----:B------:R-:W-:Y:S01]  /*70c0*/  IMAD R10, R6, UR8, RZ ;  /* 0x00000008060a7c24 */ /* 0x000fe2000f8e02ff */
[----:B------:R-:W-:Y:S02]  /*70d0*/  SHF.R.U64 R12, R12, 0x3, RZ ;  /* 0x000000030c0c7819 */ /* 0x000fe400000012ff */
[----:B------:R-:W-:Y:S01]  /*70e0*/  IADD3 R9, P2, R24, 0x3000, RZ ;  /* 0x0000300018097810 */ /* 0x000fe20007f5e0ff */
[----:B------:R-:W-:Y:S01]  /*70f0*/  IMAD R11, R7, UR9, R10 ;  /* 0x00000009070b7c24 */ /* 0x000fe2000f8e020a */
[----:B------:R-:W-:Y:S01]  /*7100*/  ULDC.64 UR8, c[0x0][0xb50] ;  /* 0x0002d40000087ab9 */ /* 0x000fe20000000a00 */
[----:B------:R-:W-:Y:S01]  /*7110*/  LOP3.LUT R12, R12, R13, RZ, 0x3c, !PT ;  /* 0x0000000d0c0c7212 */ /* 0x000fe200078e3cff */
[----:B------:R-:W-:Y:S01]  /*7120*/  IMAD.X R13, RZ, RZ, R25, P0 ;  /* 0x000000ffff0d7224 */ /* 0x000fe200000e0619 */
[----:B------:R-:W-:Y:S01]  /*7130*/  LOP3.LUT P0, RZ, R154, 0x3, RZ, 0xc0, !PT ;  /* 0x000000039aff7812 */ /* 0x000fe2000780c0ff */
[----:B------:R-:W-:Y:S01]  /*7140*/  IMAD.IADD R5, R5, 0x1, R11 ;  /* 0x0000000105057824 */ /* 0x000fe200078e020b */
[----:B------:R-:W-:Y:S01]  /*7150*/  LEA R11, P4, R4, UR8, 0x2 ;  /* 0x00000008040b7c11 */ /* 0x000fe2000f8810ff */
[----:B------:R-:W-:Y:S01]  /*7160*/  IMAD.X R7, RZ, RZ, R25, P2 ;  /* 0x000000ffff077224 */ /* 0x000fe200010e0619 */
[----:B------:R-:W-:-:S02]  /*7170*/  LOP3.LUT R6, R9, 0x380, RZ, 0xc0, !PT ;  /* 0x0000038009067812 */ /* 0x000fc400078ec0ff */
[----:B------:R-:W-:Y:S01]  /*7180*/  LEA.HI.X R14, R4, UR9, R5, 0x2, P4 ;  /* 0x00000009040e7c11 */ /* 0x000fe2000a0f1405 */
[----:B------:R-:W-:Y:S01]  /*7190*/  SHFL.IDX PT, R44, R11, RZ, 0x1c1f ;  /* 0x001c1fff0b2c7589 */ /* 0x000fe200000e0000 */
[----:B------:R-:W-:Y:S01]  /*71a0*/  IMAD.U32 R4, RZ, RZ, UR39 ;  /* 0x00000027ff047e24 */ /* 0x000fe2000f8e00ff */
[----:B------:R-:W-:Y:S02]  /*71b0*/  SHF.R.U64 R6, R6, 0x3, RZ ;  /* 0x0000000306067819 */ /* 0x000fe400000012ff */
[----:B------:R-:W0:Y:S01]  /*71c0*/  SHFL.IDX PT, R45, R14, RZ, 0x1c1f ;  /* 0x001c1fff0e2d7589 */ /* 0x000e2200000e0000 */
[----:B------:R-:W-:Y:S01]  /*71d0*/  IMAD R15, R4, 0x80, R19 ;  /* 0x00000080040f7824 */ /* 0x000fe200078e0213 */
[----:B------:R-:W-:Y:S01]  /*71e0*/  LOP3.LUT R6, R6, R9, RZ, 0x3c, !PT ;  /* 0x0000000906067212 */ /* 0x000fe200078e3cff */
[----:B------:R-:W-:Y:S01]  /*71f0*/  IMAD.X R9, RZ, RZ, R25, P3 ;  /* 0x000000ffff097224 */ /* 0x000fe200018e0619 */
[----:B------:R-:W-:Y:S01]  /*7200*/  SHFL.IDX PT, R48, R11, 0x1, 0x1c1f ;  /* 0x003c1f000b307f89 */ /* 0x000fe200000e0000 */
[C---:B------:R-:W-:Y:S01]  /*7210*/  VIADD R4, R15.reuse, 0x8 ;  /* 0x000000080f047836 */ /* 0x040fe20000000000 */
[----:B------:R-:W-:-:S02]  /*7220*/  ISETP.GE.OR P2, PT, R15, R50, P0 ;  /* 0x000000320f00720c */ /* 0x000fc40000746670 */
[----:B------:R-:W1:Y:S01]  /*7230*/  SHFL.IDX PT, R49, R14, 0x1, 0x1c1f ;  /* 0x003c1f000e317f89 */ /* 0x000e6200000e0000 */
[----:B------:R-:W-:Y:S02]  /*7240*/  IADD3 R10, P3, R24, 0x7000, RZ ;  /* 0x00007000180a7810 */ /* 0x000fe40007f7e0ff */
[----:B------:R-:W-:Y:S01]  /*7250*/  ISETP.GE.OR P0, PT, R4, R50, P0 ;  /* 0x000000320400720c */ /* 0x000fe20000706670 */
[----:B------:R-:W-:Y:S01]  /*7260*/  UIMAD UR7, UR11, UR12, URZ ;  /* 0x0000000c0b0772a4 */ /* 0x000fe2000f8e023f */
[----:B------:R-:W-:Y:S01]  /*7270*/  LOP3.LUT R3, R10, 0x380, RZ, 0xc0, !PT ;  /* 0x000003800a037812 */ /* 0x000fe200078ec0ff */
[----:B------:R-:W-:Y:S01]  /*7280*/  UIMAD.WIDE.U32 UR8, UR4, UR12, URZ ;  /* 0x0000000c040872a5 */ /* 0x000fe2000f8e003f */
[C---:B------:R-:W-:Y:S02]  /*7290*/  IADD3 R41, P6, R24.reuse, 0x4000, RZ ;  /* 0x0000400018297810 */ /* 0x040fe40007fde0ff */
[C---:B------:R-:W-:Y:S02]  /*72a0*/  IADD3 R37, P5, R24.reuse, 0x5000, RZ ;  /* 0x0000500018257810 */ /* 0x040fe40007fbe0ff */
[----:B------:R-:W-:-:S02]  /*72b0*/  IADD3 R33, P4, R24, 0x6000, RZ ;  /* 0x0000600018217810 */ /* 0x000fc40007f9e0ff */
[----:B------:R-:W-:Y:S01]  /*72c0*/  LOP3.LUT R5, R24, 0x380, RZ, 0xc0, !PT ;  /* 0x0000038018057812 */ /* 0x000fe200078ec0ff */
[----:B0-----:R0:W-:Y:S01]  /*72d0*/  @!P2 ST.E desc[UR50][R44.64], R20 ;  /* 0x000000142c00a985 */ /* 0x0011e2000c101932 */
[----:B------:R-:W-:Y:S01]  /*72e0*/  SHF.R.U64 R3, R3, 0x3, RZ ;  /* 0x0000000303037819 */ /* 0x000fe200000012ff */
[----:B------:R-:W-:Y:S01]  /*72f0*/  UIMAD UR7, UR4, UR13, UR7 ;  /* 0x0000000d040772a4 */ /* 0x000fe2000f8e0207 */
[----:B------:R-:W-:Y:S01]  /*7300*/  LOP3.LUT R40, R41, 0x380, RZ, 0xc0, !PT ;  /* 0x0000038029287812 */ /* 0x000fe200078ec0ff */
[----:B------:R-:W-:Y:S01]  /*7310*/  ULDC.64 UR10, c[0x0][0xae8] ;  /* 0x0002ba00000a7ab9 */ /* 0x000fe20000000a00 */
[----:B------:R-:W-:Y:S01]  /*7320*/  LOP3.LUT R28, R3, R10, RZ, 0x3c, !PT ;  /* 0x0000000a031c7212 */ /* 0x000fe200078e3cff */
[----:B------:R-:W-:Y:S01]  /*7330*/  IMAD.X R29, RZ, RZ, R25, P3 ;  /* 0x000000ffff1d7224 */ /* 0x000fe200018e0619 */
[----:B------:R-:W-:Y:S01]  /*7340*/  LOP3.LUT R36, R37, 0x380, RZ, 0xc0, !PT ;  /* 0x0000038025247812 */ /* 0x000fe200078ec0ff */
[----:B-1----:R1:W-:Y:S01]  /*7350*/  @!P0 ST.E desc[UR50][R48.64], R21 ;  /* 0x0000001530008985 */ /* 0x0023e2000c101932 */
[----:B------:R-:W-:-:S02]  /*7360*/  LOP3.LUT R32, R33, 0x380, RZ, 0xc0, !PT ;  /* 0x0000038021207812 */ /* 0x000fc400078ec0ff */
[----:B------:R-:W-:Y:S01]  /*7370*/  SHF.R.U64 R5, R5, 0x3, RZ ;  /* 0x0000000305057819 */ /* 0x000fe200000012ff */
[----:B0-----:R-:W0:Y:S01]  /*7380*/  @P1 LDC R45, c[0x0][0xbec] ;  /* 0x0002fb00ff2d1b82 */ /* 0x001e220000000800 */
[----:B------:R-:W-:Y:S01]  /*7390*/  UIADD3 UR9, UR9, UR7, URZ ;  /* 0x0000000709097290 */ /* 0x000fe2000fffe03f */
[----:B------:R-:W-:Y:S01]  /*73a0*/  IMAD R3, R152, 0x20, R17 ;  /* 0x0000002098037824 */ /* 0x000fe200078e0211 */
[----:B------:R-:W-:Y:S01]  /*73b0*/  UIMAD UR4, UR14, UR10, URZ ;  /* 0x0000000a0e0472a4 */ /* 0x000fe2000f8e023f */
[----:B------:R-:W-:Y:S02]  /*73c0*/  SHF.R.U64 R40, R40, 0x3, RZ ;  /* 0x0000000328287819 */ /* 0x000fe400000012ff */
[----:B------:R-:W-:Y:S02]  /*73d0*/  SHF.R.U64 R36, R36, 0x3, RZ ;  /* 0x0000000324247819 */ /* 0x000fe400000012ff */
[----:B-1----:R-:W1:Y:S01]  /*73e0*/  @P1 LDC R21, c[0x0][0xbf0] ;  /* 0x0002fc00ff151b82 */ /* 0x002e620000000800 */
[----:B------:R-:W-:Y:S01]  /*73f0*/  IMAD.U32 R48, RZ, RZ, UR39 ;  /* 0x00000027ff307e24 */ /* 0x000fe2000f8e00ff */
[----:B------:R-:W-:Y:S01]  /*7400*/  UIMAD UR4, UR40, UR11, UR4 ;  /* 0x0000000b280472a4 */ /* 0x000fe2000f8e0204 */
[----:B------:R-:W-:Y:S01]  /*7410*/  SHF.R.U64 R32, R32, 0x3, RZ ;  /* 0x0000000320207819 */ /* 0x000fe200000012ff */
[----:B------:R-:W-:Y:S01]  /*7420*/  UIMAD.WIDE.U32 UR8, UR40, UR10, UR8 ;  /* 0x0000000a280872a5 */ /* 0x000fe2000f8e0008 */
[----:B------:R-:W-:Y:S01]  /*7430*/  IMAD R48, R48, 0x80, R3 ;  /* 0x0000008030307824 */ /* 0x000fe200078e0203 */
[----:B------:R-:W-:Y:S01]  /*7440*/  LOP3.LUT R40, R40, R41, RZ, 0x3c, !PT ;  /* 0x0000002928287212 */ /* 0x000fe200078e3cff */
[----:B------:R-:W-:Y:S01]  /*7450*/  ULDC.64 UR10, c[0x0][0xaf0] ;  /* 0x0002bc00000a7ab9 */ /* 0x000fe20000000a00 */
[----:B------:R-:W-:Y:S01]  /*7460*/  UIADD3 UR9, UR9, UR4, URZ ;  /* 0x0000000409097290 */ /* 0x000fe2000fffe03f */
[----:B------:R-:W-:Y:S01]  /*7470*/  IMAD.MOV.U32 R3, RZ, RZ, R48 ;  /* 0x000000ffff037224 */ /* 0x000fe200078e0030 */
[----:B------:R-:W-:Y:S01]  /*7480*/  UIMAD UR4, UR38, UR10, URZ ;  /* 0x0000000a260472a4 */ /* 0x000fe2000f8e023f */
[----:B------:R-:W-:Y:S01]  /*7490*/  LOP3.LUT R36, R36, R37, RZ, 0x3c, !PT ;  /* 0x0000002524247212 */ /* 0x000fe200078e3cff */
[----:B------:R-:W-:Y:S01]  /*74a0*/  UIMAD.WIDE.U32 UR8, UR37, UR10, UR8 ;  /* 0x0000000a250872a5 */ /* 0x000fe2000f8e0008 */
[----:B------:R-:W-:Y:S01]  /*74b0*/  LOP3.LUT R32, R32, R33, RZ, 0x3c, !PT ;  /* 0x0000002120207212 */ /* 0x000fe200078e3cff */
[----:B------:R-:W5:Y:S01]  /*74c0*/  LD.E.128 R12, desc[UR50][R12.64] ;  /* 0x000000320c0c7980 */ /* 0x000f62000c101d00 */
[----:B------:R-:W-:Y:S01]  /*74d0*/  LOP3.LUT R24, R5, R24, RZ, 0x3c, !PT ;  /* 0x0000001805187212 */ /* 0x000fe200078e3cff */
[----:B0-----:R-:W-:Y:S01]  /*74e0*/  @P1 IMAD.HI.U32 R20, R48, R45, RZ ;  /* 0x0000002d30141227 */ /* 0x001fe200078e00ff */
[----:B------:R-:W-:Y:S01]  /*74f0*/  UIMAD UR4, UR37, UR11, UR4 ;  /* 0x0000000b250472a4 */ /* 0x000fe2000f8e0204 */
[----:B------:R-:W-:Y:S01]  /*7500*/  IADD3.X R41, RZ, R25, RZ, P6, !PT ;  /* 0x00000019ff297210 */ /* 0x000fe200037fe4ff */
[----:B------:R-:W5:Y:S01]  /*7510*/  LD.E.128 R8, desc[UR50][R8.64] ;  /* 0x0000003208087980 */ /* 0x000f62000c101d00 */
[--C-:B------:R-:W-:Y:S01]  /*7520*/  IMAD.X R37, RZ, RZ, R25.reuse, P5 ;  /* 0x000000ffff257224 */ /* 0x100fe200028e0619 */
[----:B------:R-:W-:Y:S01]  /*7530*/  UIADD3 UR4, UR9, UR4, URZ ;  /* 0x0000000409047290 */ /* 0x000fe2000fffe03f */
[----:B------:R-:W-:Y:S01]  /*7540*/  IMAD.X R33, RZ, RZ, R25, P4 ;  /* 0x000000ffff217224 */ /* 0x000fe200020e0619 */
[----:B------:R-:W5:Y:S01]  /*7550*/  LD.E.128 R4, desc[UR50][R6.64] ;  /* 0x0000003206047980 */ /* 0x000f62000c101d00 */
[----:B-1----:R-:W-:Y:S01]  /*7560*/  @P1 SHF.R.U32.HI R3, RZ, R21, R20 ;  /* 0x00000015ff031219 */ /* 0x002fe20000011614 */
[----:B------:R-:W-:Y:S01]  /*7570*/  IMAD.U32 R20, RZ, RZ, UR8 ;  /* 0x00000008ff147e24 */ /* 0x000fe2000f8e00ff */
[----:B------:R-:W-:Y:S01]  /*7580*/  MOV R21, UR9 ;  /* 0x0000000900157c02 */ /* 0x000fe20008000f00 */
[----:B------:R-:W-:Y:S01]  /*7590*/  ULDC.64 UR8, c[0x0][0xae0] ;  /* 0x0002b80000087ab9 */ /* 0x000fe20000000a00 */
[--C-:B------:R-:W-:Y:S01]  /*75a0*/  SHF.R.S32.HI R44, RZ, 0x1f, R3.reuse ;  /* 0x0000001fff2c7819 */ /* 0x100fe20000011403 */
[----:B------:R-:W-:Y:S01]  /*75b0*/  IMAD.MOV R45, RZ, RZ, -R3 ;  /* 0x000000ffff2d7224 */ /* 0x000fe200078e0a03 */
[----:B------:R-:W5:Y:S01]  /*75c0*/  LD.E.128 R24, desc[UR50][R24.64] ;  /* 0x0000003218187980 */ /* 0x000f62000c101d00 */
[----:B------:R-:W-:-:S02]  /*75d0*/  IMAD.U32 R21, RZ, RZ, UR4 ;  /* 0x00000004ff157e24 */ /* 0x000fc4000f8e00ff */
[----:B------:R-:W-:Y:S01]  /*75e0*/  IMAD R44, R44, UR8, RZ ;  /* 0x000000082c2c7c24 */ /* 0x000fe2000f8e02ff */
[----:B------:R-:W5:Y:S01]  /*75f0*/  LD.E.128 R40, desc[UR50][R40.64] ;  /* 0x0000003228287980 */ /* 0x000f62000c101d00 */
[----:B------:R-:W-:Y:S02]  /*7600*/  IMAD R45, R46, R45, R48 ;  /* 0x0000002d2e2d7224 */ /* 0x000fe400078e0230 */
[----:B------:R-:W-:Y:S01]  /*7610*/  IMAD.U32 R46, RZ, RZ, UR39 ;  /* 0x00000027ff2e7e24 */ /* 0x000fe2000f8e00ff */
[----:B------:R-:W5:Y:S01]  /*7620*/  LD.E.128 R36, desc[UR50][R36.64] ;  /* 0x0000003224247980 */ /* 0x000f62000c101d00 */
[C---:B------:R-:W-:Y:S02]  /*7630*/  IMAD R49, R3.reuse, UR9, R44 ;  /* 0x0000000903317c24 */ /* 0x040fe4000f8e022c */
[----:B------:R-:W-:Y:S01]  /*7640*/  IMAD.WIDE.U32 R20, R3, UR8, R20 ;  /* 0x0000000803147c25 */ /* 0x000fe2000f8e0014 */
[----:B------:R-:W5:Y:S01]  /*7650*/  LD.E.128 R32, desc[UR50][R32.64] ;  /* 0x0000003220207980 */ /* 0x000f62000c101d00 */
[----:B------:R-:W-:Y:S01]  /*7660*/  SHF.R.S32.HI R3, RZ, 0x1f, R45 ;  /* 0x0000001fff037819 */ /* 0x000fe2000001142d */
[----:B------:R-:W-:-:S02]  /*7670*/  ULDC.64 UR8, c[0x0][0xad8] ;  /* 0x0002b60000087ab9 */ /* 0x000fc40000000a00 */
[----:B------:R-:W5:Y:S01]  /*7680*/  LD.E.128 R28, desc[UR50][R28.64] ;  /* 0x000000321c1c7980 */ /* 0x000f62000c101d00 */
[----:B------:R-:W-:Y:S01]  /*7690*/  IMAD R51, R46, 0x80, R17 ;  /* 0x000000802e337824 */ /* 0x000fe200078e0211 */
[----:B------:R-:W-:Y:S01]  /*76a0*/  @!PT LDS RZ, [RZ] ;  /* 0x00000000fffff984 */ /* 0x000fe20000000800 */
[----:B------:R-:W-:Y:S01]  /*76b0*/  @!PT LDS RZ, [RZ] ;  /* 0x00000000fffff984 */ /* 0x000fe20000000800 */
[----:B------:R-:W-:Y:S01]  /*76c0*/  @!PT LDS RZ, [RZ] ;  /* 0x00000000fffff984 */ /* 0x000fe20000000800 */
[----:B------:R-:W-:Y:S01]  /*76d0*/  @!PT LDS RZ, [RZ] ;  /* 0x00000000fffff984 */ /* 0x000fe20000000800 */
[----:B------:R0:W-:Y:S06]  /*76e0*/  MEMBAR.ALL.CTA ;  /* 0x0000000000007992 */ /* 0x0001ec0000008000 */
[----:B0-----:R-:W0:Y:S01]  /*76f0*/  FENCE.VIEW.ASYNC.S ;  /* 0x00000000000073c6 */ /* 0x001e220000000000 */
[----:B------:R-:W-:Y:S02]  /*7700*/  IMAD.IADD R21, R21, 0x1, R49 ;  /* 0x0000000115157824 */ /* 0x000fe400078e0231 */
[----:B------:R-:W-:-:S02]  /*7710*/  IMAD R44, R3, UR8, RZ ;  /* 0x00000008032c7c24 */ /* 0x000fc4000f8e02ff */
[----:B------:R-:W-:Y:S02]  /*7720*/  VIADD R3, R51, 0x20 ;  /* 0x0000002033037836 */ /* 0x000fe40000000000 */
[C---:B------:R-:W-:Y:S02]  /*7730*/  IMAD R49, R45.reuse, UR9, R44 ;  /* 0x000000092d317c24 */ /* 0x040fe4000f8e022c */
[----:B------:R-:W-:Y:S01]  /*7740*/  IMAD.WIDE.U32 R20, R45, UR8, R20 ;  /* 0x000000082d147c25 */ /* 0x000fe2000f8e0014 */
[-C--:B------:R-:W-:Y:S01]  /*7750*/  ISETP.GE.AND P0, PT, R3, R50.reuse, PT ;  /* 0x000000320300720c */ /* 0x080fe20003f06270 */
[----:B------:R-:W-:Y:S01]  /*7760*/  ULDC.64 UR8, c[0x0][0xa80] ;  /* 0x0002a00000087ab9 */ /* 0x000fe20000000a00 */
[C---:B------:R-:W-:Y:S01]  /*7770*/  ISETP.GE.AND P2, PT, R51.reuse, R50, PT ;  /* 0x000000323300720c */ /* 0x040fe20003f46270 */
[----:B------:R-:W-:Y:S01]  /*7780*/  VIADD R3, R51, 0x40 ;  /* 0x0000004033037836 */ /* 0x000fe20000000000 */
[----:B------:R-:W-:Y:S01]  /*7790*/  IADD3 R21, R21, R49, RZ ;  /* 0x0000003115157210 */ /* 0x000fe20007ffe0ff */
[----:B------:R-:W-:Y:S01]  /*77a0*/  VIADD R0, R0, 0x28820 ;  /* 0x0002882000007836 */ /* 0x000fe20000000000 */
[----:B------:R-:W-:-:S02]  /*77b0*/  LEA R46, P3, R20, UR8, 0x1 ;  /* 0x00000008142e7c11 */ /* 0x000fc4000f8608ff */
[----:B------:R-:W-:Y:S02]  /*77c0*/  ISETP.GE.AND P1, PT, R3, R50, PT ;  /* 0x000000320300720c */ /* 0x000fe40003f26270 */
[----:B------:R-:W-:Y:S02]  /*77d0*/  LEA.HI.X R3, R20, UR9, R21, 0x1, P3 ;  /* 0x0000000914037c11 */ /* 0x000fe400098f0c15 */
[----:B------:R-:W-:Y:S01]  /*77e0*/  PRMT R0, RZ, 0x654, R0 ;  /* 0x00000654ff007816 */ /* 0x000fe20000000000 */
[----:B0-----:R0:W1:Y:S01]  /*77f0*/  SHFL.IDX PT, R21, R46, RZ, 0x181f ;  /* 0x00181fff2e157589 */ /* 0x00106200000e0000 */
[----:B------:R-:W-:Y:S02]  /*7800*/  BSSY B1, `(.L_x_234) ;  /* 0x000000d000017945 */ /* 0x000fe40003800000 */
[----:B------:R0:W-:Y:S01]  /*7810*/  SYNCS.ARRIVE.TRANS64.RED.A1T0 RZ, [R0+URZ], RZ ;  /* 0x000000ff00ff79a7 */ /* 0x0001e2000810043f */
[----:B------:R0:W2:Y:S01]  /*7820*/  SHFL.IDX PT, R45, R3, RZ, 0x181f ;  /* 0x00181fff032d7589 */ /* 0x0000a200000e0000 */
[----:B------:R-:W-:Y:S05]  /*7830*/  @P2 BRA `(.L_x_235) ;  /* 0x0000000000242947 */ /* 0x000fea0003800000 */
[----:B------:R-:W-:Y:S02]  /*7840*/  ULDC UR4, c[0x0][0xac8] ;  /* 0x0002b20000047ab9 */ /* 0x000fe40000000800 */
[----:B------:R-:W-:Y:S02]  /*7850*/  ISETP.GE.AND P2, PT, R22, UR4, PT ;  /* 0x0000000416007c0c */ /* 0x000fe4000bf46270 */
[----:B------:R-:W-:-:S11]  /*7860*/  ISETP.GE.AND P3, PT, R18, UR4, PT ;  /* 0x0000000412007c0c */ /* 0x000fd6000bf66270 */
[-C--:B-1----:R-:W-:Y:S02]  /*7870*/  @!P2 LEA R20, P4, R22, R21.reuse, 0x1 ;  /* 0x000000151614a211 */ /* 0x082fe400078808ff */
[----:B------:R-:W-:Y:S02]  /*7880*/  @!P3 LEA R44, P5, R18, R21, 0x1 ;  /* 0x00000015122cb211 */ /* 0x000fe400078a08ff */
[-C--:B--2---:R-:W-:Y:S02]  /*7890*/  @!P2 LEA.HI.X R21, R22, R45.reuse, R189, 0x1, P4 ;  /* 0x0000002d1615a211 */ /* 0x084fe400020f0cbd */
[----:B------:R-:W-:-:S03]  /*78a0*/  @!P3 LEA.HI.X R45, R18, R45, R188, 0x1, P5 ;  /* 0x0000002d122db211 */ /* 0x000fc600028f0cbc */
[----:B-----5:R3:W-:Y:S04]  /*78b0*/  @!P2 ST.E.128 desc[UR50][R20.64], R24 ;  /* 0x000000181400a985 */ /* 0x0207e8000c101d32 */
[----:B------:R3:W-:Y:S02]  /*78c0*/  @!P3 ST.E.128 desc[UR50][R44.64], R40 ;  /* 0x000000282c00b985 */ /* 0x0007e4000c101d32 */
.L_x_235:
[----:B------:R-:W-:Y:S05]  /*78d0*/  BSYNC B1 ;  /* 0x0000000000017941 */ /* 0x000fea0003800000 */
.L_x_234:
[----:B---3-5:R3:W4:Y:S01]  /*78e0*/  SHFL.IDX PT, R25, R3, 0x1, 0x181f ;  /* 0x00381f0003197f89 */ /* 0x02872200000e0000 */
[----:B------:R-:W-:Y:S03]  /*78f0*/  BSSY B1, `(.L_x_236) ;  /* 0x000000c000017945 */ /* 0x000fe60003800000 */
[----:B-1----:R3:W1:Y:S01]  /*7900*/  SHFL.IDX PT, R21, R46, 0x1, 0x181f ;  /* 0x00381f002e157f89 */ /* 0x00266200000e0000 */
[----:B------:R-:W-:Y:S05]  /*7910*/  @P0 BRA `(.L_x_237) ;  /* 0x0000000000240947 */ /* 0x000fea0003800000 */
[----:B------:R-:W-:Y:S02]  /*7920*/  ULDC UR4, c[0x0][0xac8] ;  /* 0x0002b20000047ab9 */ /* 0x000fe40000000800 */
[----:B------:R-:W-:Y:S02]  /*7930*/  ISETP.GE.AND P3, PT, R22, UR4, PT ;  /* 0x0000000416007c0c */ /* 0x000fe4000bf66270 */
[----:B------:R-:W-:-:S11]  /*7940*/  ISETP.GE.AND P4, PT, R18, UR4, PT ;  /* 0x0000000412007c0c */ /* 0x000fd6000bf86270 */
[-C--:B-1----:R-:W-:Y:S02]  /*7950*/  @!P3 LEA R20, P0, R22, R21.reuse, 0x1 ;  /* 0x000000151614b211 */ /* 0x082fe400078008ff */
[----:B------:R-:W-:Y:S02]  /*7960*/  @!P4 LEA R24, P2, R18, R21, 0x1 ;  /* 0x000000151218c211 */ /* 0x000fe400078408ff */
[-C--:B----4-:R-:W-:Y:S02]  /*7970*/  @!P3 LEA.HI.X R21, R22, R25.reuse, R189, 0x1, P0 ;  /* 0x000000191615b211 */ /* 0x090fe400000f0cbd */
[----:B------:R-:W-:-:S03]  /*7980*/  @!P4 LEA.HI.X R25, R18, R25, R188, 0x1, P2 ;  /* 0x000000191219c211 */ /* 0x000fc600010f0cbc */
[----:B------:R1:W-:Y:S04]  /*7990*/  @!P3 ST.E.128 desc[UR50][R20.64], R12 ;  /* 0x0000000c1400b985 */ /* 0x0003e8000c101d32 */
[----:B------:R1:W-:Y:S02]  /*79a0*/  @!P4 ST.E.128 desc[UR50][R24.64], R36 ;  /* 0x000000241800c985 */ /* 0x0003e4000c101d32 */
.L_x_237:
[----:B------:R-:W-:Y:S05]  /*79b0*/  BSYNC B1 ;  /* 0x0000000000017941 */ /* 0x000fea0003800000 */
.L_x_236:
[----:B-1----:R1:W0:Y:S01]  /*79c0*/  SHFL.IDX PT, R15, R3, 0x2, 0x181f ;  /* 0x00581f00030f7f89 */ /* 0x00222200000e0000 */
[----:B------:R-:W-:Y:S03]  /*79d0*/  BSSY B1, `(.L_x_238) ;  /* 0x000000c000017945 */ /* 0x000fe60003800000 */
[----:B------:R1:W0:Y:S01]  /*79e0*/  SHFL.IDX PT, R13, R46, 0x2, 0x181f ;  /* 0x00581f002e0d7f89 */ /* 0x00022200000e0000 */
[----:B------:R-:W-:Y:S05]  /*79f0*/  @P1 BRA `(.L_x_239) ;  /* 0x0000000000241947 */ /* 0x000fea0003800000 */
[----:B------:R-:W-:Y:S02]  /*7a00*/  ULDC UR4, c[0x0][0xac8] ;  /* 0x0002b20000047ab9 */ /* 0x000fe40000000800 */
[----:B------:R-:W-:Y:S02]  /*7a10*/  ISETP.GE.AND P2, PT, R22, UR4, PT ;  /* 0x0000000416007c0c */ /* 0x000fe4000bf46270 */
[----:B------:R-:W-:-:S11]  /*7a20*/  ISETP.GE.AND P3, PT, R18, UR4, PT ;  /* 0x0000000412007c0c */ /* 0x000fd6000bf66270 */
[-C--:B0-----:R-:W-:Y:S02]  /*7a30*/  @!P2 LEA R12, P0, R22, R13.reuse, 0x1 ;  /* 0x0000000d160ca211 */ /* 0x081fe400078008ff */
[----:B------:R-:W-:Y:S02]  /*7a40*/  @!P3 LEA R14, P1, R18, R13, 0x1 ;  /* 0x0000000d120eb211 */ /* 0x000fe400078208ff */
[-C--:B------:R-:W-:Y:S02]  /*7a50*/  @!P2 LEA.HI.X R13, R22, R15.reuse, R189, 0x1, P0 ;  /* 0x0000000f160da211 */ /* 0x080fe400000f0cbd */
[----:B------:R-:W-:-:S03]  /*7a60*/  @!P3 LEA.HI.X R15, R18, R15, R188, 0x1, P1 ;  /* 0x0000000f120fb211 */ /* 0x000fc600008f0cbc */
[----:B------:R0:W-:Y:S04]  /*7a70*/  @!P2 ST.E.128 desc[UR50][R12.64], R8 ;  /* 0x000000080c00a985 */ /* 0x0001e8000c101d32 */
[----:B------:R0:W-:Y:S02]  /*7a80*/  @!P3 ST.E.128 desc[UR50][R14.64], R32 ;  /* 0x000000200e00b985 */ /* 0x0001e4000c101d32 */
.L_x_239:
[----:B------:R-:W-:Y:S05]  /*7a90*/  BSYNC B1 ;  /* 0x0000000000017941 */ /* 0x000fea0003800000 */
.L_x_238:
[----:B0-----:R-:W-:Y:S01]  /*7aa0*/  VIADD R0, R51, 0x60 ;  /* 0x0000006033007836 */ /* 0x001fe20000000000 */
[----:B-1-3--:R-:W0:Y:S04]  /*7ab0*/  SHFL.IDX PT, R3, R3, 0x3, 0x181f ;  /* 0x00781f0003037f89 */ /* 0x00ae2800000e0000 */
[----:B------:R-:W-:Y:S01]  /*7ac0*/  ISETP.GE.AND P0, PT, R0, R50, PT ;  /* 0x000000320000720c */ /* 0x000fe20003f06270 */
[----:B------:R1:W3:-:S12]  /*7ad0*/  SHFL.IDX PT, R11, R46, 0x3, 0x181f ;  /* 0x00781f002e0b7f89 */ /* 0x0002d800000e0000 */
[----:B-1----:R-:W-:Y:S05]  /*7ae0*/  @P0 BRA `(.L_x_240) ;  /* 0x0000000c00140947 */ /* 0x002fea0003800000 */
[----:B------:R-:W-:Y:S02]  /*7af0*/  ULDC UR4, c[0x0][0xac8] ;  /* 0x0002b20000047ab9 */ /* 0x000fe40000000800 */
[----:B------:R-:W-:-:S13]  /*7b00*/  ISETP.GE.AND P1, PT, R22, UR4, PT ;  /* 0x0000000416007c0c */ /* 0x000fda000bf26270 */
[----:B---3--:R-:W-:-:S04]  /*7b10*/  @!P1 LEA R8, P0, R22, R11, 0x1 ;  /* 0x0000000b16089211 */ /* 0x008fc800078008ff */
[----:B0-----:R-:W-:Y:S02]  /*7b20*/  @!P1 LEA.HI.X R9, R22, R3, R189, 0x1, P0 ;  /* 0x0000000316099211 */ /* 0x001fe400000f0cbd */
[----:B------:R-:W-:-:S03]  /*7b30*/  ISETP.GE.AND P0, PT, R18, UR4, PT ;  /* 0x0000000412007c0c */ /* 0x000fc6000bf06270 */
[----:B------:R1:W-:Y:S10]  /*7b40*/  @!P1 ST.E.128 desc[UR50][R8.64], R4 ;  /* 0x0000000408009985 */ /* 0x0003f4000c101d32 */
[----:B------:R-:W-:Y:S05]  /*7b50*/  @P0 BRA `(.L_x_240) ;  /* 0x0000000800f80947 */ /* 0x000fea0003800000 */
[----:B-1----:R-:W-:-:S04]  /*7b60*/  LEA R4, P0, R18, R11, 0x1 ;  /* 0x0000000b12047211 */ /* 0x002fc800078008ff */
[----:B------:R-:W-:-:S05]  /*7b70*/  LEA.HI.X R5, R18, R3, R188, 0x1, P0 ;  /* 0x0000000312057211 */ /* 0x000fca00000f0cbc */
[----:B------:R0:W-:Y:S01]  /*7b80*/  ST.E.128 desc[UR50][R4.64], R28 ;  /* 0x0000001c04007985 */ /* 0x0001e2000c101d32 */
[----:B------:R-:W-:Y:S05]  /*7b90*/  BRA `(.L_x_240) ;  /* 0x0000000800e87947 */ /* 0x000fea0003800000 */
.L_x_232:
[----:B------:R-:W-:Y:S01]  /*7ba0*/  ULDC.64 UR8, c[0x0][0xc00] ;  /* 0x0003000000087ab9 */ /* 0x000fe20000000a00 */
[----:B------:R-:W-:Y:S01]  /*7bb0*/  ULDC UR4, c[0x0][0xa88] ;  /* 0x0002a20000047ab9 */ /* 0x000fe20000000800 */
[----:B------:R-:W-:Y:S01]  /*7bc0*/  UISETP.NE.U32.AND UP0, UPT, UR8, URZ, UPT ;  /* 0x0000003f0800728c */ /* 0x000fe2000bf05070 */
[----:B------:R-:W0:Y:S03]  /*7bd0*/  LDC R11, c[0x0][0xbe8] ;  /* 0x0002fa00ff0b7b82 */ /* 0x000e260000000800 */
[----:B------:R-:W-:-:S03]  /*7be0*/  UISETP.NE.AND.EX UP0, UPT, UR9, URZ, UPT, UP0 ;  /* 0x0000003f0900728c */ /* 0x000fc6000bf05300 */
[----:B------:R-:W-:Y:S02]  /*7bf0*/  ULDC.64 UR8, c[0x0][0xc00] ;  /* 0x0003000000087ab9 */ /* 0x000fe40000000a00 */
[----:B------:R-:W-:Y:S01]  /*7c00*/  UIMAD.WIDE UR8, UR37, 0x4, UR8 ;  /* 0x00000004250878a5 */ /* 0x000fe2000f8e0208 */
[----:B------:R-:W-:-:S05]  /*7c10*/  PLOP3.LUT P2, PT, PT, PT, UP0, 0x80, 0x0 ;  /* 0x000000000000781c */ /* 0x000fca0003f4f008 */
[----:B------:R-:W-:Y:S02]  /*7c20*/  IMAD.U32 R4, RZ, RZ, UR8 ;  /* 0x00000008ff047e24 */ /* 0x000fe4000f8e00ff */
[----:B------:R-:W-:Y:S01]  /*7c30*/  IMAD.U32 R5, RZ, RZ, UR9 ;  /* 0x00000009ff057e24 */ /* 0x000fe2000f8e00ff */
[----:B------:R-:W-:Y:S02]  /*7c40*/  ULDC.64 UR8, c[0x0][0xc08] ;  /* 0x0003020000087ab9 */ /* 0x000fe40000000a00 */
[----:B------:R-:W-:-:S03]  /*7c50*/  UISETP.NE.U32.AND UP1, UPT, UR8, URZ, UPT ;  /* 0x0000003f0800728c */ /* 0x000fc6000bf25070 */
[----:B------:R-:W2:Y:S01]  /*7c60*/  @P2 LDG.E R3, desc[UR50][R4.64] ;  /* 0x0000003204032981 */ /* 0x000ea2000c1e1900 */
[----:B------:R-:W-:Y:S01]  /*7c70*/  UISETP.NE.AND.EX UP1, UPT, UR9, URZ, UPT, UP1 ;  /* 0x0000003f0900728c */ /* 0x000fe2000bf25310 */
[----:B------:R-:W-:-:S05]  /*7c80*/  IMAD.U32 R0, RZ, RZ, UR4 ;  /* 0x00000004ff007e24 */ /* 0x000fca000f8e00ff */
[----:B------:R-:W-:-:S05]  /*7c90*/  PLOP3.LUT P3, PT, PT, PT, UP1, 0x80, 0x0 ;  /* 0x000000000000781c */ /* 0x000fca0003f6f018 */
[----:B------:R-:W-:Y:S02]  /*7ca0*/  @UP1 ULDC.64 UR8, c[0x0][0xc08] ;  /* 0x0003020000081ab9 */ /* 0x000fe40000000a00 */
[----:B------:R-:W-:-:S06]  /*7cb0*/  @UP1 UIMAD.WIDE UR8, UR37, 0x4, UR8 ;  /* 0x00000004250818a5 */ /* 0x000fcc000f8e0208 */
[----:B------:R-:W-:Y:S02]  /*7cc0*/  IMAD.U32 R6, RZ, RZ, UR8 ;  /* 0x00000008ff067e24 */ /* 0x000fe4000f8e00ff */
[----:B------:R-:W-:-:S05]  /*7cd0*/  IMAD.U32 R7, RZ, RZ, UR9 ;  /* 0x00000009ff077e24 */ /* 0x000fca000f8e00ff */
[----:B------:R1:W5:Y:S01]  /*7ce0*/  @P3 LDG.E R0, desc[UR50][R6.64] ;  /* 0x0000003206003981 */ /* 0x000362000c1e1900 */
[----:B0-----:R-:W-:Y:S01]  /*7cf0*/  ISETP.NE.AND P0, PT, R11, 0x1, PT ;  /* 0x000000010b00780c */ /* 0x001fe20003f05270 */
[----:B------:R-:W-:Y:S01]  /*7d00*/  UMOV UR4, URZ ;  /* 0x0000003f00047c82 */ /* 0x000fe20008000000 */
[----:B------:R-:W-:Y:S01]  /*7d10*/  USHF.R.S32.HI UR11, URZ, 0x1f, UR40 ;  /* 0x0000001f3f0b7899 */ /* 0x000fe20008011428 */
[----:B------:R-:W-:-:S10]  /*7d20*/  ISETP.GE.AND P1, PT, R190, 0x80, PT ;  /* 0x00000080be00780c */ /* 0x000fd40003f26270 */
[----:B------:R-:W0:Y:S01]  /*7d30*/  @P0 LDC R9, c[0x0][0xbec] ;  /* 0x0002fb00ff090b82 */ /* 0x000e220000000800 */
[----:B--2---:R-:W-:-:S13]  /*7d40*/  @P2 R2UR UR4, R3 ;  /* 0x00000000030422ca */ /* 0x004fda00000e0000 */
[----:B------:R-:W-:Y:S01]  /*7d50*/  USHF.R.S32.HI UR10, URZ, 0x1f, UR4 ;  /* 0x0000001f3f0a7899 */ /* 0x000fe20008011404 */
[----:B01----:R-:W-:Y:S11]  /*7d60*/  @P3 BRA `(.L_x_241) ;  /* 0x0000000000103947 */ /* 0x003ff60003800000 */
[----:B------:R-:W-:Y:S05]  /*7d70*/  @!P2 BRA `(.L_x_241) ;  /* 0x00000000000ca947 */ /* 0x000fea0003800000 */
[----:B------:R-:W2:Y:S04]  /*7d80*/  LDG.E R3, desc[UR50][R4.64] ;  /* 0x0000003204037981 */ /* 0x000ea8000c1e1900 */
[----:B-----5:R-:W2:Y:S02]  /*7d90*/  LDG.E R0, desc[UR50][R4.64+0x4] ;  /* 0x0000043204007981 */ /* 0x020ea4000c1e1900 */
[----:B--2---:R-:W-:-:S07]  /*7da0*/  IMAD.IADD R0, R0, 0x1, -R3 ;  /* 0x0000000100007824 */ /* 0x004fce00078e0a03 */
.L_x_241:
[----:B------:R-:W-:Y:S01]  /*7db0*/  USEL UR37, UR37, URZ, !UP0 ;  /* 0x0000003f25257287 */ /* 0x000fe2000c000000 */
[----:B------:R-:W-:Y:S01]  /*7dc0*/  BSSY B1, `(.L_x_242) ;  /* 0x000002d000017945 */ /* 0x000fe20003800000 */
[----:B------:R-:W-:-:S03]  /*7dd0*/  USEL UR38, UR38, URZ, !UP0 ;  /* 0x0000003f26267287 */ /* 0x000fc6000c000000 */
[----:B------:R-:W-:Y:S09]  /*7de0*/  @P1 BRA `(.L_x_243) ;  /* 0x0000000000a81947 */ /* 0x000ff20003800000 */
[----:B------:R-:W0:Y:S01]  /*7df0*/  S2R R4, SR_TID.X ;  /* 0x0000000000047919 */ /* 0x000e220000002100 */
[----:B------:R-:W1:Y:S01]  /*7e00*/  LDC R6, c[0x0][0xbe8] ;  /* 0x0002fa00ff067b82 */ /* 0x000e620000000800 */
[----:B------:R-:W-:-:S05]  /*7e10*/  IMAD.U32 R3, RZ, RZ, UR39 ;  /* 0x00000027ff037e24 */ /* 0x000fca000f8e00ff */
[----:B0-----:R-:W-:Y:S01]  /*7e20*/  LEA R3, R3, R4, 0x7 ;  /* 0x0000000403037211 */ /* 0x001fe200078e38ff */
[----:B-1---5:R-:W-:-:S04]  /*7e30*/  IMAD R4, R0, R6, RZ ;  /* 0x0000000600047224 */ /* 0x022fc800078e02ff */
[----:B------:R-:W-:-:S05]  /*7e40*/  VIADD R5, R3, 0xffffff80 ;  /* 0xffffff8003057836 */ /* 0x000fca0000000000 */
[----:B------:R-:W-:-:S13]  /*7e50*/  ISETP.GE.AND P1, PT, R5, R4, PT ;  /* 0x000000040500720c */ /* 0x000fda0003f26270 */
[----:B------:R-:W-:Y:S05]  /*7e60*/  @P1 BRA `(.L_x_243) ;  /* 0x0000000000881947 */ /* 0x000fea0003800000 */
[----:B------:R-:W-:Y:S01]  /*7e70*/  ISETP.NE.AND P1, PT, R6, 0x1, PT ;  /* 0x000000010600780c */ /* 0x000fe20003f25270 */
[----:B------:R-:W-:Y:S01]  /*7e80*/  ULDC.64 UR12, c[0x0][0xb90] ;  /* 0x0002e400000c7ab9 */ /* 0x000fe20000000a00 */
[----:B------:R-:W-:Y:S01]  /*7e90*/  UMOV UR8, UR4 ;  /* 0x0000000400087c82 */ /* 0x000fe20008000000 */
[----:B------:R-:W-:Y:S01]  /*7ea0*/  UIMAD UR7, UR11, UR12, URZ ;  /* 0x0000000c0b0772a4 */ /* 0x000fe2000f8e023f */
[----:B------:R-:W-:Y:S02]  /*7eb0*/  UMOV UR9, UR10 ;  /* 0x0000000a00097c82 */ /* 0x000fe40008000000 */
[----:B------:R-:W-:Y:S02]  /*7ec0*/  UIMAD.WIDE.U32 UR8, UR40, UR12, UR8 ;  /* 0x0000000c280872a5 */ /* 0x000fe4000f8e0008 */
[----:B------:R-:W-:-:S03]  /*7ed0*/  UIMAD UR7, UR40, UR13, UR7 ;  /* 0x0000000d280772a4 */ /* 0x000fc6000f8e0207 */
[----:B------:R-:W-:Y:S02]  /*7ee0*/  ULDC.64 UR12, c[0x0][0xb98] ;  /* 0x0002e600000c7ab9 */ /* 0x000fe40000000a00 */
[----:B------:R-:W0:Y:S01]  /*7ef0*/  @P1 LDC R4, c[0x0][0xbec] ;  /* 0x0002fb00ff041b82 */ /* 0x000e220000000800 */
[----:B------:R-:W-:Y:S02]  /*7f00*/  UIADD3 UR9, UR9, UR7, URZ ;  /* 0x0000000709097290 */ /* 0x000fe4000fffe03f */
[----:B------:R-:W-:Y:S02]  /*7f10*/  UIMAD UR7, UR38, UR12, URZ ;  /* 0x0000000c260772a4 */ /* 0x000fe4000f8e023f */
[----:B------:R-:W-:Y:S02]  /*7f20*/  UIMAD.WIDE.U32 UR8, UR37, UR12, UR8 ;  /* 0x0000000c250872a5 */ /* 0x000fe4000f8e0008 */
[----:B------:R-:W-:Y:S01]  /*7f30*/  UIMAD UR7, UR37, UR13, UR7 ;  /* 0x0000000d250772a4 */ /* 0x000fe2000f8e0207 */
[----:B------:R-:W1:Y:S02]  /*7f40*/  @P1 LDC R8, c[0x0][0xbf0] ;  /* 0x0002fc00ff081b82 */ /* 0x000e640000000800 */
[----:B------:R-:W-:Y:S01]  /*7f50*/  ULDC.64 UR12, c[0x0][0xb88] ;  /* 0x0002e200000c7ab9 */ /* 0x000fe20000000a00 */
[----:B0-----:R-:W-:-:S04]  /*7f60*/  @P1 IMAD.HI.U32 R3, R5, R4, RZ ;  /* 0x0000000405031227 */ /* 0x001fc800078e00ff */
[----:B------:R-:W-:Y:S01]  /*7f70*/  IMAD.MOV.U32 R4, RZ, RZ, R5 ;  /* 0x000000ffff047224 */ /* 0x000fe200078e0005 */
[----:B-1----:R-:W-:Y:S01]  /*7f80*/  @P1 SHF.R.U32.HI R4, RZ, R8, R3 ;  /* 0x00000008ff041219 */ /* 0x002fe20000011603 */
[----:B------:R-:W-:-:S04]  /*7f90*/  IMAD.U32 R8, RZ, RZ, UR7 ;  /* 0x00000007ff087e24 */ /* 0x000fc8000f8e00ff */
[----:B------:R-:W-:-:S04]  /*7fa0*/  IMAD.MOV R3, RZ, RZ, -R4 ;  /* 0x000000ffff037224 */ /* 0x000fc800078e0a04 */
[----:B------:R-:W-:Y:S01]  /*7fb0*/  IMAD R3, R6, R3, R5 ;  /* 0x0000000306037224 */ /* 0x000fe200078e0205 */
[----:B------:R-:W-:Y:S02]  /*7fc0*/  SHF.R.S32.HI R5, RZ, 0x1f, R4 ;  /* 0x0000001fff057819 */ /* 0x000fe40000011404 */
[----:B------:R-:W-:Y:S02]  /*7fd0*/  IADD3 R4, P1, R4, UR8, RZ ;  /* 0x0000000804047c10 */ /* 0x000fe4000ff3e0ff */
[----:B------:R-:W-:Y:S02]  /*7fe0*/  SHF.R.S32.HI R6, RZ, 0x1f, R3 ;  /* 0x0000001fff067819 */ /* 0x000fe40000011403 */
[----:B------:R-:W-:Y:S01]  /*7ff0*/  IADD3.X R5, R5, UR9, R8, P1, !PT ;  /* 0x0000000905057c10 */ /* 0x000fe20008ffe408 */
[----:B------:R-:W-:Y:S02]  /*8000*/  ULDC.64 UR8, c[0x0][0xb50] ;  /* 0x0002d40000087ab9 */ /* 0x000fe40000000a00 */
[----:B------:R-:W-:-:S02]  /*8010*/  IMAD R6, R6, UR12, RZ ;  /* 0x0000000c06067c24 */ /* 0x000fc4000f8e02ff */
[----:B------:R-:W-:-:S04]  /*8020*/  IMAD.WIDE.U32 R4, R3, UR12, R4 ;  /* 0x0000000c03047c25 */ /* 0x000fc8000f8e0004 */
[----:B------:R-:W-:Y:S01]  /*8030*/  IMAD R7, R3, UR13, R6 ;  /* 0x0000000d03077c24 */ /* 0x000fe2000f8e0206 */
[----:B------:R-:W-:-:S03]  /*8040*/  LEA R6, P1, R4, UR8, 0x2 ;  /* 0x0000000804067c11 */ /* 0x000fc6000f8210ff */
[----:B------:R-:W-:-:S05]  /*8050*/  IMAD.IADD R3, R5, 0x1, R7 ;  /* 0x0000000105037824 */ /* 0x000fca00078e0207 */
[----:B------:R-:W-:Y:S01]  /*8060*/  LEA.HI.X R7, R4, UR9, R3, 0x2, P1 ;  /* 0x0000000904077c11 */ /* 0x000fe200088f1403 */
[----:B------:R-:W-:-:S05]  /*8070*/  IMAD.MOV.U32 R3, RZ, RZ, -0x800000 ;  /* 0xff800000ff037424 */ /* 0x000fca00078e00ff */
[----:B------:R0:W-:Y:S02]  /*8080*/  STG.E desc[UR50][R6.64], R3 ;  /* 0x0000000306007986 */ /* 0x0001e4000c101932 */
.L_x_243:
[----:B------:R-:W-:Y:S05]  /*8090*/  BSYNC B1 ;  /* 0x0000000000017941 */ /* 0x000fea0003800000 */
.L_x_242:
[----:B------:R-:W1:Y:S01]  /*80a0*/  @P0 LDC R5, c[0x0][0xbf0] ;  /* 0x0002fc00ff050b82 */ /* 0x000e620000000800 */
[----:B------:R-:W-:Y:S01]  /*80b0*/  ULDC.64 UR12, c[0x0][0xaa0] ;  /* 0x0002a800000c7ab9 */ /* 0x000fe20000000a00 */
[----:B0-----:R-:W-:Y:S01]  /*80c0*/  IMAD R3, R152, 0x20, R17 ;  /* 0x0000002098037824 */ /* 0x001fe200078e0211 */
[----:B------:R-:W-:Y:S01]  /*80d0*/  UIMAD UR7, UR10, UR12, URZ ;  /* 0x0000000c0a0772a4 */ /* 0x000fe2000f8e023f */
[----:B------:R-:W-:Y:S01]  /*80e0*/  IMAD.U32 R8, RZ, RZ, UR39 ;  /* 0x00000027ff087e24 */ /* 0x000fe2000f8e00ff */
[----:B------:R-:W-:Y:S01]  /*80f0*/  UIMAD.WIDE.U32 UR8, UR4, UR12, URZ ;  /* 0x0000000c040872a5 */ /* 0x000fe2000f8e003f */
[----:B------:R-:W-:Y:S01]  /*8100*/  BSSY B1, `(.L_x_244) ;  /* 0x0000039000017945 */ /* 0x000fe20003800000 */
[----:B------:R-:W-:Y:S02]  /*8110*/  UIMAD UR7, UR4, UR13, UR7 ;  /* 0x0000000d040772a4 */ /* 0x000fe4000f8e0207 */
[----:B------:R-:W-:Y:S01]  /*8120*/  LEA R8, R8, R3, 0x7 ;  /* 0x0000000308087211 */ /* 0x000fe200078e38ff */
[----:B------:R-:W-:Y:S01]  /*8130*/  ULDC.64 UR12, c[0x0][0xae8] ;  /* 0x0002ba00000c7ab9 */ /* 0x000fe20000000a00 */
[----:B------:R-:W-:-:S02]  /*8140*/  UIADD3 UR9, UR9, UR7, URZ ;  /* 0x0000000709097290 */ /* 0x000fc4000fffe03f */
[----:B------:R-:W-:Y:S01]  /*8150*/  UIMAD UR4, UR11, UR12, URZ ;  /* 0x0000000c0b0472a4 */ /* 0x000fe2000f8e023f */
[----:B------:R-:W-:Y:S01]  /*8160*/  @P0 IMAD.HI.U32 R4, R8, R9, RZ ;  /* 0x0000000908040227 */ /* 0x000fe200078e00ff */
[----:B------:R-:W-:Y:S02]  /*8170*/  UIMAD.WIDE.U32 UR8, UR40, UR12, UR8 ;  /* 0x0000000c280872a5 */ /* 0x000fe4000f8e0008 */
[----:B------:R-:W-:Y:S01]  /*8180*/  UIMAD UR4, UR40, UR13, UR4 ;  /* 0x0000000d280472a4 */ /* 0x000fe2000f8e0204 */
[----:B------:R-:W-:Y:S01]  /*8190*/  IMAD.MOV.U32 R3, RZ, RZ, R8 ;  /* 0x000000ffff037224 */ /* 0x000fe200078e0008 */
[----:B------:R-:W-:Y:S02]  /*81a0*/  ULDC.64 UR10, c[0x0][0xaf0] ;  /* 0x0002bc00000a7ab9 */ /* 0x000fe40000000a00 */
[----:B------:R-:W-:Y:S02]  /*81b0*/  UIADD3 UR9, UR9, UR4, URZ ;  /* 0x0000000409097290 */ /* 0x000fe4000fffe03f */
[----:B------:R-:W-:Y:S01]  /*81c0*/  UIMAD UR4, UR38, UR10, URZ ;  /* 0x0000000a260472a4 */ /* 0x000fe2000f8e023f */
[----:B-1----:R-:W-:Y:S01]  /*81d0*/  @P0 SHF.R.U32.HI R3, RZ, R5, R4 ;  /* 0x00000005ff030219 */ /* 0x002fe20000011604 */
[----:B------:R-:W-:-:S02]  /*81e0*/  UIMAD.WIDE.U32 UR8, UR37, UR10, UR8 ;  /* 0x0000000a250872a5 */ /* 0x000fc4000f8e0008 */
[----:B------:R-:W-:Y:S01]  /*81f0*/  UIMAD UR4, UR37, UR11, UR4 ;  /* 0x0000000b250472a4 */ /* 0x000fe2000f8e0204 */
[--C-:B------:R-:W-:Y:S01]  /*8200*/  SHF.R.S32.HI R4, RZ, 0x1f, R3.reuse ;  /* 0x0000001fff047819 */ /* 0x100fe20000011403 */
[----:B------:R-:W-:Y:S01]  /*8210*/  IMAD.MOV R7, RZ, RZ, -R3 ;  /* 0x000000ffff077224 */ /* 0x000fe200078e0a03 */
[----:B------:R-:W-:Y:S01]  /*8220*/  ULDC.64 UR10, c[0x0][0xae0] ;  /* 0x0002b800000a7ab9 */ /* 0x000fe20000000a00 */
[----:B------:R-:W-:Y:S02]  /*8230*/  UIADD3 UR4, UR9, UR4, URZ ;  /* 0x0000000409047290 */ /* 0x000fe4000fffe03f */
[----:B------:R-:W-:Y:S02]  /*8240*/  IMAD.U32 R5, RZ, RZ, UR9 ;  /* 0x00000009ff057e24 */ /* 0x000fe4000f8e00ff */
[----:B------:R-:W-:Y:S02]  /*8250*/  IMAD R6, R4, UR10, RZ ;  /* 0x0000000a04067c24 */ /* 0x000fe4000f8e02ff */
[----:B------:R-:W-:Y:S01]  /*8260*/  IMAD.U32 R4, RZ, RZ, UR8 ;  /* 0x00000008ff047e24 */ /* 0x000fe2000f8e00ff */
[----:B------:R-:W-:Y:S01]  /*8270*/  ULDC.64 UR8, c[0x0][0xad8] ;  /* 0x0002b60000087ab9 */ /* 0x000fe20000000a00 */
[----:B------:R-:W-:-:S02]  /*8280*/  IMAD.U32 R5, RZ, RZ, UR4 ;  /* 0x00000004ff057e24 */ /* 0x000fc4000f8e00ff */
[----:B------:R-:W-:Y:S02]  /*8290*/  IMAD R7, R11, R7, R8 ;  /* 0x000000070b077224 */ /* 0x000fe400078e0208 */
[C---:B------:R-:W-:Y:S02]  /*82a0*/  IMAD R9, R3.reuse, UR11, R6 ;  /* 0x0000000b03097c24 */ /* 0x040fe4000f8e0206 */
[----:B------:R-:W-:Y:S01]  /*82b0*/  IMAD.WIDE.U32 R4, R3, UR10, R4 ;  /* 0x0000000a03047c25 */ /* 0x000fe2000f8e0004 */
[----:B------:R-:W-:-:S03]  /*82c0*/  SHF.R.S32.HI R3, RZ, 0x1f, R7 ;  /* 0x0000001fff037819 */ /* 0x000fc60000011407 */
[----:B------:R-:W-:Y:S02]  /*82d0*/  IMAD.U32 R8, RZ, RZ, UR39 ;  /* 0x00000027ff087e24 */ /* 0x000fe4000f8e00ff */
[----:B------:R-:W-:Y:S02]  /*82e0*/  IMAD.IADD R5, R5, 0x1, R9 ;  /* 0x0000000105057824 */ /* 0x000fe400078e0209 */
[----:B------:R-:W-:Y:S02]  /*82f0*/  IMAD R6, R3, UR8, RZ ;  /* 0x0000000803067c24 */ /* 0x000fe4000f8e02ff */
[----:B------:R-:W-:Y:S02]  /*8300*/  IMAD R8, R8, 0x80, R17 ;  /* 0x0000008008087824 */ /* 0x000fe400078e0211 */
[----:B-----5:R-:W-:Y:S02]  /*8310*/  IMAD R11, R0, R11, RZ ;  /* 0x0000000b000b7224 */ /* 0x020fe400078e02ff */
[C---:B------:R-:W-:Y:S01]  /*8320*/  IMAD R3, R7.reuse, UR9, R6 ;  /* 0x0000000907037c24 */ /* 0x040fe2000f8e0206 */
[C---:B------:R-:W-:Y:S01]  /*8330*/  IADD3 R0, R8.reuse, 0x20, RZ ;  /* 0x0000002008007810 */ /* 0x040fe20007ffe0ff */
[----:B------:R-:W-:Y:S01]  /*8340*/  IMAD.WIDE.U32 R4, R7, UR8, R4 ;  /* 0x0000000807047c25 */ /* 0x000fe2000f8e0004 */
[-C--:B------:R-:W-:Y:S01]  /*8350*/  ISETP.GE.AND P2, PT, R8, R11.reuse, PT ;  /* 0x0000000b0800720c */ /* 0x080fe20003f46270 */
[----:B------:R-:W-:Y:S01]  /*8360*/  ULDC.64 UR8, c[0x0][0xa80] ;  /* 0x0002a00000087ab9 */ /* 0x000fe20000000a00 */
[----:B------:R-:W-:Y:S01]  /*8370*/  ISETP.GE.AND P1, PT, R0, R11, PT ;  /* 0x0000000b0000720c */ /* 0x000fe20003f26270 */
[----:B------:R-:W-:Y:S01]  /*8380*/  IMAD.IADD R3, R5, 0x1, R3 ;  /* 0x0000000105037824 */ /* 0x000fe200078e0203 */
[----:B------:R-:W-:Y:S01]  /*8390*/  LEA R6, P3, R4, UR8, 0x1 ;  /* 0x0000000804067c11 */ /* 0x000fe2000f8608ff */
[----:B------:R-:W-:-:S03]  /*83a0*/  VIADD R0, R8, 0x40 ;  /* 0x0000004008007836 */ /* 0x000fc60000000000 */
[----:B------:R-:W-:Y:S01]  /*83b0*/  LEA.HI.X R3, R4, UR9, R3, 0x1, P3 ;  /* 0x0000000904037c11 */ /* 0x000fe200098f0c03 */
[----:B------:R0:W1:Y:S01]  /*83c0*/  SHFL.IDX PT, R7, R6, RZ, 0x181f ;  /* 0x00181fff06077589 */ /* 0x00006200000e0000 */
[----:B------:R-:W-:-:S03]  /*83d0*/  ISETP.GE.AND P0, PT, R0, R11, PT ;  /* 0x0000000b0000720c */ /* 0x000fc60003f06270 */
[----:B------:R0:W2:Y:S01]  /*83e0*/  SHFL.IDX PT, R5, R3, RZ, 0x181f ;  /* 0x00181fff03057589 */ /* 0x0000a200000e0000 */
[----:B------:R-:W-:Y:S09]  /*83f0*/  @P2 BRA `(.L_x_245) ;  /* 0x0000000000242947 */ /* 0x000ff20003800000 */
[----:B------:R-:W-:Y:S02]  /*8400*/  ULDC UR4, c[0x0][0xac8] ;  /* 0x0002b20000047ab9 */ /* 0x000fe40000000800 */
[----:B------:R-:W-:Y:S02]  /*8410*/  ISETP.GE.AND P4, PT, R22, UR4, PT ;  /* 0x0000000416007c0c */ /* 0x000fe4000bf86270 */
[----:B------:R-:W-:-:S11]  /*8420*/  ISETP.GE.AND P5, PT, R18, UR4, PT ;  /* 0x0000000412007c0c */ /* 0x000fd6000bfa6270 */
[-C--:B-1----:R-:W-:Y:S02]  /*8430*/  @!P4 LEA R12, P2, R22, R7.reuse, 0x1 ;  /* 0x00000007160cc211 */ /* 0x082fe400078408ff */
[----:B------:R-:W-:Y:S02]  /*8440*/  @!P5 LEA R4, P3, R18, R7, 0x1 ;  /* 0x000000071204d211 */ /* 0x000fe400078608ff */
[-C--:B--2---:R-:W-:Y:S02]  /*8450*/  @!P4 LEA.HI.X R13, R22, R5.reuse, R189, 0x1, P2 ;  /* 0x00000005160dc211 */ /* 0x084fe400010f0cbd */
[----:B------:R-:W-:-:S03]  /*8460*/  @!P5 LEA.HI.X R5, R18, R5, R188, 0x1, P3 ;  /* 0x000000051205d211 */ /* 0x000fc600018f0cbc */
[----:B------:R3:W-:Y:S04]  /*8470*/  @!P4 ST.E.128 desc[UR50][R12.64], RZ ;  /* 0x000000ff0c00c985 */ /* 0x0007e8000c101d32 */
[----:B------:R3:W-:Y:S02]  /*8480*/  @!P5 ST.E.128 desc[UR50][R4.64], RZ ;  /* 0x000000ff0400d985 */ /* 0x0007e4000c101d32 */
.L_x_245:
[----:B------:R-:W-:Y:S05]  /*8490*/  BSYNC B1 ;  /* 0x0000000000017941 */ /* 0x000fea0003800000 */
.L_x_244:
[----:B--23--:R2:W3:Y:S01]  /*84a0*/  SHFL.IDX PT, R5, R3, 0x1, 0x181f ;  /* 0x00381f0003057f89 */ /* 0x00c4e200000e0000 */
        /* <DEDUP_REMOVED lines=8> */
[-C--:B---3--:R-:W-:Y:S02]  /*8530*/  @!P3 LEA.HI.X R13, R22, R5.reuse, R189, 0x1, P1 ;  /* 0x00000005160db211 */ /* 0x088fe400008f0cbd */
[----:B------:R-:W-:-:S03]  /*8540*/  @!P4 LEA.HI.X R5, R18, R5, R188, 0x1, P2 ;  /* 0x000000051205c211 */ /* 0x000fc600010f0cbc */
[----:B------:R4:W-:Y:S04]  /*8550*/  @!P3 ST.E.128 desc[UR50][R12.64], RZ ;  /* 0x000000ff0c00b985 */ /* 0x0009e8000c101d32 */
[----:B------:R4:W-:Y:S02]  /*8560*/  @!P4 ST.E.128 desc[UR50][R4.64], RZ ;  /* 0x000000ff0400c985 */ /* 0x0009e4000c101d32 */
.L_x_247:
[----:B------:R-:W-:Y:S05]  /*8570*/  BSYNC B1 ;  /* 0x0000000000017941 */ /* 0x000fea0003800000 */
.L_x_246:
[----:B---34-:R3:W4:Y:S01]  /*8580*/  SHFL.IDX PT, R5, R3, 0x2, 0x181f ;  /* 0x00581f0003057f89 */ /* 0x01872200000e0000 */
        /* <DEDUP_REMOVED lines=10> */
[----:B------:R1:W-:Y:S04]  /*8630*/  @!P2 ST.E.128 desc[UR50][R12.64], RZ ;  /* 0x000000ff0c00a985 */ /* 0x0003e8000c101d32 */
[----:B------:R1:W-:Y:S02]  /*8640*/  @!P3 ST.E.128 desc[UR50][R4.64], RZ ;  /* 0x000000ff0400b985 */ /* 0x0003e4000c101d32 */
.L_x_249:
[----:B------:R-:W-:Y:S05]  /*8650*/  BSYNC B1 ;  /* 0x0000000000017941 */ /* 0x000fea0003800000 */
.L_x_248:
[----:B------:R-:W-:Y:S01]  /*8660*/  VIADD R0, R8, 0x60 ;  /* 0x0000006008007836 */ /* 0x000fe20000000000 */
[----:B0-23--:R-:W0:Y:S04]  /*8670*/  SHFL.IDX PT, R3, R3, 0x3, 0x181f ;  /* 0x00781f0003037f89 */ /* 0x00de2800000e0000 */
[----:B------:R-:W-:Y:S01]  /*8680*/  ISETP.GE.AND P0, PT, R0, R11, PT ;  /* 0x0000000b0000720c */ /* 0x000fe20003f06270 */
[----:B-1--4-:R1:W2:-:S12]  /*8690*/  SHFL.IDX PT, R5, R6, 0x3, 0x181f ;  /* 0x00781f0006057f89 */ /* 0x01229800000e0000 */
[----:B-1----:R-:W-:Y:S05]  /*86a0*/  @P0 BRA `(.L_x_240) ;  /* 0x0000000000240947 */ /* 0x002fea0003800000 */
[----:B------:R-:W-:Y:S02]  /*86b0*/  ULDC UR4, c[0x0][0xac8] ;  /* 0x0002b20000047ab9 */ /* 0x000fe40000000800 */
[----:B------:R-:W-:Y:S02]  /*86c0*/  ISETP.GE.AND P2, PT, R22, UR4, PT ;  /* 0x0000000416007c0c */ /* 0x000fe4000bf46270 */
[----:B------:R-:W-:-:S11]  /*86d0*/  ISETP.GE.AND P3, PT, R18, UR4, PT ;  /* 0x0000000412007c0c */ /* 0x000fd6000bf66270 */
[-C--:B--2---:R-:W-:Y:S02]  /*86e0*/  @!P2 LEA R6, P0, R22, R5.reuse, 0x1 ;  /* 0x000000051606a211 */ /* 0x084fe400078008ff */
[----:B------:R-:W-:Y:S02]  /*86f0*/  @!P3 LEA R4, P1, R18, R5, 0x1 ;  /* 0x000000051204b211 */ /* 0x000fe400078208ff */
[-C--:B0-----:R-:W-:Y:S02]  /*8700*/  @!P2 LEA.HI.X R7, R22, R3.reuse, R189, 0x1, P0 ;  /* 0x000000031607a211 */ /* 0x081fe400000f0cbd */
[----:B------:R-:W-:-:S03]  /*8710*/  @!P3 LEA.HI.X R5, R18, R3, R188, 0x1, P1 ;  /* 0x000000031205b211 */ /* 0x000fc600008f0cbc */
[----:B------:R0:W-:Y:S04]  /*8720*/  @!P2 ST.E.128 desc[UR50][R6.64], RZ ;  /* 0x000000ff0600a985 */ /* 0x0001e8000c101d32 */
[----:B------:R0:W-:Y:S02]  /*8730*/  @!P3 ST.E.128 desc[UR50][R4.64], RZ ;  /* 0x000000ff0400b985 */ /* 0x0001e4000c101d32 */
.L_x_240:
[----:B------:R-:W-:Y:S05]  /*8740*/  BSYNC B0 ;  /* 0x0000000000007941 */ /* 0x000fea0003800000 */
.L_x_231:
[----:B------:R-:W-:Y:S02]  /*8750*/  ULDC UR4, c[0x0][0xc3c] ;  /* 0x00030f0000047ab9 */ /* 0x000fe40000000800 */
[----:B------:R-:W-:-:S13]  /*8760*/  ISETP.GE.AND P0, PT, R47, UR4, PT ;  /* 0x000000042f007c0c */ /* 0x000fda000bf06270 */
[----:B------:R-:W-:Y:S05]  /*8770*/  @!P0 BRA `(.L_x_250) ;  /* 0xffffff8400748947 */ /* 0x000fea000383ffff */
[----:B------:R-:W-:Y:S05]  /*8780*/  EXIT ;  /* 0x000000000000794d */ /* 0x000fea0003800000 */
.L_x_203:
[----:B------:R-:W-:-:S08]  /*8790*/  NOP ;  /* 0x0000000000007918 */ /* 0x000fd00000000000 */
[----:B------:R-:W0:-:S00]  /*87a0*/  USETMAXREG.DEALLOC.CTAPOOL 0x28 ;  /* 0x00000028000079c8 */ /* 0x000e0000080e0500 */
[----:B0-----:R-:W-:Y:S02]  /*87b0*/  LOP3.LUT R0, R0, 0x3, RZ, 0xc0, !PT ;  /* 0x0000000300007812 */ /* 0x001fe400078ec0ff */
[----:B------:R-:W-:-:S04]  /*87c0*/  LOP3.LUT R27, R27, 0xffffffdf, RZ, 0xc0, !PT ;  /* 0xffffffdf1b1b7812 */ /* 0x000fc800078ec0ff */
[----:B------:R-:W0:Y:S02]  /*87d0*/  SHFL.IDX PT, R0, R0, RZ, 0x1f ;  /* 0x00001fff00007589 */ /* 0x000e2400000e0000 */
[----:B0-----:R-:W-:Y:S01]  /*87e0*/  ISETP.NE.AND P0, PT, R0, RZ, PT ;  /* 0x000000ff0000720c */ /* 0x001fe20003f05270 */
[----:B------:R-:W-:-:S12]  /*87f0*/  IMAD.MOV.U32 R0, RZ, RZ, RZ ;  /* 0x000000ffff007224 */ /* 0x000fd800078e00ff */
[----:B------:R-:W-:Y:S01]  /*8800*/  @P0 LOP3.LUT R27, R27, 0x20, RZ, 0xfc, !PT ;  /* 0x000000201b1b0812 */ /* 0x000fe200078efcff */
[----:B------:R-:W-:Y:S06]  /*8810*/  @!P0 BRA `(.L_x_251) ;  /* 0x00000000001c8947 */ /* 0x000fec0003800000 */
[----:B------:R-:W0:Y:S08]  /*8820*/  S2UR UR5, SR_CgaCtaId ;  /* 0x00000000000579c3 */ /* 0x000e300000008800 */
[----:B------:R-:W-:Y:S06]  /*8830*/  BAR.SYNC.DEFER_BLOCKING 0x5, 0x180 ;  /* 0x0146000000007b1d */ /* 0x000fec0000010000 */
[----:B------:R-:W-:-:S02]  /*8840*/  UMOV UR4, 0x400 ;  /* 0x0000040000047882 */ /* 0x000fc40000000000 */
[----:B0-----:R-:W-:-:S09]  /*8850*/  ULEA UR4, UR5, UR4, 0x18 ;  /* 0x0000000405047291 */ /* 0x001fd2000f8ec03f */
[----:B------:R-:W0:Y:S01]  /*8860*/  LDS.128 R16, [UR4+0x288d0] ;  /* 0x0288d004ff107984 */ /* 0x000e220008000c00 */
[----:B------:R-:W-:Y:S06]  /*8870*/  BAR.ARV 0x4, 0x180 ;  /* 0x0106000000007b1d */ /* 0x000fec0000002000 */
[----:B------:R-:W-:Y:S05]  /*8880*/  BRA `(.L_x_252) ;  /* 0x0000000800007947 */ /* 0x000fea0003800000 */
.L_x_251:
[----:B------:R-:W0:Y:S01]  /*8890*/  S2R R2, SR_TID.X ;  /* 0x0000000000027919 */ /* 0x000e220000002100 */
[----:B------:R-:W-:Y:S01]  /*88a0*/  ULDC UR4, c[0x0][0xc3c] ;  /* 0x00030f0000047ab9 */ /* 0x000fe20000000800 */
[----:B------:R-:W1:Y:S01]  /*88b0*/  S2UR UR6, SR_CTAID.X ;  /* 0x00000000000679c3 */ /* 0x000e620000002500 */
[----:B------:R-:W-:Y:S01]  /*88c0*/  ULDC UR5, c[0x0][0xc38] ;  /* 0x00030e0000057ab9 */ /* 0x000fe20000000800 */
[----:B0-----:R-:W-:-:S04]  /*88d0*/  LOP3.LUT R5, R2, 0x1f, RZ, 0xc0, !PT ;  /* 0x0000001f02057812 */ /* 0x001fc800078ec0ff */
[----:B------:R-:W-:-:S04]  /*88e0*/  ISETP.NE.AND P0, PT, R5, 0x1f, PT ;  /* 0x0000001f0500780c */ /* 0x000fc80003f05270 */
[----:B------:R-:W-:-:S13]  /*88f0*/  ISETP.GE.OR P1, PT, R5, UR4, !P0 ;  /* 0x0000000405007c0c */ /* 0x000fda000c726670 */
[----:B------:R-:W0:Y:S02]  /*8900*/  @!P1 LDC.64 R2, c[0x0][0xc80] ;  /* 0x00032000ff029b82 */ /* 0x000e240000000a00 */
[----:B0-----:R-:W-:-:S05]  /*8910*/  @!P1 IMAD.WIDE.U32 R2, R5, 0x4, R2 ;  /* 0x0000000405029825 */ /* 0x001fca00078e0002 */
[----:B------:R-:W2:Y:S01]  /*8920*/  @!P1 LDG.E R0, desc[UR50][R2.64] ;  /* 0x0000003202009981 */ /* 0x000ea2000c1e1900 */
[C---:B------:R-:W-:Y:S01]  /*8930*/  ISETP.NE.AND P1, PT, R5.reuse, RZ, PT ;  /* 0x000000ff0500720c */ /* 0x040fe20003f25270 */
[----:B------:R-:W-:Y:S01]  /*8940*/  UMOV UR4, URZ ;  /* 0x0000003f00047c82 */ /* 0x000fe20008000000 */
[C---:B------:R-:W-:Y:S01]  /*8950*/  ISETP.GE.U32.AND P2, PT, R5.reuse, 0x2, PT ;  /* 0x000000020500780c */ /* 0x040fe20003f46070 */
[----:B------:R-:W-:Y:S01]  /*8960*/  IMAD.MOV.U32 R16, RZ, RZ, RZ ;  /* 0x000000ffff107224 */ /* 0x000fe200078e00ff */
[C---:B------:R-:W-:Y:S02]  /*8970*/  ISETP.GE.U32.AND P3, PT, R5.reuse, 0x4, PT ;  /* 0x000000040500780c */ /* 0x040fe40003f66070 */
[C---:B------:R-:W-:Y:S02]  /*8980*/  ISETP.GE.U32.AND P4, PT, R5.reuse, 0x8, PT ;  /* 0x000000080500780c */ /* 0x040fe40003f86070 */
[----:B------:R-:W-:Y:S01]  /*8990*/  ISETP.GE.U32.AND P5, PT, R5, 0x10, PT ;  /* 0x000000100500780c */ /* 0x000fe20003fa6070 */
[----:B--2---:R-:W0:Y:S02]  /*89a0*/  SHFL.UP PT, R4, R0, 0x1, RZ ;  /* 0x0420000000047989 */ /* 0x004e2400000e00ff */
[----:B0-----:R-:W-:-:S05]  /*89b0*/  SEL R7, R4, RZ, P1 ;  /* 0x000000ff04077207 */ /* 0x001fca0000800000 */
[----:B------:R-:W-:-:S05]  /*89c0*/  IMAD.IADD R7, R0, 0x1, R7 ;  /* 0x0000000100077824 */ /* 0x000fca00078e0207 */
[----:B------:R-:W0:Y:S02]  /*89d0*/  SHFL.UP PT, R4, R7, 0x2, RZ ;  /* 0x0440000007047989 */ /* 0x000e2400000e00ff */
        /* <DEDUP_REMOVED lines=9> */
[----:B0-----:R-:W-:-:S04]  /*8a70*/  SEL R7, R6, RZ, P5 ;  /* 0x000000ff06077207 */ /* 0x001fc80002800000 */
[----:B------:R-:W-:-:S05]  /*8a80*/  IADD3 R7, R2, R7, RZ ;  /* 0x0000000702077210 */ /* 0x000fca0007ffe0ff */
[----:B------:R-:W0:Y:S02]  /*8a90*/  SHFL.IDX PT, R4, R7, 0x1f, 0x1f ;  /* 0x03e01f0007047f89 */ /* 0x000e2400000e0000 */
[----:B0-----:R-:W-:-:S04]  /*8aa0*/  IMAD R4, R4, UR5, RZ ;  /* 0x0000000504047c24 */ /* 0x001fc8000f8e02ff */
[----:B------:R-:W-:Y:S01]  /*8ab0*/  IMAD.MOV.U32 R3, RZ, RZ, R4 ;  /* 0x000000ffff037224 */ /* 0x000fe200078e0004 */
[----:B-1----:R-:W-:-:S13]  /*8ac0*/  ISETP.GT.AND P6, PT, R4, UR6, PT ;  /* 0x0000000604007c0c */ /* 0x002fda000bfc4270 */
[----:B------:R-:W-:Y:S05]  /*8ad0*/  @P6 BRA `(.L_x_253) ;  /* 0x0000000000946947 */ /* 0x000fea0003800000 */
[----:B------:R-:W-:Y:S01]  /*8ae0*/  IMAD.MOV.U32 R4, RZ, RZ, R3 ;  /* 0x000000ffff047224 */ /* 0x000fe200078e0003 */
[----:B------:R-:W-:Y:S01]  /*8af0*/  UMOV UR4, URZ ;  /* 0x0000003f00047c82 */ /* 0x000fe20008000000 */
[----:B------:R-:W-:-:S05]  /*8b00*/  ULDC UR5, c[0x0][0xc38] ;  /* 0x00030e0000057ab9 */ /* 0x000fca0000000800 */
.L_x_257:
[----:B------:R-:W0:Y:S01]  /*8b10*/  LDC R2, c[0x0][0xc3c] ;  /* 0x00030f00ff027b82 */ /* 0x000e220000000800 */
[----:B------:R-:W-:-:S06]  /*8b20*/  UIADD3 UR4, UR4, 0x1f, URZ ;  /* 0x0000001f04047890 */ /* 0x000fcc000fffe03f */
[----:B0-----:R-:W-:-:S13]  /*8b30*/  ISETP.LE.AND P6, PT, R2, UR4, PT ;  /* 0x0000000402007c0c */ /* 0x001fda000bfc3270 */
[----:B------:R-:W-:Y:S05]  /*8b40*/  @P6 BRA `(.L_x_254) ;  /* 0x0000000400246947 */ /* 0x000fea0003800000 */
[----:B------:R-:W-:Y:S01]  /*8b50*/  VIADD R7, R5, UR4 ;  /* 0x0000000405077c36 */ /* 0x000fe20008000000 */
[----:B------:R-:W-:Y:S01]  /*8b60*/  BSSY B0, `(.L_x_255) ;  /* 0x0000007000007945 */ /* 0x000fe20003800000 */
[----:B------:R-:W-:-:S03]  /*8b70*/  IMAD.MOV.U32 R0, RZ, RZ, RZ ;  /* 0x000000ffff007224 */ /* 0x000fc600078e00ff */
[----:B------:R-:W-:-:S13]  /*8b80*/  ISETP.GE.OR P6, PT, R7, R2, !P0 ;  /* 0x000000020700720c */ /* 0x000fda00047c6670 */
[----:B------:R-:W-:Y:S05]  /*8b90*/  @P6 BRA `(.L_x_256) ;  /* 0x00000000000c6947 */ /* 0x000fea0003800000 */
[----:B------:R-:W0:Y:S02]  /*8ba0*/  LDC.64 R2, c[0x0][0xc80] ;  /* 0x00032000ff027b82 */ /* 0x000e240000000a00 */
[----:B0-----:R-:W-:-:S05]  /*8bb0*/  IMAD.WIDE R2, R7, 0x4, R2 ;  /* 0x0000000407027825 */ /* 0x001fca00078e0202 */
[----:B------:R0:W5:Y:S02]  /*8bc0*/  LDG.E R0, desc[UR50][R2.64] ;  /* 0x0000003202007981 */ /* 0x000164000c1e1900 */
.L_x_256:
[----:B------:R-:W-:Y:S05]  /*8bd0*/  BSYNC B0 ;  /* 0x0000000000007941 */ /* 0x000fea0003800000 */
.L_x_255:
[----:B0----5:R-:W0:Y:S02]  /*8be0*/  SHFL.UP PT, R2, R0, 0x1, RZ ;  /* 0x0420000000027989 */ /* 0x021e2400000e00ff */
        /* <DEDUP_REMOVED lines=11> */
[----:B------:R-:W0:Y:S02]  /*8ca0*/  SHFL.UP PT, R8, R6, 0x10, RZ ;  /* 0x0600000006087989 */ /* 0x000e2400000e00ff */
[----:B0-----:R-:W-:-:S05]  /*8cb0*/  SEL R9, R8, RZ, P5 ;  /* 0x000000ff08097207 */ /* 0x001fca0002800000 */
[----:B------:R-:W-:-:S05]  /*8cc0*/  IMAD.IADD R9, R6, 0x1, R9 ;  /* 0x0000000106097824 */ /* 0x000fca00078e0209 */
[----:B------:R-:W0:Y:S02]  /*8cd0*/  SHFL.IDX PT, R3, R9, 0x1f, 0x1f ;  /* 0x03e01f0009037f89 */ /* 0x000e2400000e0000 */
[----:B0-----:R-:W-:-:S04]  /*8ce0*/  IMAD R3, R3, UR5, RZ ;  /* 0x0000000503037c24 */ /* 0x001fc8000f8e02ff */
[----:B------:R-:W-:-:S05]  /*8cf0*/  IMAD.IADD R4, R3, 0x1, R4 ;  /* 0x0000000103047824 */ /* 0x000fca00078e0204 */
[----:B------:R-:W-:-:S13]  /*8d00*/  ISETP.GT.AND P6, PT, R4, UR6, PT ;  /* 0x0000000604007c0c */ /* 0x000fda000bfc4270 */
[----:B------:R-:W-:Y:S05]  /*8d10*/  @!P6 BRA `(.L_x_257) ;  /* 0xfffffffc007ce947 */ /* 0x000fea000383ffff */
[----:B------:R-:W-:-:S07]  /*8d20*/  IMAD.MOV.U32 R7, RZ, RZ, R9 ;  /* 0x000000ffff077224 */ /* 0x000fce00078e0009 */
.L_x_253:
[----:B------:R-:W-:-:S04]  /*8d30*/  IMAD.IADD R8, R4, 0x1, -R3 ;  /* 0x0000000104087824 */ /* 0x000fc800078e0a03 */
[----:B------:R-:W-:-:S05]  /*8d40*/  IMAD R2, R7, UR5, R8 ;  /* 0x0000000507027c24 */ /* 0x000fca000f8e0208 */
[----:B------:R-:W-:-:S13]  /*8d50*/  ISETP.GT.AND P0, PT, R2, UR6, PT ;  /* 0x0000000602007c0c */ /* 0x000fda000bf04270 */
[----:B------:R-:W-:-:S04]  /*8d60*/  VOTE.ANY R4, PT, !P0 ;  /* 0x0000000000047806 */ /* 0x000fc800040e0100 */
[----:B------:R-:W0:Y:S01]  /*8d70*/  POPC R19, R4 ;  /* 0x0000000400137309 */ /* 0x000e220000000000 */
[----:B------:R-:W-:Y:S01]  /*8d80*/  ISETP.NE.AND P0, PT, R4, RZ, PT ;  /* 0x000000ff0400720c */ /* 0x000fe20003f05270 */
[----:B0-----:R-:W0:Y:S02]  /*8d90*/  SHFL.IDX PT, R10, R0, R19, 0x1f ;  /* 0x00001f13000a7589 */ /* 0x001e2400000e0000 */
[----:B0-----:R-:W-:-:S04]  /*8da0*/  IABS R9, R10 ;  /* 0x0000000a00097213 */ /* 0x001fc80000000000 */
[----:B------:R-:W0:Y:S08]  /*8db0*/  I2F.RP R6, R9 ;  /* 0x0000000900067306 */ /* 0x000e300000209400 */
[----:B0-----:R-:W0:Y:S02]  /*8dc0*/  MUFU.RCP R6, R6 ;  /* 0x0000000600067308 */ /* 0x001e240000001000 */
[----:B0-----:R-:W-:-:S06]  /*8dd0*/  VIADD R2, R6, 0xffffffe ;  /* 0x0ffffffe06027836 */ /* 0x001fcc0000000000 */
[----:B------:R0:W1:Y:S01]  /*8de0*/  F2I.FTZ.U32.TRUNC.NTZ R3, R2 ;  /* 0x0000000200037305 */ /* 0x000062000021f000 */
[----:B------:R-:W-:Y:S05]  /*8df0*/  @!P0 BRA `(.L_x_258) ;  /* 0x0000000000088947 */ /* 0x000fea0003800000 */
[----:B------:R-:W-:-:S06]  /*8e00*/  VIADD R16, R19, 0xffffffff ;  /* 0xffffffff13107836 */ /* 0x000fcc0000000000 */
[----:B------:R2:W3:Y:S02]  /*8e10*/  SHFL.IDX PT, R16, R7, R16, 0x1f ;  /* 0x00001f1007107589 */ /* 0x0004e400000e0000 */
.L_x_258:
[----:B---3--:R-:W-:Y:S01]  /*8e20*/  IMAD R16, R16, UR5, R8 ;  /* 0x0000000510107c24 */ /* 0x008fe2000f8e0208 */
[----:B0-----:R-:W-:Y:S01]  /*8e30*/  IABS R2, R10 ;  /* 0x0000000a00027213 */ /* 0x001fe20000000000 */
[----:B-1----:R-:W-:Y:S02]  /*8e40*/  IMAD.MOV R0, RZ, RZ, -R3 ;  /* 0x000000ffff007224 */ /* 0x002fe400078e0a03 */
[----:B------:R-:W-:Y:S01]  /*8e50*/  VIADD R19, R19, UR4 ;  /* 0x0000000413137c36 */ /* 0x000fe20008000000 */
[----:B------:R-:W-:Y:S01]  /*8e60*/  IADD3 R11, -R16, UR6, RZ ;  /* 0x00000006100b7c10 */ /* 0x000fe2000fffe1ff */
[----:B------:R-:W-:Y:S01]  /*8e70*/  IMAD.MOV R4, RZ, RZ, -R2 ;  /* 0x000000ffff047224 */ /* 0x000fe200078e0a02 */
[----:B------:R-:W-:Y:S01]  /*8e80*/  MOV R2, RZ ;  /* 0x000000ff00027202 */ /* 0x000fe20000000f00 */
[----:B--2---:R-:W-:Y:S01]  /*8e90*/  IMAD R7, R0, R9, RZ ;  /* 0x0000000900077224 */ /* 0x004fe200078e02ff */
[----:B------:R-:W-:-:S03]  /*8ea0*/  IABS R0, R11 ;  /* 0x0000000b00007213 */ /* 0x000fc60000000000 */
[----:B------:R-:W-:-:S04]  /*8eb0*/  IMAD.HI.U32 R2, R3, R7, R2 ;  /* 0x0000000703027227 */ /* 0x000fc800078e0002 */
[----:B------:R-:W-:Y:S02]  /*8ec0*/  IMAD.MOV.U32 R3, RZ, RZ, R0 ;  /* 0x000000ffff037224 */ /* 0x000fe400078e0000 */
[----:B------:R-:W-:Y:S02]  /*8ed0*/  IMAD.MOV.U32 R0, RZ, RZ, R4 ;  /* 0x000000ffff007224 */ /* 0x000fe400078e0004 */
[----:B------:R-:W-:-:S04]  /*8ee0*/  IMAD.HI.U32 R2, R2, R3, RZ ;  /* 0x0000000302027227 */ /* 0x000fc800078e00ff */
[----:B------:R-:W-:-:S05]  /*8ef0*/  IMAD R0, R2, R0, R3 ;  /* 0x0000000002007224 */ /* 0x000fca00078e0203 */
[----:B------:R-:W-:-:S13]  /*8f00*/  ISETP.GT.U32.AND P1, PT, R9, R0, PT ;  /* 0x000000000900720c */ /* 0x000fda0003f24070 */
[----:B------:R-:W-:Y:S02]  /*8f10*/  @!P1 IMAD.IADD R0, R0, 0x1, -R9 ;  /* 0x0000000100009824 */ /* 0x000fe400078e0a09 */
[----:B------:R-:W-:Y:S01]  /*8f20*/  @!P1 VIADD R2, R2, 0x1 ;  /* 0x0000000102029836 */ /* 0x000fe20000000000 */
[----:B------:R-:W-:Y:S02]  /*8f30*/  ISETP.NE.AND P1, PT, R10, RZ, PT ;  /* 0x000000ff0a00720c */ /* 0x000fe40003f25270 */
[----:B------:R-:W-:Y:S02]  /*8f40*/  ISETP.GE.U32.AND P0, PT, R0, R9, PT ;  /* 0x000000090000720c */ /* 0x000fe40003f06070 */
[----:B------:R-:W-:-:S04]  /*8f50*/  LOP3.LUT R0, R11, R10, RZ, 0x3c, !PT ;  /* 0x0000000a0b007212 */ /* 0x000fc800078e3cff */
[----:B------:R-:W-:-:S07]  /*8f60*/  ISETP.GE.AND P2, PT, R0, RZ, PT ;  /* 0x000000ff0000720c */ /* 0x000fce0003f46270 */
[----:B------:R-:W-:-:S06]  /*8f70*/  @P0 VIADD R2, R2, 0x1 ;  /* 0x0000000102020836 */ /* 0x000fcc0000000000 */
[----:B------:R-:W-:Y:S01]  /*8f80*/  @!P2 IMAD.MOV R2, RZ, RZ, -R2 ;  /* 0x000000ffff02a224 */ /* 0x000fe200078e0a02 */
[----:B------:R-:W-:-:S04]  /*8f90*/  @!P1 LOP3.LUT R2, RZ, R10, RZ, 0x33, !PT ;  /* 0x0000000aff029212 */ /* 0x000fc800078e33ff */
[----:B------:R-:W-:Y:S01]  /*8fa0*/  MOV R18, R2 ;  /* 0x0000000200127202 */ /* 0x000fe20000000f00 */
[----:B------:R-:W-:-:S04]  /*8fb0*/  IMAD.MOV R17, RZ, RZ, -R2 ;  /* 0x000000ffff117224 */ /* 0x000fc800078e0a02 */
[----:B------:R-:W-:Y:S01]  /*8fc0*/  IMAD R17, R10, R17, R11 ;  /* 0x000000110a117224 */ /* 0x000fe200078e020b */
[----:B------:R-:W-:Y:S06]  /*8fd0*/  BRA `(.L_x_259) ;  /* 0x0000000000147947 */ /* 0x000fec0003800000 */
.L_x_254:
[----:B------:R-:W-:Y:S01]  /*8fe0*/  ULDC UR4, c[0x0][0xc3c] ;  /* 0x00030f0000047ab9 */ /* 0x000fe20000000800 */
[----:B------:R-:W-:Y:S02]  /*8ff0*/  IMAD.MOV.U32 R17, RZ, RZ, RZ ;  /* 0x000000ffff117224 */ /* 0x000fe400078e00ff */
[----:B------:R-:W-:Y:S02]  /*9000*/  IMAD.U32 R16, RZ, RZ, UR6 ;  /* 0x00000006ff107e24 */ /* 0x000fe4000f8e00ff */
[----:B------:R-:W-:Y:S02]  /*9010*/  IMAD.MOV.U32 R18, RZ, RZ, RZ ;  /* 0x000000ffff127224 */ /* 0x000fe400078e00ff */
[----:B------:R-:W-:-:S07]  /*9020*/  IMAD.U32 R19, RZ, RZ, UR4 ;  /* 0x00000004ff137e24 */ /* 0x000fce000f8e00ff */
.L_x_259:
[----:B------:R-:W-:-:S13]  /*9030*/  ISETP.NE.AND P0, PT, R5, RZ, PT ;  /* 0x000000ff0500720c */ /* 0x000fda0003f05270 */
[----:B------:R-:W0:Y:S01]  /*9040*/  @!P0 S2R R3, SR_CgaCtaId ;  /* 0x0000000000038919 */ /* 0x000e220000008800 */
[----:B------:R-:W-:-:S04]  /*9050*/  @!P0 MOV R0, 0x400 ;  /* 0x0000040000008802 */ /* 0x000fc80000000f00 */
[----:B0-----:R-:W-:-:S05]  /*9060*/  @!P0 LEA R0, R3, R0, 0x18 ;  /* 0x0000000003008211 */ /* 0x001fca00078ec0ff */
[----:B------:R1:W-:Y:S01]  /*9070*/  @!P0 STS.128 [R0+0x288d0], R16 ;  /* 0x0288d01000008388 */ /* 0x0003e20000000c00 */
[----:B------:R-:W-:Y:S06]  /*9080*/  BAR.ARV 0x5, 0x180 ;  /* 0x0146000000007b1d */ /* 0x000fec0000002000 */
.L_x_252:
[----:B------:R2:W-:Y:S01]  /*9090*/  STL [R1+0x1c], RZ ;  /* 0x00001cff01007387 */ /* 0x0005e20000100800 */
[----:B------:R-:W-:Y:S01]  /*90a0*/  ULDC UR4, c[0x0][0xc3c] ;  /* 0x00030f0000047ab9 */ /* 0x000fe20000000800 */
[----:B------:R-:W-:Y:S01]  /*90b0*/  IMAD.MOV.U32 R28, RZ, RZ, 0x1 ;  /* 0x00000001ff1c7424 */ /* 0x000fe200078e00ff */
[----:B0-----:R-:W-:Y:S01]  /*90c0*/  ISETP.GE.AND P0, PT, R19, UR4, PT ;  /* 0x0000000413007c0c */ /* 0x001fe2000bf06270 */
[----:B------:R-:W-:-:S12]  /*90d0*/  IMAD.MOV.U32 R25, RZ, RZ, RZ ;  /* 0x000000ffff197224 */ /* 0x000fd800078e00ff */
[----:B--2---:R-:W-:Y:S05]  /*90e0*/  @P0 BRA `(.L_x_260) ;  /* 0x0000004400b80947 */ /* 0x004fea0003800000 */
[----:B------:R-:W0:Y:S01]  /*90f0*/  S2R R3, SR_TID.X ;  /* 0x0000000000037919 */ /* 0x000e220000002100 */
[----:B------:R-:W2:Y:S01]  /*9100*/  S2UR UR5, SR_CgaCtaId ;  /* 0x00000000000579c3 */ /* 0x000ea20000008800 */
[----:B------:R-:W-:Y:S01]  /*9110*/  UMOV UR4, 0x400 ;  /* 0x0000040000047882 */ /* 0x000fe20000000000 */
[----:B------:R-:W-:Y:S01]  /*9120*/  BSSY B8, `(.L_x_260) ;  /* 0x000046a000087945 */ /* 0x000fe20003800000 */
[----:B------:R3:W-:Y:S01]  /*9130*/  STL [R1+0x1c], RZ ;  /* 0x00001cff01007387 */ /* 0x0007e20000100800 */
[----:B------:R-:W-:Y:S01]  /*9140*/  IMAD.MOV.U32 R28, RZ, RZ, 0x1 ;  /* 0x00000001ff1c7424 */ /* 0x000fe200078e00ff */
[----:B------:R-:W-:Y:S01]  /*9150*/  MOV R25, RZ ;  /* 0x000000ff00197202 */ /* 0x000fe20000000f00 */
[----:B------:R-:W-:Y:S01]  /*9160*/  ULOP3.LUT UR37, UR36, 0x2, URZ, 0xfc, !UPT ;  /* 0x0000000224257892 */ /* 0x000fe2000f8efc3f */
[----:B------:R-:W-:Y:S01]  /*9170*/  ULDC UR38, c[0x0][0xc] ;  /* 0x0000030000267ab9 */ /* 0x000fe20000000800 */
[----:B--2---:R-:W-:-:S06]  /*9180*/  ULEA UR4, UR5, UR4, 0x18 ;  /* 0x0000000405047291 */ /* 0x004fcc000f8ec03f */
[----:B------:R-:W-:Y:S02]  /*9190*/  IMAD.U32 R22, RZ, RZ, UR4 ;  /* 0x00000004ff167e24 */ /* 0x000fe4000f8e00ff */
[----:B0-----:R-:W-:-:S05]  /*91a0*/  IMAD.SHL.U32 R30, R3, 0x8, RZ ;  /* 0x00000008031e7824 */ /* 0x001fca00078e00ff */
[----:B-1----:R-:W-:-:S04]  /*91b0*/  LOP3.LUT R0, R30, 0x1f8, RZ, 0xc0, !PT ;  /* 0x000001f81e007812 */ /* 0x002fc800078ec0ff */
[----:B------:R-:W-:-:S04]  /*91c0*/  LOP3.LUT R3, R0, 0x38, R3, 0x78, !PT ;  /* 0x0000003800037812 */ /* 0x000fc800078e7803 */
[----:B------:R-:W-:Y:S02]  /*91d0*/  LOP3.LUT R34, R3, 0x200, R30, 0xf8, !PT ;  /* 0x0000020003227812 */ /* 0x000fe400078ef81e */
[----:B------:R-:W-:-:S03]  /*91e0*/  LOP3.LUT R30, R30, 0x38, RZ, 0xc0, !PT ;  /* 0x000000381e1e7812 */ /* 0x000fc600078ec0ff */
[----:B------:R-:W-:Y:S01]  /*91f0*/  IMAD R0, R34, 0x2, R22 ;  /* 0x0000000222007824 */ /* 0x000fe200078e0216 */
[----:B------:R-:W-:-:S04]  /*9200*/  LOP3.LUT R29, R30, 0x40, RZ, 0xfc, !PT ;  /* 0x000000401e1d7812 */ /* 0x000fc800078efcff */
[----:B------:R3:W-:Y:S03]  /*9210*/  STL [R1], R0 ;  /* 0x0000000001007387 */ /* 0x0007e60000100800 */
.L_x_323:
[----:B0-----:R-:W0:Y:S02]  /*9220*/  LDC.64 R2, c[0x0][0xc88] ;  /* 0x00032200ff027b82 */ /* 0x001e240000000a00 */
[----:B0-----:R-:W-:-:S05]  /*9230*/  IMAD.WIDE R2, R19, 0x4, R2 ;  /* 0x0000000413027825 */ /* 0x001fca00078e0202 */
[----:B---3--:R-:W3:Y:S01]  /*9240*/  LDG.E R31, desc[UR50][R2.64] ;  /* 0x00000032021f7981 */ /* 0x008ee2000c1e1900 */
[----:B------:R-:W-:Y:S05]  /*9250*/  YIELD ;  /* 0x0000000000007946 */ /* 0x000fea0003800000 */
[----:B------:R-:W-:Y:S01]  /*9260*/  ULDC.64 UR4, c[0x0][0xa28] ;  /* 0x00028a0000047ab9 */ /* 0x000fe20000000a00 */
[----:B------:R-:W-:Y:S01]  /*9270*/  IMAD.MOV.U32 R36, RZ, RZ, RZ ;  /* 0x000000ffff247224 */ /* 0x000fe200078e00ff */
[----:B------:R-:W-:Y:S01]  /*9280*/  ISETP.NE.U32.AND P0, PT, RZ, UR4, PT ;  /* 0x00000004ff007c0c */ /* 0x000fe2000bf05070 */
[----:B------:R-:W-:-:S03]  /*9290*/  ULDC.64 UR6, c[0x0][0xa18] ;  /* 0x0002860000067ab9 */ /* 0x000fc60000000a00 */
[----:B------:R-:W-:Y:S02]  /*92a0*/  ISETP.NE.AND.EX P0, PT, RZ, UR5, PT, P0 ;  /* 0x00000005ff007c0c */ /* 0x000fe4000bf05300 */
[----:B---3--:R-:W-:-:S11]  /*92b0*/  SHF.R.S32.HI R0, RZ, 0x1f, R31 ;  /* 0x0000001fff007819 */ /* 0x008fd6000001141f */
[C---:B------:R-:W-:Y:S01]  /*92c0*/  @P0 LEA R2, P1, R31.reuse, UR4, 0x2 ;  /* 0x000000041f020c11 */ /* 0x040fe2000f8210ff */
[C---:B------:R-:W-:Y:S01]  /*92d0*/  IMAD.SHL.U32 R23, R31.reuse, 0x4, RZ ;  /* 0x000000041f177824 */ /* 0x040fe200078e00ff */
[C-C-:B------:R-:W-:Y:S01]  /*92e0*/  SHF.L.U64.HI R24, R31.reuse, 0x2, R0.reuse ;  /* 0x000000021f187819 */ /* 0x140fe20000010200 */
[----:B------:R0:W-:Y:S01]  /*92f0*/  STL [R1+0x10], R0 ;  /* 0x0000100001007387 */ /* 0x0001e20000100800 */
[----:B------:R-:W-:Y:S01]  /*9300*/  @P0 LEA.HI.X R3, R31, UR5, R0, 0x2, P1 ;  /* 0x000000051f030c11 */ /* 0x000fe200088f1400 */
[----:B------:R-:W-:-:S04]  /*9310*/  ULDC.64 UR4, c[0x0][0xa00] ;  /* 0x0002800000047ab9 */ /* 0x000fc80000000a00 */
[----:B-1----:R1:W5:Y:S01]  /*9320*/  @P0 LDG.E R36, desc[UR50][R2.64] ;  /* 0x0000003202240981 */ /* 0x002362000c1e1900 */
[----:B------:R-:W-:Y:S02]  /*9330*/  ISETP.NE.U32.AND P0, PT, RZ, UR4, PT ;  /* 0x00000004ff007c0c */ /* 0x000fe4000bf05070 */
[----:B------:R-:W-:Y:S01]  /*9340*/  LOP3.LUT R27, R27, 0xffffffef, RZ, 0xc0, !PT ;  /* 0xffffffef1b1b7812 */ /* 0x000fe200078ec0ff */
[----:B0-----:R-:W-:Y:S01]  /*9350*/  IMAD.MOV.U32 R0, RZ, RZ, RZ ;  /* 0x000000ffff007224 */ /* 0x001fe200078e00ff */
[----:B------:R-:W-:Y:S02]  /*9360*/  ISETP.NE.AND.EX P2, PT, RZ, UR5, PT, P0 ;  /* 0x00000005ff007c0c */ /* 0x000fe4000bf45300 */
[----:B------:R-:W-:Y:S02]  /*9370*/  ISETP.NE.U32.AND P0, PT, RZ, UR6, PT ;  /* 0x00000006ff007c0c */ /* 0x000fe4000bf05070 */
[----:B-1----:R-:W-:Y:S02]  /*9380*/  IADD3 R2, P1, R23, UR4, RZ ;  /* 0x0000000417027c10 */ /* 0x002fe4000ff3e0ff */
[----:B------:R-:W-:-:S02]  /*9390*/  ISETP.NE.AND.EX P0, PT, RZ, UR7, PT, P0 ;  /* 0x00000007ff007c0c */ /* 0x000fc4000bf05300 */
[----:B------:R-:W-:Y:S01]  /*93a0*/  IADD3.X R3, R24, UR5, RZ, P1, !PT ;  /* 0x0000000518037c10 */ /* 0x000fe20008ffe4ff */
[----:B------:R-:W-:-:S04]  /*93b0*/  ULDC.64 UR4, c[0x0][0x418] ;  /* 0x0001060000047ab9 */ /* 0x000fc80000000a00 */
[----:B------:R-:W-:Y:S01]  /*93c0*/  @P2 LOP3.LUT R27, R27, 0x10, RZ, 0xfc, !PT ;  /* 0x000000101b1b2812 */ /* 0x000fe200078efcff */
[----:B------:R-:W2:Y:S05]  /*93d0*/  @P2 LDG.E R0, desc[UR50][R2.64] ;  /* 0x0000003202002981 */ /* 0x000eaa000c1e1900 */
[----:B------:R-:W-:-:S04]  /*93e0*/  @P0 IADD3 R4, P1, R23, UR6, RZ ;  /* 0x0000000617040c10 */ /* 0x000fc8000ff3e0ff */
[----:B------:R-:W-:Y:S01]  /*93f0*/  @P0 IADD3.X R5, R24, UR7, RZ, P1, !PT ;  /* 0x0000000718050c10 */ /* 0x000fe20008ffe4ff */
[----:B--2---:R0:W-:Y:S04]  /*9400*/  STL [R1+0x4], R0 ;  /* 0x0000040001007387 */ /* 0x0041e80000100800 */
[----:B0-----:R-:W2:Y:S01]  /*9410*/  @P0 LDG.E R0, desc[UR50][R4.64] ;  /* 0x0000003204000981 */ /* 0x001ea2000c1e1900 */
[----:B------:R-:W-:-:S03]  /*9420*/  UISETP.NE.U32.AND UP0, UPT, UR4, URZ, UPT ;  /* 0x0000003f0400728c */ /* 0x000fc6000bf05070 */
[----:B------:R-:W-:Y:S01]  /*9430*/  ULDC UR4, c[0x0][0x424] ;  /* 0x0001090000047ab9 */ /* 0x000fe20000000800 */
[----:B------:R-:W-:-:S03]  /*9440*/  UISETP.NE.AND.EX UP0, UPT, UR5, URZ, UPT, UP0 ;  /* 0x0000003f0500728c */ /* 0x000fc6000bf05300 */
[----:B------:R-:W-:Y:S01]  /*9450*/  ULDC UR5, c[0x0][0x2f0] ;  /* 0x0000bc0000057ab9 */ /* 0x000fe20000000800 */
[----:B------:R-:W-:-:S04]  /*9460*/  USEL UR4, UR4, 0x1, UP0 ;  /* 0x0000000104047887 */ /* 0x000fc80008000000 */
[----:B------:R-:W-:-:S06]  /*9470*/  UIMAD UR4, UR4, UR5, URZ ;  /* 0x00000005040472a4 */ /* 0x000fcc000f8e023f */
[----:B------:R-:W-:Y:S01]  /*9480*/  IMAD.U32 R35, RZ, RZ, UR4 ;  /* 0x00000004ff237e24 */ /* 0x000fe2000f8e00ff */
[----:B--2---:R0:W-:Y:S01]  /*9490*/  @P0 STL [R1+0x14], R0 ;  /* 0x0000140001000387 */ /* 0x0041e20000100800 */
[----:B------:R-:W-:Y:S05]  /*94a0*/  @P0 BRA `(.L_x_261) ;  /* 0x0000000000200947 */ /* 0x000fea0003800000 */
[----:B------:R-:W-:Y:S02]  /*94b0*/  ULDC UR4, c[0x0][0x288] ;  /* 0x0000a20000047ab9 */ /* 0x000fe40000000800 */
[----:B0-----:R-:W-:-:S05]  /*94c0*/  IMAD.U32 R0, RZ, RZ, UR4 ;  /* 0x00000004ff007e24 */ /* 0x001fca000f8e00ff */
[----:B------:R1:W-:Y:S01]  /*94d0*/  STL [R1+0x14], R0 ;  /* 0x0000140001007387 */ /* 0x0003e20000100800 */
[----:B------:R-:W-:Y:S05]  /*94e0*/  @!P2 BRA `(.L_x_261) ;  /* 0x000000000010a947 */ /* 0x000fea0003800000 */
[----:B------:R-:W2:Y:S04]  /*94f0*/  LDG.E R5, desc[UR50][R2.64] ;  /* 0x0000003202057981 */ /* 0x000ea8000c1e1900 */
[----:B-1----:R-:W2:Y:S02]  /*9500*/  LDG.E R0, desc[UR50][R2.64+0x4] ;  /* 0x0000043202007981 */ /* 0x002ea4000c1e1900 */
[----:B--2---:R-:W-:-:S05]  /*9510*/  IMAD.IADD R0, R0, 0x1, -R5 ;  /* 0x0000000100007824 */ /* 0x004fca00078e0a05 */
[----:B------:R2:W-:Y:S02]  /*9520*/  STL [R1+0x14], R0 ;  /* 0x0000140001007387 */ /* 0x0005e40000100800 */
.L_x_261:
[----:B------:R-:W-:Y:S01]  /*9530*/  ULDC.64 UR4, c[0x0][0xa20] ;  /* 0x0002880000047ab9 */ /* 0x000fe20000000a00 */
[----:B------:R-:W-:Y:S02]  /*9540*/  MOV R33, R31 ;  /* 0x0000001f00217202 */ /* 0x000fe40000000f00 */
[----:B------:R-:W-:-:S04]  /*9550*/  ISETP.NE.U32.AND P0, PT, RZ, UR4, PT ;  /* 0x00000004ff007c0c */ /* 0x000fc8000bf05070 */
[----:B------:R-:W-:-:S13]  /*9560*/  ISETP.NE.AND.EX P0, PT, RZ, UR5, PT, P0 ;  /* 0x00000005ff007c0c */ /* 0x000fda000bf05300 */
[----:B------:R-:W-:Y:S05]  /*9570*/  @!P0 BRA `(.L_x_262) ;  /* 0x0000000000108947 */ /* 0x000fea0003800000 */
[----:B------:R-:W-:-:S04]  /*9580*/  IADD3 R2, P0, R23, UR4, RZ ;  /* 0x0000000417027c10 */ /* 0x000fc8000ff1e0ff */
[----:B------:R-:W-:-:S05]  /*9590*/  IADD3.X R3, R24, UR5, RZ, P0, !PT ;  /* 0x0000000518037c10 */ /* 0x000fca00087fe4ff */
[----:B------:R3:W5:Y:S01]  /*95a0*/  LDG.E R35, desc[UR50][R2.64] ;  /* 0x0000003202237981 */ /* 0x000762000c1e1900 */
[----:B------:R-:W-:Y:S05]  /*95b0*/  BRA `(.L_x_263) ;  /* 0x0000000000247947 */ /* 0x000fea0003800000 */
.L_x_262:
[----:B------:R-:W-:Y:S02]  /*95c0*/  ULDC.64 UR4, c[0x0][0xa08] ;  /* 0x0002820000047ab9 */ /* 0x000fe40000000a00 */
[----:B------:R-:W-:-:S04]  /*95d0*/  ISETP.NE.U32.AND P0, PT, RZ, UR4, PT ;  /* 0x00000004ff007c0c */ /* 0x000fc8000bf05070 */
[----:B------:R-:W-:-:S13]  /*95e0*/  ISETP.NE.AND.EX P0, PT, RZ, UR5, PT, P0 ;  /* 0x00000005ff007c0c */ /* 0x000fda000bf05300 */
[----:B------:R-:W-:Y:S05]  /*95f0*/  @!P0 BRA `(.L_x_263) ;  /* 0x0000000000148947 */ /* 0x000fea0003800000 */
[----:B------:R-:W3:Y:S02]  /*9600*/  LDC.64 R2, c[0x0][0xa08] ;  /* 0x00028200ff027b82 */ /* 0x000ee40000000a00 */
[----:B---3--:R-:W-:-:S05]  /*9610*/  IMAD.WIDE R2, R33, 0x4, R2 ;  /* 0x0000000421027825 */ /* 0x008fca00078e0202 */
[----:B------:R-:W3:Y:S04]  /*9620*/  LDG.E R35, desc[UR50][R2.64] ;  /* 0x0000003202237981 */ /* 0x000ee8000c1e1900 */
[----:B012---:R-:W3:Y:S02]  /*9630*/  LDG.E R0, desc[UR50][R2.64+0x4] ;  /* 0x0000043202007981 */ /* 0x007ee4000c1e1900 */
[----:B---3--:R-:W-:-:S07]  /*9640*/  IMAD.IADD R35, R0, 0x1, -R35 ;  /* 0x0000000100237824 */ /* 0x008fce00078e0a23 */
.L_x_263:
[----:B-----5:R-:W-:Y:S01]  /*9650*/  IMAD.IADD R35, R35, 0x1, -R36 ;  /* 0x0000000123237824 */ /* 0x020fe200078e0a24 */
[----:B------:R-:W-:Y:S03]  /*9660*/  BSSY B7, `(.L_x_264) ;  /* 0x0000377000077945 */ /* 0x000fe60003800000 */
[C---:B012---:R-:W-:Y:S01]  /*9670*/  VIADD R0, R35.reuse, 0x7f ;  /* 0x0000007f23007836 */ /* 0x047fe20000000000 */
[----:B------:R-:W-:-:S04]  /*9680*/  ISETP.GT.AND P0, PT, R35, RZ, PT ;  /* 0x000000ff2300720c */ /* 0x000fc80003f04270 */
[----:B---3--:R-:W-:-:S04]  /*9690*/  SHF.R.S32.HI R3, RZ, 0x1f, R0 ;  /* 0x0000001fff037819 */ /* 0x008fc80000011400 */
[----:B------:R-:W-:-:S05]  /*96a0*/  LEA.HI R32, R3, R0, RZ, 0x7 ;  /* 0x0000000003207211 */ /* 0x000fca00078f38ff */
[----:B------:R0:W-:Y:S01]  /*96b0*/  STL [R1+0x18], R32 ;  /* 0x0000182001007387 */ /* 0x0001e20000100800 */
[----:B------:R-:W-:Y:S05]  /*96c0*/  @P0 BRA `(.L_x_265) ;  /* 0x0000000000440947 */ /* 0x000fea0003800000 */
[----:B------:R-:W1:Y:S02]  /*96d0*/  S2R R2, SR_TID.X ;  /* 0x0000000000027919 */ /* 0x000e640000002100 */
[----:B-1----:R-:W-:-:S04]  /*96e0*/  LOP3.LUT R2, R2, 0x7f, RZ, 0xc0, !PT ;  /* 0x0000007f02027812 */ /* 0x002fc800078ec0ff */
[----:B------:R-:W-:-:S13]  /*96f0*/  ISETP.NE.AND P0, PT, R2, RZ, PT ;  /* 0x000000ff0200720c */ /* 0x000fda0003f05270 */
[----:B------:R-:W-:Y:S05]  /*9700*/  @P0 BRA `(.L_x_266) ;  /* 0x0000003400b00947 */ /* 0x000fea0003800000 */
[----:B------:R-:W1:Y:S01]  /*9710*/  S2R R7, SR_LANEID ;  /* 0x0000000000077919 */ /* 0x000e620000000000 */
[----:B------:R-:W-:Y:S01]  /*9720*/  VOTEU.ANY UR4, UPT, PT ;  /* 0x0000000000047886 */ /* 0x000fe200038e0100 */
[----:B------:R-:W2:Y:S01]  /*9730*/  LDC.64 R2, c[0x0][0xc60] ;  /* 0x00031800ff027b82 */ /* 0x000ea20000000a00 */
[----:B------:R-:W1:Y:S08]  /*9740*/  FLO.U32 R0, UR4 ;  /* 0x0000000400007d00 */ /* 0x000e7000080e0000 */
[----:B------:R-:W2:Y:S01]  /*9750*/  POPC R5, UR4 ;  /* 0x0000000400057d09 */ /* 0x000ea20008000000 */
[----:B-1----:R-:W-:-:S13]  /*9760*/  ISETP.EQ.U32.AND P0, PT, R0, R7, PT ;  /* 0x000000070000720c */ /* 0x002fda0003f02070 */
[----:B--2---:R-:W2:Y:S01]  /*9770*/  @P0 ATOMG.E.ADD.STRONG.GPU PT, R3, desc[UR50][R2.64], R5 ;  /* 0x00000005020309a8 */ /* 0x004ea200081ee1f2 */
[----:B------:R-:W1:Y:S02]  /*9780*/  S2R R4, SR_LTMASK ;  /* 0x0000000000047919 */ /* 0x000e640000003900 */
[----:B-1----:R-:W-:-:S04]  /*9790*/  LOP3.LUT R4, R4, UR4, RZ, 0xc0, !PT ;  /* 0x0000000404047c12 */ /* 0x002fc8000f8ec0ff */
[----:B------:R-:W1:Y:S01]  /*97a0*/  POPC R7, R4 ;  /* 0x0000000400077309 */ /* 0x000e620000000000 */
[----:B--2---:R-:W1:Y:S02]  /*97b0*/  SHFL.IDX PT, R0, R3, R0, 0x1f ;  /* 0x00001f0003007589 */ /* 0x004e6400000e0000 */
[----:B-1----:R-:W-:Y:S01]  /*97c0*/  IADD3 R16, R0, UR38, R7 ;  /* 0x0000002600107c10 */ /* 0x002fe2000fffe007 */
[----:B------:R-:W-:Y:S06]  /*97d0*/  BRA `(.L_x_266) ;  /* 0x00000034007c7947 */ /* 0x000fec0003800000 */
.L_x_265:
[----:B------:R-:W-:Y:S01]  /*97e0*/  VIADD R0, R22, 0x18400 ;  /* 0x0001840016007836 */ /* 0x000fe20000000000 */
[----:B------:R-:W-:Y:S04]  /*97f0*/  BSSY B6, `(.L_x_267) ;  /* 0x0000013000067945 */ /* 0x000fe80003800000 */
[----:B------:R-:W-:-:S13]  /*9800*/  LOP3.LUT P0, RZ, R0, 0x3ff, RZ, 0xc0, !PT ;  /* 0x000003ff00ff7812 */ /* 0x000fda000780c0ff */
        /* <DEDUP_REMOVED lines=8> */
[----:B------:R-:W-:Y:S02]  /*9890*/  IMAD.U32 R5, RZ, RZ, UR7 ;  /* 0x00000007ff057e24 */ /* 0x000fe4000f8e00ff */
[----:B------:R-:W-:Y:S02]  /*98a0*/  IMAD.U32 R6, RZ, RZ, UR8 ;  /* 0x00000008ff067e24 */ /* 0x000fe4000f8e00ff */
[----:B------:R-:W-:-:S02]  /*98b0*/  IMAD.U32 R7, RZ, RZ, UR9 ;  /* 0x00000009ff077e24 */ /* 0x000fc4000f8e00ff */
[----:B------:R-:W-:Y:S02]  /*98c0*/  IMAD.U32 R11, RZ, RZ, UR5 ;  /* 0x00000005ff0b7e24 */ /* 0x000fe4000f8e00ff */
[----:B------:R-:W-:Y:S02]  /*98d0*/  IMAD.MOV.U32 R8, RZ, RZ, 0x70 ;  /* 0x00000070ff087424 */ /* 0x000fe400078e00ff */
[----:B------:R-:W-:Y:S02]  /*98e0*/  IMAD.MOV.U32 R12, RZ, RZ, 0x1 ;  /* 0x00000001ff0c7424 */ /* 0x000fe400078e00ff */
[----:B------:R-:W-:-:S07]  /*98f0*/  IMAD.MOV.U32 R13, RZ, RZ, RZ ;  /* 0x000000ffff0d7224 */ /* 0x000fce00078e00ff */
[----:B------:R-:W-:-:S07]  /*9900*/  LEPC R20, `(.L_x_268) ;  /* 0x000000001014794e */ /* 0x000fce0000000000 */
[----:B01----:R-:W-:Y:S05]  /*9910*/  CALL.ABS.NOINC R2 ;  /* 0x0000000002007343 */ /* 0x003fea0003c00000 */
.L_x_268:
[----:B------:R-:W-:Y:S05]  /*9920*/  BSYNC B6 ;  /* 0x0000000000067941 */ /* 0x000fea0003800000 */
.L_x_267:
        /* <DEDUP_REMOVED lines=8> */
[----:B------:R1:W2:Y:S01]  /*99b0*/  LDC.64 R2, c[0x4][R26] ;  /* 0x010000001a027b82 */ /* 0x0002a20000000a00 */
        /* <DEDUP_REMOVED lines=8> */
[----:B-1----:R-:W-:-:S07]  /*9a40*/  IMAD.MOV.U32 R13, RZ, RZ, RZ ;  /* 0x000000ffff0d7224 */ /* 0x002fce00078e00ff */
[----:B------:R-:W-:-:S07]  /*9a50*/  LEPC R20, `(.L_x_271) ;  /* 0x000000001014794e */ /* 0x000fce0000000000 */
[----:B0-2---:R-:W-:Y:S05]  /*9a60*/  CALL.ABS.NOINC R2 ;  /* 0x0000000002007343 */ /* 0x005fea0003c00000 */
.L_x_271:
[----:B------:R0:W1:Y:S01]  /*9a70*/  LDC.64 R2, c[0x4][R26] ;  /* 0x010000001a027b82 */ /* 0x0000620000000a00 */
[----:B------:R-:W-:Y:S01]  /*9a80*/  ULDC.64 UR6, c[0x4][0x80] ;  /* 0x0100200000067ab9 */ /* 0x000fe20000000a00 */
[----:B------:R-:W-:Y:S01]  /*9a90*/  ULDC.64 UR8, c[0x4][0x88] ;  /* 0x0100220000087ab9 */ /* 0x000fe20000000a00 */
[----:B------:R-:W-:Y:S01]  /*9aa0*/  ULDC.64 UR4, c[0x4][0x18] ;  /* 0x0100060000047ab9 */ /* 0x000fe20000000a00 */
        /* <DEDUP_REMOVED lines=11> */
.L_x_270:
[----:B------:R-:W-:Y:S05]  /*9b60*/  BSYNC B6 ;  /* 0x0000000000067941 */ /* 0x000fea0003800000 */
.L_x_269:
[----:B------:R-:W-:Y:S01]  /*9b70*/  ULDC.64 UR4, c[0x0][0x9f8] ;  /* 0x00027e0000047ab9 */ /* 0x000fe20000000a00 */
[----:B------:R-:W1:Y:S01]  /*9b80*/  S2R R20, SR_TID.X ;  /* 0x0000000000147919 */ /* 0x000e620000002100 */
[----:B------:R-:W-:Y:S01]  /*9b90*/  ISETP.NE.U32.AND P0, PT, RZ, UR4, PT ;  /* 0x00000004ff007c0c */ /* 0x000fe2000bf05070 */
[----:B------:R-:W2:Y:S03]  /*9ba0*/  LDC R6, c[0x0][0x430] ;  /* 0x00010c00ff067b82 */ /* 0x000ea60000000800 */
[----:B------:R-:W-:-:S13]  /*9bb0*/  ISETP.NE.AND.EX P0, PT, RZ, UR5, PT, P0 ;  /* 0x00000005ff007c0c */ /* 0x000fda000bf05300 */
[----:B------:R-:W-:Y:S01]  /*9bc0*/  @P0 IADD3 R2, P1, R23, UR4, RZ ;  /* 0x0000000417020c10 */ /* 0x000fe2000ff3e0ff */
[----:B------:R-:W3:Y:S01]  /*9bd0*/  S2R R21, SR_TID.X ;  /* 0x0000000000157919 */ /* 0x000ee20000002100 */
[----:B------:R-:W-:Y:S01]  /*9be0*/  LEA.HI.SX32 R26, R32, 0xffffffff, 0x19 ;  /* 0xffffffff201a7811 */ /* 0x000fe200078fcaff */
[----:B------:R-:W-:Y:S01]  /*9bf0*/  IMAD.U32 R10, RZ, RZ, UR37 ;  /* 0x00000025ff0a7e24 */ /* 0x000fe2000f8e00ff */
[----:B------:R-:W-:Y:S01]  /*9c00*/  @P0 IADD3.X R3, R24, UR5, RZ, P1, !PT ;  /* 0x0000000518030c10 */ /* 0x000fe20008ffe4ff */
[----:B------:R-:W-:-:S04]  /*9c10*/  ULDC UR4, c[0x0][0x2f4] ;  /* 0x0000bd0000047ab9 */ /* 0x000fc80000000800 */
[----:B------:R4:W4:Y:S01]  /*9c20*/  @P0 LDG.E R33, desc[UR50][R2.64] ;  /* 0x0000003202210981 */ /* 0x000922000c1e1900 */
[----:B--2---:R-:W-:Y:S01]  /*9c30*/  ISETP.NE.AND P2, PT, R6, 0x1, PT ;  /* 0x000000010600780c */ /* 0x004fe20003f45270 */
[----:B------:R-:W-:Y:S01]  /*9c40*/  IMAD.SHL.U32 R8, R26, 0x80, RZ ;  /* 0x000000801a087824 */ /* 0x000fe200078e00ff */
[----:B------:R-:W-:Y:S02]  /*9c50*/  LOP3.LUT R27, R27, 0xfffffff7, RZ, 0xc0, !PT ;  /* 0xfffffff71b1b7812 */ /* 0x000fe400078ec0ff */
[----:B-1----:R-:W-:-:S04]  /*9c60*/  LOP3.LUT R20, R20, 0x7f, RZ, 0xc0, !PT ;  /* 0x0000007f14147812 */ /* 0x002fc800078ec0ff */
[----:B------:R-:W-:-:S05]  /*9c70*/  SHF.R.U32.HI R20, RZ, 0x3, R20 ;  /* 0x00000003ff147819 */ /* 0x000fca0000011614 */
[----:B------:R-:W1:Y:S01]  /*9c80*/  @P2 LDC R0, c[0x0][0x434] ;  /* 0x00010d00ff002b82 */ /* 0x000e620000000800 */
[----:B------:R-:W-:-:S07]  /*9c90*/  @P2 LOP3.LUT R27, R27, 0x8, RZ, 0xfc, !PT ;  /* 0x000000081b1b2812 */ /* 0x000fce00078efcff */
[----:B------:R-:W2:Y:S01]  /*9ca0*/  @P2 LDC R7, c[0x0][0x438] ;  /* 0x00010e00ff072b82 */ /* 0x000ea20000000800 */
[----:B---3--:R-:W-:-:S05]  /*9cb0*/  IMAD.SHL.U32 R21, R21, 0x10, RZ ;  /* 0x0000001015157824 */ /* 0x008fca00078e00ff */
[----:B------:R-:W-:-:S04]  /*9cc0*/  LOP3.LUT R21, R21, 0x70, RZ, 0xc0, !PT ;  /* 0x0000007015157812 */ /* 0x000fc800078ec0ff */
[----:B------:R-:W-:-:S04]  /*9cd0*/  LOP3.LUT R4, R8, R20, R21, 0xfe, !PT ;  /* 0x0000001408047212 */ /* 0x000fc800078efe15 */
[C---:B------:R-:W-:Y:S01]  /*9ce0*/  ISETP.GE.AND P0, PT, R4.reuse, R35, PT ;  /* 0x000000230400720c */ /* 0x040fe20003f06270 */
[----:B------:R-:W-:-:S04]  /*9cf0*/  IMAD.IADD R9, R4, 0x1, R36 ;  /* 0x0000000104097824 */ /* 0x000fc800078e0224 */
[----:B-1----:R-:W-:Y:S01]  /*9d00*/  @P2 IMAD.HI.U32 R0, R9, R0, RZ ;  /* 0x0000000009002227 */ /* 0x002fe200078e00ff */
[----:B----4-:R-:W-:-:S04]  /*9d10*/  MOV R2, R9 ;  /* 0x0000000900027202 */ /* 0x010fc80000000f00 */
[----:B--2---:R-:W-:-:S03]  /*9d20*/  @P2 SHF.R.U32.HI R2, RZ, R7, R0 ;  /* 0x00000007ff022219 */ /* 0x004fc60000011600 */
[----:B------:R-:W1:Y:S01]  /*9d30*/  @!P0 LDC.64 R4, c[0x0][0x428] ;  /* 0x00010a00ff048b82 */ /* 0x000e620000000a00 */
[--C-:B------:R-:W-:Y:S01]  /*9d40*/  @!P0 SHF.R.S32.HI R3, RZ, 0x1f, R2.reuse ;  /* 0x0000001fff038819 */ /* 0x100fe20000011402 */
[----:B------:R-:W-:-:S04]  /*9d50*/  IMAD.MOV R0, RZ, RZ, -R2 ;  /* 0x000000ffff007224 */ /* 0x000fc800078e0a02 */
[----:B------:R-:W-:Y:S01]  /*9d60*/  IMAD R0, R6, R0, R9 ;  /* 0x0000000006007224 */ /* 0x000fe200078e0209 */
[----:B------:R-:W-:Y:S02]  /*9d70*/  ISETP.NE.AND P2, PT, R10, 0x3, PT ;  /* 0x000000030a00780c */ /* 0x000fe40003f45270 */
[----:B------:R-:W-:-:S11]  /*9d80*/  LOP3.LUT R27, R27, 0xfffffffb, RZ, 0xc0, !PT ;  /* 0xfffffffb1b1b7812 */ /* 0x000fd600078ec0ff */
[----:B------:R-:W-:-:S04]  /*9d90*/  @P2 LOP3.LUT R27, R27, 0x4, RZ, 0xfc, !PT ;  /* 0x000000041b1b2812 */ /* 0x000fc800078efcff */
[----:B------:R-:W-:Y:S01]  /*9da0*/  LOP3.LUT R27, R27, 0xfffffffd, RZ, 0xc0, !PT ;  /* 0xfffffffd1b1b7812 */ /* 0x000fe200078ec0ff */
[----:B------:R-:W-:Y:S01]  /*9db0*/  UMOV UR5, 0xffffffff ;  /* 0xffffffff00057882 */ /* 0x000fe20000000000 */
[-C--:B-1----:R-:W-:Y:S01]  /*9dc0*/  @!P0 IMAD.WIDE.U32 R6, R33, R4.reuse, R2 ;  /* 0x0000000421068225 */ /* 0x082fe200078e0002 */
[----:B------:R-:W-:Y:S01]  /*9dd0*/  SHF.R.S32.HI R37, RZ, 0x1f, R33 ;  /* 0x0000001fff257819 */ /* 0x000fe20000011421 */
[----:B------:R-:W1:Y:S04]  /*9de0*/  @!P0 LDC.64 R2, c[0x0][0x418] ;  /* 0x00010600ff028b82 */ /* 0x000e680000000a00 */
[----:B------:R-:W-:Y:S02]  /*9df0*/  @!P0 IMAD R9, R37, R4, RZ ;  /* 0x0000000425098224 */ /* 0x000fe400078e02ff */
[----:B------:R-:W-:-:S02]  /*9e00*/  IMAD.MOV.U32 R4, RZ, RZ, RZ ;  /* 0x000000ffff047224 */ /* 0x000fc400078e00ff */
[----:B------:R-:W-:-:S04]  /*9e10*/  @!P0 IMAD R5, R33, R5, R9 ;  /* 0x0000000521058224 */ /* 0x000fc800078e0209 */
[----:B------:R-:W-:Y:S01]  /*9e20*/  @!P0 IMAD.IADD R5, R7, 0x1, R5 ;  /* 0x0000000107058824 */ /* 0x000fe200078e0205 */
[----:B-1----:R-:W-:-:S04]  /*9e30*/  @!P0 LEA R2, P1, R6, R2, 0x2 ;  /* 0x0000000206028211 */ /* 0x002fc800078210ff */
[----:B------:R-:W-:-:S05]  /*9e40*/  @!P0 LEA.HI.X R3, R6, R3, R5, 0x2, P1 ;  /* 0x0000000306038211 */ /* 0x000fca00008f1405 */
[----:B------:R1:W5:Y:S01]  /*9e50*/  @!P0 LDG.E R4, desc[UR50][R2.64] ;  /* 0x0000003202048981 */ /* 0x000362000c1e1900 */
[----:B------:R-:W-:-:S13]  /*9e60*/  ISETP.GE.AND P0, PT, R30, UR4, PT ;  /* 0x000000041e007c0c */ /* 0x000fda000bf06270 */
[----:B------:R-:W-:Y:S02]  /*9e70*/  @P0 LOP3.LUT R27, R27, 0x2, RZ, 0xfc, !PT ;  /* 0x000000021b1b0812 */ /* 0x000fe400078efcff */
[----:B------:R-:W-:Y:S02]  /*9e80*/  ISETP.GE.AND P0, PT, R29, UR4, PT ;  /* 0x000000041d007c0c */ /* 0x000fe4000bf06270 */
[----:B------:R-:W-:-:S11]  /*9e90*/  LOP3.LUT R27, R27, 0xfffffffe, RZ, 0xc0, !PT ;  /* 0xfffffffe1b1b7812 */ /* 0x000fd600078ec0ff */
[----:B------:R-:W-:Y:S01]  /*9ea0*/  @P0 LOP3.LUT R27, R27, 0x1, RZ, 0xfc, !PT ;  /* 0x000000011b1b0812 */ /* 0x000fe200078efcff */
[----:B-1----:R-:W-:Y:S06]  /*9eb0*/  BRA.DIV UR5, `(.L_x_272) ;  /* 0x0000003e05a07947 */ /* 0x002fec000b800000 */
.L_x_340:
[----:B0-----:R-:W-:Y:S01]  /*9ec0*/  SHF.R.S32.HI R32, RZ, 0x1f, R18 ;  /* 0x0000001fff207819 */ /* 0x001fe20000011412 */
[----:B------:R-:W-:Y:S06]  /*9ed0*/  @!P2 BRA `(.L_x_273) ;  /* 0x000000000004a947 */ /* 0x000fec0003800000 */
[----:B------:R-:W-:Y:S01]  /*9ee0*/  BPT.TRAP 0x1 ;  /* 0x000000040000795c */ /* 0x000fe20000300000 */
.L_x_273:
[----:B------:R-:W-:Y:S01]  /*9ef0*/  SHF.R.S32.HI R6, RZ, 0x1f, R0 ;  /* 0x0000001fff067819 */ /* 0x000fe20000011400 */
[----:B------:R-:W-:Y:S01]  /*9f00*/  ULDC.64 UR4, c[0x0][0x328] ;  /* 0x0000ca0000047ab9 */ /* 0x000fe20000000a00 */
[----:B------:R-:W-:Y:S01]  /*9f10*/  BSSY B0, `(.L_x_274) ;  /* 0x0000017000007945 */ /* 0x000fe20003800000 */
[----:B------:R-:W-:-:S04]  /*9f20*/  IMAD.WIDE.U32 R2, R0, UR4, RZ ;  /* 0x0000000400027c25 */ /* 0x000fc8000f8e00ff */
[----:B------:R-:W-:-:S04]  /*9f30*/  IMAD R5, R6, UR4, RZ ;  /* 0x0000000406057c24 */ /* 0x000fc8000f8e02ff */
[----:B------:R-:W-:Y:S01]  /*9f40*/  IMAD R5, R0, UR5, R5 ;  /* 0x0000000500057c24 */ /* 0x000fe2000f8e0205 */
[----:B------:R-:W-:-:S03]  /*9f50*/  ULDC.64 UR4, c[0x0][0x338] ;  /* 0x0000ce0000047ab9 */ /* 0x000fc60000000a00 */
[----:B------:R-:W-:Y:S01]  /*9f60*/  IMAD.IADD R3, R3, 0x1, R5 ;  /* 0x0000000103037824 */ /* 0x000fe200078e0205 */
[----:B-----5:R-:W-:Y:S01]  /*9f70*/  SHF.R.S32.HI R5, RZ, 0x1f, R4 ;  /* 0x0000001fff057819 */ /* 0x020fe20000011404 */
[----:B------:R-:W-:-:S04]  /*9f80*/  IMAD.WIDE.U32 R2, R4, UR4, R2 ;  /* 0x0000000404027c25 */ /* 0x000fc8000f8e0002 */
[----:B------:R-:W-:-:S04]  /*9f90*/  IMAD R7, R5, UR4, RZ ;  /* 0x0000000405077c24 */ /* 0x000fc8000f8e02ff */
[----:B------:R-:W-:Y:S01]  /*9fa0*/  IMAD R7, R4, UR5, R7 ;  /* 0x0000000504077c24 */ /* 0x000fe2000f8e0207 */
[----:B------:R-:W-:-:S03]  /*9fb0*/  ULDC.64 UR4, c[0x0][0x330] ;  /* 0x0000cc0000047ab9 */ /* 0x000fc60000000a00 */
[----:B------:R-:W-:Y:S02]  /*9fc0*/  IMAD.IADD R3, R3, 0x1, R7 ;  /* 0x0000000103037824 */ /* 0x000fe400078e0207 */
[----:B------:R-:W-:Y:S02]  /*9fd0*/  IMAD R7, R32, UR4, RZ ;  /* 0x0000000420077c24 */ /* 0x000fe4000f8e02ff */
[----:B------:R-:W-:-:S04]  /*9fe0*/  IMAD.WIDE.U32 R2, R18, UR4, R2 ;  /* 0x0000000412027c25 */ /* 0x000fc8000f8e0002 */
[----:B------:R-:W-:Y:S01]  /*9ff0*/  IMAD R7, R18, UR5, R7 ;  /* 0x0000000512077c24 */ /* 0x000fe2000f8e0207 */
[----:B------:R-:W-:Y:S02]  /*a000*/  ULDC.64 UR4, c[0x0][0x318] ;  /* 0x0000c60000047ab9 */ /* 0x000fe40000000a00 */
[----:B------:R-:W-:Y:S01]  /*a010*/  LEA R23, P0, R2, UR4, 0x1 ;  /* 0x0000000402177c11 */ /* 0x000fe2000f8008ff */
[----:B------:R-:W-:-:S05]  /*a020*/  IMAD.IADD R7, R3, 0x1, R7 ;  /* 0x0000000103077824 */ /* 0x000fca00078e0207 */
[----:B------:R-:W-:Y:S01]  /*a030*/  LEA.HI.X R24, R2, UR5, R7, 0x1, P0 ;  /* 0x0000000502187c11 */ /* 0x000fe200080f0c07 */
[----:B------:R-:W-:Y:S01]  /*a040*/  IMAD R7, R25, 0x8, R22 ;  /* 0x0000000819077824 */ /* 0x000fe200078e0216 */
[----:B------:R-:W-:-:S04]  /*a050*/  SHF.L.U32 R2, R28, 0x1f, RZ ;  /* 0x0000001f1c027819 */ /* 0x000fc800000006ff */
[----:B------:R-:W0:Y:S02]  /*a060*/  SYNCS.PHASECHK.TRANS64.TRYWAIT P0, [R7+URZ+0x28840], R2 ;  /* 0x02884002070075a7 */ /* 0x000e24000800017f */
[----:B0-----:R-:W-:Y:S05]  /*a070*/  @!P0 BRA `(.L_x_275) ;  /* 0x0000003c00648947 */ /* 0x001fea0003800000 */
.L_x_341:
[----:B------:R-:W-:Y:S05]  /*a080*/  BSYNC B0 ;  /* 0x0000000000007941 */ /* 0x000fea0003800000 */
.L_x_274:
[----:B------:R-:W1:Y:S01]  /*a090*/  S2R R9, SR_TID.X ;  /* 0x0000000000097919 */ /* 0x000e620000002100 */
        /* <DEDUP_REMOVED lines=8> */
[----:B------:R-:W-:Y:S02]  /*a120*/  IADD3 R3, R3, R6, RZ ;  /* 0x0000000603037210 */ /* 0x000fe40007ffe0ff */
[C---:B------:R-:W-:Y:S02]  /*a130*/  IMAD R5, R4.reuse, UR5, R5 ;  /* 0x0000000504057c24 */ /* 0x040fe4000f8e0205 */
[----:B------:R-:W-:Y:S01]  /*a140*/  IMAD.WIDE.U32 R2, R4, UR4, R2 ;  /* 0x0000000404027c25 */ /* 0x000fe2000f8e0002 */
[----:B------:R-:W-:-:S03]  /*a150*/  ULDC.64 UR4, c[0x0][0x308] ;  /* 0x0000c20000047ab9 */ /* 0x000fc60000000a00 */
[----:B------:R-:W-:Y:S02]  /*a160*/  IMAD.IADD R3, R3, 0x1, R5 ;  /* 0x0000000103037824 */ /* 0x000fe400078e0205 */
[----:B------:R-:W-:Y:S02]  /*a170*/  IMAD R0, R32, UR4, RZ ;  /* 0x0000000420007c24 */ /* 0x000fe4000f8e02ff */
[----:B------:R-:W-:-:S04]  /*a180*/  IMAD.WIDE.U32 R2, R18, UR4, R2 ;  /* 0x0000000412027c25 */ /* 0x000fc8000f8e0002 */
[----:B------:R-:W-:Y:S01]  /*a190*/  IMAD R0, R18, UR5, R0 ;  /* 0x0000000512007c24 */ /* 0x000fe2000f8e0200 */
[----:B-1----:R-:W-:Y:S01]  /*a1a0*/  LOP3.LUT R9, R9, 0x7f, RZ, 0xc0, !PT ;  /* 0x0000007f09097812 */ /* 0x002fe200078ec0ff */
[----:B------:R-:W-:Y:S01]  /*a1b0*/  ULDC.64 UR4, c[0x0][0x2e8] ;  /* 0x0000ba0000047ab9 */ /* 0x000fe20000000a00 */
[----:B------:R-:W-:Y:S01]  /*a1c0*/  IMAD R5, R25, 0x4000, R34 ;  /* 0x0000400019057824 */ /* 0x000fe200078e0222 */
[----:B------:R-:W-:Y:S01]  /*a1d0*/  LEA R4, P0, R2, UR4, 0x1 ;  /* 0x0000000402047c11 */ /* 0x000fe2000f8008ff */
[----:B------:R-:W-:Y:S01]  /*a1e0*/  IMAD.IADD R0, R3, 0x1, R0 ;  /* 0x0000000103007824 */ /* 0x000fe200078e0200 */
[----:B------:R-:W-:Y:S01]  /*a1f0*/  SHF.R.U32.HI R9, RZ, 0x3, R9 ;  /* 0x00000003ff097819 */ /* 0x000fe20000011609 */
[----:B------:R-:W-:-:S03]  /*a200*/  UMOV UR4, 0xffffffff ;  /* 0xffffffff00047882 */ /* 0x000fc60000000000 */
[----:B------:R-:W-:Y:S02]  /*a210*/  IADD3 R6, -R9, R35, -R8 ;  /* 0x0000002309067210 */ /* 0x000fe40007ffe908 */
[----:B------:R-:W-:Y:S02]  /*a220*/  LEA.HI.X R0, R2, UR5, R0, 0x1, P0 ;  /* 0x0000000502007c11 */ /* 0x000fe400080f0c00 */
[----:B------:R-:W-:Y:S01]  /*a230*/  ISETP.GE.AND P0, PT, R6, 0x1, PT ;  /* 0x000000010600780c */ /* 0x000fe20003f06270 */
[----:B------:R-:W-:-:S12]  /*a240*/  BRA.DIV UR4, `(.L_x_276) ;  /* 0x0000003e04047947 */ /* 0x000fd8000b800000 */
[----:B------:R-:W0:Y:S01]  /*a250*/  SHFL.IDX PT, R3, R4, RZ, 0x181f ;  /* 0x00181fff04037589 */ /* 0x000e2200000e0000 */
[----:B------:R-:W-:-:S03]  /*a260*/  @P0 IMAD R8, R5, 0x2, R22 ;  /* 0x0000000205080824 */ /* 0x000fc600078e0216 */
[----:B------:R-:W1:Y:S01]  /*a270*/  SHFL.IDX PT, R2, R0, RZ, 0x181f ;  /* 0x00181fff00027589 */ /* 0x000e6200000e0000 */
[----:B0-----:R-:W-:-:S05]  /*a280*/  @P0 LEA R3, P1, R30, R3, 0x1 ;  /* 0x000000031e030211 */ /* 0x001fca00078208ff */
[----:B-1----:R-:W-:Y:S01]  /*a290*/  @P0 IMAD.X R2, RZ, RZ, R2, P1 ;  /* 0x000000ffff020224 */ /* 0x002fe200008e0602 */
[----:B------:R-:W-:-:S04]  /*a2a0*/  ISETP.GE.AND P1, PT, R6, 0x11, PT ;  /* 0x000000110600780c */ /* 0x000fc80003f26270 */
[----:B------:R-:W-:-:S04]  /*a2b0*/  @P0 LOP3.LUT R3, R3, R2, RZ, 0x3c, !PT ;  /* 0x0000000203030212 */ /* 0x000fc800078e3cff */
[----:B------:R-:W-:-:S04]  /*a2c0*/  @P0 LOP3.LUT R2, R3, R2, RZ, 0x3c, !PT ;  /* 0x0000000203020212 */ /* 0x000fc800078e3cff */
[----:B------:R-:W-:-:S05]  /*a2d0*/  @P0 LOP3.LUT R3, R3, R2, RZ, 0x3c, !PT ;  /* 0x0000000203030212 */ /* 0x000fca00078e3cff */
[----:B------:R-:W-:Y:S01]  /*a2e0*/  @!PT LDS RZ, [RZ] ;  /* 0x00000000fffff984 */ /* 0x000fe20000000800 */
[----:B------:R-:W-:Y:S04]  /*a2f0*/  @P0 LDGSTS.E.BYPASS.LTC128B.128 [R8+0x18400], desc[UR50][R2.64], !P3 ;  /* 0x1840000002080fae */ /* 0x000fe8000d901d72 */
[----:B------:R0:W-:Y:S04]  /*a300*/  @P0 LDGSTS.E.BYPASS.LTC128B.128 [R8+0x1c400], desc[UR50][R2.64+0x80], !P2 ;  /* 0x1c40008002080fae */ /* 0x0001e8000d101d72 */
[----:B0-----:R-:W0:Y:S01]  /*a310*/  SHFL.IDX PT, R3, R4, 0x1, 0x181f ;  /* 0x00381f0004037f89 */ /* 0x001e2200000e0000 */
[----:B------:R-:W-:-:S03]  /*a320*/  @P1 IMAD R8, R5, 0x2, R22 ;  /* 0x0000000205081824 */ /* 0x000fc600078e0216 */
[----:B------:R-:W1:Y:S01]  /*a330*/  SHFL.IDX PT, R2, R0, 0x1, 0x181f ;  /* 0x00381f0000027f89 */ /* 0x000e6200000e0000 */
[----:B0-----:R-:W-:-:S05]  /*a340*/  @P1 LEA R3, P0, R30, R3, 0x1 ;  /* 0x000000031e031211 */ /* 0x001fca00078008ff */
[----:B-1----:R-:W-:-:S05]  /*a350*/  @P1 IMAD.X R2, RZ, RZ, R2, P0 ;  /* 0x000000ffff021224 */ /* 0x002fca00000e0602 */
[----:B------:R-:W-:-:S04]  /*a360*/  @P1 LOP3.LUT R3, R3, R2, RZ, 0x3c, !PT ;  /* 0x0000000203031212 */ /* 0x000fc800078e3cff */
[----:B------:R-:W-:-:S04]  /*a370*/  @P1 LOP3.LUT R2, R3, R2, RZ, 0x3c, !PT ;  /* 0x0000000203021212 */ /* 0x000fc800078e3cff */
[----:B------:R-:W-:-:S05]  /*a380*/  @P1 LOP3.LUT R3, R3, R2, RZ, 0x3c, !PT ;  /* 0x0000000203031212 */ /* 0x000fca00078e3cff */
[----:B------:R-:W-:Y:S04]  /*a390*/  @P1 LDGSTS.E.BYPASS.LTC128B.128 [R8+0x18c00], desc[UR50][R2.64], !P3 ;  /* 0x18c0000002081fae */ /* 0x000fe8000d901d72 */
[----:B------:R0:W-:Y:S01]  /*a3a0*/  @P1 LDGSTS.E.BYPASS.LTC128B.128 [R8+0x1cc00], desc[UR50][R2.64+0x80], !P2 ;  /* 0x1cc0008002081fae */ /* 0x0001e2000d101d72 */
[----:B------:R-:W-:-:S03]  /*a3b0*/  ISETP.GE.AND P1, PT, R6, 0x21, PT ;  /* 0x000000210600780c */ /* 0x000fc60003f26270 */
[----:B0-----:R-:W0:Y:S10]  /*a3c0*/  SHFL.IDX PT, R3, R4, 0x2, 0x181f ;  /* 0x00581f0004037f89 */ /* 0x001e3400000e0000 */
[----:B------:R-:W-:Y:S01]  /*a3d0*/  @P1 LEA R8, R5, R22, 0x1 ;  /* 0x0000001605081211 */ /* 0x000fe200078e08ff */
        /* <DEDUP_REMOVED lines=10> */
[----:B------:R-:W-:Y:S01]  /*a480*/  @P1 IMAD R8, R5, 0x2, R22 ;  /* 0x0000000205081824 */ /* 0x000fe200078e0216 */
        /* <DEDUP_REMOVED lines=33> */
[----:B------:R-:W1:Y:S04]  /*a6a0*/  SHFL.IDX PT, R2, R0, 0x6, 0x181f ;  /* 0x00d81f0000027f89 */ /* 0x000e6800000e0000 */
[----:B------:R-:W2:Y:S01]  /*a6b0*/  SHFL.IDX PT, R0, R0, 0x7, 0x181f ;  /* 0x00f81f0000007f89 */ /* 0x000ea200000e0000 */
[----:B0-----:R-:W-:-:S05]  /*a6c0*/  @P1 LEA R3, P0, R30, R3, 0x1 ;  /* 0x000000031e031211 */ /* 0x001fca00078008ff */
[----:B-1----:R-:W-:-:S05]  /*a6d0*/  @P1 IMAD.X R2, RZ, RZ, R2, P0 ;  /* 0x000000ffff021224 */ /* 0x002fca00000e0602 */
[----:B------:R-:W-:-:S04]  /*a6e0*/  @P1 LOP3.LUT R3, R3, R2, RZ, 0x3c, !PT ;  /* 0x0000000203031212 */ /* 0x000fc800078e3cff */
[----:B------:R-:W-:-:S04]  /*a6f0*/  @P1 LOP3.LUT R2, R3, R2, RZ, 0x3c, !PT ;  /* 0x0000000203021212 */ /* 0x000fc800078e3cff */
[----:B------:R-:W-:-:S05]  /*a700*/  @P1 LOP3.LUT R3, R3, R2, RZ, 0x3c, !PT ;  /* 0x0000000203031212 */ /* 0x000fca00078e3cff */
[----:B------:R-:W-:Y:S04]  /*a710*/  @P1 LDGSTS.E.BYPASS.LTC128B.128 [R8+0x1b400], desc[UR50][R2.64], !P3 ;  /* 0x1b40000002081fae */ /* 0x000fe8000d901d72 */
[----:B------:R0:W-:Y:S04]  /*a720*/  @P1 LDGSTS.E.BYPASS.LTC128B.128 [R8+0x1f400], desc[UR50][R2.64+0x80], !P2 ;  /* 0x1f40008002081fae */ /* 0x0001e8000d101d72 */
[----:B0-2---:R0:W1:Y:S02]  /*a730*/  SHFL.IDX PT, R2, R4, 0x7, 0x181f ;  /* 0x00f81f0004027f89 */ /* 0x00506400000e0000 */
.L_x_359:
[----:B------:R-:W-:-:S13]  /*a740*/  ISETP.GE.AND P0, PT, R6, 0x71, PT ;  /* 0x000000710600780c */ /* 0x000fda0003f06270 */
[----:B-1----:R-:W-:Y:S01]  /*a750*/  @P0 LEA R2, P1, R30, R2, 0x1 ;  /* 0x000000021e020211 */ /* 0x002fe200078208ff */
[----:B------:R-:W-:-:S03]  /*a760*/  @P0 IMAD R5, R5, 0x2, R22 ;  /* 0x0000000205050824 */ /* 0x000fc600078e0216 */
[----:B------:R-:W-:-:S05]  /*a770*/  @P0 IADD3.X R3, RZ, R0, RZ, P1, !PT ;  /* 0x00000000ff030210 */ /* 0x000fca0000ffe4ff */
[----:B------:R-:W-:Y:S01]  /*a780*/  @!PT LDS RZ, [RZ] ;  /* 0x00000000fffff984 */ /* 0x000fe20000000800 */
[----:B------:R-:W-:Y:S01]  /*a790*/  @!PT LDS RZ, [RZ] ;  /* 0x00000000fffff984 */ /* 0x000fe20000000800 */
[----:B------:R-:W-:Y:S01]  /*a7a0*/  @!PT LDS RZ, [RZ] ;  /* 0x00000000fffff984 */ /* 0x000fe20000000800 */
[----:B------:R1:W-:Y:S04]  /*a7b0*/  @P0 LDGSTS.E.BYPASS.LTC128B.128 [R5+0x1bc00], desc[UR50][R2.64], !P3 ;  /* 0x1bc0000002050fae */ /* 0x0003e8000d901d72 */
[----:B------:R1:W-:Y:S01]  /*a7c0*/  @P0 LDGSTS.E.BYPASS.LTC128B.128 [R5+0x1fc00], desc[UR50][R2.64+0x80], !P2 ;  /* 0x1fc0008002050fae */ /* 0x0003e2000d101d72 */
[----:B------:R-:W-:Y:S01]  /*a7d0*/  PLOP3.LUT P0, PT, PT, PT, PT, 0x80, 0x0 ;  /* 0x000000000000781c */ /* 0x000fe20003f0f070 */
[----:B------:R-:W-:-:S12]  /*a7e0*/  NOP ;  /* 0x0000000000007918 */ /* 0x000fd80000000000 */
.L_x_277:
        /* <DEDUP_REMOVED lines=11> */
.L_x_278:
[----:B-1----:R1:W5:Y:S01]  /*a8a0*/  LDL.LU R3, [R1+0x4] ;  /* 0x0000040001037983 */ /* 0x0023620000300800 */
[----:B------:R1:W-:Y:S03]  /*a8b0*/  SYNCS.ARRIVE.TRANS64.A1T0 RZ, [R7+URZ+0x28830], RZ ;  /* 0x028830ff07ff79a7 */ /* 0x0003e6000810003f */
[----:B0-----:R1:W5:Y:S02]  /*a8c0*/  LDL.LU R4, [R1+0x10] ;  /* 0x0000100001047983 */ /* 0x0013640000300800 */
[----:B------:R-:W-:Y:S05]  /*a8d0*/  WARPSYNC.ALL ;  /* 0x0000000000007948 */ /* 0x000fea0003800000 */
[----:B------:R-:W-:Y:S01]  /*a8e0*/  ULDC.64 UR4, c[0x0][0x298] ;  /* 0x0000a60000047ab9 */ /* 0x000fe20000000a00 */
[----:B------:R-:W-:Y:S01]  /*a8f0*/  VIADD R2, R22, 0x10400 ;  /* 0x0001040016027836 */ /* 0x000fe20000000000 */
[----:B------:R-:W-:Y:S01]  /*a900*/  BAR.SYNC.DEFER_BLOCKING 0x8, 0x180 ;  /* 0x0206000000007b1d */ /* 0x000fe20000010000 */
[----:B------:R-:W-:-:S03]  /*a910*/  LOP3.LUT P1, RZ, R27, 0x10, RZ, 0xc0, !PT ;  /* 0x000000101bff7812 */ /* 0x000fc6000782c0ff */
[----:B------:R-:W-:Y:S02]  /*a920*/  LOP3.LUT P0, RZ, R2, 0x3ff, RZ, 0xc0, !PT ;  /* 0x000003ff02ff7812 */ /* 0x000fe4000780c0ff */
[----:B------:R-:W-:Y:S01]  /*a930*/  BSSY B6, `(.L_x_279) ;  /* 0x000001c000067945 */ /* 0x000fe20003800000 */
[----:B------:R-:W-:Y:S02]  /*a940*/  SEL R31, R31, RZ, !P1 ;  /* 0x000000ff1f1f7207 */ /* 0x000fe40004800000 */
[----:B-----5:R-:W-:Y:S02]  /*a950*/  SHF.R.S32.HI R0, RZ, 0x1f, R3 ;  /* 0x0000001fff007819 */ /* 0x020fe40000011403 */
[----:B------:R-:W-:-:S03]  /*a960*/  SEL R4, R4, RZ, !P1 ;  /* 0x000000ff04047207 */ /* 0x000fc60004800000 */
[----:B------:R-:W-:-:S04]  /*a970*/  IMAD R0, R0, UR4, RZ ;  /* 0x0000000400007c24 */ /* 0x000fc8000f8e02ff */
[C---:B------:R-:W-:Y:S02]  /*a980*/  IMAD R0, R3.reuse, UR5, R0 ;  /* 0x0000000503007c24 */ /* 0x040fe4000f8e0200 */
[----:B------:R-:W-:-:S04]  /*a990*/  IMAD.WIDE.U32 R2, R3, UR4, RZ ;  /* 0x0000000403027c25 */ /* 0x000fc8000f8e00ff */
[----:B------:R-:W-:Y:S01]  /*a9a0*/  IMAD.IADD R0, R3, 0x1, R0 ;  /* 0x0000000103007824 */ /* 0x000fe200078e0200 */
[----:B------:R0:W-:Y:S04]  /*a9b0*/  STL.64 [R1+0x8], R2 ;  /* 0x0000080201007387 */ /* 0x0001e80000100a00 */
[----:B------:R0:W-:Y:S04]  /*a9c0*/  STL [R1+0x10], R4 ;  /* 0x0000100401007387 */ /* 0x0001e80000100800 */
[----:B------:R0:W-:Y:S01]  /*a9d0*/  STL [R1+0x4], R0 ;  /* 0x0000040001007387 */ /* 0x0001e20000100800 */
[----:B------:R-:W-:Y:S05]  /*a9e0*/  @!P0 BRA `(.L_x_280) ;  /* 0x0000000000408947 */ /* 0x000fea0003800000 */
[----:B0-----:R-:W-:Y:S01]  /*a9f0*/  MOV R2, 0x0 ;  /* 0x0000000000027802 */ /* 0x001fe20000000f00 */
[----:B------:R-:W-:Y:S01]  /*aa00*/  ULDC.64 UR4, c[0x4][0x80] ;  /* 0x0100200000047ab9 */ /* 0x000fe20000000a00 */
[----:B------:R-:W-:Y:S01]  /*aa10*/  ULDC.64 UR6, c[0x4][0x88] ;  /* 0x0100220000067ab9 */ /* 0x000fe20000000a00 */
[----:B------:R-:W-:Y:S01]  /*aa20*/  ULDC.64 UR8, c[0x4][0x20] ;  /* 0x0100080000087ab9 */ /* 0x000fe20000000a00 */
[----:B------:R-:W-:Y:S01]  /*aa30*/  IMAD.U32 R4, RZ, RZ, UR4 ;  /* 0x00000004ff047e24 */ /* 0x000fe2000f8e00ff */
[----:B------:R-:W-:Y:S01]  /*aa40*/  MOV R10, UR8 ;  /* 0x00000008000a7c02 */ /* 0x000fe20008000f00 */
[----:B------:R-:W0:Y:S01]  /*aa50*/  LDC.64 R2, c[0x4][R2] ;  /* 0x0100000002027b82 */ /* 0x000e220000000a00 */
[----:B------:R-:W-:Y:S02]  /*aa60*/  IMAD.U32 R5, RZ, RZ, UR5 ;  /* 0x00000005ff057e24 */ /* 0x000fe4000f8e00ff */
[----:B------:R-:W-:Y:S02]  /*aa70*/  IMAD.U32 R6, RZ, RZ, UR6 ;  /* 0x00000006ff067e24 */ /* 0x000fe4000f8e00ff */
[----:B-1----:R-:W-:-:S02]  /*aa80*/  IMAD.U32 R7, RZ, RZ, UR7 ;  /* 0x00000007ff077e24 */ /* 0x002fc4000f8e00ff */
[----:B------:R-:W-:Y:S02]  /*aa90*/  IMAD.U32 R11, RZ, RZ, UR9 ;  /* 0x00000009ff0b7e24 */ /* 0x000fe4000f8e00ff */
[----:B------:R-:W-:Y:S02]  /*aaa0*/  IMAD.MOV.U32 R8, RZ, RZ, 0x70 ;  /* 0x00000070ff087424 */ /* 0x000fe400078e00ff */
[----:B------:R-:W-:Y:S02]  /*aab0*/  IMAD.MOV.U32 R12, RZ, RZ, 0x1 ;  /* 0x00000001ff0c7424 */ /* 0x000fe400078e00ff */
[----:B------:R-:W-:-:S07]  /*aac0*/  IMAD.MOV.U32 R13, RZ, RZ, RZ ;  /* 0x000000ffff0d7224 */ /* 0x000fce00078e00ff */
[----:B------:R-:W-:-:S07]  /*aad0*/  LEPC R20, `(.L_x_280) ;  /* 0x000000001014794e */ /* 0x000fce0000000000 */
[----:B0-----:R-:W-:Y:S05]  /*aae0*/  CALL.ABS.NOINC R2 ;  /* 0x0000000002007343 */ /* 0x001fea0003c00000 */
.L_x_280:
[----:B------:R-:W-:Y:S05]  /*aaf0*/  BSYNC B6 ;  /* 0x0000000000067941 */ /* 0x000fea0003800000 */
.L_x_279:
[----:B------:R-:W2:Y:S01]  /*ab00*/  LDL.LU R21, [R1+0x4] ;  /* 0x0000040001157983 */ /* 0x000ea20000300800 */
[----:B------:R-:W3:Y:S01]  /*ab10*/  LDC R6, c[0x0][0x448] ;  /* 0x00011200ff067b82 */ /* 0x000ee20000000800 */
[----:B------:R-:W-:Y:S02]  /*ab20*/  ULDC.64 UR4, c[0x0][0x2d8] ;  /* 0x0000b60000047ab9 */ /* 0x000fe40000000a00 */
[----:B0-----:R-:W2:Y:S04]  /*ab30*/  LDL.LU.64 R2, [R1+0x8] ;  /* 0x0000080001027983 */ /* 0x001ea80000300a00 */
[----:B------:R-:W4:Y:S01]  /*ab40*/  LDL.LU R20, [R1+0x10] ;  /* 0x0000100001147983 */ /* 0x000f220000300800 */
[----:B------:R-:W-:-:S03]  /*ab50*/  IMAD R0, R32, UR4, RZ ;  /* 0x0000000420007c24 */ /* 0x000fc6000f8e02ff */
[----:B------:R0:W5:Y:S01]  /*ab60*/  LDL R10, [R1] ;  /* 0x00000000010a7983 */ /* 0x0001620000100800 */
[----:B------:R-:W-:Y:S01]  /*ab70*/  IMAD R5, R18, UR5, R0 ;  /* 0x0000000512057c24 */ /* 0x000fe2000f8e0200 */
[----:B------:R-:W0:Y:S01]  /*ab80*/  S2R R4, SR_TID.X ;  /* 0x0000000000047919 */ /* 0x000e220000002100 */
[----:B---3--:R-:W-:-:S13]  /*ab90*/  ISETP.NE.AND P0, PT, R6, 0x1, PT ;  /* 0x000000010600780c */ /* 0x008fda0003f05270 */
[----:B-1----:R-:W1:Y:S01]  /*aba0*/  @P0 LDC R7, c[0x0][0x450] ;  /* 0x00011400ff070b82 */ /* 0x002e620000000800 */
[----:B0-----:R-:W-:Y:S01]  /*abb0*/  IMAD.SHL.U32 R8, R4, 0x10, RZ ;  /* 0x0000001004087824 */ /* 0x001fe200078e00ff */
[----:B------:R-:W-:-:S04]  /*abc0*/  SHF.L.U32 R4, R17, 0x7, RZ ;  /* 0x0000000711047819 */ /* 0x000fc800000006ff */
[----:B------:R-:W-:Y:S01]  /*abd0*/  LOP3.LUT R8, R8, 0x70, RZ, 0xc0, !PT ;  /* 0x0000007008087812 */ /* 0x000fe200078ec0ff */
[----:B--2---:R-:W-:Y:S02]  /*abe0*/  IMAD.MOV.U32 R3, RZ, RZ, R21 ;  /* 0x000000ffff037224 */ /* 0x004fe400078e0015 */
[----:B------:R0:W5:Y:S01]  /*abf0*/  LDL R21, [R1+0x14] ;  /* 0x0000140001157983 */ /* 0x0001620000100800 */
[----:B------:R-:W-:Y:S01]  /*ac00*/  IMAD.WIDE.U32 R2, R18, UR4, R2 ;  /* 0x0000000412027c25 */ /* 0x000fe2000f8e0002 */
[----:B------:R-:W-:-:S03]  /*ac10*/  ULDC.64 UR4, c[0x0][0x2e0] ;  /* 0x0000b80000047ab9 */ /* 0x000fc60000000a00 */
[----:B----4-:R-:W-:Y:S02]  /*ac20*/  IMAD R0, R20, UR4, RZ ;  /* 0x0000000414007c24 */ /* 0x010fe4000f8e02ff */
[----:B------:R-:W2:Y:S01]  /*ac30*/  S2R R20, SR_TID.X ;  /* 0x0000000000147919 */ /* 0x000ea20000002100 */
[----:B------:R-:W-:Y:S02]  /*ac40*/  IMAD.IADD R3, R3, 0x1, R5 ;  /* 0x0000000103037824 */ /* 0x000fe400078e0205 */
[----:B------:R-:W3:Y:S01]  /*ac50*/  @P0 LDC R5, c[0x0][0x44c] ;  /* 0x00011300ff050b82 */ /* 0x000ee20000000800 */
[C---:B------:R-:W-:Y:S02]  /*ac60*/  IMAD R0, R31.reuse, UR5, R0 ;  /* 0x000000051f007c24 */ /* 0x040fe4000f8e0200 */
[----:B------:R-:W-:Y:S01]  /*ac70*/  IMAD.WIDE.U32 R2, R31, UR4, R2 ;  /* 0x000000041f027c25 */ /* 0x000fe2000f8e0002 */
[----:B------:R-:W-:-:S03]  /*ac80*/  ULDC.64 UR4, c[0x0][0x2d0] ;  /* 0x0000b40000047ab9 */ /* 0x000fc60000000a00 */
[----:B------:R-:W-:Y:S01]  /*ac90*/  IMAD.IADD R3, R3, 0x1, R0 ;  /* 0x0000000103037824 */ /* 0x000fe200078e0200 */
[----:B--2---:R-:W-:-:S04]  /*aca0*/  LOP3.LUT R20, R20, 0x7f, RZ, 0xc0, !PT ;  /* 0x0000007f14147812 */ /* 0x004fc800078ec0ff */
[----:B------:R-:W-:-:S04]  /*acb0*/  SHF.R.U32.HI R20, RZ, 0x3, R20 ;  /* 0x00000003ff147819 */ /* 0x000fc80000011614 */
[----:B------:R-:W-:-:S05]  /*acc0*/  LOP3.LUT R0, R4, R20, R8, 0xfe, !PT ;  /* 0x0000001404007212 */ /* 0x000fca00078efe08 */
[----:B---3--:R-:W-:-:S04]  /*acd0*/  @P0 IMAD.HI.U32 R8, R0, R5, RZ ;  /* 0x0000000500080227 */ /* 0x008fc800078e00ff */
[----:B------:R-:W-:Y:S01]  /*ace0*/  IMAD.MOV.U32 R9, RZ, RZ, R0 ;  /* 0x000000ffff097224 */ /* 0x000fe200078e0000 */
[----:B-1----:R-:W-:-:S04]  /*acf0*/  @P0 SHF.R.U32.HI R9, RZ, R7, R8 ;  /* 0x00000007ff090219 */ /* 0x002fc80000011608 */
[--C-:B------:R-:W-:Y:S01]  /*ad00*/  SHF.R.S32.HI R8, RZ, 0x1f, R9.reuse ;  /* 0x0000001fff087819 */ /* 0x100fe20000011409 */
[----:B------:R-:W-:-:S04]  /*ad10*/  IMAD.MOV R5, RZ, RZ, -R9 ;  /* 0x000000ffff057224 */ /* 0x000fc800078e0a09 */
[----:B------:R-:W-:Y:S02]  /*ad20*/  IMAD R0, R6, R5, R0 ;  /* 0x0000000506007224 */ /* 0x000fe400078e0200 */
[----:B------:R-:W-:Y:S02]  /*ad30*/  IMAD R8, R8, UR4, RZ ;  /* 0x0000000408087c24 */ /* 0x000fe4000f8e02ff */
[----:B------:R-:W-:Y:S01]  /*ad40*/  IMAD.WIDE.U32 R2, R9, UR4, R2 ;  /* 0x0000000409027c25 */ /* 0x000fe2000f8e0002 */
[----:B------:R-:W-:-:S03]  /*ad50*/  SHF.R.S32.HI R7, RZ, 0x1f, R0 ;  /* 0x0000001fff077819 */ /* 0x000fc60000011400 */
[----:B------:R-:W-:Y:S01]  /*ad60*/  IMAD R5, R9, UR5, R8 ;  /* 0x0000000509057c24 */ /* 0x000fe2000f8e0208 */
[----:B------:R-:W-:Y:S02]  /*ad70*/  ULDC.64 UR4, c[0x0][0x2c8] ;  /* 0x0000b20000047ab9 */ /* 0x000fe40000000a00 */
[----:B------:R-:W-:Y:S02]  /*ad80*/  IMAD R7, R7, UR4, RZ ;  /* 0x0000000407077c24 */ /* 0x000fe4000f8e02ff */
[----:B------:R-:W-:Y:S02]  /*ad90*/  IMAD.IADD R3, R3, 0x1, R5 ;  /* 0x0000000103037824 */ /* 0x000fe400078e0205 */
[C---:B------:R-:W-:Y:S02]  /*ada0*/  IMAD R5, R0.reuse, UR5, R7 ;  /* 0x0000000500057c24 */ /* 0x040fe4000f8e0207 */
[----:B------:R-:W-:Y:S01]  /*adb0*/  IMAD.WIDE.U32 R2, R0, UR4, R2 ;  /* 0x0000000400027c25 */ /* 0x000fe2000f8e0002 */
[----:B------:R-:W-:-:S03]  /*adc0*/  ULDC.64 UR4, c[0x0][0x280] ;  /* 0x0000a00000047ab9 */ /* 0x000fc60000000a00 */
[----:B------:R-:W-:Y:S01]  /*add0*/  IMAD.IADD R5, R3, 0x1, R5 ;  /* 0x0000000103057824 */ /* 0x000fe200078e0205 */
[C---:B------:R-:W-:Y:S01]  /*ade0*/  LEA R0, P0, R2.reuse, UR4, 0x1 ;  /* 0x0000000402007c11 */ /* 0x040fe2000f8008ff */
[----:B------:R-:W-:Y:S02]  /*adf0*/  ULDC UR4, c[0x0][0x2b8] ;  /* 0x0000ae0000047ab9 */ /* 0x000fe40000000800 */
[----:B------:R-:W-:Y:S02]  /*ae00*/  ISETP.GE.AND P1, PT, R29, UR4, PT ;  /* 0x000000041d007c0c */ /* 0x000fe4000bf26270 */
[----:B------:R-:W-:Y:S02]  /*ae10*/  LEA.HI.X R5, R2, UR5, R5, 0x1, P0 ;  /* 0x0000000502057c11 */ /* 0x000fe400080f0c05 */
[----:B------:R-:W-:Y:S01]  /*ae20*/  ISETP.GE.AND P0, PT, R30, UR4, PT ;  /* 0x000000041e007c0c */ /* 0x000fe2000bf06270 */
[----:B------:R-:W-:-:S03]  /*ae30*/  UMOV UR4, 0xffffffff ;  /* 0xffffffff00047882 */ /* 0x000fc60000000000 */
[----:B0-----:R-:W-:Y:S09]  /*ae40*/  BRA.DIV UR4, `(.L_x_281) ;  /* 0x0000003a04d07947 */ /* 0x001ff2000b800000 */
[----:B------:R-:W0:Y:S01]  /*ae50*/  SHFL.IDX PT, R14, R0, RZ, 0x181f ;  /* 0x00181fff000e7589 */ /* 0x000e2200000e0000 */
[----:B-----5:R-:W-:Y:S02]  /*ae60*/  IMAD R6, R21, R6, RZ ;  /* 0x0000000615067224 */ /* 0x020fe400078e02ff */
[----:B------:R-:W-:Y:S01]  /*ae70*/  IMAD.IADD R4, R20, 0x1, R4 ;  /* 0x0000000114047824 */ /* 0x000fe200078e0204 */
[----:B------:R-:W1:Y:S03]  /*ae80*/  SHFL.IDX PT, R2, R5, RZ, 0x181f ;  /* 0x00181fff05027589 */ /* 0x000e6600000e0000 */
[C---:B------:R-:W-:Y:S01]  /*ae90*/  VIADD R7, R4.reuse, 0x10 ;  /* 0x0000001004077836 */ /* 0x040fe20000000000 */
[----:B------:R-:W-:-:S13]  /*aea0*/  ISETP.GE.AND P2, PT, R4, R6, PT ;  /* 0x000000060400720c */ /* 0x000fda0003f46270 */
[----:B0-----:R-:W-:-:S05]  /*aeb0*/  @!P2 LEA R14, P3, R30, R14, 0x1 ;  /* 0x0000000e1e0ea211 */ /* 0x001fca00078608ff */
[----:B-1----:R-:W-:Y:S02]  /*aec0*/  @!P2 IMAD.X R3, RZ, RZ, R2, P3 ;  /* 0x000000ffff03a224 */ /* 0x002fe400018e0602 */
[----:B------:R-:W-:Y:S02]  /*aed0*/  @!P2 IMAD.MOV.U32 R2, RZ, RZ, R14 ;  /* 0x000000ffff02a224 */ /* 0x000fe400078e000e */
[----:B------:R-:W0:Y:S04]  /*aee0*/  SHFL.IDX PT, R14, R0, 0x1, 0x181f ;  /* 0x00381f00000e7f89 */ /* 0x000e2800000e0000 */
[----:B------:R-:W-:Y:S04]  /*aef0*/  @!P2 LDGSTS.E.BYPASS.LTC128B.128 [R10+0x10400], desc[UR50][R2.64], !P0 ;  /* 0x10400000020aafae */ /* 0x000fe8000c101d72 */
[----:B------:R1:W-:Y:S01]  /*af00*/  @!P2 LDGSTS.E.BYPASS.LTC128B.128 [R10+0x14400], desc[UR50][R2.64+0x80], !P1 ;  /* 0x14400080020aafae */ /* 0x0003e2000c901d72 */
[----:B------:R-:W-:-:S03]  /*af10*/  ISETP.GE.AND P2, PT, R7, R6, PT ;  /* 0x000000060700720c */ /* 0x000fc60003f46270 */
[----:B-1----:R-:W1:Y:S10]  /*af20*/  SHFL.IDX PT, R2, R5, 0x1, 0x181f ;  /* 0x00381f0005027f89 */ /* 0x002e7400000e0000 */
[----:B0-----:R-:W-:-:S04]  /*af30*/  @!P2 LEA R14, P3, R30, R14, 0x1 ;  /* 0x0000000e1e0ea211 */ /* 0x001fc800078608ff */
[----:B-1----:R-:W-:Y:S01]  /*af40*/  @!P2 IADD3.X R7, RZ, R2, RZ, P3, !PT ;  /* 0x00000002ff07a210 */ /* 0x002fe20001ffe4ff */
[----:B------:R-:W-:Y:S02]  /*af50*/  @!P2 IMAD.MOV.U32 R2, RZ, RZ, R14 ;  /* 0x000000ffff02a224 */ /* 0x000fe400078e000e */
[----:B------:R-:W0:Y:S02]  /*af60*/  SHFL.IDX PT, R14, R0, 0x2, 0x181f ;  /* 0x00581f00000e7f89 */ /* 0x000e2400000e0000 */
[----:B------:R-:W-:Y:S02]  /*af70*/  @!P2 IMAD.MOV.U32 R3, RZ, RZ, R7 ;  /* 0x000000ffff03a224 */ /* 0x000fe400078e0007 */
[----:B------:R-:W-:-:S03]  /*af80*/  VIADD R7, R4, 0x20 ;  /* 0x0000002004077836 */ /* 0x000fc60000000000 */
[----:B------:R-:W-:Y:S04]  /*af90*/  @!P2 LDGSTS.E.BYPASS.LTC128B.128 [R10+0x10c00], desc[UR50][R2.64], !P0 ;  /* 0x10c00000020aafae */ /* 0x000fe8000c101d72 */
[----:B------:R1:W-:Y:S01]  /*afa0*/  @!P2 LDGSTS.E.BYPASS.LTC128B.128 [R10+0x14c00], desc[UR50][R2.64+0x80], !P1 ;  /* 0x14c00080020aafae */ /* 0x0003e2000c901d72 */
[----:B------:R-:W-:-:S03]  /*afb0*/  ISETP.GE.AND P2, PT, R7, R6, PT ;  /* 0x000000060700720c */ /* 0x000fc60003f46270 */
[----:B-1----:R-:W1:Y:S10]  /*afc0*/  SHFL.IDX PT, R2, R5, 0x2, 0x181f ;  /* 0x00581f0005027f89 */ /* 0x002e7400000e0000 */
[----:B0-----:R-:W-:-:S05]  /*afd0*/  @!P2 LEA R14, P3, R30, R14, 0x1 ;  /* 0x0000000e1e0ea211 */ /* 0x001fca00078608ff */
[----:B-1----:R-:W-:Y:S02]  /*afe0*/  @!P2 IMAD.X R7, RZ, RZ, R2, P3 ;  /* 0x000000ffff07a224 */ /* 0x002fe400018e0602 */
[----:B------:R-:W-:Y:S02]  /*aff0*/  @!P2 IMAD.MOV.U32 R2, RZ, RZ, R14 ;  /* 0x000000ffff02a224 */ /* 0x000fe400078e000e */
[----:B------:R-:W-:Y:S01]  /*b000*/  @!P2 IMAD.MOV.U32 R3, RZ, RZ, R7 ;  /* 0x000000ffff03a224 */ /* 0x000fe200078e0007 */
[----:B------:R-:W0:Y:S01]  /*b010*/  SHFL.IDX PT, R14, R0, 0x3, 0x181f ;  /* 0x00781f00000e7f89 */ /* 0x000e2200000e0000 */
[----:B------:R-:W-:-:S03]  /*b020*/  VIADD R7, R4, 0x30 ;  /* 0x0000003004077836 */ /* 0x000fc60000000000 */
[----:B------:R-:W-:Y:S04]  /*b030*/  @!P2 LDGSTS.E.BYPASS.LTC128B.128 [R10+0x11400], desc[UR50][R2.64], !P0 ;  /* 0x11400000020aafae */ /* 0x000fe8000c101d72 */
[----:B------:R1:W-:Y:S01]  /*b040*/  @!P2 LDGSTS.E.BYPASS.LTC128B.128 [R10+0x15400], desc[UR50][R2.64+0x80], !P1 ;  /* 0x15400080020aafae */ /* 0x0003e2000c901d72 */
[----:B------:R-:W-:-:S03]  /*b050*/  ISETP.GE.AND P2, PT, R7, R6, PT ;  /* 0x000000060700720c */ /* 0x000fc60003f46270 */
[----:B-1----:R-:W1:Y:S10]  /*b060*/  SHFL.IDX PT, R2, R5, 0x3, 0x181f ;  /* 0x00781f0005027f89 */ /* 0x002e7400000e0000 */
[----:B0-----:R-:W-:-:S05]  /*b070*/  @!P2 LEA R14, P3, R30, R14, 0x1 ;  /* 0x0000000e1e0ea211 */ /* 0x001fca00078608ff */
[----:B-1----:R-:W-:Y:S01]  /*b080*/  @!P2 IMAD.X R7, RZ, RZ, R2, P3 ;  /* 0x000000ffff07a224 */ /* 0x002fe200018e0602 */
[----:B------:R-:W-:Y:S02]  /*b090*/  @!P2 MOV R2, R14 ;  /* 0x0000000e0002a202 */ /* 0x000fe40000000f00 */
[----:B------:R-:W0:Y:S01]  /*b0a0*/  SHFL.IDX PT, R14, R0, 0x4, 0x181f ;  /* 0x00981f00000e7f89 */ /* 0x000e2200000e0000 */
        /* <DEDUP_REMOVED lines=19> */
[----:B------:R-:W0:Y:S01]  /*b1e0*/  SHFL.IDX PT, R14, R0, 0x6, 0x181f ;  /* 0x00d81f00000e7f89 */ /* 0x000e2200000e0000 */
[----:B------:R-:W-:Y:S01]  /*b1f0*/  @!P2 MOV R3, R7 ;  /* 0x000000070003a202 */ /* 0x000fe20000000f00 */
[----:B------:R-:W-:-:S04]  /*b200*/  VIADD R7, R4, 0x60 ;  /* 0x0000006004077836 */ /* 0x000fc80000000000 */
[----:B------:R-:W-:Y:S04]  /*b210*/  @!P2 LDGSTS.E.BYPASS.LTC128B.128 [R10+0x12c00], desc[UR50][R2.64], !P0 ;  /* 0x12c00000020aafae */ /* 0x000fe8000c101d72 */
[----:B------:R1:W-:Y:S01]  /*b220*/  @!P2 LDGSTS.E.BYPASS.LTC128B.128 [R10+0x16c00], desc[UR50][R2.64+0x80], !P1 ;  /* 0x16c00080020aafae */ /* 0x0003e2000c901d72 */
[----:B------:R-:W-:-:S03]  /*b230*/  ISETP.GE.AND P2, PT, R7, R6, PT ;  /* 0x000000060700720c */ /* 0x000fc60003f46270 */
[----:B-1----:R-:W1:Y:S10]  /*b240*/  SHFL.IDX PT, R2, R5, 0x6, 0x181f ;  /* 0x00d81f0005027f89 */ /* 0x002e7400000e0000 */
[----:B0-----:R-:W-:Y:S01]  /*b250*/  @!P2 LEA R14, P3, R30, R14, 0x1 ;  /* 0x0000000e1e0ea211 */ /* 0x001fe200078608ff */
[----:B------:R-:W0:Y:S04]  /*b260*/  SHFL.IDX PT, R5, R5, 0x7, 0x181f ;  /* 0x00f81f0005057f89 */ /* 0x000e2800000e0000 */
[----:B-1----:R-:W-:-:S02]  /*b270*/  @!P2 IMAD.X R7, RZ, RZ, R2, P3 ;  /* 0x000000ffff07a224 */ /* 0x002fc400018e0602 */
[----:B------:R-:W-:Y:S02]  /*b280*/  @!P2 IMAD.MOV.U32 R2, RZ, RZ, R14 ;  /* 0x000000ffff02a224 */ /* 0x000fe400078e000e */
[----:B------:R-:W-:Y:S01]  /*b290*/  @!P2 IMAD.MOV.U32 R3, RZ, RZ, R7 ;  /* 0x000000ffff03a224 */ /* 0x000fe200078e0007 */
[----:B------:R1:W2:Y:S04]  /*b2a0*/  SHFL.IDX PT, R14, R0, 0x7, 0x181f ;  /* 0x00f81f00000e7f89 */ /* 0x0002a800000e0000 */
[----:B------:R1:W-:Y:S04]  /*b2b0*/  @!P2 LDGSTS.E.BYPASS.LTC128B.128 [R10+0x13400], desc[UR50][R2.64], !P0 ;  /* 0x13400000020aafae */ /* 0x0003e8000c101d72 */
[----:B0-----:R1:W-:Y:S02]  /*b2c0*/  @!P2 LDGSTS.E.BYPASS.LTC128B.128 [R10+0x17400], desc[UR50][R2.64+0x80], !P1 ;  /* 0x17400080020aafae */ /* 0x0013e4000c901d72 */
.L_x_376:
[----:B-1----:R-:W-:Y:S01]  /*b2d0*/  VIADD R3, R4, 0x70 ;  /* 0x0000007004037836 */ /* 0x002fe20000000000 */
[----:B------:R-:W-:Y:S04]  /*b2e0*/  BSSY B0, `(.L_x_282) ;  /* 0x000000a000007945 */ /* 0x000fe80003800000 */
[----:B------:R-:W-:-:S13]  /*b2f0*/  ISETP.GE.AND P2, PT, R3, R6, PT ;  /* 0x000000060300720c */ /* 0x000fda0003f46270 */
[----:B------:R-:W-:Y:S05]  /*b300*/  @P2 BRA `(.L_x_283) ;  /* 0x00000000001c2947 */ /* 0x000fea0003800000 */
[----:B--2---:R-:W-:-:S05]  /*b310*/  LEA R2, P2, R30, R14, 0x1 ;  /* 0x0000000e1e027211 */ /* 0x004fca00078408ff */
[----:B------:R-:W-:-:S05]  /*b320*/  IMAD.X R3, RZ, RZ, R5, P2 ;  /* 0x000000ffff037224 */ /* 0x000fca00010e0605 */
[----:B------:R-:W-:Y:S01]  /*b330*/  @!PT LDS RZ, [RZ] ;  /* 0x00000000fffff984 */ /* 0x000fe20000000800 */
[----:B------:R-:W-:Y:S01]  /*b340*/  @!PT LDS RZ, [RZ] ;  /* 0x00000000fffff984 */ /* 0x000fe20000000800 */
[----:B------:R-:W-:Y:S01]  /*b350*/  @!PT LDS RZ, [RZ] ;  /* 0x00000000fffff984 */ /* 0x000fe20000000800 */
[----:B------:R0:W-:Y:S04]  /*b360*/  LDGSTS.E.BYPASS.LTC128B.128 [R10+0x13c00], desc[UR50][R2.64], !P0 ;  /* 0x13c00000020a7fae */ /* 0x0001e8000c101d72 */
[----:B------:R0:W-:Y:S02]  /*b370*/  LDGSTS.E.BYPASS.LTC128B.128 [R10+0x17c00], desc[UR50][R2.64+0x80], !P1 ;  /* 0x17c00080020a7fae */ /* 0x0001e4000c901d72 */
.L_x_283:
[----:B------:R-:W-:Y:S05]  /*b380*/  BSYNC B0 ;  /* 0x0000000000007941 */ /* 0x000fea0003800000 */
.L_x_282:
[----:B------:R-:W-:Y:S01]  /*b390*/  NOP ;  /* 0x0000000000007918 */ /* 0x000fe20000000000 */
[----:B------:R-:W-:-:S13]  /*b3a0*/  PLOP3.LUT P0, PT, PT, PT, PT, 0x80, 0x0 ;  /* 0x000000000000781c */ /* 0x000fda0003f0f070 */
.L_x_284:
[----:B------:R-:W-:Y:S02]  /*b3b0*/  PLOP3.LUT P1, PT, P1, P0, PT, 0xa2, 0x0 ;  /* 0x000000000000781c */ /* 0x000fe40000f21472 */
[----:B------:R-:W-:-:S08]  /*b3c0*/  @P0 R2UR P1, UR4, R22 ;  /* 0x00000000160402ca */ /* 0x000fd00000020000 */
[----:B------:R-:W-:-:S05]  /*b3d0*/  @P0 PLOP3.LUT P0, PT, P1, PT, PT, 0x80, 0x0 ;  /* 0x000000000000081c */ /* 0x000fca0000f0f070 */
[----:B------:R-:W-:Y:S01]  /*b3e0*/  @!P1 SYNCS.ARRIVE.TRANS64.RED.A0T1 RZ, [UR4+0x28800], RZ ;  /* 0x028800ffffff99a7 */ /* 0x000fe20008200404 */
[----:B------:R-:W-:Y:S07]  /*b3f0*/  @!P1 ARRIVES.LDGSTSBAR.64.TRANSCNT [UR4+0x28800] ;  /* 0x02880000ff0099b0 */ /* 0x000fee0008000a84 */
[----:B------:R-:W-:Y:S05]  /*b400*/  @P0 BRA.U.ANY `(.L_x_284) ;  /* 0xfffffffd00e80947 */ /* 0x000fea000393ffff */
[----:B0-----:R-:W3:Y:S02]  /*b410*/  LDL.LU R2, [R1+0x1c] ;  /* 0x00001c0001027983 */ /* 0x001ee40000300800 */
[----:B---3--:R-:W-:-:S05]  /*b420*/  VIADD R2, R2, 0x1 ;  /* 0x0000000102027836 */ /* 0x008fca0000000000 */
[----:B------:R0:W-:Y:S01]  /*b430*/  STL [R1+0x1c], R2 ;  /* 0x00001c0201007387 */ /* 0x0001e20000100800 */
[----:B------:R-:W-:-:S04]  /*b440*/  LEA.HI R0, R2, R2, RZ, 0x1 ;  /* 0x0000000202007211 */ /* 0x000fc800078f08ff */
[----:B------:R-:W-:-:S05]  /*b450*/  LOP3.LUT R0, R0, 0xfffffffe, RZ, 0xc0, !PT ;  /* 0xfffffffe00007812 */ /* 0x000fca00078ec0ff */
[----:B------:R-:W-:-:S05]  /*b460*/  IMAD.IADD R0, R2, 0x1, -R0 ;  /* 0x0000000102007824 */ /* 0x000fca00078e0a00 */
[----:B------:R-:W-:Y:S01]  /*b470*/  SHF.L.U32 R3, R0, 0x1f, RZ ;  /* 0x0000001f00037819 */ /* 0x000fe200000006ff */
[----:B------:R-:W-:Y:S01]  /*b480*/  NOP ;  /* 0x0000000000007918 */ /* 0x000fe20000000000 */
[----:B------:R0:W-:Y:S01]  /*b490*/  SYNCS.ARRIVE.TRANS64.A1T0 RZ, [R22+URZ+0x28800], RZ ;  /* 0x028800ff16ff79a7 */ /* 0x0001e2000810003f */
[----:B------:R-:W-:Y:S01]  /*b4a0*/  BSSY B0, `(.L_x_285) ;  /* 0x0000004000007945 */ /* 0x000fe20003800000 */
[----:B------:R-:W-:Y:S01]  /*b4b0*/  ISETP.GE.AND P0, PT, R35, 0x81, PT ;  /* 0x000000812300780c */ /* 0x000fe20003f06270 */
[----:B------:R-:W1:Y:S02]  /*b4c0*/  SYNCS.PHASECHK.TRANS64.TRYWAIT P1, [R22+URZ+0x28820], R3 ;  /* 0x02882003160075a7 */ /* 0x000e64000802017f */
[----:B01----:R-:W-:Y:S10]  /*b4d0*/  @!P1 BRA `(.L_x_286) ;  /* 0x0000003c00ac9947 */ /* 0x003ff40003800000 */
.L_x_377:
[----:B------:R-:W-:Y:S05]  /*b4e0*/  BSYNC B0 ;  /* 0x0000000000007941 */ /* 0x000fea0003800000 */
.L_x_285:
[----:B------:R-:W-:Y:S04]  /*b4f0*/  BSSY B0, `(.L_x_287) ;  /* 0x000010e000007945 */ /* 0x000fe80003800000 */
[----:B------:R-:W-:Y:S05]  /*b500*/  @!P0 BRA `(.L_x_288) ;  /* 0x0000001000308947 */ /* 0x000fea0003800000 */
[----:B------:R-:W3:Y:S01]  /*b510*/  LDL.LU R0, [R1+0x18] ;  /* 0x0000180001007983 */ /* 0x000ee20000300800 */
[----:B------:R-:W-:Y:S01]  /*b520*/  ULDC UR4, c[0x0][0x2f4] ;  /* 0x0000bd0000047ab9 */ /* 0x000fe20000000800 */
[----:B------:R-:W-:Y:S01]  /*b530*/  MOV R17, R28 ;  /* 0x0000001c00117202 */ /* 0x000fe20000000f00 */
[----:B------:R-:W-:Y:S01]  /*b540*/  IMAD.MOV.U32 R10, RZ, RZ, R25 ;  /* 0x000000ffff0a7224 */ /* 0x000fe200078e0019 */
[----:B------:R-:W-:Y:S01]  /*b550*/  ISETP.GE.AND P2, PT, R30, UR4, PT ;  /* 0x000000041e007c0c */ /* 0x000fe2000bf46270 */
[----:B------:R-:W-:Y:S01]  /*b560*/  IMAD.MOV.U32 R31, RZ, RZ, R26 ;  /* 0x000000ffff1f7224 */ /* 0x000fe200078e001a */
[----:B------:R-:W-:Y:S02]  /*b570*/  ISETP.GE.AND P1, PT, R29, UR4, PT ;  /* 0x000000041d007c0c */ /* 0x000fe4000bf26270 */
[----:B---3--:R-:W-:-:S11]  /*b580*/  LEA.HI.SX32 R6, R0, 0xfffffffe, 0x19 ;  /* 0xfffffffe00067811 */ /* 0x008fd600078fcaff */
.L_x_301:
[----:B0-----:R-:W0:Y:S01]  /*b590*/  S2R R3, SR_TID.X ;  /* 0x0000000000037919 */ /* 0x001e220000002100 */
[----:B------:R-:W1:Y:S01]  /*b5a0*/  LDC R4, c[0x0][0x430] ;  /* 0x00010c00ff047b82 */ /* 0x000e620000000800 */
[----:B------:R-:W-:Y:S05]  /*b5b0*/  YIELD ;  /* 0x0000000000007946 */ /* 0x000fea0003800000 */
[----:B------:R-:W-:Y:S01]  /*b5c0*/  ULDC.64 UR4, c[0x0][0x428] ;  /* 0x00010a0000047ab9 */ /* 0x000fe20000000a00 */
[----:B------:R-:W-:Y:S01]  /*b5d0*/  VIADD R25, R10, 0x1 ;  /* 0x000000010a197836 */ /* 0x000fe20000000000 */
[----:B-1----:R-:W-:Y:S02]  /*b5e0*/  ISETP.NE.AND P0, PT, R4, 0x1, PT ;  /* 0x000000010400780c */ /* 0x002fe40003f05270 */
[C---:B0-----:R-:W-:Y:S01]  /*b5f0*/  LOP3.LUT R0, R3.reuse, 0x7f, RZ, 0xc0, !PT ;  /* 0x0000007f03007812 */ /* 0x041fe200078ec0ff */
[----:B------:R-:W-:-:S03]  /*b600*/  IMAD.SHL.U32 R4, R3, 0x10, RZ ;  /* 0x0000001003047824 */ /* 0x000fc600078e00ff */
[----:B------:R-:W-:-:S07]  /*b610*/  SHF.R.U32.HI R5, RZ, 0x3, R0 ;  /* 0x00000003ff057819 */ /* 0x000fce0000011600 */
[----:B------:R-:W0:Y:S01]  /*b620*/  @P0 LDC R0, c[0x0][0x434] ;  /* 0x00010d00ff000b82 */ /* 0x000e220000000800 */
[----:B------:R-:W-:Y:S01]  /*b630*/  LOP3.LUT R4, R4, 0x70, RZ, 0xc0, !PT ;  /* 0x0000007004047812 */ /* 0x000fe200078ec0ff */
[----:B------:R-:W-:-:S06]  /*b640*/  IMAD R7, R6, 0x80, R5 ;  /* 0x0000008006077824 */ /* 0x000fcc00078e0205 */
[----:B------:R-:W1:Y:S01]  /*b650*/  @P0 LDC R3, c[0x0][0x438] ;  /* 0x00010e00ff030b82 */ /* 0x000e620000000800 */
[----:B------:R-:W-:-:S05]  /*b660*/  IADD3 R7, R4, R7, R36 ;  /* 0x0000000704077210 */ /* 0x000fca0007ffe024 */
[----:B------:R-:W-:Y:S02]  /*b670*/  IMAD.MOV.U32 R8, RZ, RZ, R7 ;  /* 0x000000ffff087224 */ /* 0x000fe400078e0007 */
[----:B0-----:R-:W-:-:S05]  /*b680*/  @P0 IMAD.HI.U32 R0, R7, R0, RZ ;  /* 0x0000000007000227 */ /* 0x001fca00078e00ff */
[----:B-1----:R-:W-:Y:S01]  /*b690*/  @P0 SHF.R.U32.HI R8, RZ, R3, R0 ;  /* 0x00000003ff080219 */ /* 0x002fe20000011600 */
[----:B------:R-:W-:-:S03]  /*b6a0*/  IMAD R0, R37, UR4, RZ ;  /* 0x0000000425007c24 */ /* 0x000fc6000f8e02ff */
[--C-:B------:R-:W-:Y:S01]  /*b6b0*/  SHF.R.S32.HI R3, RZ, 0x1f, R8.reuse ;  /* 0x0000001fff037819 */ /* 0x100fe20000011408 */
[----:B------:R-:W-:Y:S02]  /*b6c0*/  IMAD.MOV.U32 R2, RZ, RZ, R8 ;  /* 0x000000ffff027224 */ /* 0x000fe400078e0008 */
[C---:B------:R-:W-:Y:S02]  /*b6d0*/  IMAD R5, R33.reuse, UR5, R0 ;  /* 0x0000000521057c24 */ /* 0x040fe4000f8e0200 */
[----:B------:R-:W-:Y:S01]  /*b6e0*/  IMAD.WIDE.U32 R2, R33, UR4, R2 ;  /* 0x0000000421027c25 */ /* 0x000fe2000f8e0002 */
[----:B------:R-:W-:-:S03]  /*b6f0*/  ULDC.64 UR4, c[0x0][0x418] ;  /* 0x0001060000047ab9 */ /* 0x000fc60000000a00 */
[----:B------:R-:W-:Y:S01]  /*b700*/  IMAD.IADD R3, R5, 0x1, R3 ;  /* 0x0000000105037824 */ /* 0x000fe200078e0203 */
[----:B------:R-:W-:Y:S01]  /*b710*/  LEA R4, P0, R2, UR4, 0x2 ;  /* 0x0000000402047c11 */ /* 0x000fe2000f8010ff */
[----:B------:R-:W-:-:S03]  /*b720*/  ULDC UR4, c[0x0][0x430] ;  /* 0x00010c0000047ab9 */ /* 0x000fc60000000800 */
[----:B------:R-:W-:Y:S02]  /*b730*/  LEA.HI.X R5, R2, UR5, R3, 0x2, P0 ;  /* 0x0000000502057c11 */ /* 0x000fe400080f1403 */
[----:B------:R-:W-:Y:S01]  /*b740*/  MOV R9, UR37 ;  /* 0x0000002500097c02 */ /* 0x000fe20008000f00 */
[----:B------:R-:W-:Y:S01]  /*b750*/  IMAD.MOV R2, RZ, RZ, -R8 ;  /* 0x000000ffff027224 */ /* 0x000fe200078e0a08 */
[----:B------:R-:W-:Y:S01]  /*b760*/  ISETP.NE.AND P0, PT, R25, 0x2, PT ;  /* 0x000000021900780c */ /* 0x000fe20003f05270 */
[----:B------:R0:W3:Y:S01]  /*b770*/  LDG.E R0, desc[UR50][R4.64] ;  /* 0x0000003204007981 */ /* 0x0000e2000c1e1900 */
[----:B------:R-:W-:Y:S02]  /*b780*/  ISETP.NE.AND P3, PT, R9, 0x3, PT ;  /* 0x000000030900780c */ /* 0x000fe40003f65270 */
[----:B------:R-:W-:Y:S01]  /*b790*/  SEL R28, RZ, 0x1, P0 ;  /* 0x00000001ff1c7807 */ /* 0x000fe20000000000 */
[----:B------:R-:W-:Y:S01]  /*b7a0*/  IMAD.MOV.U32 R26, RZ, RZ, R6 ;  /* 0x000000ffff1a7224 */ /* 0x000fe200078e0006 */
[----:B------:R-:W-:-:S02]  /*b7b0*/  SEL R25, R25, RZ, P0 ;  /* 0x000000ff19197207 */ /* 0x000fc40000000000 */
[----:B------:R-:W-:Y:S01]  /*b7c0*/  LOP3.LUT R28, R17, R28, RZ, 0x3c, !PT ;  /* 0x0000001c111c7212 */ /* 0x000fe200078e3cff */
[----:B0-----:R-:W-:Y:S01]  /*b7d0*/  IMAD R4, R2, UR4, R7 ;  /* 0x0000000402047c24 */ /* 0x001fe2000f8e0207 */
[----:B---3--:R-:W-:-:S05]  /*b7e0*/  SHF.R.S32.HI R21, RZ, 0x1f, R0 ;  /* 0x0000001fff157819 */ /* 0x008fca0000011400 */
[----:B------:R-:W-:Y:S05]  /*b7f0*/  @!P3 BRA `(.L_x_289) ;  /* 0x000000000004b947 */ /* 0x000fea0003800000 */
[----:B------:R-:W-:Y:S01]  /*b800*/  BPT.TRAP 0x1 ;  /* 0x000000040000795c */ /* 0x000fe20000300000 */
.L_x_289:
[----:B------:R-:W-:Y:S01]  /*b810*/  IMAD R6, R25, 0x8, R22 ;  /* 0x0000000819067824 */ /* 0x000fe200078e0216 */
[----:B------:R-:W-:Y:S01]  /*b820*/  SHF.L.U32 R3, R28, 0x1f, RZ ;  /* 0x0000001f1c037819 */ /* 0x000fe200000006ff */
[----:B------:R-:W-:Y:S03]  /*b830*/  BSSY B1, `(.L_x_290) ;  /* 0x0000003000017945 */ /* 0x000fe60003800000 */
[----:B------:R-:W0:Y:S02]  /*b840*/  SYNCS.PHASECHK.TRANS64.TRYWAIT P0, [R6+URZ+0x28840], R3 ;  /* 0x02884003060075a7 */ /* 0x000e24000800017f */
[----:B0-----:R-:W-:Y:S05]  /*b850*/  @!P0 BRA `(.L_x_291) ;  /* 0x0000003800e08947 */ /* 0x001fea0003800000 */
.L_x_378:
[----:B------:R-:W-:Y:S05]  /*b860*/  BSYNC B1 ;  /* 0x0000000000017941 */ /* 0x000fea0003800000 */
.L_x_290:
[----:B------:R-:W-:Y:S01]  /*b870*/  SHF.R.S32.HI R20, RZ, 0x1f, R4 ;  /* 0x0000001fff147819 */ /* 0x000fe20000011404 */
[----:B------:R-:W-:Y:S01]  /*b880*/  ULDC.64 UR4, c[0x0][0x300] ;  /* 0x0000c00000047ab9 */ /* 0x000fe20000000a00 */
[C---:B------:R-:W-:Y:S01]  /*b890*/  LOP3.LUT P4, RZ, R27.reuse, 0x2, RZ, 0xc0, !PT ;  /* 0x000000021bff7812 */ /* 0x040fe2000788c0ff */
[----:B0-----:R-:W-:Y:S01]  /*b8a0*/  IMAD.WIDE.U32 R2, R4, UR4, RZ ;  /* 0x0000000404027c25 */ /* 0x001fe2000f8e00ff */
[----:B------:R-:W-:-:S03]  /*b8b0*/  LOP3.LUT P3, RZ, R27, 0x1, RZ, 0xc0, !PT ;  /* 0x000000011bff7812 */ /* 0x000fc6000786c0ff */
[----:B------:R-:W-:Y:S02]  /*b8c0*/  IMAD R5, R20, UR4, RZ ;  /* 0x0000000414057c24 */ /* 0x000fe4000f8e02ff */
[----:B------:R-:W-:Y:S02]  /*b8d0*/  IMAD R8, R25, 0x4000, R34 ;  /* 0x0000400019087824 */ /* 0x000fe400078e0222 */
[----:B------:R-:W-:Y:S01]  /*b8e0*/  IMAD R5, R4, UR5, R5 ;  /* 0x0000000504057c24 */ /* 0x000fe2000f8e0205 */
[----:B------:R-:W-:-:S03]  /*b8f0*/  ULDC.64 UR4, c[0x0][0x310] ;  /* 0x0000c40000047ab9 */ /* 0x000fc60000000a00 */
[----:B------:R-:W-:Y:S02]  /*b900*/  IMAD.IADD R3, R3, 0x1, R5 ;  /* 0x0000000103037824 */ /* 0x000fe400078e0205 */
[----:B------:R-:W-:Y:S02]  /*b910*/  IMAD R5, R21, UR4, RZ ;  /* 0x0000000415057c24 */ /* 0x000fe4000f8e02ff */
[----:B------:R-:W-:-:S04]  /*b920*/  IMAD.WIDE.U32 R2, R0, UR4, R2 ;  /* 0x0000000400027c25 */ /* 0x000fc8000f8e0002 */
        /* <DEDUP_REMOVED lines=13> */
[----:B------:R-:W-:Y:S02]  /*ba00*/  IMAD.SHL.U32 R5, R30, 0x2, RZ ;  /* 0x000000021e057824 */ /* 0x000fe400078e00ff */
[----:B------:R-:W-:Y:S01]  /*ba10*/  IMAD R8, R8, 0x2, R22 ;  /* 0x0000000208087824 */ /* 0x000fe200078e0216 */
[----:B------:R-:W1:Y:S02]  /*ba20*/  SHFL.IDX PT, R3, R9, RZ, 0x181f ;  /* 0x00181fff09037589 */ /* 0x000e6400000e0000 */
[----:B0-----:R-:W-:-:S04]  /*ba30*/  IADD3 R2, P0, R2, R5, RZ ;  /* 0x0000000502027210 */ /* 0x001fc80007f1e0ff */
[----:B-1----:R-:W-:-:S05]  /*ba40*/  IADD3.X R3, RZ, R3, RZ, P0, !PT ;  /* 0x00000003ff037210 */ /* 0x002fca00007fe4ff */
[----:B------:R-:W-:Y:S01]  /*ba50*/  @!PT LDS RZ, [RZ] ;  /* 0x00000000fffff984 */ /* 0x000fe20000000800 */
[----:B------:R-:W-:Y:S04]  /*ba60*/  LDGSTS.E.BYPASS.LTC128B.128 [R8+0x18400], desc[UR50][R2.64], !P4 ;  /* 0x1840000002087fae */ /* 0x000fe8000e101d72 */
[----:B------:R0:W-:Y:S04]  /*ba70*/  LDGSTS.E.BYPASS.LTC128B.128 [R8+0x1c400], desc[UR50][R2.64+0x80], !P3 ;  /* 0x1c40008002087fae */ /* 0x0001e8000d901d72 */
[----:B0-----:R-:W0:Y:S04]  /*ba80*/  SHFL.IDX PT, R2, R7, 0x1, 0x181f ;  /* 0x00381f0007027f89 */ /* 0x001e2800000e0000 */
[----:B------:R-:W1:Y:S01]  /*ba90*/  SHFL.IDX PT, R3, R9, 0x1, 0x181f ;  /* 0x00381f0009037f89 */ /* 0x000e6200000e0000 */
[----:B0-----:R-:W-:-:S05]  /*baa0*/  IADD3 R2, P0, R2, R5, RZ ;  /* 0x0000000502027210 */ /* 0x001fca0007f1e0ff */
[----:B-1----:R-:W-:-:S05]  /*bab0*/  IMAD.X R3, RZ, RZ, R3, P0 ;  /* 0x000000ffff037224 */ /* 0x002fca00000e0603 */
        /* <DEDUP_REMOVED lines=27> */
[----:B------:R-:W1:Y:S04]  /*bc70*/  SHFL.IDX PT, R3, R9, 0x6, 0x181f ;  /* 0x00d81f0009037f89 */ /* 0x000e6800000e0000 */
[----:B------:R-:W3:Y:S01]  /*bc80*/  SHFL.IDX PT, R9, R9, 0x7, 0x181f ;  /* 0x00f81f0009097f89 */ /* 0x000ee200000e0000 */
[----:B0-----:R-:W-:-:S05]  /*bc90*/  IADD3 R2, P0, R2, R5, RZ ;  /* 0x0000000502027210 */ /* 0x001fca0007f1e0ff */
[----:B-1----:R-:W-:-:S05]  /*bca0*/  IMAD.X R3, RZ, RZ, R3, P0 ;  /* 0x000000ffff037224 */ /* 0x002fca00000e0603 */
[----:B------:R-:W-:Y:S04]  /*bcb0*/  LDGSTS.E.BYPASS.LTC128B.128 [R8+0x1b400], desc[UR50][R2.64], !P4 ;  /* 0x1b40000002087fae */ /* 0x000fe8000e101d72 */
[----:B------:R0:W-:Y:S04]  /*bcc0*/  LDGSTS.E.BYPASS.LTC128B.128 [R8+0x1f400], desc[UR50][R2.64+0x80], !P3 ;  /* 0x1f40008002087fae */ /* 0x0001e8000d901d72 */
[----:B0--3--:R0:W1:Y:S02]  /*bcd0*/  SHFL.IDX PT, R2, R7, 0x7, 0x181f ;  /* 0x00f81f0007027f89 */ /* 0x00906400000e0000 */
.L_x_396:
[----:B-1----:R-:W-:-:S05]  /*bce0*/  IADD3 R2, P0, R2, R5, RZ ;  /* 0x0000000502027210 */ /* 0x002fca0007f1e0ff */
[----:B------:R-:W-:Y:S01]  /*bcf0*/  IMAD.X R3, RZ, RZ, R9, P0 ;  /* 0x000000ffff037224 */ /* 0x000fe200000e0609 */
[----:B------:R-:W-:-:S04]  /*bd00*/  PLOP3.LUT P0, PT, PT, PT, PT, 0x80, 0x0 ;  /* 0x000000000000781c */ /* 0x000fc80003f0f070 */
[----:B------:R-:W-:Y:S01]  /*bd10*/  @!PT LDS RZ, [RZ] ;  /* 0x00000000fffff984 */ /* 0x000fe20000000800 */
[----:B------:R-:W-:Y:S01]  /*bd20*/  @!PT LDS RZ, [RZ] ;  /* 0x00000000fffff984 */ /* 0x000fe20000000800 */
[----:B------:R-:W-:Y:S01]  /*bd30*/  @!PT LDS RZ, [RZ] ;  /* 0x00000000fffff984 */ /* 0x000fe20000000800 */
[----:B------:R1:W-:Y:S04]  /*bd40*/  LDGSTS.E.BYPASS.LTC128B.128 [R8+0x1bc00], desc[UR50][R2.64], !P4 ;  /* 0x1bc0000002087fae */ /* 0x0003e8000e101d72 */
[----:B------:R1:W-:Y:S01]  /*bd50*/  LDGSTS.E.BYPASS.LTC128B.128 [R8+0x1fc00], desc[UR50][R2.64+0x80], !P3 ;  /* 0x1fc0008002087fae */ /* 0x0003e2000d901d72 */
[----:B------:R-:W-:-:S04]  /*bd60*/  NOP ;  /* 0x0000000000007918 */ /* 0x000fc80000000000 */
.L_x_293:
[----:B------:R-:W-:Y:S02]  /*bd70*/  PLOP3.LUT P3, PT, P3, P0, PT, 0xa2, 0x0 ;  /* 0x000000000000781c */ /* 0x000fe40001f61472 */
[----:B------:R-:W-:-:S08]  /*bd80*/  @P0 R2UR P3, UR4, R6 ;  /* 0x00000000060402ca */ /* 0x000fd00000060000 */
[----:B------:R-:W-:-:S05]  /*bd90*/  @P0 PLOP3.LUT P0, PT, P3, PT, PT, 0x80, 0x0 ;  /* 0x000000000000081c */ /* 0x000fca0001f0f070 */
[----:B------:R-:W-:Y:S01]  /*bda0*/  @!P3 SYNCS.ARRIVE.TRANS64.RED.A0T1 RZ, [UR4+0x28830], RZ ;  /* 0x028830ffffffb9a7 */ /* 0x000fe20008200404 */
[----:B------:R-:W-:Y:S07]  /*bdb0*/  @!P3 ARRIVES.LDGSTSBAR.64.TRANSCNT [UR4+0x28830] ;  /* 0x02883000ff00b9b0 */ /* 0x000fee0008000a84 */
[----:B------:R-:W-:Y:S05]  /*bdc0*/  @P0 BRA.U.ANY `(.L_x_293) ;  /* 0xfffffffd00e80947 */ /* 0x000fea000393ffff */
[----:B------:R-:W-:Y:S01]  /*bdd0*/  NOP ;  /* 0x0000000000007918 */ /* 0x000fe20000000000 */
[----:B-1----:R-:W-:-:S04]  /*bde0*/  MOV R2, UR37 ;  /* 0x0000002500027c02 */ /* 0x002fc80008000f00 */
[----:B------:R-:W-:-:S13]  /*bdf0*/  ISETP.NE.AND P4, PT, R2, 0x3, PT ;  /* 0x000000030200780c */ /* 0x000fda0003f85270 */
[----:B------:R-:W-:Y:S05]  /*be00*/  @!P4 BRA `(.L_x_294) ;  /* 0x000000000004c947 */ /* 0x000fea0003800000 */
[----:B------:R-:W-:Y:S01]  /*be10*/  BPT.TRAP 0x1 ;  /* 0x000000040000795c */ /* 0x000fe20000300000 */
.L_x_294:
[----:B------:R1:W-:Y:S01]  /*be20*/  SYNCS.ARRIVE.TRANS64.A1T0 RZ, [R6+URZ+0x28830], RZ ;  /* 0x028830ff06ff79a7 */ /* 0x0003e2000810003f */
[----:B------:R-:W-:Y:S05]  /*be30*/  @!P4 BRA `(.L_x_295) ;  /* 0x000000000004c947 */ /* 0x000fea0003800000 */
[----:B------:R-:W-:Y:S01]  /*be40*/  BPT.TRAP 0x1 ;  /* 0x000000040000795c */ /* 0x000fe20000300000 */
.L_x_295:
[----:B------:R-:W-:Y:S01]  /*be50*/  SHF.L.U32 R3, R17, 0x1f, RZ ;  /* 0x0000001f11037819 */ /* 0x000fe200000006ff */
[----:B-1----:R-:W-:Y:S01]  /*be60*/  IMAD R6, R10, 0x8, R22 ;  /* 0x000000080a067824 */ /* 0x002fe200078e0216 */
[----:B------:R-:W-:Y:S01]  /*be70*/  BSSY B1, `(.L_x_296) ;  /* 0x0000004000017945 */ /* 0x000fe20003800000 */
[----:B------:R-:W-:Y:S02]  /*be80*/  IMAD R8, R31, -0x80, R35 ;  /* 0xffffff801f087824 */ /* 0x000fe400078e0223 */
[----:B------:R-:W1:Y:S02]  /*be90*/  SYNCS.PHASECHK.TRANS64.TRYWAIT P0, [R6+URZ+0x28860], R3 ;  /* 0x02886003060075a7 */ /* 0x000e64000800017f */
[----:B-1----:R-:W-:Y:S05]  /*bea0*/  @!P0 BRA `(.L_x_297) ;  /* 0x0000003c00ac8947 */ /* 0x002fea0003800000 */
.L_x_397:
[----:B------:R-:W-:Y:S05]  /*beb0*/  BSYNC B1 ;  /* 0x0000000000017941 */ /* 0x000fea0003800000 */
.L_x_296:
[----:B------:R-:W3:Y:S01]  /*bec0*/  S2R R2, SR_TID.X ;  /* 0x0000000000027919 */ /* 0x000ee20000002100 */
[----:B------:R-:W-:Y:S01]  /*bed0*/  UMOV UR4, 0xffffffff ;  /* 0xffffffff00047882 */ /* 0x000fe20000000000 */
[----:B0-----:R-:W-:Y:S01]  /*bee0*/  IMAD R7, R10, 0x4000, R34 ;  /* 0x000040000a077824 */ /* 0x001fe200078e0222 */
[----:B---3--:R-:W-:-:S04]  /*bef0*/  LOP3.LUT R2, R2, 0x7f, RZ, 0xc0, !PT ;  /* 0x0000007f02027812 */ /* 0x008fc800078ec0ff */
[----:B------:R-:W-:-:S05]  /*bf00*/  SHF.R.U32.HI R2, RZ, 0x3, R2 ;  /* 0x00000003ff027819 */ /* 0x000fca0000011602 */
[----:B------:R-:W-:Y:S01]  /*bf10*/  IMAD.IADD R8, R8, 0x1, -R2 ;  /* 0x0000000108087824 */ /* 0x000fe200078e0a02 */
[----:B------:R-:W-:Y:S06]  /*bf20*/  BRA.DIV UR4, `(.L_x_298) ;  /* 0x0000003e04a07947 */ /* 0x000fec000b800000 */
[----:B--2---:R-:W0:Y:S01]  /*bf30*/  SHFL.IDX PT, R14, R23, RZ, 0x181f ;  /* 0x00181fff170e7589 */ /* 0x004e2200000e0000 */
[----:B------:R-:W-:-:S03]  /*bf40*/  IMAD R7, R7, 0x2, R22 ;  /* 0x0000000207077824 */ /* 0x000fc600078e0216 */
[----:B-1----:R-:W1:Y:S01]  /*bf50*/  SHFL.IDX PT, R3, R24, RZ, 0x181f ;  /* 0x00181fff18037589 */ /* 0x002e6200000e0000 */
[----:B0-----:R-:W-:-:S03]  /*bf60*/  IADD3 R2, P0, R14, R5, RZ ;  /* 0x000000050e027210 */ /* 0x001fc60007f1e0ff */
[----:B------:R-:W0:Y:S02]  /*bf70*/  SHFL.IDX PT, R14, R23, 0x1, 0x181f ;  /* 0x00381f00170e7f89 */ /* 0x000e2400000e0000 */
[----:B-1----:R-:W-:Y:S01]  /*bf80*/  IMAD.X R3, RZ, RZ, R3, P0 ;  /* 0x000000ffff037224 */ /* 0x002fe200000e0603 */
[----:B------:R-:W-:-:S13]  /*bf90*/  ISETP.LT.OR P0, PT, R8, 0x1, P2 ;  /* 0x000000010800780c */ /* 0x000fda0001701670 */
[----:B------:R-:W-:Y:S01]  /*bfa0*/  LDGSTS.E.BYPASS.LTC128B.128 [R7+0x400], desc[UR50][R2.64], !P0 ;  /* 0x0040000002077fae */ /* 0x000fe2000c101d72 */
[----:B------:R-:W-:-:S13]  /*bfb0*/  ISETP.LT.OR P0, PT, R8, 0x1, P1 ;  /* 0x000000010800780c */ /* 0x000fda0000f01670 */
[----:B------:R1:W-:Y:S04]  /*bfc0*/  LDGSTS.E.BYPASS.LTC128B.128 [R7+0x4400], desc[UR50][R2.64+0x80], !P0 ;  /* 0x0440008002077fae */ /* 0x0003e8000c101d72 */
[----:B-1----:R-:W1:Y:S01]  /*bfd0*/  SHFL.IDX PT, R3, R24, 0x1, 0x181f ;  /* 0x00381f0018037f89 */ /* 0x002e6200000e0000 */
        /* <DEDUP_REMOVED lines=25> */
[----:B------:R-:W0:Y:S01]  /*c170*/  SHFL.IDX PT, R14, R23, 0x5, 0x181f ;  /* 0x00b81f00170e7f89 */ /* 0x000e2200000e0000 */
[----:B-1----:R-:W-:Y:S02]  /*c180*/  IADD3.X R3, RZ, R3, RZ, P0, !PT ;  /* 0x00000003ff037210 */ /* 0x002fe400007fe4ff */
        /* <DEDUP_REMOVED lines=14> */
[----:B------:R-:W2:Y:S04]  /*c270*/  SHFL.IDX PT, R24, R24, 0x7, 0x181f ;  /* 0x00f81f0018187f89 */ /* 0x000ea800000e0000 */
[----:B------:R3:W4:Y:S01]  /*c280*/  SHFL.IDX PT, R14, R23, 0x7, 0x181f ;  /* 0x00f81f00170e7f89 */ /* 0x00072200000e0000 */
[----:B-1----:R-:W-:Y:S01]  /*c290*/  IMAD.X R3, RZ, RZ, R3, P0 ;  /* 0x000000ffff037224 */ /* 0x002fe200000e0603 */
[----:B------:R-:W-:-:S13]  /*c2a0*/  ISETP.LT.OR P0, PT, R8, 0x61, P2 ;  /* 0x000000610800780c */ /* 0x000fda0001701670 */
[----:B------:R3:W-:Y:S01]  /*c2b0*/  LDGSTS.E.BYPASS.LTC128B.128 [R7+0x3400], desc[UR50][R2.64], !P0 ;  /* 0x0340000002077fae */ /* 0x0007e2000c101d72 */
[----:B------:R-:W-:-:S13]  /*c2c0*/  ISETP.LT.OR P0, PT, R8, 0x61, P1 ;  /* 0x000000610800780c */ /* 0x000fda0000f01670 */
[----:B--2-4-:R3:W-:Y:S02]  /*c2d0*/  LDGSTS.E.BYPASS.LTC128B.128 [R7+0x7400], desc[UR50][R2.64+0x80], !P0 ;  /* 0x0740008002077fae */ /* 0x0147e4000c101d72 */
.L_x_415:
[----:B0--3--:R-:W-:Y:S01]  /*c2e0*/  IADD3 R2, P0, R14, R5, RZ ;  /* 0x000000050e027210 */ /* 0x009fe20007f1e0ff */
[----:B------:R-:W-:Y:S02]  /*c2f0*/  ULDC.64 UR4, c[0x0][0x328] ;  /* 0x0000ca0000047ab9 */ /* 0x000fe40000000a00 */
[----:B------:R-:W-:Y:S02]  /*c300*/  IMAD R5, R20, UR4, RZ ;  /* 0x0000000414057c24 */ /* 0x000fe4000f8e02ff */
[----:B------:R-:W-:Y:S01]  /*c310*/  IMAD.X R3, RZ, RZ, R24, P0 ;  /* 0x000000ffff037224 */ /* 0x000fe200000e0618 */
        /* <DEDUP_REMOVED lines=14> */
[----:B------:R-:W-:Y:S01]  /*c400*/  ULDC.64 UR4, c[0x0][0x330] ;  /* 0x0000cc0000047ab9 */ /* 0x000fe20000000a00 */
[----:B------:R-:W-:Y:S01]  /*c410*/  NOP ;  /* 0x0000000000007918 */ /* 0x000fe20000000000 */
[----:B------:R-:W-:Y:S02]  /*c420*/  IMAD R5, R32, UR4, RZ ;  /* 0x0000000420057c24 */ /* 0x000fe4000f8e02ff */
[----:B------:R-:W-:Y:S02]  /*c430*/  IMAD.IADD R3, R3, 0x1, R21 ;  /* 0x0000000103037824 */ /* 0x000fe400078e0215 */
[C---:B------:R-:W-:Y:S02]  /*c440*/  IMAD R5, R18.reuse, UR5, R5 ;  /* 0x0000000512057c24 */ /* 0x040fe4000f8e0205 */
[----:B------:R-:W-:Y:S01]  /*c450*/  IMAD.WIDE.U32 R2, R18, UR4, R2 ;  /* 0x0000000412027c25 */ /* 0x000fe2000f8e0002 */
[----:B------:R-:W-:-:S03]  /*c460*/  ULDC.64 UR4, c[0x0][0x318] ;  /* 0x0000c60000047ab9 */ /* 0x000fc60000000a00 */
[----:B------:R-:W-:Y:S01]  /*c470*/  IMAD.IADD R3, R5, 0x1, R3 ;  /* 0x0000000105037824 */ /* 0x000fe200078e0203 */
[----:B------:R-:W-:-:S04]  /*c480*/  LEA R23, P0, R2, UR4, 0x1 ;  /* 0x0000000402177c11 */ /* 0x000fc8000f8008ff */
[----:B------:R-:W-:Y:S02]  /*c490*/  LEA.HI.X R24, R2, UR5, R3, 0x1, P0 ;  /* 0x0000000502187c11 */ /* 0x000fe400080f0c03 */
[----:B------:R-:W-:-:S13]  /*c4a0*/  PLOP3.LUT P0, PT, PT, PT, PT, 0x80, 0x0 ;  /* 0x000000000000781c */ /* 0x000fda0003f0f070 */
.L_x_299:
        /* <DEDUP_REMOVED lines=11> */
.L_x_300:
[C---:B------:R-:W-:Y:S01]  /*c560*/  ISETP.GT.AND P0, PT, R26.reuse, RZ, PT ;  /* 0x000000ff1a00720c */ /* 0x040fe20003f04270 */
[----:B------:R0:W-:Y:S01]  /*c570*/  SYNCS.ARRIVE.TRANS64.A1T0 RZ, [R6+URZ+0x28850], RZ ;  /* 0x028850ff06ff79a7 */ /* 0x0001e2000810003f */
[----:B------:R-:W-:Y:S01]  /*c580*/  MOV R17, R28 ;  /* 0x0000001c00117202 */ /* 0x000fe20000000f00 */
[----:B------:R-:W-:Y:S02]  /*c590*/  IMAD.MOV.U32 R10, RZ, RZ, R25 ;  /* 0x000000ffff0a7224 */ /* 0x000fe400078e0019 */
[----:B------:R-:W-:Y:S02]  /*c5a0*/  IMAD.MOV.U32 R31, RZ, RZ, R26 ;  /* 0x000000ffff1f7224 */ /* 0x000fe400078e001a */
[----:B0-----:R-:W-:-:S06]  /*c5b0*/  VIADD R6, R26, 0xffffffff ;  /* 0xffffffff1a067836 */ /* 0x001fcc0000000000 */
[----:B------:R-:W-:Y:S05]  /*c5c0*/  @P0 BRA `(.L_x_301) ;  /* 0xffffffec00f00947 */ /* 0x000fea000383ffff */
.L_x_288:
[----:B------:R-:W-:Y:S05]  /*c5d0*/  BSYNC B0 ;  /* 0x0000000000007941 */ /* 0x000fea0003800000 */
.L_x_287:
[----:B------:R-:W1:Y:S01]  /*c5e0*/  S2R R0, SR_TID.X ;  /* 0x0000000000007919 */ /* 0x000e620000002100 */
[----:B------:R-:W-:Y:S01]  /*c5f0*/  BSSY B0, `(.L_x_302) ;  /* 0x0000010000007945 */ /* 0x000fe20003800000 */
[----:B-1----:R-:W-:-:S04]  /*c600*/  LOP3.LUT R0, R0, 0x7f, RZ, 0xc0, !PT ;  /* 0x0000007f00007812 */ /* 0x002fc800078ec0ff */
[----:B------:R-:W-:-:S13]  /*c610*/  ISETP.NE.AND P0, PT, R0, RZ, PT ;  /* 0x000000ff0000720c */ /* 0x000fda0003f05270 */
[----:B------:R-:W-:Y:S05]  /*c620*/  @P0 BRA `(.L_x_303) ;  /* 0x0000000000300947 */ /* 0x000fea0003800000 */
[----:B------:R-:W1:Y:S01]  /*c630*/  S2R R5, SR_LANEID ;  /* 0x0000000000057919 */ /* 0x000e620000000000 */
[----:B------:R-:W-:Y:S01]  /*c640*/  VOTEU.ANY UR4, UPT, PT ;  /* 0x0000000000047886 */ /* 0x000fe200038e0100 */
[----:B0-----:R-:W0:Y:S01]  /*c650*/  LDC.64 R2, c[0x0][0xc60] ;  /* 0x00031800ff027b82 */ /* 0x001e220000000a00 */
[----:B------:R-:W1:Y:S02]  /*c660*/  FLO.U32 R0, UR4 ;  /* 0x0000000400007d00 */ /* 0x000e6400080e0000 */
[----:B-1----:R-:W-:-:S06]  /*c670*/  ISETP.EQ.U32.AND P0, PT, R0, R5, PT ;  /* 0x000000050000720c */ /* 0x002fcc0003f02070 */
[----:B------:R-:W0:Y:S07]  /*c680*/  POPC R5, UR4 ;  /* 0x0000000400057d09 */ /* 0x000e2e0008000000 */
[----:B0-----:R-:W3:Y:S01]  /*c690*/  @P0 ATOMG.E.ADD.STRONG.GPU PT, R3, desc[UR50][R2.64], R5 ;  /* 0x00000005020309a8 */ /* 0x001ee200081ee1f2 */
[----:B------:R-:W0:Y:S02]  /*c6a0*/  S2R R4, SR_LTMASK ;  /* 0x0000000000047919 */ /* 0x000e240000003900 */
[----:B0-----:R-:W-:-:S04]  /*c6b0*/  LOP3.LUT R4, R4, UR4, RZ, 0xc0, !PT ;  /* 0x0000000404047c12 */ /* 0x001fc8000f8ec0ff */
[----:B------:R-:W0:Y:S01]  /*c6c0*/  POPC R7, R4 ;  /* 0x0000000400077309 */ /* 0x000e220000000000 */
[----:B---3--:R-:W0:Y:S02]  /*c6d0*/  SHFL.IDX PT, R0, R3, R0, 0x1f ;  /* 0x00001f0003007589 */ /* 0x008e2400000e0000 */
[----:B0-----:R-:W-:-:S07]  /*c6e0*/  IADD3 R16, R0, UR38, R7 ;  /* 0x0000002600107c10 */ /* 0x001fce000fffe007 */
.L_x_303:
[----:B------:R-:W-:Y:S05]  /*c6f0*/  BSYNC B0 ;  /* 0x0000000000007941 */ /* 0x000fea0003800000 */
.L_x_302:
[----:B------:R-:W-:-:S05]  /*c700*/  IMAD.U32 R0, RZ, RZ, UR37 ;  /* 0x00000025ff007e24 */ /* 0x000fca000f8e00ff */
[----:B------:R-:W-:-:S13]  /*c710*/  ISETP.NE.AND P0, PT, R0, 0x3, PT ;  /* 0x000000030000780c */ /* 0x000fda0003f05270 */
[----:B------:R-:W-:Y:S05]  /*c720*/  @!P0 BRA `(.L_x_304) ;  /* 0x0000000000048947 */ /* 0x000fea0003800000 */
[----:B------:R-:W-:Y:S01]  /*c730*/  BPT.TRAP 0x1 ;  /* 0x000000040000795c */ /* 0x000fe20000300000 */
.L_x_304:
[----:B------:R-:W-:Y:S01]  /*c740*/  IMAD R0, R25, 0x8, R22 ;  /* 0x0000000819007824 */ /* 0x000fe200078e0216 */
[----:B0-----:R-:W-:Y:S01]  /*c750*/  SHF.L.U32 R3, R28, 0x1f, RZ ;  /* 0x0000001f1c037819 */ /* 0x001fe200000006ff */
[----:B------:R-:W-:Y:S01]  /*c760*/  BSSY B0, `(.L_x_305) ;  /* 0x0000004000007945 */ /* 0x000fe20003800000 */
[----:B------:R-:W-:Y:S02]  /*c770*/  IMAD R6, R26, -0x80, R35 ;  /* 0xffffff801a067824 */ /* 0x000fe400078e0223 */
[----:B------:R-:W0:Y:S02]  /*c780*/  SYNCS.PHASECHK.TRANS64.TRYWAIT P0, [R0+URZ+0x28860], R3 ;  /* 0x02886003000075a7 */ /* 0x000e24000800017f */
[----:B0-----:R-:W-:Y:S05]  /*c790*/  @!P0 BRA `(.L_x_306) ;  /* 0x0000003c00f08947 */ /* 0x001fea0003800000 */
.L_x_416:
[----:B------:R-:W-:Y:S05]  /*c7a0*/  BSYNC B0 ;  /* 0x0000000000007941 */ /* 0x000fea0003800000 */
.L_x_305:
[----:B------:R-:W1:Y:S01]  /*c7b0*/  S2R R2, SR_TID.X ;  /* 0x0000000000027919 */ /* 0x000e620000002100 */
[----:B------:R-:W-:Y:S01]  /*c7c0*/  UMOV UR4, 0xffffffff ;  /* 0xffffffff00047882 */ /* 0x000fe20000000000 */
[----:B------:R-:W-:Y:S01]  /*c7d0*/  IMAD R9, R25, 0x4000, R34 ;  /* 0x0000400019097824 */ /* 0x000fe200078e0222 */
[----:B-1----:R-:W-:-:S04]  /*c7e0*/  LOP3.LUT R2, R2, 0x7f, RZ, 0xc0, !PT ;  /* 0x0000007f02027812 */ /* 0x002fc800078ec0ff */
[----:B------:R-:W-:-:S05]  /*c7f0*/  SHF.R.U32.HI R2, RZ, 0x3, R2 ;  /* 0x00000003ff027819 */ /* 0x000fca0000011602 */
[----:B------:R-:W-:Y:S01]  /*c800*/  IMAD.IADD R6, R6, 0x1, -R2 ;  /* 0x0000000106067824 */ /* 0x000fe200078e0a02 */
[----:B------:R-:W-:Y:S06]  /*c810*/  BRA.DIV UR4, `(.L_x_307) ;  /* 0x0000003e04e47947 */ /* 0x000fec000b800000 */
[----:B--2---:R-:W1:Y:S01]  /*c820*/  SHFL.IDX PT, R14, R23, RZ, 0x181f ;  /* 0x00181fff170e7589 */ /* 0x004e6200000e0000 */
[----:B------:R-:W-:Y:S01]  /*c830*/  ULDC UR4, c[0x0][0x2f4] ;  /* 0x0000bd0000047ab9 */ /* 0x000fe20000000800 */
[C---:B------:R-:W-:Y:S01]  /*c840*/  IMAD.SHL.U32 R5, R30.reuse, 0x2, RZ ;  /* 0x000000021e057824 */ /* 0x040fe200078e00ff */
[----:B------:R-:W-:Y:S01]  /*c850*/  ISETP.GE.AND P1, PT, R30, UR4, PT ;  /* 0x000000041e007c0c */ /* 0x000fe2000bf26270 */
[----:B0-----:R-:W0:Y:S01]  /*c860*/  SHFL.IDX PT, R3, R24, RZ, 0x181f ;  /* 0x00181fff18037589 */ /* 0x001e2200000e0000 */
[----:B------:R-:W-:Y:S01]  /*c870*/  ISETP.GE.AND P0, PT, R29, UR4, PT ;  /* 0x000000041d007c0c */ /* 0x000fe2000bf06270 */
[----:B------:R-:W-:Y:S01]  /*c880*/  IMAD R4, R9, 0x2, R22 ;  /* 0x0000000209047824 */ /* 0x000fe200078e0216 */
[C---:B------:R-:W-:Y:S01]  /*c890*/  ISETP.LT.OR P2, PT, R6.reuse, 0x1, P1 ;  /* 0x000000010600780c */ /* 0x040fe20000f41670 */
[----:B------:R-:W2:Y:S01]  /*c8a0*/  SHFL.IDX PT, R10, R23, 0x1, 0x181f ;  /* 0x00381f00170a7f89 */ /* 0x000ea200000e0000 */
[----:B------:R-:W-:-:S03]  /*c8b0*/  ISETP.LT.OR P3, PT, R6, 0x1, P0 ;  /* 0x000000010600780c */ /* 0x000fc60000761670 */
[----:B------:R-:W3:Y:S04]  /*c8c0*/  SHFL.IDX PT, R7, R24, 0x1, 0x181f ;  /* 0x00381f0018077f89 */ /* 0x000ee800000e0000 */
[----:B------:R-:W-:Y:S01]  /*c8d0*/  SHFL.IDX PT, R8, R24, 0x2, 0x181f ;  /* 0x00581f0018087f89 */ /* 0x000fe200000e0000 */
[----:B-1----:R-:W-:-:S03]  /*c8e0*/  IADD3 R2, P4, R14, R5, RZ ;  /* 0x000000050e027210 */ /* 0x002fc60007f9e0ff */
[----:B------:R-:W1:Y:S01]  /*c8f0*/  SHFL.IDX PT, R14, R23, 0x2, 0x181f ;  /* 0x00581f00170e7f89 */ /* 0x000e6200000e0000 */
[----:B0-----:R-:W-:-:S05]  /*c900*/  IADD3.X R3, RZ, R3, RZ, P4, !PT ;  /* 0x00000003ff037210 */ /* 0x001fca00027fe4ff */
[----:B------:R-:W-:Y:S01]  /*c910*/  LDGSTS.E.BYPASS.LTC128B.128 [R4+0x400], desc[UR50][R2.64], !P2 ;  /* 0x0040000002047fae */ /* 0x000fe2000d101d72 */
[----:B------:R-:W-:-:S03]  /*c920*/  ISETP.LT.OR P2, PT, R6, 0x11, P1 ;  /* 0x000000110600780c */ /* 0x000fc60000f41670 */
[----:B------:R2:W-:Y:S01]  /*c930*/  LDGSTS.E.BYPASS.LTC128B.128 [R4+0x4400], desc[UR50][R2.64+0x80], !P3 ;  /* 0x0440008002047fae */ /* 0x0005e2000d901d72 */
[----:B------:R-:W-:Y:S02]  /*c940*/  ISETP.LT.OR P3, PT, R6, 0x11, P0 ;  /* 0x000000110600780c */ /* 0x000fe40000761670 */
[----:B--2---:R-:W-:Y:S02]  /*c950*/  IADD3 R2, P4, R10, R5, RZ ;  /* 0x000000050a027210 */ /* 0x004fe40007f9e0ff */
[----:B------:R-:W-:Y:S03]  /*c960*/  SHFL.IDX PT, R10, R23, 0x4, 0x181f ;  /* 0x00981f00170a7f89 */ /* 0x000fe600000e0000 */
[----:B---3--:R-:W-:Y:S02]  /*c970*/  IMAD.X R3, RZ, RZ, R7, P4 ;  /* 0x000000ffff037224 */ /* 0x008fe400020e0607 */
[----:B------:R-:W-:Y:S04]  /*c980*/  SHFL.IDX PT, R7, R24, 0x3, 0x181f ;  /* 0x00781f0018077f89 */ /* 0x000fe800000e0000 */
[----:B------:R-:W-:Y:S01]  /*c990*/  LDGSTS.E.BYPASS.LTC128B.128 [R4+0xc00], desc[UR50][R2.64], !P2 ;  /* 0x00c0000002047fae */ /* 0x000fe2000d101d72 */
[----:B------:R-:W-:-:S03]  /*c9a0*/  ISETP.LT.OR P2, PT, R6, 0x21, P1 ;  /* 0x000000210600780c */ /* 0x000fc60000f41670 */
[----:B------:R1:W-:Y:S01]  /*c9b0*/  LDGSTS.E.BYPASS.LTC128B.128 [R4+0x4c00], desc[UR50][R2.64+0x80], !P3 ;  /* 0x04c0008002047fae */ /* 0x0003e2000d901d72 */
[----:B------:R-:W-:Y:S02]  /*c9c0*/  ISETP.LT.OR P3, PT, R6, 0x21, P0 ;  /* 0x000000210600780c */ /* 0x000fe40000761670 */
[----:B-1----:R-:W-:Y:S02]  /*c9d0*/  IADD3 R2, P4, R14, R5, RZ ;  /* 0x000000050e027210 */ /* 0x002fe40007f9e0ff */
[----:B------:R-:W0:Y:S03]  /*c9e0*/  SHFL.IDX PT, R14, R23, 0x3, 0x181f ;  /* 0x00781f00170e7f89 */ /* 0x000e2600000e0000 */
[----:B------:R-:W-:Y:S02]  /*c9f0*/  IMAD.X R3, RZ, RZ, R8, P4 ;  /* 0x000000ffff037224 */ /* 0x000fe400020e0608 */
[----:B------:R-:W1:Y:S04]  /*ca00*/  SHFL.IDX PT, R8, R24, 0x4, 0x181f ;  /* 0x00981f0018087f89 */ /* 0x000e6800000e0000 */
[----:B------:R-:W-:Y:S01]  /*ca10*/  LDGSTS.E.BYPASS.LTC128B.128 [R4+0x1400], desc[UR50][R2.64], !P2 ;  /* 0x0140000002047fae */ /* 0x000fe2000d101d72 */
[----:B------:R-:W-:-:S03]  /*ca20*/  ISETP.LT.OR P2, PT, R6, 0x31, P1 ;  /* 0x000000310600780c */ /* 0x000fc60000f41670 */
[----:B------:R0:W-:Y:S01]  /*ca30*/  LDGSTS.E.BYPASS.LTC128B.128 [R4+0x5400], desc[UR50][R2.64+0x80], !P3 ;  /* 0x0540008002047fae */ /* 0x0001e2000d901d72 */
[----:B------:R-:W-:Y:S02]  /*ca40*/  ISETP.LT.OR P3, PT, R6, 0x31, P0 ;  /* 0x000000310600780c */ /* 0x000fe40000761670 */
[----:B0-----:R-:W-:Y:S02]  /*ca50*/  IADD3 R2, P4, R14, R5, RZ ;  /* 0x000000050e027210 */ /* 0x001fe40007f9e0ff */
[----:B------:R-:W0:Y:S03]  /*ca60*/  SHFL.IDX PT, R14, R23, 0x5, 0x181f ;  /* 0x00b81f00170e7f89 */ /* 0x000e2600000e0000 */
[----:B------:R-:W-:Y:S02]  /*ca70*/  IMAD.X R3, RZ, RZ, R7, P4 ;  /* 0x000000ffff037224 */ /* 0x000fe400020e0607 */
[----:B------:R-:W2:Y:S04]  /*ca80*/  SHFL.IDX PT, R7, R24, 0x5, 0x181f ;  /* 0x00b81f0018077f89 */ /* 0x000ea800000e0000 */
[----:B------:R-:W-:Y:S01]  /*ca90*/  LDGSTS.E.BYPASS.LTC128B.128 [R4+0x1c00], desc[UR50][R2.64], !P2 ;  /* 0x01c0000002047fae */ /* 0x000fe2000d101d72 */
[----:B------:R-:W-:-:S03]  /*caa0*/  ISETP.LT.OR P2, PT, R6, 0x41, P1 ;  /* 0x000000410600780c */ /* 0x000fc60000f41670 */
[----:B------:R3:W-:Y:S01]  /*cab0*/  LDGSTS.E.BYPASS.LTC128B.128 [R4+0x5c00], desc[UR50][R2.64+0x80], !P3 ;  /* 0x05c0008002047fae */ /* 0x0007e2000d901d72 */
[----:B------:R-:W-:Y:S02]  /*cac0*/  ISETP.LT.OR P3, PT, R6, 0x41, P0 ;  /* 0x000000410600780c */ /* 0x000fe40000761670 */
[----:B---3--:R-:W-:Y:S02]  /*cad0*/  IADD3 R2, P4, R10, R5, RZ ;  /* 0x000000050a027210 */ /* 0x008fe40007f9e0ff */
[----:B------:R-:W3:Y:S03]  /*cae0*/  SHFL.IDX PT, R10, R23, 0x6, 0x181f ;  /* 0x00d81f00170a7f89 */ /* 0x000ee600000e0000 */
[----:B-1----:R-:W-:Y:S02]  /*caf0*/  IMAD.X R3, RZ, RZ, R8, P4 ;  /* 0x000000ffff037224 */ /* 0x002fe400020e0608 */
[----:B------:R-:W1:Y:S04]  /*cb00*/  SHFL.IDX PT, R8, R24, 0x6, 0x181f ;  /* 0x00d81f0018087f89 */ /* 0x000e6800000e0000 */
[----:B------:R-:W-:Y:S01]  /*cb10*/  LDGSTS.E.BYPASS.LTC128B.128 [R4+0x2400], desc[UR50][R2.64], !P2 ;  /* 0x0240000002047fae */ /* 0x000fe2000d101d72 */
[----:B------:R-:W-:-:S03]  /*cb20*/  ISETP.LT.OR P2, PT, R6, 0x51, P1 ;  /* 0x000000510600780c */ /* 0x000fc60000f41670 */
[----:B------:R0:W-:Y:S01]  /*cb30*/  LDGSTS.E.BYPASS.LTC128B.128 [R4+0x6400], desc[UR50][R2.64+0x80], !P3 ;  /* 0x0640008002047fae */ /* 0x0001e2000d901d72 */
[----:B------:R-:W-:-:S03]  /*cb40*/  ISETP.LT.OR P3, PT, R6, 0x51, P0 ;  /* 0x000000510600780c */ /* 0x000fc60000761670 */
[----:B------:R-:W4:Y:S01]  /*cb50*/  SHFL.IDX PT, R24, R24, 0x7, 0x181f ;  /* 0x00f81f0018187f89 */ /* 0x000f2200000e0000 */
[----:B0-----:R-:W-:-:S03]  /*cb60*/  IADD3 R2, P4, R14, R5, RZ ;  /* 0x000000050e027210 */ /* 0x001fc60007f9e0ff */
[----:B------:R0:W0:Y:S02]  /*cb70*/  SHFL.IDX PT, R14, R23, 0x7, 0x181f ;  /* 0x00f81f00170e7f89 */ /* 0x00002400000e0000 */
[----:B--2---:R-:W-:-:S05]  /*cb80*/  IMAD.X R3, RZ, RZ, R7, P4 ;  /* 0x000000ffff037224 */ /* 0x004fca00020e0607 */
[----:B------:R-:W-:Y:S01]  /*cb90*/  LDGSTS.E.BYPASS.LTC128B.128 [R4+0x2c00], desc[UR50][R2.64], !P2 ;  /* 0x02c0000002047fae */ /* 0x000fe2000d101d72 */
[----:B------:R-:W-:-:S03]  /*cba0*/  ISETP.LT.OR P2, PT, R6, 0x61, P1 ;  /* 0x000000610600780c */ /* 0x000fc60000f41670 */
[----:B------:R3:W-:Y:S01]  /*cbb0*/  LDGSTS.E.BYPASS.LTC128B.128 [R4+0x6c00], desc[UR50][R2.64+0x80], !P3 ;  /* 0x06c0008002047fae */ /* 0x0007e2000d901d72 */
[----:B------:R-:W-:Y:S02]  /*cbc0*/  ISETP.LT.OR P3, PT, R6, 0x61, P0 ;  /* 0x000000610600780c */ /* 0x000fe40000761670 */
[----:B---3--:R-:W-:-:S05]  /*cbd0*/  IADD3 R2, P4, R10, R5, RZ ;  /* 0x000000050a027210 */ /* 0x008fca0007f9e0ff */
[----:B-1----:R-:W-:-:S05]  /*cbe0*/  IMAD.X R3, RZ, RZ, R8, P4 ;  /* 0x000000ffff037224 */ /* 0x002fca00020e0608 */
[----:B------:R1:W-:Y:S04]  /*cbf0*/  LDGSTS.E.BYPASS.LTC128B.128 [R4+0x3400], desc[UR50][R2.64], !P2 ;  /* 0x0340000002047fae */ /* 0x0003e8000d101d72 */
[----:B0---4-:R1:W-:Y:S02]  /*cc00*/  LDGSTS.E.BYPASS.LTC128B.128 [R4+0x7400], desc[UR50][R2.64+0x80], !P3 ;  /* 0x0740008002047fae */ /* 0x0113e4000d901d72 */
.L_x_434:
[C---:B------:R-:W-:Y:S02]  /*cc10*/  ISETP.LT.OR P1, PT, R6.reuse, 0x71, P1 ;  /* 0x000000710600780c */ /* 0x040fe40000f21670 */
[----:B------:R-:W-:Y:S02]  /*cc20*/  ISETP.LT.OR P0, PT, R6, 0x71, P0 ;  /* 0x000000710600780c */ /* 0x000fe40000701670 */
[----:B-1----:R-:W-:-:S05]  /*cc30*/  IADD3 R2, P2, R14, R5, RZ ;  /* 0x000000050e027210 */ /* 0x002fca0007f5e0ff */
[----:B------:R-:W-:-:S05]  /*cc40*/  IMAD.X R3, RZ, RZ, R24, P2 ;  /* 0x000000ffff037224 */ /* 0x000fca00010e0618 */
[----:B------:R-:W-:Y:S01]  /*cc50*/  @!PT LDS RZ, [RZ] ;  /* 0x00000000fffff984 */ /* 0x000fe20000000800 */
[----:B------:R-:W-:Y:S01]  /*cc60*/  @!PT LDS RZ, [RZ] ;  /* 0x00000000fffff984 */ /* 0x000fe20000000800 */
[----:B------:R-:W-:Y:S01]  /*cc70*/  @!PT LDS RZ, [RZ] ;  /* 0x00000000fffff984 */ /* 0x000fe20000000800 */
[----:B------:R0:W-:Y:S04]  /*cc80*/  LDGSTS.E.BYPASS.LTC128B.128 [R4+0x3c00], desc[UR50][R2.64], !P1 ;  /* 0x03c0000002047fae */ /* 0x0001e8000c901d72 */
[----:B------:R0:W-:Y:S01]  /*cc90*/  LDGSTS.E.BYPASS.LTC128B.128 [R4+0x7c00], desc[UR50][R2.64+0x80], !P0 ;  /* 0x07c0008002047fae */ /* 0x0001e2000c101d72 */
[----:B------:R-:W-:Y:S01]  /*cca0*/  PLOP3.LUT P0, PT, PT, PT, PT, 0x80, 0x0 ;  /* 0x000000000000781c */ /* 0x000fe20003f0f070 */
[----:B------:R-:W-:-:S12]  /*ccb0*/  NOP ;  /* 0x0000000000007918 */ /* 0x000fd80000000000 */
.L_x_308:
[----:B------:R-:W-:Y:S02]  /*ccc0*/  PLOP3.LUT P1, PT, P1, P0, PT, 0xa2, 0x0 ;  /* 0x000000000000781c */ /* 0x000fe40000f21472 */
[----:B------:R-:W-:-:S08]  /*ccd0*/  @P0 R2UR P1, UR4, R0 ;  /* 0x00000000000402ca */ /* 0x000fd00000020000 */
[----:B------:R-:W-:-:S05]  /*cce0*/  @P0 PLOP3.LUT P0, PT, P1, PT, PT, 0x80, 0x0 ;  /* 0x000000000000081c */ /* 0x000fca0000f0f070 */
[----:B------:R-:W-:Y:S01]  /*ccf0*/  @!P1 SYNCS.ARRIVE.TRANS64.RED.A0T1 RZ, [UR4+0x28850], RZ ;  /* 0x028850ffffff99a7 */ /* 0x000fe20008200404 */
[----:B------:R-:W-:Y:S07]  /*cd00*/  @!P1 ARRIVES.LDGSTSBAR.64.TRANSCNT [UR4+0x28850] ;  /* 0x02885000ff0099b0 */ /* 0x000fee0008000a84 */
[----:B------:R-:W-:Y:S05]  /*cd10*/  @P0 BRA.U.ANY `(.L_x_308) ;  /* 0xfffffffd00e80947 */ /* 0x000fea000393ffff */
[----:B------:R-:W-:Y:S01]  /*cd20*/  NOP ;  /* 0x0000000000007918 */ /* 0x000fe20000000000 */
[----:B0-----:R-:W-:-:S04]  /*cd30*/  MOV R2, UR37 ;  /* 0x0000002500027c02 */ /* 0x001fc80008000f00 */
[----:B------:R-:W-:-:S13]  /*cd40*/  ISETP.NE.AND P2, PT, R2, 0x3, PT ;  /* 0x000000030200780c */ /* 0x000fda0003f45270 */
[----:B------:R-:W-:Y:S05]  /*cd50*/  @!P2 BRA `(.L_x_309) ;  /* 0x000000000004a947 */ /* 0x000fea0003800000 */
[----:B------:R-:W-:Y:S01]  /*cd60*/  BPT.TRAP 0x1 ;  /* 0x000000040000795c */ /* 0x000fe20000300000 */
.L_x_309:
[----:B------:R1:W-:Y:S01]  /*cd70*/  SYNCS.ARRIVE.TRANS64.A1T0 RZ, [R0+URZ+0x28850], RZ ;  /* 0x028850ff00ff79a7 */ /* 0x0003e2000810003f */
[----:B------:R-:W-:-:S05]  /*cd80*/  VIADD R25, R25, 0x1 ;  /* 0x0000000119197836 */ /* 0x000fca0000000000 */
[----:B------:R-:W-:-:S04]  /*cd90*/  ISETP.NE.AND P0, PT, R25, 0x2, PT ;  /* 0x000000021900780c */ /* 0x000fc80003f05270 */
[----:B------:R-:W-:Y:S02]  /*cda0*/  SEL R3, RZ, 0x1, P0 ;  /* 0x00000001ff037807 */ /* 0x000fe40000000000 */
[----:B------:R-:W-:Y:S02]  /*cdb0*/  SEL R25, R25, RZ, P0 ;  /* 0x000000ff19197207 */ /* 0x000fe40000000000 */
[----:B-1----:R-:W-:-:S07]  /*cdc0*/  LOP3.LUT R28, R28, R3, RZ, 0x3c, !PT ;  /* 0x000000031c1c7212 */ /* 0x002fce00078e3cff */
.L_x_266:
[----:B------:R-:W-:Y:S05]  /*cdd0*/  BSYNC B7 ;  /* 0x0000000000077941 */ /* 0x000fea0003800000 */
.L_x_264:
[----:B------:R-:W-:-:S13]  /*cde0*/  LOP3.LUT P0, RZ, R27, 0x20, RZ, 0xc0, !PT ;  /* 0x000000201bff7812 */ /* 0x000fda000780c0ff */
[----:B------:R-:W-:Y:S05]  /*cdf0*/  @!P0 BRA `(.L_x_310) ;  /* 0x0000000000248947 */ /* 0x000fea0003800000 */
[----:B------:R-:W-:Y:S05]  /*ce00*/  WARPSYNC.ALL ;  /* 0x0000000000007948 */ /* 0x000fea0003800000 */
[----:B------:R-:W1:Y:S08]  /*ce10*/  S2UR UR5, SR_CgaCtaId ;  /* 0x00000000000579c3 */ /* 0x000e700000008800 */
[----:B------:R-:W-:Y:S06]  /*ce20*/  BAR.SYNC.DEFER_BLOCKING 0x5, 0x180 ;  /* 0x0146000000007b1d */ /* 0x000fec0000010000 */
[----:B------:R-:W-:-:S02]  /*ce30*/  UMOV UR4, 0x400 ;  /* 0x0000040000047882 */ /* 0x000fc40000000000 */
[----:B-1----:R-:W-:-:S06]  /*ce40*/  ULEA UR4, UR5, UR4, 0x18 ;  /* 0x0000000405047291 */ /* 0x002fcc000f8ec03f */
[----:B------:R-:W-:-:S05]  /*ce50*/  IMAD.U32 R22, RZ, RZ, UR4 ;  /* 0x00000004ff167e24 */ /* 0x000fca000f8e00ff */
[----:B------:R1:W2:Y:S01]  /*ce60*/  LDS.128 R16, [R22+0x288d0] ;  /* 0x0288d00016107984 */ /* 0x0002a20000000c00 */
[----:B------:R-:W-:Y:S06]  /*ce70*/  BAR.ARV 0x4, 0x180 ;  /* 0x0106000000007b1d */ /* 0x000fec0000002000 */
[----:B------:R-:W-:Y:S05]  /*ce80*/  BRA `(.L_x_311) ;  /* 0x0000000800407947 */ /* 0x000fea0003800000 */
.L_x_310:
[----:B------:R-:W1:Y:S01]  /*ce90*/  S2R R0, SR_TID.X ;  /* 0x0000000000007919 */ /* 0x000e620000002100 */
[----:B------:R-:W-:Y:S01]  /*cea0*/  UMOV UR4, 0xffffffff ;  /* 0xffffffff00047882 */ /* 0x000fe20000000000 */
[----:B-1----:R-:W-:-:S04]  /*ceb0*/  LOP3.LUT R8, R0, 0x1f, RZ, 0xc0, !PT ;  /* 0x0000001f00087812 */ /* 0x002fc800078ec0ff */
[----:B------:R-:W-:Y:S01]  /*cec0*/  ISETP.NE.AND P0, PT, R8, 0x1f, PT ;  /* 0x0000001f0800780c */ /* 0x000fe20003f05270 */
[----:B------:R-:W-:-:S12]  /*ced0*/  BRA.DIV UR4, `(.L_x_312) ;  /* 0x0000004204b07947 */ /* 0x000fd8000b800000 */
[----:B------:R-:W-:Y:S01]  /*cee0*/  IMAD.IADD R5, R19, 0x1, R8 ;  /* 0x0000000113057824 */ /* 0x000fe200078e0208 */
[----:B------:R-:W-:-:S04]  /*cef0*/  ULDC UR4, c[0x0][0xc3c] ;  /* 0x00030f0000047ab9 */ /* 0x000fc80000000800 */
[----:B------:R-:W-:-:S13]  /*cf00*/  ISETP.GE.OR P1, PT, R5, UR4, !P0 ;  /* 0x0000000405007c0c */ /* 0x000fda000c726670 */
[----:B------:R-:W1:Y:S02]  /*cf10*/  @!P1 LDC.64 R2, c[0x0][0xc80] ;  /* 0x00032000ff029b82 */ /* 0x000e640000000a00 */
[----:B-1----:R-:W-:-:S06]  /*cf20*/  @!P1 IMAD.WIDE R2, R5, 0x4, R2 ;  /* 0x0000000405029825 */ /* 0x002fcc00078e0202 */
[----:B------:R-:W2:Y:S01]  /*cf30*/  @!P1 LDG.E R2, desc[UR50][R2.64] ;  /* 0x0000003202029981 */ /* 0x000ea2000c1e1900 */
[----:B------:R-:W-:Y:S01]  /*cf40*/  IMAD.MOV.U32 R4, RZ, RZ, RZ ;  /* 0x000000ffff047224 */ /* 0x000fe200078e00ff */
[C---:B------:R-:W-:Y:S02]  /*cf50*/  ISETP.GE.U32.AND P2, PT, R8.reuse, 0x2, PT ;  /* 0x000000020800780c */ /* 0x040fe40003f46070 */
[C---:B------:R-:W-:Y:S01]  /*cf60*/  ISETP.GE.U32.AND P3, PT, R8.reuse, 0x4, PT ;  /* 0x000000040800780c */ /* 0x040fe20003f66070 */
[----:B------:R-:W-:Y:S01]  /*cf70*/  SHFL.IDX PT, R0, R16, 0x1, 0x1f ;  /* 0x00201f0010007f89 */ /* 0x000fe200000e0000 */
[C---:B------:R-:W-:Y:S02]  /*cf80*/  ISETP.GE.U32.AND P4, PT, R8.reuse, 0x8, PT ;  /* 0x000000080800780c */ /* 0x040fe40003f86070 */
[C---:B------:R-:W-:Y:S01]  /*cf90*/  ISETP.GE.U32.AND P5, PT, R8.reuse, 0x10, PT ;  /* 0x000000100800780c */ /* 0x040fe20003fa6070 */
[----:B--2---:R-:W-:Y:S01]  /*cfa0*/  @!P1 IMAD.MOV.U32 R4, RZ, RZ, R2 ;  /* 0x000000ffff049224 */ /* 0x004fe200078e0002 */
[----:B------:R-:W-:-:S04]  /*cfb0*/  ISETP.NE.AND P1, PT, R8, RZ, PT ;  /* 0x000000ff0800720c */ /* 0x000fc80003f25270 */
[----:B------:R-:W1:Y:S02]  /*cfc0*/  SHFL.UP PT, R14, R4, 0x1, RZ ;  /* 0x04200000040e7989 */ /* 0x000e6400000e00ff */
[----:B-1----:R-:W-:-:S05]  /*cfd0*/  SEL R5, R14, RZ, P1 ;  /* 0x000000ff0e057207 */ /* 0x002fca0000800000 */
[----:B------:R-:W-:Y:S02]  /*cfe0*/  IMAD.IADD R6, R4, 0x1, R5 ;  /* 0x0000000104067824 */ /* 0x000fe400078e0205 */
[----:B------:R-:W-:Y:S04]  /*cff0*/  SHFL.IDX PT, R5, R16, RZ, 0x1f ;  /* 0x00001fff10057589 */ /* 0x000fe800000e0000 */
[----:B------:R-:W1:Y:S02]  /*d000*/  SHFL.UP PT, R14, R6, 0x2, RZ ;  /* 0x04400000060e7989 */ /* 0x000e6400000e00ff */
[----:B-1----:R-:W-:-:S05]  /*d010*/  SEL R7, R14, RZ, P2 ;  /* 0x000000ff0e077207 */ /* 0x002fca0001000000 */
[----:B------:R-:W-:-:S05]  /*d020*/  IMAD.IADD R7, R6, 0x1, R7 ;  /* 0x0000000106077824 */ /* 0x000fca00078e0207 */
[----:B------:R-:W1:Y:S02]  /*d030*/  SHFL.UP PT, R14, R7, 0x4, RZ ;  /* 0x04800000070e7989 */ /* 0x000e6400000e00ff */
[----:B-1----:R-:W-:-:S04]  /*d040*/  SEL R2, R14, RZ, P3 ;  /* 0x000000ff0e027207 */ /* 0x002fc80001800000 */
[----:B------:R-:W-:-:S05]  /*d050*/  IADD3 R2, R7, R2, RZ ;  /* 0x0000000207027210 */ /* 0x000fca0007ffe0ff */
[----:B------:R-:W1:Y:S02]  /*d060*/  SHFL.UP PT, R14, R2, 0x8, RZ ;  /* 0x05000000020e7989 */ /* 0x000e6400000e00ff */
[----:B-1----:R-:W-:-:S05]  /*d070*/  SEL R3, R14, RZ, P4 ;  /* 0x000000ff0e037207 */ /* 0x002fca0002000000 */
[----:B------:R-:W-:-:S05]  /*d080*/  IMAD.IADD R3, R2, 0x1, R3 ;  /* 0x0000000102037824 */ /* 0x000fca00078e0203 */
[----:B------:R-:W1:Y:S02]  /*d090*/  SHFL.UP PT, R14, R3, 0x10, RZ ;  /* 0x06000000030e7989 */ /* 0x000e6400000e00ff */
[----:B-1----:R-:W-:-:S05]  /*d0a0*/  SEL R6, R14, RZ, P5 ;  /* 0x000000ff0e067207 */ /* 0x002fca0002800000 */
[----:B------:R-:W-:-:S05]  /*d0b0*/  IMAD.IADD R6, R3, 0x1, R6 ;  /* 0x0000000103067824 */ /* 0x000fca00078e0206 */
[----:B------:R1:W2:Y:S02]  /*d0c0*/  SHFL.IDX PT, R14, R6, 0x1f, 0x1f ;  /* 0x03e01f00060e7f89 */ /* 0x0002a400000e0000 */
.L_x_444:
[----:B------:R-:W-:Y:S02]  /*d0d0*/  ULDC UR4, c[0x0][0xc38] ;  /* 0x00030e0000047ab9 */ /* 0x000fe40000000800 */
[----:B------:R-:W-:-:S04]  /*d0e0*/  IMAD.U32 R7, RZ, RZ, UR4 ;  /* 0x00000004ff077e24 */ /* 0x000fc8000f8e00ff */
[----:B--2---:R-:W-:-:S04]  /*d0f0*/  IMAD R3, R14, R7, RZ ;  /* 0x000000070e037224 */ /* 0x004fc800078e02ff */
[----:B------:R-:W-:-:S05]  /*d100*/  IMAD.IADD R8, R0, 0x1, R3 ;  /* 0x0000000100087824 */ /* 0x000fca00078e0203 */
[----:B------:R-:W-:-:S13]  /*d110*/  ISETP.GT.AND P6, PT, R8, R5, PT ;  /* 0x000000050800720c */ /* 0x000fda0003fc4270 */
[----:B------:R-:W-:Y:S05]  /*d120*/  @P6 BRA `(.L_x_313) ;  /* 0x00000000009c6947 */ /* 0x000fea0003800000 */
.L_x_318:
[----:B------:R-:W2:Y:S01]  /*d130*/  LDC R0, c[0x0][0xc3c] ;  /* 0x00030f00ff007b82 */ /* 0x000ea20000000800 */
[----:B------:R-:W-:-:S05]  /*d140*/  VIADD R19, R19, 0x1f ;  /* 0x0000001f13137836 */ /* 0x000fca0000000000 */
[----:B--2---:R-:W-:-:S13]  /*d150*/  ISETP.GE.AND P6, PT, R19, R0, PT ;  /* 0x000000001300720c */ /* 0x004fda0003fc6270 */
[----:B------:R-:W-:Y:S05]  /*d160*/  @P6 BRA `(.L_x_314) ;  /* 0x0000000400446947 */ /* 0x000fea0003800000 */
[----:B------:R-:W2:Y:S01]  /*d170*/  S2R R2, SR_TID.X ;  /* 0x0000000000027919 */ /* 0x000ea20000002100 */
[----:B------:R-:W-:Y:S01]  /*d180*/  BSSY B0, `(.L_x_315) ;  /* 0x0000009000007945 */ /* 0x000fe20003800000 */
[----:B------:R-:W-:Y:S01]  /*d190*/  IMAD.MOV.U32 R4, RZ, RZ, RZ ;  /* 0x000000ffff047224 */ /* 0x000fe200078e00ff */
[----:B--2---:R-:W-:-:S05]  /*d1a0*/  LOP3.LUT R2, R2, 0x1f, RZ, 0xc0, !PT ;  /* 0x0000001f02027812 */ /* 0x004fca00078ec0ff */
[----:B------:R-:W-:-:S05]  /*d1b0*/  IMAD.IADD R7, R19, 0x1, R2 ;  /* 0x0000000113077824 */ /* 0x000fca00078e0202 */
[----:B------:R-:W-:-:S13]  /*d1c0*/  ISETP.GE.OR P6, PT, R7, R0, !P0 ;  /* 0x000000000700720c */ /* 0x000fda00047c6670 */
[----:B------:R-:W-:Y:S05]  /*d1d0*/  @P6 BRA `(.L_x_316) ;  /* 0x00000000000c6947 */ /* 0x000fea0003800000 */
[----:B------:R-:W2:Y:S02]  /*d1e0*/  LDC.64 R2, c[0x0][0xc80] ;  /* 0x00032000ff027b82 */ /* 0x000ea40000000a00 */
[----:B--2---:R-:W-:-:S05]  /*d1f0*/  IMAD.WIDE R2, R7, 0x4, R2 ;  /* 0x0000000407027825 */ /* 0x004fca00078e0202 */
[----:B------:R2:W5:Y:S02]  /*d200*/  LDG.E R4, desc[UR50][R2.64] ;  /* 0x0000003202047981 */ /* 0x000564000c1e1900 */
.L_x_316:
[----:B------:R-:W-:Y:S05]  /*d210*/  BSYNC B0 ;  /* 0x0000000000007941 */ /* 0x000fea0003800000 */
.L_x_315:
[----:B------:R-:W-:-:S03]  /*d220*/  UMOV UR4, 0xffffffff ;  /* 0xffffffff00047882 */ /* 0x000fc60000000000 */
[----:B------:R-:W-:Y:S05]  /*d230*/  BRA.DIV UR4, `(.L_x_317) ;  /* 0x0000004204fc7947 */ /* 0x000fea000b800000 */
[----:B-----5:R-:W3:Y:S02]  /*d240*/  SHFL.UP PT, R14, R4, 0x1, RZ ;  /* 0x04200000040e7989 */ /* 0x020ee400000e00ff */
[----:B---3--:R-:W-:-:S04]  /*d250*/  SEL R13, R14, RZ, P1 ;  /* 0x000000ff0e0d7207 */ /* 0x008fc80000800000 */
[----:B------:R-:W-:-:S05]  /*d260*/  IADD3 R13, R4, R13, RZ ;  /* 0x0000000d040d7210 */ /* 0x000fca0007ffe0ff */
[----:B------:R-:W3:Y:S02]  /*d270*/  SHFL.UP PT, R14, R13, 0x2, RZ ;  /* 0x044000000d0e7989 */ /* 0x000ee400000e00ff */
[----:B---3--:R-:W-:-:S05]  /*d280*/  SEL R0, R14, RZ, P2 ;  /* 0x000000ff0e007207 */ /* 0x008fca0001000000 */
[----:B------:R-:W-:-:S05]  /*d290*/  IMAD.IADD R0, R13, 0x1, R0 ;  /* 0x000000010d007824 */ /* 0x000fca00078e0200 */
[----:B------:R-:W2:Y:S02]  /*d2a0*/  SHFL.UP PT, R14, R0, 0x4, RZ ;  /* 0x04800000000e7989 */ /* 0x000ea400000e00ff */
[----:B--2---:R-:W-:-:S05]  /*d2b0*/  SEL R3, R14, RZ, P3 ;  /* 0x000000ff0e037207 */ /* 0x004fca0001800000 */
[----:B------:R-:W-:-:S05]  /*d2c0*/  IMAD.IADD R2, R0, 0x1, R3 ;  /* 0x0000000100027824 */ /* 0x000fca00078e0203 */
[----:B------:R-:W2:Y:S02]  /*d2d0*/  SHFL.UP PT, R14, R2, 0x8, RZ ;  /* 0x05000000020e7989 */ /* 0x000ea400000e00ff */
[----:B--2---:R-:W-:-:S05]  /*d2e0*/  SEL R3, R14, RZ, P4 ;  /* 0x000000ff0e037207 */ /* 0x004fca0002000000 */
[----:B------:R-:W-:-:S05]  /*d2f0*/  IMAD.IADD R3, R2, 0x1, R3 ;  /* 0x0000000102037824 */ /* 0x000fca00078e0203 */
[----:B------:R-:W1:Y:S02]  /*d300*/  SHFL.UP PT, R14, R3, 0x10, RZ ;  /* 0x06000000030e7989 */ /* 0x000e6400000e00ff */
[----:B-1----:R-:W-:-:S05]  /*d310*/  SEL R6, R14, RZ, P5 ;  /* 0x000000ff0e067207 */ /* 0x002fca0002800000 */
[----:B------:R-:W-:-:S05]  /*d320*/  IMAD.IADD R6, R3, 0x1, R6 ;  /* 0x0000000103067824 */ /* 0x000fca00078e0206 */
[----:B------:R1:W2:Y:S02]  /*d330*/  SHFL.IDX PT, R14, R6, 0x1f, 0x1f ;  /* 0x03e01f00060e7f89 */ /* 0x0002a400000e0000 */
.L_x_452:
[----:B------:R-:W-:Y:S02]  /*d340*/  ULDC UR4, c[0x0][0xc38] ;  /* 0x00030e0000047ab9 */ /* 0x000fe40000000800 */
[----:B------:R-:W-:-:S04]  /*d350*/  IMAD.U32 R7, RZ, RZ, UR4 ;  /* 0x00000004ff077e24 */ /* 0x000fc8000f8e00ff */
[----:B--2---:R-:W-:-:S04]  /*d360*/  IMAD R3, R14, R7, RZ ;  /* 0x000000070e037224 */ /* 0x004fc800078e02ff */
[----:B------:R-:W-:-:S05]  /*d370*/  IMAD.IADD R8, R3, 0x1, R8 ;  /* 0x0000000103087824 */ /* 0x000fca00078e0208 */
[----:B------:R-:W-:-:S13]  /*d380*/  ISETP.GT.AND P6, PT, R8, R5, PT ;  /* 0x000000050800720c */ /* 0x000fda0003fc4270 */
[----:B------:R-:W-:Y:S05]  /*d390*/  @!P6 BRA `(.L_x_318) ;  /* 0xfffffffc0064e947 */ /* 0x000fea000383ffff */
.L_x_313:
[----:B------:R-:W-:Y:S01]  /*d3a0*/  IMAD.IADD R8, R8, 0x1, -R3 ;  /* 0x0000000108087824 */ /* 0x000fe200078e0a03 */
[----:B------:R-:W-:-:S03]  /*d3b0*/  UMOV UR4, 0xffffffff ;  /* 0xffffffff00047882 */ /* 0x000fc60000000000 */
[----:B------:R-:W-:-:S05]  /*d3c0*/  IMAD R0, R6, R7, R8 ;  /* 0x0000000706007224 */ /* 0x000fca00078e0208 */
[----:B------:R-:W-:Y:S01]  /*d3d0*/  ISETP.GT.AND P6, PT, R0, R5, PT ;  /* 0x000000050000720c */ /* 0x000fe20003fc4270 */
[----:B------:R-:W-:-:S12]  /*d3e0*/  BRA.DIV UR4, `(.L_x_319) ;  /* 0x00000046044c7947 */ /* 0x000fd8000b800000 */
[----:B------:R-:W-:-:S04]  /*d3f0*/  VOTE.ANY R2, PT, !P6 ;  /* 0x0000000000027806 */ /* 0x000fc800070e0100 */
[----:B------:R-:W2:Y:S02]  /*d400*/  POPC R0, R2 ;  /* 0x0000000200007309 */ /* 0x000ea40000000000 */
[----:B--2---:R2:W3:Y:S02]  /*d410*/  SHFL.IDX PT, R4, R4, R0, 0x1f ;  /* 0x00001f0004047589 */ /* 0x0044e400000e0000 */
.L_x_456:
[----:B------:R-:W-:Y:S02]  /*d420*/  ISETP.NE.AND P0, PT, R2, RZ, PT ;  /* 0x000000ff0200720c */ /* 0x000fe40003f05270 */
[----:B------:R-:W-:-:S11]  /*d430*/  MOV R14, RZ ;  /* 0x000000ff000e7202 */ /* 0x000fd60000000f00 */
[----:B------:R-:W-:Y:S05]  /*d440*/  @!P0 BRA `(.L_x_320) ;  /* 0x0000000000108947 */ /* 0x000fea0003800000 */
[----:B------:R-:W-:Y:S01]  /*d450*/  UMOV UR4, 0xffffffff ;  /* 0xffffffff00047882 */ /* 0x000fe20000000000 */
[----:B------:R-:W-:Y:S02]  /*d460*/  VIADD R12, R0, 0xffffffff ;  /* 0xffffffff000c7836 */ /* 0x000fe40000000000 */
[----:B------:R-:W-:Y:S05]  /*d470*/  BRA.DIV UR4, `(.L_x_321) ;  /* 0x0000004604707947 */ /* 0x000fea000b800000 */
[----:B------:R4:W0:Y:S02]  /*d480*/  SHFL.IDX PT, R14, R6, R12, 0x1f ;  /* 0x00001f0c060e7589 */ /* 0x00082400000e0000 */
.L_x_320:
[----:B-1-34-:R-:W-:Y:S01]  /*d490*/  IABS R6, R4 ;  /* 0x0000000400067213 */ /* 0x01afe20000000000 */
[----:B0-----:R-:W-:Y:S02]  /*d4a0*/  IMAD R16, R14, R7, R8 ;  /* 0x000000070e107224 */ /* 0x001fe400078e0208 */
[----:B------:R-:W-:Y:S01]  /*d4b0*/  IMAD.IADD R19, R0, 0x1, R19 ;  /* 0x0000000100137824 */ /* 0x000fe200078e0213 */
[----:B------:R-:W0:Y:S08]  /*d4c0*/  I2F.RP R9, R6 ;  /* 0x0000000600097306 */ /* 0x000e300000209400 */
[----:B0-----:R-:W0:Y:S02]  /*d4d0*/  MUFU.RCP R9, R9 ;  /* 0x0000000900097308 */ /* 0x001e240000001000 */
[----:B0-----:R-:W-:-:S06]  /*d4e0*/  VIADD R2, R9, 0xffffffe ;  /* 0x0ffffffe09027836 */ /* 0x001fcc0000000000 */
[----:B------:R0:W1:Y:S02]  /*d4f0*/  F2I.FTZ.U32.TRUNC.NTZ R3, R2 ;  /* 0x0000000200037305 */ /* 0x000064000021f000 */
[----:B0-----:R-:W-:Y:S02]  /*d500*/  IMAD.MOV.U32 R2, RZ, RZ, RZ ;  /* 0x000000ffff027224 */ /* 0x001fe400078e00ff */
[----:B-1----:R-:W-:-:S04]  /*d510*/  IMAD.MOV R7, RZ, RZ, -R3 ;  /* 0x000000ffff077224 */ /* 0x002fc800078e0a03 */
[----:B------:R-:W-:-:S04]  /*d520*/  IMAD R7, R7, R6, RZ ;  /* 0x0000000607077224 */ /* 0x000fc800078e02ff */
[----:B------:R-:W-:-:S04]  /*d530*/  IMAD.HI.U32 R3, R3, R7, R2 ;  /* 0x0000000703037227 */ /* 0x000fc800078e0002 */
[----:B------:R-:W-:Y:S01]  /*d540*/  IMAD.IADD R7, R5, 0x1, -R16 ;  /* 0x0000000105077824 */ /* 0x000fe200078e0a10 */
[----:B------:R-:W-:-:S04]  /*d550*/  IABS R5, R4 ;  /* 0x0000000400057213 */ /* 0x000fc80000000000 */
[----:B------:R-:W-:Y:S01]  /*d560*/  IABS R2, R7 ;  /* 0x0000000700027213 */ /* 0x000fe20000000000 */
[----:B------:R-:W-:-:S04]  /*d570*/  IMAD.MOV R5, RZ, RZ, -R5 ;  /* 0x000000ffff057224 */ /* 0x000fc800078e0a05 */
[----:B------:R-:W-:-:S04]  /*d580*/  IMAD.HI.U32 R3, R3, R2, RZ ;  /* 0x0000000203037227 */ /* 0x000fc800078e00ff */
[----:B------:R-:W-:Y:S01]  /*d590*/  IMAD R5, R3, R5, R2 ;  /* 0x0000000503057224 */ /* 0x000fe200078e0202 */
[----:B------:R-:W-:-:S04]  /*d5a0*/  LOP3.LUT R2, R7, R4, RZ, 0x3c, !PT ;  /* 0x0000000407027212 */ /* 0x000fc800078e3cff */
[----:B------:R-:W-:Y:S02]  /*d5b0*/  ISETP.GT.U32.AND P1, PT, R6, R5, PT ;  /* 0x000000050600720c */ /* 0x000fe40003f24070 */
[----:B------:R-:W-:-:S11]  /*d5c0*/  ISETP.GE.AND P2, PT, R2, RZ, PT ;  /* 0x000000ff0200720c */ /* 0x000fd60003f46270 */
[----:B------:R-:W-:Y:S01]  /*d5d0*/  @!P1 IMAD.IADD R5, R5, 0x1, -R6 ;  /* 0x0000000105059824 */ /* 0x000fe200078e0a06 */
[----:B------:R-:W-:Y:S02]  /*d5e0*/  @!P1 IADD3 R3, R3, 0x1, RZ ;  /* 0x0000000103039810 */ /* 0x000fe40007ffe0ff */
[----:B------:R-:W-:Y:S02]  /*d5f0*/  ISETP.NE.AND P1, PT, R4, RZ, PT ;  /* 0x000000ff0400720c */ /* 0x000fe40003f25270 */
[----:B------:R-:W-:-:S13]  /*d600*/  ISETP.GE.U32.AND P0, PT, R5, R6, PT ;  /* 0x000000060500720c */ /* 0x000fda0003f06070 */
[----:B------:R-:W-:-:S04]  /*d610*/  @P0 VIADD R3, R3, 0x1 ;  /* 0x0000000103030836 */ /* 0x000fc80000000000 */
[----:B------:R-:W-:Y:S01]  /*d620*/  @!P2 IMAD.MOV R3, RZ, RZ, -R3 ;  /* 0x000000ffff03a224 */ /* 0x000fe200078e0a03 */
[----:B------:R-:W-:-:S05]  /*d630*/  @!P1 LOP3.LUT R3, RZ, R4, RZ, 0x33, !PT ;  /* 0x00000004ff039212 */ /* 0x000fca00078e33ff */
[--C-:B------:R-:W-:Y:S02]  /*d640*/  IMAD.MOV R17, RZ, RZ, -R3.reuse ;  /* 0x000000ffff117224 */ /* 0x100fe400078e0a03 */
[----:B------:R-:W-:Y:S02]  /*d650*/  IMAD.MOV.U32 R18, RZ, RZ, R3 ;  /* 0x000000ffff127224 */ /* 0x000fe400078e0003 */
[----:B------:R-:W-:Y:S01]  /*d660*/  IMAD R17, R4, R17, R7 ;  /* 0x0000001104117224 */ /* 0x000fe200078e0207 */
[----:B------:R-:W-:Y:S06]  /*d670*/  BRA `(.L_x_322) ;  /* 0x00000000001c7947 */ /* 0x000fec0003800000 */
.L_x_314:
[----:B------:R-:W-:Y:S01]  /*d680*/  UMOV UR4, URZ ;  /* 0x0000003f00047c82 */ /* 0x000fe20008000000 */
[----:B------:R-:W-:Y:S01]  /*d690*/  UMOV UR5, URZ ;  /* 0x0000003f00057c82 */ /* 0x000fe20008000000 */
[----:B------:R-:W-:Y:S01]  /*d6a0*/  ULDC UR6, c[0x0][0xc3c] ;  /* 0x00030f0000067ab9 */ /* 0x000fe20000000800 */
[----:B------:R-:W-:Y:S01]  /*d6b0*/  IMAD.MOV.U32 R16, RZ, RZ, R5 ;  /* 0x000000ffff107224 */ /* 0x000fe200078e0005 */
[----:B------:R-:W-:Y:S01]  /*d6c0*/  MOV R18, UR5 ;  /* 0x0000000500127c02 */ /* 0x000fe20008000f00 */
[----:B------:R-:W-:Y:S02]  /*d6d0*/  IMAD.U32 R17, RZ, RZ, UR4 ;  /* 0x00000004ff117e24 */ /* 0x000fe4000f8e00ff */
[----:B------:R-:W-:-:S07]  /*d6e0*/  IMAD.U32 R19, RZ, RZ, UR6 ;  /* 0x00000006ff137e24 */ /* 0x000fce000f8e00ff */
.L_x_322:
[----:B--2---:R-:W2:Y:S01]  /*d6f0*/  S2R R0, SR_TID.X ;  /* 0x0000000000007919 */ /* 0x004ea20000002100 */
[----:B------:R-:W-:Y:S05]  /*d700*/  WARPSYNC.ALL ;  /* 0x0000000000007948 */ /* 0x000fea0003800000 */
[----:B------:R-:W-:Y:S01]  /*d710*/  BAR.SYNC.DEFER_BLOCKING 0x4, 0x180 ;  /* 0x0106000000007b1d */ /* 0x000fe20000010000 */
[----:B--2---:R-:W-:-:S04]  /*d720*/  LOP3.LUT R0, R0, 0x1f, RZ, 0xc0, !PT ;  /* 0x0000001f00007812 */ /* 0x004fc800078ec0ff */
[----:B------:R-:W-:-:S13]  /*d730*/  ISETP.NE.AND P0, PT, R0, RZ, PT ;  /* 0x000000ff0000720c */ /* 0x000fda0003f05270 */
[----:B------:R-:W2:Y:S01]  /*d740*/  @!P0 S2R R3, SR_CgaCtaId ;  /* 0x0000000000038919 */ /* 0x000ea20000008800 */
[----:B------:R-:W-:-:S04]  /*d750*/  @!P0 MOV R0, 0x400 ;  /* 0x0000040000008802 */ /* 0x000fc80000000f00 */
[----:B--2---:R-:W-:-:S05]  /*d760*/  @!P0 LEA R22, R3, R0, 0x18 ;  /* 0x0000000003168211 */ /* 0x004fca00078ec0ff */
[----:B------:R3:W-:Y:S01]  /*d770*/  @!P0 STS.128 [R22+0x288d0], R16 ;  /* 0x0288d01016008388 */ /* 0x0007e20000000c00 */
[----:B------:R-:W-:Y:S06]  /*d780*/  BAR.ARV 0x5, 0x180 ;  /* 0x0146000000007b1d */ /* 0x000fec0000002000 */
.L_x_311:
[----:B------:R-:W-:Y:S02]  /*d790*/  ULDC UR4, c[0x0][0xc3c] ;  /* 0x00030f0000047ab9 */ /* 0x000fe40000000800 */
[----:B--2---:R-:W-:-:S13]  /*d7a0*/  ISETP.GE.AND P0, PT, R19, UR4, PT ;  /* 0x0000000413007c0c */ /* 0x004fda000bf06270 */
[----:B------:R-:W-:Y:S05]  /*d7b0*/  @!P0 BRA `(.L_x_323) ;  /* 0xffffffb800988947 */ /* 0x000fea000383ffff */
[----:B------:R-:W-:Y:S05]  /*d7c0*/  BSYNC B8 ;  /* 0x0000000000087941 */ /* 0x000fea0003800000 */
.L_x_260:
[----:B-1----:R-:W2:Y:S01]  /*d7d0*/  LDL.LU R0, [R1+0x1c] ;  /* 0x00001c0001007983 */ /* 0x002ea20000300800 */
[----:B------:R-:W-:Y:S01]  /*d7e0*/  BSSY B0, `(.L_x_324) ;  /* 0x000000b000007945 */ /* 0x000fe20003800000 */
[----:B------:R-:W1:Y:S01]  /*d7f0*/  S2R R5, SR_CgaCtaId ;  /* 0x0000000000057919 */ /* 0x000e620000008800 */
[----:B--2---:R-:W-:-:S05]  /*d800*/  VIADD R0, R0, 0x1 ;  /* 0x0000000100007836 */ /* 0x004fca0000000000 */
[----:B------:R-:W-:-:S04]  /*d810*/  LEA.HI R2, R0, R0, RZ, 0x1 ;  /* 0x0000000000027211 */ /* 0x000fc800078f08ff */
[----:B------:R-:W-:Y:S02]  /*d820*/  LOP3.LUT R3, R2, 0xfffffffe, RZ, 0xc0, !PT ;  /* 0xfffffffe02037812 */ /* 0x000fe400078ec0ff */
[----:B------:R-:W-:-:S03]  /*d830*/  MOV R2, 0x400 ;  /* 0x0000040000027802 */ /* 0x000fc60000000f00 */
[----:B------:R-:W-:Y:S01]  /*d840*/  IMAD.IADD R0, R0, 0x1, -R3 ;  /* 0x0000000100007824 */ /* 0x000fe200078e0a03 */
[----:B-1----:R-:W-:-:S04]  /*d850*/  LEA R4, R5, R2, 0x18 ;  /* 0x0000000205047211 */ /* 0x002fc800078ec0ff */
[----:B------:R-:W-:-:S04]  /*d860*/  SHF.L.U32 R0, R0, 0x1f, RZ ;  /* 0x0000001f00007819 */ /* 0x000fc800000006ff */
[----:B------:R-:W1:Y:S02]  /*d870*/  SYNCS.PHASECHK.TRANS64.TRYWAIT P0, [R4+URZ+0x28820], R0 ;  /* 0x02882000040075a7 */ /* 0x000e64000800017f */
[----:B-1----:R-:W-:Y:S05]  /*d880*/  @!P0 BRA `(.L_x_325) ;  /* 0x0000004000908947 */ /* 0x002fea0003800000 */
.L_x_459:
[----:B------:R-:W-:Y:S05]  /*d890*/  BSYNC B0 ;  /* 0x0000000000007941 */ /* 0x000fea0003800000 */
.L_x_324:
[----:B------:R-:W-:-:S03]  /*d8a0*/  UMOV UR4, 0xffffffff ;  /* 0xffffffff00047882 */ /* 0x000fc60000000000 */
[----:B------:R-:W-:Y:S05]  /*d8b0*/  BRA.DIV UR4, `(.L_x_326) ;  /* 0x0000004204987947 */ /* 0x000fea000b800000 */
[----:B-1----:R-:W1:Y:S02]  /*d8c0*/  S2R R0, SR_TID.X ;  /* 0x0000000000007919 */ /* 0x002e640000002100 */
[----:B-1----:R-:W-:-:S04]  /*d8d0*/  SHF.R.U32.HI R0, RZ, 0x5, R0 ;  /* 0x00000005ff007819 */ /* 0x002fc80000011600 */
[----:B------:R-:W-:-:S05]  /*d8e0*/  LOP3.LUT R0, R0, 0x3, RZ, 0xc0, !PT ;  /* 0x0000000300007812 */ /* 0x000fca00078ec0ff */
[----:B------:R1:W2:Y:S02]  /*d8f0*/  SHFL.IDX PT, R14, R0, RZ, 0x1f ;  /* 0x00001fff000e7589 */ /* 0x0002a400000e0000 */
.L_x_462:
[----:B--2---:R-:W-:Y:S01]  /*d900*/  ISETP.NE.AND P0, PT, R14, RZ, PT ;  /* 0x000000ff0e00720c */ /* 0x004fe20003f05270 */
[----:B------:R-:W-:-:S12]  /*d910*/  BSSY B0, `(.L_x_327) ;  /* 0x0000024000007945 */ /* 0x000fd80003800000 */
[----:B------:R-:W-:Y:S05]  /*d920*/  @P0 BRA `(.L_x_328) ;  /* 0x0000000000880947 */ /* 0x000fea0003800000 */
[----:B------:R-:W-:-:S03]  /*d930*/  UMOV UR4, 0xffffffff ;  /* 0xffffffff00047882 */ /* 0x000fc60000000000 */
[----:B------:R-:W-:Y:S05]  /*d940*/  BRA.DIV UR4, `(.L_x_329) ;  /* 0x0000004204a87947 */ /* 0x000fea000b800000 */
[----:B------:R-:W-:-:S13]  /*d950*/  ELECT P6, URZ, PT ;  /* 0x00000000003f782f */ /* 0x000fda00038c0000 */
.L_x_465:
[----:B------:R-:W-:Y:S05]  /*d960*/  @!P6 BRA `(.L_x_328) ;  /* 0x000000000078e947 */ /* 0x000fea0003800000 */
[----:B------:R-:W-:-:S06]  /*d970*/  ULOP3.LUT UR4, UR36, 0x2, URZ, 0xfc, !UPT ;  /* 0x0000000224047892 */ /* 0x000fcc000f8efc3f */
[----:B-1----:R-:W-:-:S05]  /*d980*/  IMAD.U32 R0, RZ, RZ, UR4 ;  /* 0x00000004ff007e24 */ /* 0x002fca000f8e00ff */
[----:B------:R-:W-:-:S13]  /*d990*/  ISETP.NE.AND P0, PT, R0, 0x3, PT ;  /* 0x000000030000780c */ /* 0x000fda0003f05270 */
[----:B------:R-:W-:Y:S05]  /*d9a0*/  @!P0 BRA `(.L_x_330) ;  /* 0x0000000000048947 */ /* 0x000fea0003800000 */
[----:B------:R-:W-:Y:S01]  /*d9b0*/  BPT.TRAP 0x1 ;  /* 0x000000040000795c */ /* 0x000fe20000300000 */
.L_x_330:
[C---:B------:R-:W-:Y:S01]  /*d9c0*/  IMAD R5, R25.reuse, 0x8, R4 ;  /* 0x0000000819057824 */ /* 0x040fe200078e0204 */
[----:B------:R-:W-:Y:S01]  /*d9d0*/  SHF.L.U32 R0, R28, 0x1f, RZ ;  /* 0x0000001f1c007819 */ /* 0x000fe200000006ff */
[----:B------:R-:W-:-:S03]  /*d9e0*/  VIADD R25, R25, 0x1 ;  /* 0x0000000119197836 */ /* 0x000fc60000000000 */
[----:B------:R-:W1:Y:S02]  /*d9f0*/  SYNCS.PHASECHK.TRANS64.TRYWAIT P1, [R5+URZ+0x28840], R0 ;  /* 0x02884000050075a7 */ /* 0x000e64000802017f */
[----:B------:R-:W-:-:S04]  /*da00*/  ISETP.NE.AND P2, PT, R25, 0x2, PT ;  /* 0x000000021900780c */ /* 0x000fc80003f45270 */
[----:B------:R-:W-:Y:S01]  /*da10*/  SEL R3, RZ, 0x1, P2 ;  /* 0x00000001ff037807 */ /* 0x000fe20001000000 */
[----:B-1----:R-:W-:Y:S08]  /*da20*/  @!P1 BRA `(.L_x_331) ;  /* 0x0000004000909947 */ /* 0x002ff00003800000 */
.L_x_466:
[----:B------:R-:W-:Y:S02]  /*da30*/  SEL R25, R25, RZ, P2 ;  /* 0x000000ff19197207 */ /* 0x000fe40001000000 */
[----:B------:R-:W-:Y:S01]  /*da40*/  LOP3.LUT R2, R28, R3, RZ, 0x3c, !PT ;  /* 0x000000031c027212 */ /* 0x000fe200078e3cff */
[----:B------:R-:W-:Y:S06]  /*da50*/  @!P0 BRA `(.L_x_332) ;  /* 0x0000000000048947 */ /* 0x000fec0003800000 */
[----:B------:R-:W-:Y:S01]  /*da60*/  BPT.TRAP 0x1 ;  /* 0x000000040000795c */ /* 0x000fe20000300000 */
.L_x_332:
[----:B------:R-:W-:Y:S01]  /*da70*/  IMAD R25, R25, 0x8, R4 ;  /* 0x0000000819197824 */ /* 0x000fe200078e0204 */
[----:B------:R-:W-:-:S04]  /*da80*/  SHF.L.U32 R2, R2, 0x1f, RZ ;  /* 0x0000001f02027819 */ /* 0x000fc800000006ff */
[----:B------:R-:W2:Y:S02]  /*da90*/  SYNCS.PHASECHK.TRANS64.TRYWAIT P1, [R25+URZ+0x28840], R2 ;  /* 0x02884002190075a7 */ /* 0x000ea4000802017f */
[----:B--2---:R-:W-:Y:S05]  /*daa0*/  @!P1 BRA `(.L_x_333) ;  /* 0x0000004000849947 */ /* 0x004fea0003800000 */
.L_x_467:
[----:B------:R-:W-:Y:S05]  /*dab0*/  @!P0 BRA `(.L_x_334) ;  /* 0x0000000000048947 */ /* 0x000fea0003800000 */
[----:B------:R-:W-:Y:S01]  /*dac0*/  BPT.TRAP 0x1 ;  /* 0x000000040000795c */ /* 0x000fe20000300000 */
.L_x_334:
[----:B------:R-:W4:Y:S02]  /*dad0*/  SYNCS.PHASECHK.TRANS64.TRYWAIT P1, [R5+URZ+0x28860], R0 ;  /* 0x02886000050075a7 */ /* 0x000f24000802017f */
[----:B----4-:R-:W-:Y:S05]  /*dae0*/  @!P1 BRA `(.L_x_335) ;  /* 0x0000004000889947 */ /* 0x010fea0003800000 */
.L_x_468:
[----:B------:R-:W-:Y:S05]  /*daf0*/  @!P0 BRA `(.L_x_336) ;  /* 0x0000000000048947 */ /* 0x000fea0003800000 */
[----:B------:R-:W-:Y:S01]  /*db00*/  BPT.TRAP 0x1 ;  /* 0x000000040000795c */ /* 0x000fe20000300000 */
.L_x_336:
[----:B------:R0:W0:Y:S02]  /*db10*/  SYNCS.PHASECHK.TRANS64.TRYWAIT P0, [R25+URZ+0x28860], R2 ;  /* 0x02886002190075a7 */ /* 0x000024000800017f */
[----:B0-----:R-:W-:Y:S05]  /*db20*/  @!P0 NANOSLEEP.SYNCS 0x989680 ;  /* 0x009896800000895d */ /* 0x001fea0003900000 */
[----:B------:R-:W0:Y:S02]  /*db30*/  @!P0 SYNCS.PHASECHK.TRANS64 P0, [R25+URZ+0x28860], R2 ;  /* 0x02886002190085a7 */ /* 0x000e24000800007f */
[----:B0-----:R-:W-:Y:S05]  /*db40*/  @!P0 BRA `(.L_x_336) ;  /* 0xfffffffc00f08947 */ /* 0x001fea000383ffff */
.L_x_328:
[----:B------:R-:W-:Y:S05]  /*db50*/  BSYNC B0 ;  /* 0x0000000000007941 */ /* 0x000fea0003800000 */
.L_x_327:
[----:B------:R-:W-:Y:S05]  /*db60*/  EXIT ;  /* 0x000000000000794d */ /* 0x000fea0003800000 */
.L_x_208:
[----:B0-----:R-:W-:-:S04]  /*db70*/  MOV R3, UR49 ;  /* 0x0000003100037c02 */ /* 0x001fc80008000f00 */
[----:B------:R0:W1:Y:S03]  /*db80*/  SYNCS.PHASECHK.TRANS64.TRYWAIT P1, [R3+URZ+0x28800], R0 ;  /* 0x02880000030075a7 */ /* 0x000066000802017f */
[----:B-1----:R-:W-:Y:S05]  /*db90*/  @!P1 NANOSLEEP.SYNCS 0x989680 ;  /* 0x009896800000995d */ /* 0x002fea0003900000 */
[----:B------:R-:W1:Y:S02]  /*dba0*/  @!P1 SYNCS.PHASECHK.TRANS64 P1, [R3+URZ+0x28800], R0 ;  /* 0x02880000030095a7 */ /* 0x000e64000802007f */
[----:B-1----:R-:W-:Y:S05]  /*dbb0*/  @!P1 BRA `(.L_x_208) ;  /* 0xfffffffc00ec9947 */ /* 0x002fea000383ffff */
[----:B------:R-:W-:Y:S05]  /*dbc0*/  BRA `(.L_x_337) ;  /* 0xffffff38007c7947 */ /* 0x000fea000383ffff */
.L_x_212:
[----:B-1----:R1:W2:Y:S02]  /*dbd0*/  SYNCS.PHASECHK.TRANS64.TRYWAIT P1, [R5+URZ+0x28830], R0 ;  /* 0x02883000050075a7 */ /* 0x0022a4000802017f */
[----:B--2---:R-:W-:Y:S05]  /*dbe0*/  @!P1 NANOSLEEP.SYNCS 0x989680 ;  /* 0x009896800000995d */ /* 0x004fea0003900000 */
[----:B------:R-:W2:Y:S02]  /*dbf0*/  @!P1 SYNCS.PHASECHK.TRANS64 P1, [R5+URZ+0x28830], R0 ;  /* 0x02883000050095a7 */ /* 0x000ea4000802007f */
[----:B--2---:R-:W-:Y:S05]  /*dc00*/  @!P1 BRA `(.L_x_212) ;  /* 0xfffffffc00f09947 */ /* 0x004fea000383ffff */
[----:B------:R-:W-:Y:S05]  /*dc10*/  BRA `(.L_x_211) ;  /* 0xffffff38009c7947 */ /* 0x000fea000383ffff */
.L_x_218:
[----:B-1----:R-:W-:-:S04]  /*dc20*/  IMAD.U32 R3, RZ, RZ, UR6 ;  /* 0x00000006ff037e24 */ /* 0x002fc8000f8e00ff */
[----:B------:R1:W2:Y:S03]  /*dc30*/  SYNCS.PHASECHK.TRANS64.TRYWAIT P1, [R3+URZ+0x28830], R0 ;  /* 0x02883000030075a7 */ /* 0x0002a6000802017f */
[----:B--2---:R-:W-:Y:S05]  /*dc40*/  @!P1 NANOSLEEP.SYNCS 0x989680 ;  /* 0x009896800000995d */ /* 0x004fea0003900000 */
[----:B------:R-:W2:Y:S02]  /*dc50*/  @!P1 SYNCS.PHASECHK.TRANS64 P1, [R3+URZ+0x28830], R0 ;  /* 0x02883000030095a7 */ /* 0x000ea4000802007f */
[----:B--2---:R-:W-:Y:S05]  /*dc60*/  @!P1 BRA `(.L_x_218) ;  /* 0xfffffffc00ec9947 */ /* 0x004fea000383ffff */
[----:B------:R-:W-:Y:S05]  /*dc70*/  BRA `(.L_x_215) ;  /* 0xffffff5c00f47947 */ /* 0x000fea000383ffff */
.L_x_222:
[----:B-1----:R-:W-:-:S04]  /*dc80*/  IMAD.U32 R3, RZ, RZ, UR6 ;  /* 0x00000006ff037e24 */ /* 0x002fc8000f8e00ff */
[----:B------:R1:W2:Y:S03]  /*dc90*/  SYNCS.PHASECHK.TRANS64.TRYWAIT P1, [R3+URZ+0x28850], R0 ;  /* 0x02885000030075a7 */ /* 0x0002a6000802017f */
[----:B--2---:R-:W-:Y:S05]  /*dca0*/  @!P1 NANOSLEEP.SYNCS 0x989680 ;  /* 0x009896800000995d */ /* 0x004fea0003900000 */
[----:B------:R-:W2:Y:S02]  /*dcb0*/  @!P1 SYNCS.PHASECHK.TRANS64 P1, [R3+URZ+0x28850], R0 ;  /* 0x02885000030095a7 */ /* 0x000ea4000802007f */
[----:B--2---:R-:W-:Y:S05]  /*dcc0*/  @!P1 BRA `(.L_x_222) ;  /* 0xfffffffc00ec9947 */ /* 0x004fea000383ffff */
[----:B------:R-:W-:Y:S05]  /*dcd0*/  BRA `(.L_x_219) ;  /* 0xffffff6000cc7947 */ /* 0x000fea000383ffff */
.L_x_229:
[----:B-1----:R-:W-:-:S04]  /*dce0*/  IMAD.U32 R8, RZ, RZ, UR5 ;  /* 0x00000005ff087e24 */ /* 0x002fc8000f8e00ff */
[----:B------:R1:W2:Y:S03]  /*dcf0*/  SYNCS.PHASECHK.TRANS64.TRYWAIT P1, [R8+URZ+0x28850], R7 ;  /* 0x02885007080075a7 */ /* 0x0002a6000802017f */
[----:B--2---:R-:W-:Y:S05]  /*dd00*/  @!P1 NANOSLEEP.SYNCS 0x989680 ;  /* 0x009896800000995d */ /* 0x004fea0003900000 */
[----:B------:R-:W2:Y:S02]  /*dd10*/  @!P1 SYNCS.PHASECHK.TRANS64 P1, [R8+URZ+0x28850], R7 ;  /* 0x02885007080095a7 */ /* 0x000ea4000802007f */
[----:B--2---:R-:W-:Y:S05]  /*dd20*/  @!P1 BRA `(.L_x_229) ;  /* 0xfffffffc00ec9947 */ /* 0x004fea000383ffff */
[----:B------:R-:W-:Y:S05]  /*dd30*/  BRA `(.L_x_228) ;  /* 0xffffff7c00cc7947 */ /* 0x000fea000383ffff */
.L_x_272:
[----:B------:R-:W1:Y:S01]  /*dd40*/  S2R R20, SR_TID.X ;  /* 0x0000000000147919 */ /* 0x000e620000002100 */
[----:B------:R-:W-:Y:S01]  /*dd50*/  BSSY B0, `(.L_x_338) ;  /* 0x000000a000007945 */ /* 0x000fe20003800000 */
[----:B------:R-:W-:Y:S02]  /*dd60*/  IMAD.MOV.U32 R12, RZ, RZ, RZ ;  /* 0x000000ffff0c7224 */ /* 0x000fe400078e00ff */
[----:B------:R-:W-:Y:S02]  /*dd70*/  IMAD.MOV.U32 R11, RZ, RZ, 0x1f ;  /* 0x0000001fff0b7424 */ /* 0x000fe400078e00ff */
[----:B------:R-:W-:Y:S01]  /*dd80*/  IMAD.MOV.U32 R15, RZ, RZ, -0x1 ;  /* 0xffffffffff0f7424 */ /* 0x000fe200078e00ff */
[----:B-1----:R-:W-:-:S04]  /*dd90*/  SHF.R.U32.HI R10, RZ, 0x5, R20 ;  /* 0x00000005ff0a7819 */ /* 0x002fc80000011614 */
[----:B------:R-:W-:-:S05]  /*dda0*/  LOP3.LUT R10, R10, 0x3, RZ, 0xc0, !PT ;  /* 0x000000030a0a7812 */ /* 0x000fca00078ec0ff */
[----:B------:R-:W-:-:S07]  /*ddb0*/  IMAD.MOV.U32 R13, RZ, RZ, R10 ;  /* 0x000000ffff0d7224 */ /* 0x000fce00078e000a */
[----:B0----5:R-:W-:Y:S05]  /*ddc0*/  WARPSYNC.COLLECTIVE R15, `(.L_x_339) ;  /* 0x000000000f087348 */ /* 0x021fea0003c00000 */
[----:B------:R1:W2:Y:S02]  /*ddd0*/  SHFL.IDX P6, R14, R13, R12, R11 ;  /* 0x0000000c0d0e7389 */ /* 0x0002a400000c000b */
[----:B012--5:R-:W-:Y:S01]  /*dde0*/  ENDCOLLECTIVE ;  /* 0x000000000000791b */ /* 0x027fe20003800000 */
.L_x_339:
[----:B------:R-:W-:Y:S05]  /*ddf0*/  BSYNC B0 ;  /* 0x0000000000007941 */ /* 0x000fea0003800000 */
.L_x_338:
[----:B------:R-:W-:Y:S05]  /*de00*/  BRA `(.L_x_340) ;  /* 0xffffffc0002c7947 */ /* 0x000fea000383ffff */
.L_x_275:
[----:B0-----:R0:W1:Y:S02]  /*de10*/  SYNCS.PHASECHK.TRANS64.TRYWAIT P0, [R7+URZ+0x28840], R2 ;  /* 0x02884002070075a7 */ /* 0x001064000800017f */
[----:B-1----:R-:W-:Y:S05]  /*de20*/  @!P0 NANOSLEEP.SYNCS 0x989680 ;  /* 0x009896800000895d */ /* 0x002fea0003900000 */
[----:B------:R-:W1:Y:S02]  /*de30*/  @!P0 SYNCS.PHASECHK.TRANS64 P0, [R7+URZ+0x28840], R2 ;  /* 0x02884002070085a7 */ /* 0x000e64000800007f */
[----:B-1----:R-:W-:Y:S05]  /*de40*/  @!P0 BRA `(.L_x_275) ;  /* 0xfffffffc00f08947 */ /* 0x002fea000383ffff */
[----:B------:R-:W-:Y:S05]  /*de50*/  BRA `(.L_x_341) ;  /* 0xffffffc000887947 */ /* 0x000fea000383ffff */
.L_x_276:
[----:B------:R-:W-:Y:S01]  /*de60*/  BSSY B0, `(.L_x_342) ;  /* 0x0000008000007945 */ /* 0x000fe20003800000 */
[----:B------:R-:W-:Y:S01]  /*de70*/  MOV R13, R0 ;  /* 0x00000000000d7202 */ /* 0x000fe20000000f00 */
[----:B------:R-:W-:Y:S02]  /*de80*/  IMAD.MOV.U32 R12, RZ, RZ, RZ ;  /* 0x000000ffff0c7224 */ /* 0x000fe400078e00ff */
[----:B------:R-:W-:Y:S02]  /*de90*/  IMAD.MOV.U32 R11, RZ, RZ, 0x181f ;  /* 0x0000181fff0b7424 */ /* 0x000fe400078e00ff */
[----:B------:R-:W-:-:S07]  /*dea0*/  IMAD.MOV.U32 R15, RZ, RZ, -0x1 ;  /* 0xffffffffff0f7424 */ /* 0x000fce00078e00ff */
[----:B------:R-:W-:Y:S05]  /*deb0*/  WARPSYNC.COLLECTIVE R15, `(.L_x_343) ;  /* 0x000000000f087348 */ /* 0x000fea0003c00000 */
[----:B------:R0:W1:Y:S02]  /*dec0*/  SHFL.IDX P6, R14, R13, R12, R11 ;  /* 0x0000000c0d0e7389 */ /* 0x00006400000c000b */
[----:B01----:R-:W-:Y:S01]  /*ded0*/  ENDCOLLECTIVE ;  /* 0x000000000000791b */ /* 0x003fe20003800000 */
.L_x_343:
[----:B------:R-:W-:Y:S05]  /*dee0*/  BSYNC B0 ;  /* 0x0000000000007941 */ /* 0x000fea0003800000 */
.L_x_342:
[----:B------:R-:W-:Y:S01]  /*def0*/  IMAD.MOV.U32 R13, RZ, RZ, R4 ;  /* 0x000000ffff0d7224 */ /* 0x000fe200078e0004 */
[----:B------:R-:W-:Y:S01]  /*df00*/  MOV R15, 0xffffffff ;  /* 0xffffffff000f7802 */ /* 0x000fe20000000f00 */
[----:B------:R-:W-:Y:S02]  /*df10*/  IMAD.MOV.U32 R12, RZ, RZ, RZ ;  /* 0x000000ffff0c7224 */ /* 0x000fe400078e00ff */
[----:B------:R-:W-:Y:S02]  /*df20*/  IMAD.MOV.U32 R11, RZ, RZ, 0x181f ;  /* 0x0000181fff0b7424 */ /* 0x000fe400078e00ff */
[----:B------:R-:W-:Y:S02]  /*df30*/  IMAD.MOV.U32 R2, RZ, RZ, R14 ;  /* 0x000000ffff027224 */ /* 0x000fe400078e000e */
[----:B------:R-:W-:-:S07]  /*df40*/  @P0 IMAD R8, R5, 0x2, R22 ;  /* 0x0000000205080824 */ /* 0x000fce00078e0216 */
[----:B------:R-:W-:Y:S05]  /*df50*/  WARPSYNC.COLLECTIVE R15, `(.L_x_344) ;  /* 0x000000000f087348 */ /* 0x000fea0003c00000 */
[----:B------:R0:W1:Y:S02]  /*df60*/  SHFL.IDX P6, R14, R13, R12, R11 ;  /* 0x0000000c0d0e7389 */ /* 0x00006400000c000b */
[----:B01----:R-:W-:Y:S01]  /*df70*/  ENDCOLLECTIVE ;  /* 0x000000000000791b */ /* 0x003fe20003800000 */
.L_x_344:
[----:B------:R-:W-:Y:S02]  /*df80*/  IMAD.MOV.U32 R13, RZ, RZ, R0 ;  /* 0x000000ffff0d7224 */ /* 0x000fe400078e0000 */
[----:B------:R-:W-:Y:S02]  /*df90*/  IMAD.MOV.U32 R12, RZ, RZ, 0x1 ;  /* 0x00000001ff0c7424 */ /* 0x000fe400078e00ff */
[----:B------:R-:W-:-:S07]  /*dfa0*/  IMAD.MOV.U32 R3, RZ, RZ, R14 ;  /* 0x000000ffff037224 */ /* 0x000fce00078e000e */
[----:B------:R-:W-:Y:S05]  /*dfb0*/  WARPSYNC.COLLECTIVE R15, `(.L_x_345) ;  /* 0x000000000f087348 */ /* 0x000fea0003c00000 */
[----:B------:R0:W1:Y:S02]  /*dfc0*/  SHFL.IDX P6, R14, R13, R12, R11 ;  /* 0x0000000c0d0e7389 */ /* 0x00006400000c000b */
[----:B01----:R-:W-:Y:S01]  /*dfd0*/  ENDCOLLECTIVE ;  /* 0x000000000000791b */ /* 0x003fe20003800000 */
.L_x_345:
[----:B------:R-:W-:-:S05]  /*dfe0*/  @P0 LEA R3, P1, R30, R3, 0x1 ;  /* 0x000000031e030211 */ /* 0x000fca00078208ff */
[----:B------:R-:W-:Y:S01]  /*dff0*/  @P0 IMAD.X R2, RZ, RZ, R2, P1 ;  /* 0x000000ffff020224 */ /* 0x000fe200008e0602 */
[----:B------:R-:W-:-:S04]  /*e000*/  ISETP.GE.AND P1, PT, R6, 0x11, PT ;  /* 0x000000110600780c */ /* 0x000fc80003f26270 */
[----:B------:R-:W-:Y:S01]  /*e010*/  @P0 LOP3.LUT R3, R3, R2, RZ, 0x3c, !PT ;  /* 0x0000000203030212 */ /* 0x000fe200078e3cff */
[----:B------:R-:W-:-:S03]  /*e020*/  IMAD.MOV.U32 R13, RZ, RZ, R4 ;  /* 0x000000ffff0d7224 */ /* 0x000fc600078e0004 */
[----:B------:R-:W-:-:S04]  /*e030*/  @P0 LOP3.LUT R2, R3, R2, RZ, 0x3c, !PT ;  /* 0x0000000203020212 */ /* 0x000fc800078e3cff */
[----:B------:R-:W-:-:S05]  /*e040*/  @P0 LOP3.LUT R3, R3, R2, RZ, 0x3c, !PT ;  /* 0x0000000203030212 */ /* 0x000fca00078e3cff */
[----:B------:R-:W-:Y:S01]  /*e050*/  @!PT LDS RZ, [RZ] ;  /* 0x00000000fffff984 */ /* 0x000fe20000000800 */
[----:B------:R-:W-:Y:S01]  /*e060*/  @!PT LDS RZ, [RZ] ;  /* 0x00000000fffff984 */ /* 0x000fe20000000800 */
[----:B------:R-:W-:Y:S01]  /*e070*/  @!PT LDS RZ, [RZ] ;  /* 0x00000000fffff984 */ /* 0x000fe20000000800 */
[----:B------:R-:W-:Y:S04]  /*e080*/  @P0 LDGSTS.E.BYPASS.LTC128B.128 [R8+0x18400], desc[UR50][R2.64], !P3 ;  /* 0x1840000002080fae */ /* 0x000fe8000d901d72 */
[----:B------:R0:W-:Y:S02]  /*e090*/  @P0 LDGSTS.E.BYPASS.LTC128B.128 [R8+0x1c400], desc[UR50][R2.64+0x80], !P2 ;  /* 0x1c40008002080fae */ /* 0x0001e4000d101d72 */
[----:B0-----:R-:W-:-:S07]  /*e0a0*/  IMAD.MOV.U32 R2, RZ, RZ, R14 ;  /* 0x000000ffff027224 */ /* 0x001fce00078e000e */
[----:B------:R-:W-:Y:S05]  /*e0b0*/  WARPSYNC.COLLECTIVE R15, `(.L_x_346) ;  /* 0x000000000f087348 */ /* 0x000fea0003c00000 */
[----:B------:R0:W1:Y:S02]  /*e0c0*/  SHFL.IDX P6, R14, R13, R12, R11 ;  /* 0x0000000c0d0e7389 */ /* 0x00006400000c000b */
[----:B01----:R-:W-:Y:S01]  /*e0d0*/  ENDCOLLECTIVE ;  /* 0x000000000000791b */ /* 0x003fe20003800000 */
.L_x_346:
[----:B------:R-:W-:Y:S02]  /*e0e0*/  @P1 IMAD R8, R5, 0x2, R22 ;  /* 0x0000000205081824 */ /* 0x000fe400078e0216 */
[----:B------:R-:W-:Y:S02]  /*e0f0*/  IMAD.MOV.U32 R13, RZ, RZ, R0 ;  /* 0x000000ffff0d7224 */ /* 0x000fe400078e0000 */
[----:B------:R-:W-:Y:S01]  /*e100*/  IMAD.MOV.U32 R12, RZ, RZ, 0x2 ;  /* 0x00000002ff0c7424 */ /* 0x000fe200078e00ff */
[----:B------:R-:W-:-:S07]  /*e110*/  MOV R3, R14 ;  /* 0x0000000e00037202 */ /* 0x000fce0000000f00 */
[----:B------:R-:W-:Y:S05]  /*e120*/  WARPSYNC.COLLECTIVE R15, `(.L_x_347) ;  /* 0x000000000f087348 */ /* 0x000fea0003c00000 */
[----:B------:R0:W1:Y:S02]  /*e130*/  SHFL.IDX P6, R14, R13, R12, R11 ;  /* 0x0000000c0d0e7389 */ /* 0x00006400000c000b */
[----:B01----:R-:W-:Y:S01]  /*e140*/  ENDCOLLECTIVE ;  /* 0x000000000000791b */ /* 0x003fe20003800000 */
.L_x_347:
[----:B------:R-:W-:-:S05]  /*e150*/  @P1 LEA R3, P0, R30, R3, 0x1 ;  /* 0x000000031e031211 */ /* 0x000fca00078008ff */
[----:B------:R-:W-:-:S05]  /*e160*/  @P1 IMAD.X R2, RZ, RZ, R2, P0 ;  /* 0x000000ffff021224 */ /* 0x000fca00000e0602 */
        /* <DEDUP_REMOVED lines=8> */
[----:B------:R0:W-:Y:S01]  /*e1f0*/  @P1 LDGSTS.E.BYPASS.LTC128B.128 [R8+0x1cc00], desc[UR50][R2.64+0x80], !P2 ;  /* 0x1cc0008002081fae */ /* 0x0001e2000d101d72 */
[----:B------:R-:W-:Y:S01]  /*e200*/  ISETP.GE.AND P1, PT, R6, 0x21, PT ;  /* 0x000000210600780c */ /* 0x000fe20003f26270 */
[----:B0-----:R-:W-:-:S12]  /*e210*/  IMAD.MOV.U32 R2, RZ, RZ, R14 ;  /* 0x000000ffff027224 */ /* 0x001fd800078e000e */
[----:B------:R-:W-:Y:S05]  /*e220*/  WARPSYNC.COLLECTIVE R15, `(.L_x_348) ;  /* 0x000000000f087348 */ /* 0x000fea0003c00000 */
[----:B------:R0:W1:Y:S02]  /*e230*/  SHFL.IDX P6, R14, R13, R12, R11 ;  /* 0x0000000c0d0e7389 */ /* 0x00006400000c000b */
[----:B01----:R-:W-:Y:S01]  /*e240*/  ENDCOLLECTIVE ;  /* 0x000000000000791b */ /* 0x003fe20003800000 */
.L_x_348:
[----:B------:R-:W-:Y:S02]  /*e250*/  @P1 IMAD R8, R5, 0x2, R22 ;  /* 0x0000000205081824 */ /* 0x000fe400078e0216 */
[----:B------:R-:W-:Y:S02]  /*e260*/  IMAD.MOV.U32 R13, RZ, RZ, R0 ;  /* 0x000000ffff0d7224 */ /* 0x000fe400078e0000 */
[----:B------:R-:W-:Y:S02]  /*e270*/  IMAD.MOV.U32 R12, RZ, RZ, 0x3 ;  /* 0x00000003ff0c7424 */ /* 0x000fe400078e00ff */
[----:B------:R-:W-:-:S07]  /*e280*/  IMAD.MOV.U32 R3, RZ, RZ, R14 ;  /* 0x000000ffff037224 */ /* 0x000fce00078e000e */
[----:B------:R-:W-:Y:S05]  /*e290*/  WARPSYNC.COLLECTIVE R15, `(.L_x_349) ;  /* 0x000000000f087348 */ /* 0x000fea0003c00000 */
[----:B------:R0:W1:Y:S02]  /*e2a0*/  SHFL.IDX P6, R14, R13, R12, R11 ;  /* 0x0000000c0d0e7389 */ /* 0x00006400000c000b */
[----:B01----:R-:W-:Y:S01]  /*e2b0*/  ENDCOLLECTIVE ;  /* 0x000000000000791b */ /* 0x003fe20003800000 */
.L_x_349:
[----:B------:R-:W-:-:S04]  /*e2c0*/  @P1 LEA R3, P0, R30, R3, 0x1 ;  /* 0x000000031e031211 */ /* 0x000fc800078008ff */
[----:B------:R-:W-:-:S04]  /*e2d0*/  @P1 IADD3.X R2, RZ, R2, RZ, P0, !PT ;  /* 0x00000002ff021210 */ /* 0x000fc800007fe4ff */
        /* <DEDUP_REMOVED lines=14> */
.L_x_350:
[----:B------:R-:W-:Y:S01]  /*e3c0*/  @P1 LEA R8, R5, R22, 0x1 ;  /* 0x0000001605081211 */ /* 0x000fe200078e08ff */
[----:B------:R-:W-:Y:S02]  /*e3d0*/  IMAD.MOV.U32 R13, RZ, RZ, R0 ;  /* 0x000000ffff0d7224 */ /* 0x000fe400078e0000 */
[----:B------:R-:W-:Y:S02]  /*e3e0*/  IMAD.MOV.U32 R12, RZ, RZ, 0x4 ;  /* 0x00000004ff0c7424 */ /* 0x000fe400078e00ff */
[----:B------:R-:W-:-:S07]  /*e3f0*/  IMAD.MOV.U32 R3, RZ, RZ, R14 ;  /* 0x000000ffff037224 */ /* 0x000fce00078e000e */
[----:B------:R-:W-:Y:S05]  /*e400*/  WARPSYNC.COLLECTIVE R15, `(.L_x_351) ;  /* 0x000000000f087348 */ /* 0x000fea0003c00000 */
[----:B------:R0:W1:Y:S02]  /*e410*/  SHFL.IDX P6, R14, R13, R12, R11 ;  /* 0x0000000c0d0e7389 */ /* 0x00006400000c000b */
[----:B01----:R-:W-:Y:S01]  /*e420*/  ENDCOLLECTIVE ;  /* 0x000000000000791b */ /* 0x003fe20003800000 */
.L_x_351:
        /* <DEDUP_REMOVED lines=16> */
.L_x_352:
[----:B------:R-:W-:Y:S01]  /*e530*/  @P1 IMAD R8, R5, 0x2, R22 ;  /* 0x0000000205081824 */ /* 0x000fe200078e0216 */
[----:B------:R-:W-:Y:S01]  /*e540*/  MOV R13, R0 ;  /* 0x00000000000d7202 */ /* 0x000fe20000000f00 */
[----:B------:R-:W-:Y:S02]  /*e550*/  IMAD.MOV.U32 R12, RZ, RZ, 0x5 ;  /* 0x00000005ff0c7424 */ /* 0x000fe400078e00ff */
[----:B------:R-:W-:-:S07]  /*e560*/  IMAD.MOV.U32 R3, RZ, RZ, R14 ;  /* 0x000000ffff037224 */ /* 0x000fce00078e000e */
[----:B------:R-:W-:Y:S05]  /*e570*/  WARPSYNC.COLLECTIVE R15, `(.L_x_353) ;  /* 0x000000000f087348 */ /* 0x000fea0003c00000 */
[----:B------:R0:W1:Y:S02]  /*e580*/  SHFL.IDX P6, R14, R13, R12, R11 ;  /* 0x0000000c0d0e7389 */ /* 0x00006400000c000b */
[----:B01----:R-:W-:Y:S01]  /*e590*/  ENDCOLLECTIVE ;  /* 0x000000000000791b */ /* 0x003fe20003800000 */
.L_x_353:
        /* <DEDUP_REMOVED lines=16> */
.L_x_354:
[----:B------:R-:W-:Y:S02]  /*e6a0*/  @P1 IMAD R8, R5, 0x2, R22 ;  /* 0x0000000205081824 */ /* 0x000fe400078e0216 */
[----:B------:R-:W-:Y:S01]  /*e6b0*/  IMAD.MOV.U32 R13, RZ, RZ, R0 ;  /* 0x000000ffff0d7224 */ /* 0x000fe200078e0000 */
[----:B------:R-:W-:Y:S01]  /*e6c0*/  MOV R12, 0x6 ;  /* 0x00000006000c7802 */ /* 0x000fe20000000f00 */
[----:B------:R-:W-:-:S07]  /*e6d0*/  IMAD.MOV.U32 R3, RZ, RZ, R14 ;  /* 0x000000ffff037224 */ /* 0x000fce00078e000e */
[----:B------:R-:W-:Y:S05]  /*e6e0*/  WARPSYNC.COLLECTIVE R15, `(.L_x_355) ;  /* 0x000000000f087348 */ /* 0x000fea0003c00000 */
[----:B------:R0:W1:Y:S02]  /*e6f0*/  SHFL.IDX P6, R14, R13, R12, R11 ;  /* 0x0000000c0d0e7389 */ /* 0x00006400000c000b */
[----:B01----:R-:W-:Y:S01]  /*e700*/  ENDCOLLECTIVE ;  /* 0x000000000000791b */ /* 0x003fe20003800000 */
.L_x_355:
        /* <DEDUP_REMOVED lines=16> */
.L_x_356:
[----:B------:R-:W-:Y:S02]  /*e810*/  @P1 IMAD R8, R5, 0x2, R22 ;  /* 0x0000000205081824 */ /* 0x000fe400078e0216 */
[----:B------:R-:W-:Y:S02]  /*e820*/  IMAD.MOV.U32 R13, RZ, RZ, R0 ;  /* 0x000000ffff0d7224 */ /* 0x000fe400078e0000 */
[----:B------:R-:W-:Y:S02]  /*e830*/  IMAD.MOV.U32 R12, RZ, RZ, 0x7 ;  /* 0x00000007ff0c7424 */ /* 0x000fe400078e00ff */
[----:B------:R-:W-:-:S07]  /*e840*/  IMAD.MOV.U32 R3, RZ, RZ, R14 ;  /* 0x000000ffff037224 */ /* 0x000fce00078e000e */
[----:B------:R-:W-:Y:S05]  /*e850*/  WARPSYNC.COLLECTIVE R15, `(.L_x_357) ;  /* 0x000000000f087348 */ /* 0x000fea0003c00000 */
[----:B------:R0:W1:Y:S02]  /*e860*/  SHFL.IDX P6, R14, R13, R12, R11 ;  /* 0x0000000c0d0e7389 */ /* 0x00006400000c000b */
[----:B01----:R-:W-:Y:S01]  /*e870*/  ENDCOLLECTIVE ;  /* 0x000000000000791b */ /* 0x003fe20003800000 */
.L_x_357:
[----:B------:R-:W-:-:S05]  /*e880*/  @P1 LEA R3, P0, R30, R3, 0x1 ;  /* 0x000000031e031211 */ /* 0x000fca00078008ff */
[----:B------:R-:W-:-:S05]  /*e890*/  @P1 IMAD.X R2, RZ, RZ, R2, P0 ;  /* 0x000000ffff021224 */ /* 0x000fca00000e0602 */
[----:B------:R-:W-:Y:S01]  /*e8a0*/  @P1 LOP3.LUT R3, R3, R2, RZ, 0x3c, !PT ;  /* 0x0000000203031212 */ /* 0x000fe200078e3cff */
[----:B------:R-:W-:-:S03]  /*e8b0*/  IMAD.MOV.U32 R13, RZ, RZ, R4 ;  /* 0x000000ffff0d7224 */ /* 0x000fc600078e0004 */
[----:B------:R-:W-:-:S04]  /*e8c0*/  @P1 LOP3.LUT R2, R3, R2, RZ, 0x3c, !PT ;  /* 0x0000000203021212 */ /* 0x000fc800078e3cff */
[----:B------:R-:W-:Y:S02]  /*e8d0*/  @P1 LOP3.LUT R3, R3, R2, RZ, 0x3c, !PT ;  /* 0x0000000203031212 */ /* 0x000fe400078e3cff */
[----:B------:R-:W-:-:S07]  /*e8e0*/  MOV R0, R14 ;  /* 0x0000000e00007202 */ /* 0x000fce0000000f00 */
[----:B------:R-:W-:Y:S05]  /*e8f0*/  WARPSYNC.COLLECTIVE R15, `(.L_x_358) ;  /* 0x000000000f087348 */ /* 0x000fea0003c00000 */
[----:B------:R0:W1:Y:S02]  /*e900*/  SHFL.IDX P6, R14, R13, R12, R11 ;  /* 0x0000000c0d0e7389 */ /* 0x00006400000c000b */
[----:B01----:R-:W-:Y:S01]  /*e910*/  ENDCOLLECTIVE ;  /* 0x000000000000791b */ /* 0x003fe20003800000 */
.L_x_358:
[----:B------:R-:W-:Y:S01]  /*e920*/  @!PT LDS RZ, [RZ] ;  /* 0x00000000fffff984 */ /* 0x000fe20000000800 */
[----:B------:R-:W-:Y:S01]  /*e930*/  @!PT LDS RZ, [RZ] ;  /* 0x00000000fffff984 */ /* 0x000fe20000000800 */
[----:B------:R-:W-:Y:S01]  /*e940*/  @!PT LDS RZ, [RZ] ;  /* 0x00000000fffff984 */ /* 0x000fe20000000800 */
[----:B------:R-:W-:Y:S04]  /*e950*/  @P1 LDGSTS.E.BYPASS.LTC128B.128 [R8+0x1b400], desc[UR50][R2.64], !P3 ;  /* 0x1b40000002081fae */ /* 0x000fe8000d901d72 */
[----:B------:R0:W-:Y:S02]  /*e960*/  @P1 LDGSTS.E.BYPASS.LTC128B.128 [R8+0x1f400], desc[UR50][R2.64+0x80], !P2 ;  /* 0x1f40008002081fae */ /* 0x0001e4000d101d72 */
[----:B0-----:R-:W-:Y:S01]  /*e970*/  IMAD.MOV.U32 R2, RZ, RZ, R14 ;  /* 0x000000ffff027224 */ /* 0x001fe200078e000e */
[----:B------:R-:W-:Y:S06]  /*e980*/  BRA `(.L_x_359) ;  /* 0xffffffbc006c7947 */ /* 0x000fec000383ffff */
.L_x_281:
[----:B------:R-:W-:Y:S02]  /*e990*/  IMAD.MOV.U32 R13, RZ, RZ, R5 ;  /* 0x000000ffff0d7224 */ /* 0x000fe400078e0005 */
[----:B------:R-:W-:Y:S02]  /*e9a0*/  IMAD.MOV.U32 R12, RZ, RZ, RZ ;  /* 0x000000ffff0c7224 */ /* 0x000fe400078e00ff */
[----:B------:R-:W-:Y:S02]  /*e9b0*/  IMAD.MOV.U32 R11, RZ, RZ, 0x181f ;  /* 0x0000181fff0b7424 */ /* 0x000fe400078e00ff */
[----:B------:R-:W-:Y:S02]  /*e9c0*/  IMAD.MOV.U32 R15, RZ, RZ, -0x1 ;  /* 0xffffffffff0f7424 */ /* 0x000fe400078e00ff */
[----:B-----5:R-:W-:Y:S02]  /*e9d0*/  IMAD R6, R21, R6, RZ ;  /* 0x0000000615067224 */ /* 0x020fe400078e02ff */
[----:B------:R-:W-:-:S07]  /*e9e0*/  IMAD.IADD R4, R20, 0x1, R4 ;  /* 0x0000000114047824 */ /* 0x000fce00078e0204 */
[----:B------:R-:W-:Y:S05]  /*e9f0*/  WARPSYNC.COLLECTIVE R15, `(.L_x_360) ;  /* 0x000000000f087348 */ /* 0x000fea0003c00000 */
[----:B------:R0:W1:Y:S02]  /*ea00*/  SHFL.IDX P6, R14, R13, R12, R11 ;  /* 0x0000000c0d0e7389 */ /* 0x00006400000c000b */
[----:B01----:R-:W-:Y:S01]  /*ea10*/  ENDCOLLECTIVE ;  /* 0x000000000000791b */ /* 0x003fe20003800000 */
.L_x_360:
[C---:B------:R-:W-:Y:S01]  /*ea20*/  VIADD R7, R4.reuse, 0x10 ;  /* 0x0000001004077836 */ /* 0x040fe20000000000 */
[----:B------:R-:W-:Y:S02]  /*ea30*/  ISETP.GE.AND P2, PT, R4, R6, PT ;  /* 0x000000060400720c */ /* 0x000fe40003f46270 */
[----:B------:R-:W-:Y:S01]  /*ea40*/  MOV R13, R0 ;  /* 0x00000000000d7202 */ /* 0x000fe20000000f00 */
[----:B------:R-:W-:-:S10]  /*ea50*/  IMAD.MOV.U32 R2, RZ, RZ, R14 ;  /* 0x000000ffff027224 */ /* 0x000fd400078e000e */
[----:B------:R-:W-:Y:S05]  /*ea60*/  WARPSYNC.COLLECTIVE R15, `(.L_x_361) ;  /* 0x000000000f087348 */ /* 0x000fea0003c00000 */
[----:B------:R0:W1:Y:S02]  /*ea70*/  SHFL.IDX P6, R14, R13, R12, R11 ;  /* 0x0000000c0d0e7389 */ /* 0x00006400000c000b */
[----:B01----:R-:W-:Y:S01]  /*ea80*/  ENDCOLLECTIVE ;  /* 0x000000000000791b */ /* 0x003fe20003800000 */
.L_x_361:
[----:B------:R-:W-:Y:S02]  /*ea90*/  IMAD.MOV.U32 R13, RZ, RZ, R5 ;  /* 0x000000ffff0d7224 */ /* 0x000fe400078e0005 */
[----:B------:R-:W-:Y:S01]  /*eaa0*/  IMAD.MOV.U32 R12, RZ, RZ, 0x1 ;  /* 0x00000001ff0c7424 */ /* 0x000fe200078e00ff */
[----:B------:R-:W-:-:S05]  /*eab0*/  @!P2 LEA R14, P3, R30, R14, 0x1 ;  /* 0x0000000e1e0ea211 */ /* 0x000fca00078608ff */
[----:B------:R-:W-:Y:S02]  /*eac0*/  @!P2 IMAD.X R3, RZ, RZ, R2, P3 ;  /* 0x000000ffff03a224 */ /* 0x000fe400018e0602 */
[----:B------:R-:W-:-:S07]  /*ead0*/  @!P2 IMAD.MOV.U32 R2, RZ, RZ, R14 ;  /* 0x000000ffff02a224 */ /* 0x000fce00078e000e */
[----:B------:R-:W-:Y:S05]  /*eae0*/  WARPSYNC.COLLECTIVE R15, `(.L_x_362) ;  /* 0x000000000f087348 */ /* 0x000fea0003c00000 */
[----:B------:R0:W1:Y:S02]  /*eaf0*/  SHFL.IDX P6, R14, R13, R12, R11 ;  /* 0x0000000c0d0e7389 */ /* 0x00006400000c000b */
[----:B01----:R-:W-:Y:S01]  /*eb00*/  ENDCOLLECTIVE ;  /* 0x000000000000791b */ /* 0x003fe20003800000 */
.L_x_362:
[----:B------:R-:W-:Y:S01]  /*eb10*/  @!PT LDS RZ, [RZ] ;  /* 0x00000000fffff984 */ /* 0x000fe20000000800 */
[----:B------:R-:W-:Y:S01]  /*eb20*/  @!PT LDS RZ, [RZ] ;  /* 0x00000000fffff984 */ /* 0x000fe20000000800 */
[----:B------:R-:W-:Y:S01]  /*eb30*/  @!PT LDS RZ, [RZ] ;  /* 0x00000000fffff984 */ /* 0x000fe20000000800 */
[----:B------:R-:W-:Y:S04]  /*eb40*/  @!P2 LDGSTS.E.BYPASS.LTC128B.128 [R10+0x10400], desc[UR50][R2.64], !P0 ;  /* 0x10400000020aafae */ /* 0x000fe8000c101d72 */
[----:B------:R0:W-:Y:S01]  /*eb50*/  @!P2 LDGSTS.E.BYPASS.LTC128B.128 [R10+0x14400], desc[UR50][R2.64+0x80], !P1 ;  /* 0x14400080020aafae */ /* 0x0001e2000c901d72 */
[----:B------:R-:W-:Y:S02]  /*eb60*/  ISETP.GE.AND P2, PT, R7, R6, PT ;  /* 0x000000060700720c */ /* 0x000fe40003f46270 */
[----:B------:R-:W-:Y:S01]  /*eb70*/  MOV R13, R0 ;  /* 0x00000000000d7202 */ /* 0x000fe20000000f00 */
[----:B0-----:R-:W-:-:S10]  /*eb80*/  IMAD.MOV.U32 R2, RZ, RZ, R14 ;  /* 0x000000ffff027224 */ /* 0x001fd400078e000e */
[----:B------:R-:W-:Y:S05]  /*eb90*/  WARPSYNC.COLLECTIVE R15, `(.L_x_363) ;  /* 0x000000000f087348 */ /* 0x000fea0003c00000 */
[----:B------:R0:W1:Y:S02]  /*eba0*/  SHFL.IDX P6, R14, R13, R12, R11 ;  /* 0x0000000c0d0e7389 */ /* 0x00006400000c000b */
[----:B01----:R-:W-:Y:S01]  /*ebb0*/  ENDCOLLECTIVE ;  /* 0x000000000000791b */ /* 0x003fe20003800000 */
.L_x_363:
        /* <DEDUP_REMOVED lines=8> */
.L_x_364:
[----:B------:R-:W-:Y:S02]  /*ec40*/  @!P2 IMAD.MOV.U32 R3, RZ, RZ, R7 ;  /* 0x000000ffff03a224 */ /* 0x000fe400078e0007 */
[----:B------:R-:W-:-:S03]  /*ec50*/  VIADD R7, R4, 0x20 ;  /* 0x0000002004077836 */ /* 0x000fc60000000000 */
        /* <DEDUP_REMOVED lines=11> */
.L_x_365:
        /* <DEDUP_REMOVED lines=8> */
.L_x_366:
        /* <DEDUP_REMOVED lines=13> */
.L_x_367:
        /* <DEDUP_REMOVED lines=8> */
.L_x_368:
        /* <DEDUP_REMOVED lines=13> */
.L_x_369:
        /* <DEDUP_REMOVED lines=8> */
.L_x_370:
        /* <DEDUP_REMOVED lines=13> */
.L_x_371:
        /* <DEDUP_REMOVED lines=8> */
.L_x_372:
        /* <DEDUP_REMOVED lines=13> */
.L_x_373:
        /* <DEDUP_REMOVED lines=8> */
.L_x_374:
        /* <DEDUP_REMOVED lines=11> */
.L_x_375:
[----:B------:R-:W-:Y:S05]  /*f380*/  BRA `(.L_x_376) ;  /* 0xffffffbc00d07947 */ /* 0x000fea000383ffff */
.L_x_286:
[----:B0-----:R0:W1:Y:S02]  /*f390*/  SYNCS.PHASECHK.TRANS64.TRYWAIT P1, [R22+URZ+0x28820], R3 ;  /* 0x02882003160075a7 */ /* 0x001064000802017f */
[----:B-1----:R-:W-:Y:S05]  /*f3a0*/  @!P1 NANOSLEEP.SYNCS 0x989680 ;  /* 0x009896800000995d */ /* 0x002fea0003900000 */
[----:B------:R-:W1:Y:S02]  /*f3b0*/  @!P1 SYNCS.PHASECHK.TRANS64 P1, [R22+URZ+0x28820], R3 ;  /* 0x02882003160095a7 */ /* 0x000e64000802007f */
[----:B-1----:R-:W-:Y:S05]  /*f3c0*/  @!P1 BRA `(.L_x_286) ;  /* 0xfffffffc00f09947 */ /* 0x002fea000383ffff */
[----:B------:R-:W-:Y:S05]  /*f3d0*/  BRA `(.L_x_377) ;  /* 0xffffffc000407947 */ /* 0x000fea000383ffff */
.L_x_291:
[----:B0-----:R0:W1:Y:S02]  /*f3e0*/  SYNCS.PHASECHK.TRANS64.TRYWAIT P0, [R6+URZ+0x28840], R3 ;  /* 0x02884003060075a7 */ /* 0x001064000800017f */
[----:B-1----:R-:W-:Y:S05]  /*f3f0*/  @!P0 NANOSLEEP.SYNCS 0x989680 ;  /* 0x009896800000895d */ /* 0x002fea0003900000 */
[----:B------:R-:W1:Y:S02]  /*f400*/  @!P0 SYNCS.PHASECHK.TRANS64 P0, [R6+URZ+0x28840], R3 ;  /* 0x02884003060085a7 */ /* 0x000e64000800007f */
[----:B-1----:R-:W-:Y:S05]  /*f410*/  @!P0 BRA `(.L_x_291) ;  /* 0xfffffffc00f08947 */ /* 0x002fea000383ffff */
[----:B------:R-:W-:Y:S05]  /*f420*/  BRA `(.L_x_378) ;  /* 0xffffffc4000c7947 */ /* 0x000fea000383ffff */
.L_x_292:
[----:B------:R-:W-:Y:S01]  /*f430*/  BSSY B1, `(.L_x_379) ;  /* 0x0000008000017945 */ /* 0x000fe20003800000 */
[----:B------:R-:W-:Y:S01]  /*f440*/  MOV R13, R9 ;  /* 0x00000009000d7202 */ /* 0x000fe20000000f00 */
[----:B------:R-:W-:Y:S02]  /*f450*/  IMAD.MOV.U32 R12, RZ, RZ, RZ ;  /* 0x000000ffff0c7224 */ /* 0x000fe400078e00ff */
[----:B------:R-:W-:Y:S02]  /*f460*/  IMAD.MOV.U32 R11, RZ, RZ, 0x181f ;  /* 0x0000181fff0b7424 */ /* 0x000fe400078e00ff */
[----:B------:R-:W-:-:S07]  /*f470*/  IMAD.MOV.U32 R15, RZ, RZ, -0x1 ;  /* 0xffffffffff0f7424 */ /* 0x000fce00078e00ff */
[----:B--2---:R-:W-:Y:S05]  /*f480*/  WARPSYNC.COLLECTIVE R15, `(.L_x_380) ;  /* 0x000000000f087348 */ /* 0x004fea0003c00000 */
[----:B--2---:R0:W1:Y:S02]  /*f490*/  SHFL.IDX P6, R14, R13, R12, R11 ;  /* 0x0000000c0d0e7389 */ /* 0x00406400000c000b */
[----:B01----:R-:W-:Y:S01]  /*f4a0*/  ENDCOLLECTIVE ;  /* 0x000000000000791b */ /* 0x003fe20003800000 */
.L_x_380:
[----:B------:R-:W-:Y:S05]  /*f4b0*/  BSYNC B1 ;  /* 0x0000000000017941 */ /* 0x000fea0003800000 */
.L_x_379:
[----:B------:R-:W-:Y:S01]  /*f4c0*/  IMAD.MOV.U32 R13, RZ, RZ, R7 ;  /* 0x000000ffff0d7224 */ /* 0x000fe200078e0007 */
[----:B------:R-:W-:Y:S01]  /*f4d0*/  MOV R15, 0xffffffff ;  /* 0xffffffff000f7802 */ /* 0x000fe20000000f00 */
[----:B------:R-:W-:Y:S02]  /*f4e0*/  IMAD.MOV.U32 R12, RZ, RZ, RZ ;  /* 0x000000ffff0c7224 */ /* 0x000fe400078e00ff */
[----:B------:R-:W-:Y:S02]  /*f4f0*/  IMAD.MOV.U32 R11, RZ, RZ, 0x181f ;  /* 0x0000181fff0b7424 */ /* 0x000fe400078e00ff */
[----:B------:R-:W-:Y:S02]  /*f500*/  IMAD.MOV.U32 R3, RZ, RZ, R14 ;  /* 0x000000ffff037224 */ /* 0x000fe400078e000e */
[----:B------:R-:W-:-:S07]  /*f510*/  IMAD.SHL.U32 R5, R30, 0x2, RZ ;  /* 0x000000021e057824 */ /* 0x000fce00078e00ff */
[----:B------:R-:W-:Y:S05]  /*f520*/  WARPSYNC.COLLECTIVE R15, `(.L_x_381) ;  /* 0x000000000f087348 */ /* 0x000fea0003c00000 */
[----:B------:R0:W1:Y:S02]  /*f530*/  SHFL.IDX P6, R14, R13, R12, R11 ;  /* 0x0000000c0d0e7389 */ /* 0x00006400000c000b */
[----:B01----:R-:W-:Y:S01]  /*f540*/  ENDCOLLECTIVE ;  /* 0x000000000000791b */ /* 0x003fe20003800000 */
.L_x_381:
[----:B------:R-:W-:Y:S02]  /*f550*/  IMAD R8, R8, 0x2, R22 ;  /* 0x0000000208087824 */ /* 0x000fe400078e0216 */
[----:B------:R-:W-:Y:S02]  /*f560*/  IMAD.MOV.U32 R13, RZ, RZ, R9 ;  /* 0x000000ffff0d7224 */ /* 0x000fe400078e0009 */
[----:B------:R-:W-:Y:S02]  /*f570*/  IMAD.MOV.U32 R12, RZ, RZ, 0x1 ;  /* 0x00000001ff0c7424 */ /* 0x000fe400078e00ff */
[----:B------:R-:W-:-:S07]  /*f580*/  IMAD.MOV.U32 R2, RZ, RZ, R14 ;  /* 0x000000ffff027224 */ /* 0x000fce00078e000e */
[----:B------:R-:W-:Y:S05]  /*f590*/  WARPSYNC.COLLECTIVE R15, `(.L_x_382) ;  /* 0x000000000f087348 */ /* 0x000fea0003c00000 */
[----:B------:R0:W1:Y:S02]  /*f5a0*/  SHFL.IDX P6, R14, R13, R12, R11 ;  /* 0x0000000c0d0e7389 */ /* 0x00006400000c000b */
[----:B01----:R-:W-:Y:S01]  /*f5b0*/  ENDCOLLECTIVE ;  /* 0x000000000000791b */ /* 0x003fe20003800000 */
.L_x_382:
[----:B------:R-:W-:-:S05]  /*f5c0*/  IADD3 R2, P0, R2, R5, RZ ;  /* 0x0000000502027210 */ /* 0x000fca0007f1e0ff */
[----:B------:R-:W-:-:S05]  /*f5d0*/  IMAD.X R3, RZ, RZ, R3, P0 ;  /* 0x000000ffff037224 */ /* 0x000fca00000e0603 */
[----:B------:R-:W-:Y:S01]  /*f5e0*/  @!PT LDS RZ, [RZ] ;  /* 0x00000000fffff984 */ /* 0x000fe20000000800 */
[----:B------:R-:W-:Y:S01]  /*f5f0*/  @!PT LDS RZ, [RZ] ;  /* 0x00000000fffff984 */ /* 0x000fe20000000800 */
[----:B------:R-:W-:Y:S01]  /*f600*/  @!PT LDS RZ, [RZ] ;  /* 0x00000000fffff984 */ /* 0x000fe20000000800 */
[----:B------:R-:W-:Y:S01]  /*f610*/  LDGSTS.E.BYPASS.LTC128B.128 [R8+0x18400], desc[UR50][R2.64], !P4 ;  /* 0x1840000002087fae */ /* 0x000fe2000e101d72 */
[----:B------:R-:W-:-:S03]  /*f620*/  MOV R13, R7 ;  /* 0x00000007000d7202 */ /* 0x000fc60000000f00 */
[----:B------:R0:W-:Y:S02]  /*f630*/  LDGSTS.E.BYPASS.LTC128B.128 [R8+0x1c400], desc[UR50][R2.64+0x80], !P3 ;  /* 0x1c40008002087fae */ /* 0x0001e4000d901d72 */
[----:B0-----:R-:W-:-:S07]  /*f640*/  IMAD.MOV.U32 R3, RZ, RZ, R14 ;  /* 0x000000ffff037224 */ /* 0x001fce00078e000e */
[----:B------:R-:W-:Y:S05]  /*f650*/  WARPSYNC.COLLECTIVE R15, `(.L_x_383) ;  /* 0x000000000f087348 */ /* 0x000fea0003c00000 */
[----:B------:R0:W1:Y:S02]  /*f660*/  SHFL.IDX P6, R14, R13, R12, R11 ;  /* 0x0000000c0d0e7389 */ /* 0x00006400000c000b */
[----:B01----:R-:W-:Y:S01]  /*f670*/  ENDCOLLECTIVE ;  /* 0x000000000000791b */ /* 0x003fe20003800000 */
.L_x_383:
[----:B------:R-:W-:Y:S02]  /*f680*/  IMAD.MOV.U32 R13, RZ, RZ, R9 ;  /* 0x000000ffff0d7224 */ /* 0x000fe400078e0009 */
[----:B------:R-:W-:Y:S02]  /*f690*/  IMAD.MOV.U32 R12, RZ, RZ, 0x2 ;  /* 0x00000002ff0c7424 */ /* 0x000fe400078e00ff */
[----:B------:R-:W-:-:S07]  /*f6a0*/  IMAD.MOV.U32 R2, RZ, RZ, R14 ;  /* 0x000000ffff027224 */ /* 0x000fce00078e000e */
[----:B------:R-:W-:Y:S05]  /*f6b0*/  WARPSYNC.COLLECTIVE R15, `(.L_x_384) ;  /* 0x000000000f087348 */ /* 0x000fea0003c00000 */
[----:B------:R0:W1:Y:S02]  /*f6c0*/  SHFL.IDX P6, R14, R13, R12, R11 ;  /* 0x0000000c0d0e7389 */ /* 0x00006400000c000b */
[----:B01----:R-:W-:Y:S01]  /*f6d0*/  ENDCOLLECTIVE ;  /* 0x000000000000791b */ /* 0x003fe20003800000 */
.L_x_384:
[----:B------:R-:W-:-:S05]  /*f6e0*/  IADD3 R2, P0, R2, R5, RZ ;  /* 0x0000000502027210 */ /* 0x000fca0007f1e0ff */
[----:B------:R-:W-:-:S05]  /*f6f0*/  IMAD.X R3, RZ, RZ, R3, P0 ;  /* 0x000000ffff037224 */ /* 0x000fca00000e0603 */
[----:B------:R-:W-:Y:S01]  /*f700*/  @!PT LDS RZ, [RZ] ;  /* 0x00000000fffff984 */ /* 0x000fe20000000800 */
[----:B------:R-:W-:Y:S01]  /*f710*/  @!PT LDS RZ, [RZ] ;  /* 0x00000000fffff984 */ /* 0x000fe20000000800 */
[----:B------:R-:W-:Y:S01]  /*f720*/  @!PT LDS RZ, [RZ] ;  /* 0x00000000fffff984 */ /* 0x000fe20000000800 */
[----:B------:R-:W-:Y:S01]  /*f730*/  LDGSTS.E.BYPASS.LTC128B.128 [R8+0x18c00], desc[UR50][R2.64], !P4 ;  /* 0x18c0000002087fae */ /* 0x000fe2000e101d72 */
[----:B------:R-:W-:-:S03]  /*f740*/  IMAD.MOV.U32 R13, RZ, RZ, R7 ;  /* 0x000000ffff0d7224 */ /* 0x000fc600078e0007 */
[----:B------:R0:W-:Y:S02]  /*f750*/  LDGSTS.E.BYPASS.LTC128B.128 [R8+0x1cc00], desc[UR50][R2.64+0x80], !P3 ;  /* 0x1cc0008002087fae */ /* 0x0001e4000d901d72 */
[----:B0-----:R-:W-:-:S07]  /*f760*/  IMAD.MOV.U32 R3, RZ, RZ, R14 ;  /* 0x000000ffff037224 */ /* 0x001fce00078e000e */
[----:B------:R-:W-:Y:S05]  /*f770*/  WARPSYNC.COLLECTIVE R15, `(.L_x_385) ;  /* 0x000000000f087348 */ /* 0x000fea0003c00000 */
[----:B------:R0:W1:Y:S02]  /*f780*/  SHFL.IDX P6, R14, R13, R12, R11 ;  /* 0x0000000c0d0e7389 */ /* 0x00006400000c000b */
[----:B01----:R-:W-:Y:S01]  /*f790*/  ENDCOLLECTIVE ;  /* 0x000000000000791b */ /* 0x003fe20003800000 */
.L_x_385:
[----:B------:R-:W-:Y:S02]  /*f7a0*/  IMAD.MOV.U32 R13, RZ, RZ, R9 ;  /* 0x000000ffff0d7224 */ /* 0x000fe400078e0009 */
[----:B------:R-:W-:Y:S02]  /*f7b0*/  IMAD.MOV.U32 R12, RZ, RZ, 0x3 ;  /* 0x00000003ff0c7424 */ /* 0x000fe400078e00ff */
[----:B------:R-:W-:-:S07]  /*f7c0*/  IMAD.MOV.U32 R2, RZ, RZ, R14 ;  /* 0x000000ffff027224 */ /* 0x000fce00078e000e */
[----:B------:R-:W-:Y:S05]  /*f7d0*/  WARPSYNC.COLLECTIVE R15, `(.L_x_386) ;  /* 0x000000000f087348 */ /* 0x000fea0003c00000 */
[----:B------:R0:W1:Y:S02]  /*f7e0*/  SHFL.IDX P6, R14, R13, R12, R11 ;  /* 0x0000000c0d0e7389 */ /* 0x00006400000c000b */
[----:B01----:R-:W-:Y:S01]  /*f7f0*/  ENDCOLLECTIVE ;  /* 0x000000000000791b */ /* 0x003fe20003800000 */
.L_x_386:
[----:B------:R-:W-:-:S04]  /*f800*/  IADD3 R2, P0, R2, R5, RZ ;  /* 0x0000000502027210 */ /* 0x000fc80007f1e0ff */
[----:B------:R-:W-:-:S05]  /*f810*/  IADD3.X R3, RZ, R3, RZ, P0, !PT ;  /* 0x00000003ff037210 */ /* 0x000fca00007fe4ff */
        /* <DEDUP_REMOVED lines=10> */
.L_x_387:
[----:B------:R-:W-:Y:S01]  /*f8c0*/  IMAD.MOV.U32 R13, RZ, RZ, R9 ;  /* 0x000000ffff0d7224 */ /* 0x000fe200078e0009 */
[----:B------:R-:W-:Y:S01]  /*f8d0*/  MOV R12, 0x4 ;  /* 0x00000004000c7802 */ /* 0x000fe20000000f00 */
[----:B------:R-:W-:-:S07]  /*f8e0*/  IMAD.MOV.U32 R2, RZ, RZ, R14 ;  /* 0x000000ffff027224 */ /* 0x000fce00078e000e */
[----:B------:R-:W-:Y:S05]  /*f8f0*/  WARPSYNC.COLLECTIVE R15, `(.L_x_388) ;  /* 0x000000000f087348 */ /* 0x000fea0003c00000 */
[----:B------:R0:W1:Y:S02]  /*f900*/  SHFL.IDX P6, R14, R13, R12, R11 ;  /* 0x0000000c0d0e7389 */ /* 0x00006400000c000b */
[----:B01----:R-:W-:Y:S01]  /*f910*/  ENDCOLLECTIVE ;  /* 0x000000000000791b */ /* 0x003fe20003800000 */
.L_x_388:
        /* <DEDUP_REMOVED lines=12> */
.L_x_389:
[----:B------:R-:W-:Y:S02]  /*f9e0*/  IMAD.MOV.U32 R13, RZ, RZ, R9 ;  /* 0x000000ffff0d7224 */ /* 0x000fe400078e0009 */
[----:B------:R-:W-:Y:S02]  /*f9f0*/  IMAD.MOV.U32 R12, RZ, RZ, 0x5 ;  /* 0x00000005ff0c7424 */ /* 0x000fe400078e00ff */
[----:B------:R-:W-:-:S07]  /*fa00*/  IMAD.MOV.U32 R2, RZ, RZ, R14 ;  /* 0x000000ffff027224 */ /* 0x000fce00078e000e */
[----:B------:R-:W-:Y:S05]  /*fa10*/  WARPSYNC.COLLECTIVE R15, `(.L_x_390) ;  /* 0x000000000f087348 */ /* 0x000fea0003c00000 */
[----:B------:R0:W1:Y:S02]  /*fa20*/  SHFL.IDX P6, R14, R13, R12, R11 ;  /* 0x0000000c0d0e7389 */ /* 0x00006400000c000b */
[----:B01----:R-:W-:Y:S01]  /*fa30*/  ENDCOLLECTIVE ;  /* 0x000000000000791b */ /* 0x003fe20003800000 */
.L_x_390:
        /* <DEDUP_REMOVED lines=12> */
.L_x_391:
[----:B------:R-:W-:Y:S02]  /*fb00*/  IMAD.MOV.U32 R13, RZ, RZ, R9 ;  /* 0x000000ffff0d7224 */ /* 0x000fe400078e0009 */
[----:B------:R-:W-:Y:S02]  /*fb10*/  IMAD.MOV.U32 R12, RZ, RZ, 0x6 ;  /* 0x00000006ff0c7424 */ /* 0x000fe400078e00ff */
[----:B------:R-:W-:-:S07]  /*fb20*/  IMAD.MOV.U32 R2, RZ, RZ, R14 ;  /* 0x000000ffff027224 */ /* 0x000fce00078e000e */
[----:B------:R-:W-:Y:S05]  /*fb30*/  WARPSYNC.COLLECTIVE R15, `(.L_x_392) ;  /* 0x000000000f087348 */ /* 0x000fea0003c00000 */
[----:B------:R0:W1:Y:S02]  /*fb40*/  SHFL.IDX P6, R14, R13, R12, R11 ;  /* 0x0000000c0d0e7389 */ /* 0x00006400000c000b */
[----:B01----:R-:W-:Y:S01]  /*fb50*/  ENDCOLLECTIVE ;  /* 0x000000000000791b */ /* 0x003fe20003800000 */
.L_x_392:
        /* <DEDUP_REMOVED lines=12> */
.L_x_393:
[----:B------:R-:W-:Y:S02]  /*fc20*/  IMAD.MOV.U32 R13, RZ, RZ, R9 ;  /* 0x000000ffff0d7224 */ /* 0x000fe400078e0009 */
[----:B------:R-:W-:Y:S02]  /*fc30*/  IMAD.MOV.U32 R12, RZ, RZ, 0x7 ;  /* 0x00000007ff0c7424 */ /* 0x000fe400078e00ff */
[----:B------:R-:W-:-:S07]  /*fc40*/  IMAD.MOV.U32 R2, RZ, RZ, R14 ;  /* 0x000000ffff027224 */ /* 0x000fce00078e000e */
[----:B------:R-:W-:Y:S05]  /*fc50*/  WARPSYNC.COLLECTIVE R15, `(.L_x_394) ;  /* 0x000000000f087348 */ /* 0x000fea0003c00000 */
[----:B------:R0:W1:Y:S02]  /*fc60*/  SHFL.IDX P6, R14, R13, R12, R11 ;  /* 0x0000000c0d0e7389 */ /* 0x00006400000c000b */
[----:B01----:R-:W-:Y:S01]  /*fc70*/  ENDCOLLECTIVE ;  /* 0x000000000000791b */ /* 0x003fe20003800000 */
.L_x_394:
[----:B------:R-:W-:-:S04]  /*fc80*/  IADD3 R2, P0, R2, R5, RZ ;  /* 0x0000000502027210 */ /* 0x000fc80007f1e0ff */
[----:B------:R-:W-:-:S05]  /*fc90*/  IADD3.X R3, RZ, R3, RZ, P0, !PT ;  /* 0x00000003ff037210 */ /* 0x000fca00007fe4ff */
[----:B------:R-:W-:Y:S01]  /*fca0*/  @!PT LDS RZ, [RZ] ;  /* 0x00000000fffff984 */ /* 0x000fe20000000800 */
[----:B------:R-:W-:Y:S01]  /*fcb0*/  @!PT LDS RZ, [RZ] ;  /* 0x00000000fffff984 */ /* 0x000fe20000000800 */
[----:B------:R-:W-:Y:S01]  /*fcc0*/  @!PT LDS RZ, [RZ] ;  /* 0x00000000fffff984 */ /* 0x000fe20000000800 */
[----:B------:R0:W-:Y:S01]  /*fcd0*/  LDGSTS.E.BYPASS.LTC128B.128 [R8+0x1b400], desc[UR50][R2.64], !P4 ;  /* 0x1b40000002087fae */ /* 0x0001e2000e101d72 */
[----:B------:R-:W-:-:S03]  /*fce0*/  IMAD.MOV.U32 R13, RZ, RZ, R7 ;  /* 0x000000ffff0d7224 */ /* 0x000fc600078e0007 */
[----:B------:R0:W-:Y:S01]  /*fcf0*/  LDGSTS.E.BYPASS.LTC128B.128 [R8+0x1f400], desc[UR50][R2.64+0x80], !P3 ;  /* 0x1f40008002087fae */ /* 0x0001e2000d901d72 */
[----:B------:R-:W-:-:S07]  /*fd00*/  IMAD.MOV.U32 R9, RZ, RZ, R14 ;  /* 0x000000ffff097224 */ /* 0x000fce00078e000e */
[----:B0-----:R-:W-:Y:S05]  /*fd10*/  WARPSYNC.COLLECTIVE R15, `(.L_x_395) ;  /* 0x000000000f087348 */ /* 0x001fea0003c00000 */
[----:B------:R1:W2:Y:S02]  /*fd20*/  SHFL.IDX P6, R14, R13, R12, R11 ;  /* 0x0000000c0d0e7389 */ /* 0x0002a400000c000b */
[----:B012---:R-:W-:Y:S01]  /*fd30*/  ENDCOLLECTIVE ;  /* 0x000000000000791b */ /* 0x007fe20003800000 */
.L_x_395:
[----:B------:R-:W-:Y:S01]  /*fd40*/  IMAD.MOV.U32 R2, RZ, RZ, R14 ;  /* 0x000000ffff027224 */ /* 0x000fe200078e000e */
[----:B------:R-:W-:Y:S06]  /*fd50*/  BRA `(.L_x_396) ;  /* 0xffffffbc00e07947 */ /* 0x000fec000383ffff */
.L_x_297:
[----:B-1----:R1:W3:Y:S02]  /*fd60*/  SYNCS.PHASECHK.TRANS64.TRYWAIT P0, [R6+URZ+0x28860], R3 ;  /* 0x02886003060075a7 */ /* 0x0022e4000800017f */
[----:B---3--:R-:W-:Y:S05]  /*fd70*/  @!P0 NANOSLEEP.SYNCS 0x989680 ;  /* 0x009896800000895d */ /* 0x008fea0003900000 */
[----:B------:R-:W3:Y:S02]  /*fd80*/  @!P0 SYNCS.PHASECHK.TRANS64 P0, [R6+URZ+0x28860], R3 ;  /* 0x02886003060085a7 */ /* 0x000ee4000800007f */
[----:B---3--:R-:W-:Y:S05]  /*fd90*/  @!P0 BRA `(.L_x_297) ;  /* 0xfffffffc00f08947 */ /* 0x008fea000383ffff */
[----:B------:R-:W-:Y:S05]  /*fda0*/  BRA `(.L_x_397) ;  /* 0xffffffc000407947 */ /* 0x000fea000383ffff */
.L_x_298:
[----:B------:R-:W-:Y:S01]  /*fdb0*/  BSSY B1, `(.L_x_398) ;  /* 0x0000008000017945 */ /* 0x000fe20003800000 */
[----:B------:R-:W-:Y:S01]  /*fdc0*/  IMAD.MOV.U32 R13, RZ, RZ, R24 ;  /* 0x000000ffff0d7224 */ /* 0x000fe200078e0018 */
[----:B------:R-:W-:Y:S01]  /*fdd0*/  MOV R11, 0x181f ;  /* 0x0000181f000b7802 */ /* 0x000fe20000000f00 */
[----:B------:R-:W-:Y:S02]  /*fde0*/  IMAD.MOV.U32 R12, RZ, RZ, RZ ;  /* 0x000000ffff0c7224 */ /* 0x000fe400078e00ff */
[----:B------:R-:W-:-:S07]  /*fdf0*/  IMAD.MOV.U32 R15, RZ, RZ, -0x1 ;  /* 0xffffffffff0f7424 */ /* 0x000fce00078e00ff */
[----:B-12---:R-:W-:Y:S05]  /*fe00*/  WARPSYNC.COLLECTIVE R15, `(.L_x_399) ;  /* 0x000000000f087348 */ /* 0x006fea0003c00000 */
[----:B--2---:R0:W2:Y:S02]  /*fe10*/  SHFL.IDX P6, R14, R13, R12, R11 ;  /* 0x0000000c0d0e7389 */ /* 0x0040a400000c000b */
[----:B012---:R-:W-:Y:S01]  /*fe20*/  ENDCOLLECTIVE ;  /* 0x000000000000791b */ /* 0x007fe20003800000 */
.L_x_399:
[----:B------:R-:W-:Y:S05]  /*fe30*/  BSYNC B1 ;  /* 0x0000000000017941 */ /* 0x000fea0003800000 */
.L_x_398:
[----:B------:R-:W-:Y:S01]  /*fe40*/  IMAD.MOV.U32 R13, RZ, RZ, R23 ;  /* 0x000000ffff0d7224 */ /* 0x000fe200078e0017 */
[----:B------:R-:W-:Y:S01]  /*fe50*/  LEA R7, R7, R22, 0x1 ;  /* 0x0000001607077211 */ /* 0x000fe200078e08ff */
[----:B------:R-:W-:Y:S02]  /*fe60*/  IMAD.MOV.U32 R12, RZ, RZ, RZ ;  /* 0x000000ffff0c7224 */ /* 0x000fe400078e00ff */
[----:B------:R-:W-:Y:S02]  /*fe70*/  IMAD.MOV.U32 R11, RZ, RZ, 0x181f ;  /* 0x0000181fff0b7424 */ /* 0x000fe400078e00ff */
[----:B------:R-:W-:Y:S02]  /*fe80*/  IMAD.MOV.U32 R15, RZ, RZ, -0x1 ;  /* 0xffffffffff0f7424 */ /* 0x000fe400078e00ff */
[----:B------:R-:W-:-:S07]  /*fe90*/  IMAD.MOV.U32 R3, RZ, RZ, R14 ;  /* 0x000000ffff037224 */ /* 0x000fce00078e000e */
[----:B------:R-:W-:Y:S05]  /*fea0*/  WARPSYNC.COLLECTIVE R15, `(.L_x_400) ;  /* 0x000000000f087348 */ /* 0x000fea0003c00000 */
[----:B------:R0:W1:Y:S02]  /*feb0*/  SHFL.IDX P6, R14, R13, R12, R11 ;  /* 0x0000000c0d0e7389 */ /* 0x00006400000c000b */
[----:B01----:R-:W-:Y:S01]  /*fec0*/  ENDCOLLECTIVE ;  /* 0x000000000000791b */ /* 0x003fe20003800000 */
.L_x_400:
[----:B------:R-:W-:Y:S02]  /*fed0*/  IMAD.MOV.U32 R13, RZ, RZ, R24 ;  /* 0x000000ffff0d7224 */ /* 0x000fe400078e0018 */
[----:B------:R-:W-:Y:S01]  /*fee0*/  IMAD.MOV.U32 R12, RZ, RZ, 0x1 ;  /* 0x00000001ff0c7424 */ /* 0x000fe200078e00ff */
[----:B------:R-:W-:-:S13]  /*fef0*/  IADD3 R2, P0, R14, R5, RZ ;  /* 0x000000050e027210 */ /* 0x000fda0007f1e0ff */
[----:B------:R-:W-:Y:S05]  /*ff00*/  WARPSYNC.COLLECTIVE R15, `(.L_x_401) ;  /* 0x000000000f087348 */ /* 0x000fea0003c00000 */
[----:B------:R0:W1:Y:S02]  /*ff10*/  SHFL.IDX P6, R14, R13, R12, R11 ;  /* 0x0000000c0d0e7389 */ /* 0x00006400000c000b */
[----:B01----:R-:W-:Y:S01]  /*ff20*/  ENDCOLLECTIVE ;  /* 0x000000000000791b */ /* 0x003fe20003800000 */
.L_x_401:
        /* <DEDUP_REMOVED lines=13> */
.L_x_402:
[----:B------:R-:W-:Y:S02]  /*10000*/  IMAD.MOV.U32 R13, RZ, RZ, R24 ;  /* 0x000000ffff0d7224 */ /* 0x000fe400078e0018 */
[----:B------:R-:W-:Y:S01]  /*10010*/  IMAD.MOV.U32 R12, RZ, RZ, 0x2 ;  /* 0x00000002ff0c7424 */ /* 0x000fe200078e00ff */
[----:B------:R-:W-:-:S13]  /*10020*/  IADD3 R2, P0, R14, R5, RZ ;  /* 0x000000050e027210 */ /* 0x000fda0007f1e0ff */
[----:B------:R-:W-:Y:S05]  /*10030*/  WARPSYNC.COLLECTIVE R15, `(.L_x_403) ;  /* 0x000000000f087348 */ /* 0x000fea0003c00000 */
[----:B------:R0:W1:Y:S02]  /*10040*/  SHFL.IDX P6, R14, R13, R12, R11 ;  /* 0x0000000c0d0e7389 */ /* 0x00006400000c000b */
[----:B01----:R-:W-:Y:S01]  /*10050*/  ENDCOLLECTIVE ;  /* 0x000000000000791b */ /* 0x003fe20003800000 */
.L_x_403:
        /* <DEDUP_REMOVED lines=9> */
[----:B0-----:R-:W-:-:S07]  /*100f0*/  MOV R3, R14 ;  /* 0x0000000e00037202 */ /* 0x001fce0000000f00 */
[----:B------:R-:W-:Y:S05]  /*10100*/  WARPSYNC.COLLECTIVE R15, `(.L_x_404) ;  /* 0x000000000f087348 */ /* 0x000fea0003c00000 */
[----:B------:R0:W1:Y:S02]  /*10110*/  SHFL.IDX P6, R14, R13, R12, R11 ;  /* 0x0000000c0d0e7389 */ /* 0x00006400000c000b */
[----:B01----:R-:W-:Y:S01]  /*10120*/  ENDCOLLECTIVE ;  /* 0x000000000000791b */ /* 0x003fe20003800000 */
.L_x_404:
[----:B------:R-:W-:Y:S02]  /*10130*/  IMAD.MOV.U32 R13, RZ, RZ, R24 ;  /* 0x000000ffff0d7224 */ /* 0x000fe400078e0018 */
[----:B------:R-:W-:Y:S01]  /*10140*/  IMAD.MOV.U32 R12, RZ, RZ, 0x3 ;  /* 0x00000003ff0c7424 */ /* 0x000fe200078e00ff */
[----:B------:R-:W-:-:S13]  /*10150*/  IADD3 R2, P0, R14, R5, RZ ;  /* 0x000000050e027210 */ /* 0x000fda0007f1e0ff */
[----:B------:R-:W-:Y:S05]  /*10160*/  WARPSYNC.COLLECTIVE R15, `(.L_x_405) ;  /* 0x000000000f087348 */ /* 0x000fea0003c00000 */
[----:B------:R0:W1:Y:S02]  /*10170*/  SHFL.IDX P6, R14, R13, R12, R11 ;  /* 0x0000000c0d0e7389 */ /* 0x00006400000c000b */
[----:B01----:R-:W-:Y:S01]  /*10180*/  ENDCOLLECTIVE ;  /* 0x000000000000791b */ /* 0x003fe20003800000 */
.L_x_405:
        /* <DEDUP_REMOVED lines=13> */
.L_x_406:
[----:B------:R-:W-:Y:S01]  /*10260*/  MOV R13, R24 ;  /* 0x00000018000d7202 */ /* 0x000fe20000000f00 */
[----:B------:R-:W-:Y:S01]  /*10270*/  IMAD.MOV.U32 R12, RZ, RZ, 0x4 ;  /* 0x00000004ff0c7424 */ /* 0x000fe200078e00ff */
[----:B------:R-:W-:-:S13]  /*10280*/  IADD3 R2, P0, R14, R5, RZ ;  /* 0x000000050e027210 */ /* 0x000fda0007f1e0ff */
[----:B------:R-:W-:Y:S05]  /*10290*/  WARPSYNC.COLLECTIVE R15, `(.L_x_407) ;  /* 0x000000000f087348 */ /* 0x000fea0003c00000 */
[----:B------:R0:W1:Y:S02]  /*102a0*/  SHFL.IDX P6, R14, R13, R12, R11 ;  /* 0x0000000c0d0e7389 */ /* 0x00006400000c000b */
[----:B01----:R-:W-:Y:S01]  /*102b0*/  ENDCOLLECTIVE ;  /* 0x000000000000791b */ /* 0x003fe20003800000 */
.L_x_407:
        /* <DEDUP_REMOVED lines=13> */
.L_x_408:
[----:B------:R-:W-:Y:S02]  /*10390*/  IMAD.MOV.U32 R13, RZ, RZ, R24 ;  /* 0x000000ffff0d7224 */ /* 0x000fe400078e0018 */
[----:B------:R-:W-:Y:S01]  /*103a0*/  IMAD.MOV.U32 R12, RZ, RZ, 0x5 ;  /* 0x00000005ff0c7424 */ /* 0x000fe200078e00ff */
[----:B------:R-:W-:-:S13]  /*103b0*/  IADD3 R2, P0, R14, R5, RZ ;  /* 0x000000050e027210 */ /* 0x000fda0007f1e0ff */
[----:B------:R-:W-:Y:S05]  /*103c0*/  WARPSYNC.COLLECTIVE R15, `(.L_x_409) ;  /* 0x000000000f087348 */ /* 0x000fea0003c00000 */
[----:B------:R0:W1:Y:S02]  /*103d0*/  SHFL.IDX P6, R14, R13, R12, R11 ;  /* 0x0000000c0d0e7389 */ /* 0x00006400000c000b */
[----:B01----:R-:W-:Y:S01]  /*103e0*/  ENDCOLLECTIVE ;  /* 0x000000000000791b */ /* 0x003fe20003800000 */
.L_x_409:
[----:B------:R-:W-:Y:S01]  /*103f0*/  IMAD.X R3, RZ, RZ, R3, P0 ;  /* 0x000000ffff037224 */ /* 0x000fe200000e0603 */
[----:B------:R-:W-:Y:S02]  /*10400*/  ISETP.LT.OR P0, PT, R8, 0x41, P2 ;  /* 0x000000410800780c */ /* 0x000fe40001701670 */
[----:B------:R-:W-:-:S11]  /*10410*/  MOV R13, R23 ;  /* 0x00000017000d7202 */ /* 0x000fd60000000f00 */
        /* <DEDUP_REMOVED lines=10> */
.L_x_410:
[----:B------:R-:W-:Y:S02]  /*104c0*/  IMAD.MOV.U32 R13, RZ, RZ, R24 ;  /* 0x000000ffff0d7224 */ /* 0x000fe400078e0018 */
[----:B------:R-:W-:Y:S01]  /*104d0*/  IMAD.MOV.U32 R12, RZ, RZ, 0x6 ;  /* 0x00000006ff0c7424 */ /* 0x000fe200078e00ff */
[----:B------:R-:W-:-:S13]  /*104e0*/  IADD3 R2, P0, R14, R5, RZ ;  /* 0x000000050e027210 */ /* 0x000fda0007f1e0ff */
[----:B------:R-:W-:Y:S05]  /*104f0*/  WARPSYNC.COLLECTIVE R15, `(.L_x_411) ;  /* 0x000000000f087348 */ /* 0x000fea0003c00000 */
[----:B------:R0:W1:Y:S02]  /*10500*/  SHFL.IDX P6, R14, R13, R12, R11 ;  /* 0x0000000c0d0e7389 */ /* 0x00006400000c000b */
[----:B01----:R-:W-:Y:S01]  /*10510*/  ENDCOLLECTIVE ;  /* 0x000000000000791b */ /* 0x003fe20003800000 */
.L_x_411:
        /* <DEDUP_REMOVED lines=13> */
.L_x_412:
[----:B------:R-:W-:Y:S01]  /*105f0*/  IMAD.MOV.U32 R13, RZ, RZ, R24 ;  /* 0x000000ffff0d7224 */ /* 0x000fe200078e0018 */
[----:B------:R-:W-:Y:S02]  /*10600*/  MOV R12, 0x7 ;  /* 0x00000007000c7802 */ /* 0x000fe40000000f00 */
[----:B------:R-:W-:-:S13]  /*10610*/  IADD3 R2, P0, R14, R5, RZ ;  /* 0x000000050e027210 */ /* 0x000fda0007f1e0ff */
[----:B------:R-:W-:Y:S05]  /*10620*/  WARPSYNC.COLLECTIVE R15, `(.L_x_413) ;  /* 0x000000000f087348 */ /* 0x000fea0003c00000 */
[----:B------:R0:W1:Y:S02]  /*10630*/  SHFL.IDX P6, R14, R13, R12, R11 ;  /* 0x0000000c0d0e7389 */ /* 0x00006400000c000b */
[----:B01----:R-:W-:Y:S01]  /*10640*/  ENDCOLLECTIVE ;  /* 0x000000000000791b */ /* 0x003fe20003800000 */
.L_x_413:
        /* <DEDUP_REMOVED lines=12> */
.L_x_414:
[----:B------:R-:W-:Y:S01]  /*10710*/  @!PT LDS RZ, [RZ] ;  /* 0x00000000fffff984 */ /* 0x000fe20000000800 */
[----:B------:R-:W-:Y:S01]  /*10720*/  @!PT LDS RZ, [RZ] ;  /* 0x00000000fffff984 */ /* 0x000fe20000000800 */
[----:B------:R-:W-:Y:S01]  /*10730*/  @!PT LDS RZ, [RZ] ;  /* 0x00000000fffff984 */ /* 0x000fe20000000800 */
[----:B------:R0:W-:Y:S01]  /*10740*/  LDGSTS.E.BYPASS.LTC128B.128 [R7+0x7400], desc[UR50][R2.64+0x80], !P0 ;  /* 0x0740008002077fae */ /* 0x0001e2000c101d72 */
[----:B------:R-:W-:Y:S05]  /*10750*/  BRA `(.L_x_415) ;  /* 0xffffffb800e07947 */ /* 0x000fea000383ffff */
.L_x_306:
[----:B0-----:R0:W1:Y:S02]  /*10760*/  SYNCS.PHASECHK.TRANS64.TRYWAIT P0, [R0+URZ+0x28860], R3 ;  /* 0x02886003000075a7 */ /* 0x001064000800017f */
[----:B-1----:R-:W-:Y:S05]  /*10770*/  @!P0 NANOSLEEP.SYNCS 0x989680 ;  /* 0x009896800000895d */ /* 0x002fea0003900000 */
[----:B------:R-:W1:Y:S02]  /*10780*/  @!P0 SYNCS.PHASECHK.TRANS64 P0, [R0+URZ+0x28860], R3 ;  /* 0x02886003000085a7 */ /* 0x000e64000800007f */
[----:B-1----:R-:W-:Y:S05]  /*10790*/  @!P0 BRA `(.L_x_306) ;  /* 0xfffffffc00f08947 */ /* 0x002fea000383ffff */
[----:B------:R-:W-:Y:S05]  /*107a0*/  BRA `(.L_x_416) ;  /* 0xffffffbc00fc7947 */ /* 0x000fea000383ffff */
.L_x_307:
[----:B------:R-:W-:Y:S01]  /*107b0*/  BSSY B0, `(.L_x_417) ;  /* 0x0000008000007945 */ /* 0x000fe20003800000 */
[----:B------:R-:W-:Y:S02]  /*107c0*/  IMAD.MOV.U32 R13, RZ, RZ, R24 ;  /* 0x000000ffff0d7224 */ /* 0x000fe400078e0018 */
[----:B------:R-:W-:Y:S02]  /*107d0*/  IMAD.MOV.U32 R12, RZ, RZ, RZ ;  /* 0x000000ffff0c7224 */ /* 0x000fe400078e00ff */
[----:B------:R-:W-:Y:S02]  /*107e0*/  IMAD.MOV.U32 R11, RZ, RZ, 0x181f ;  /* 0x0000181fff0b7424 */ /* 0x000fe400078e00ff */
[----:B------:R-:W-:-:S07]  /*107f0*/  IMAD.MOV.U32 R15, RZ, RZ, -0x1 ;  /* 0xffffffffff0f7424 */ /* 0x000fce00078e00ff */
[----:B0-2---:R-:W-:Y:S05]  /*10800*/  WARPSYNC.COLLECTIVE R15, `(.L_x_418) ;  /* 0x000000000f087348 */ /* 0x005fea0003c00000 */
[----:B--2---:R1:W2:Y:S02]  /*10810*/  SHFL.IDX P6, R14, R13, R12, R11 ;  /* 0x0000000c0d0e7389 */ /* 0x0042a400000c000b */
[----:B012---:R-:W-:Y:S01]  /*10820*/  ENDCOLLECTIVE ;  /* 0x000000000000791b */ /* 0x007fe20003800000 */
.L_x_418:
[----:B------:R-:W-:Y:S05]  /*10830*/  BSYNC B0 ;  /* 0x0000000000007941 */ /* 0x000fea0003800000 */
.L_x_417:
[----:B------:R-:W-:Y:S01]  /*10840*/  MOV R13, R23 ;  /* 0x00000017000d7202 */ /* 0x000fe20000000f00 */
[----:B------:R-:W-:Y:S02]  /*10850*/  IMAD.MOV.U32 R12, RZ, RZ, RZ ;  /* 0x000000ffff0c7224 */ /* 0x000fe400078e00ff */
[----:B------:R-:W-:Y:S02]  /*10860*/  IMAD.MOV.U32 R11, RZ, RZ, 0x181f ;  /* 0x0000181fff0b7424 */ /* 0x000fe400078e00ff */
[----:B------:R-:W-:Y:S02]  /*10870*/  IMAD.MOV.U32 R15, RZ, RZ, -0x1 ;  /* 0xffffffffff0f7424 */ /* 0x000fe400078e00ff */
[----:B------:R-:W-:Y:S02]  /*10880*/  IMAD.MOV.U32 R3, RZ, RZ, R14 ;  /* 0x000000ffff037224 */ /* 0x000fe400078e000e */
[----:B------:R-:W-:-:S07]  /*10890*/  IMAD.SHL.U32 R5, R30, 0x2, RZ ;  /* 0x000000021e057824 */ /* 0x000fce00078e00ff */
[----:B------:R-:W-:Y:S05]  /*108a0*/  WARPSYNC.COLLECTIVE R15, `(.L_x_419) ;  /* 0x000000000f087348 */ /* 0x000fea0003c00000 */
[----:B------:R0:W1:Y:S02]  /*108b0*/  SHFL.IDX P6, R14, R13, R12, R11 ;  /* 0x0000000c0d0e7389 */ /* 0x00006400000c000b */
[----:B01----:R-:W-:Y:S01]  /*108c0*/  ENDCOLLECTIVE ;  /* 0x000000000000791b */ /* 0x003fe20003800000 */
.L_x_419:
[----:B------:R-:W-:Y:S01]  /*108d0*/  ULDC UR4, c[0x0][0x2f4] ;  /* 0x0000bd0000047ab9 */ /* 0x000fe20000000800 */
[----:B------:R-:W-:Y:S01]  /*108e0*/  IMAD R4, R9, 0x2, R22 ;  /* 0x0000000209047824 */ /* 0x000fe200078e0216 */
[----:B------:R-:W-:Y:S02]  /*108f0*/  ISETP.GE.AND P1, PT, R30, UR4, PT ;  /* 0x000000041e007c0c */ /* 0x000fe4000bf26270 */
[----:B------:R-:W-:Y:S02]  /*10900*/  ISETP.GE.AND P0, PT, R29, UR4, PT ;  /* 0x000000041d007c0c */ /* 0x000fe4000bf06270 */
[C---:B------:R-:W-:Y:S02]  /*10910*/  ISETP.LT.OR P3, PT, R6.reuse, 0x1, P1 ;  /* 0x000000010600780c */ /* 0x040fe40000f61670 */
[----:B------:R-:W-:Y:S01]  /*10920*/  ISETP.LT.OR P4, PT, R6, 0x1, P0 ;  /* 0x000000010600780c */ /* 0x000fe20000781670 */
[----:B------:R-:W-:Y:S01]  /*10930*/  IMAD.MOV.U32 R13, RZ, RZ, R24 ;  /* 0x000000ffff0d7224 */ /* 0x000fe200078e0018 */
[----:B------:R-:W-:-:S02]  /*10940*/  MOV R12, 0x1 ;  /* 0x00000001000c7802 */ /* 0x000fc40000000f00 */
[----:B------:R-:W-:-:S13]  /*10950*/  IADD3 R2, P2, R14, R5, RZ ;  /* 0x000000050e027210 */ /* 0x000fda0007f5e0ff */
[----:B------:R-:W-:Y:S05]  /*10960*/  WARPSYNC.COLLECTIVE R15, `(.L_x_420) ;  /* 0x000000000f087348 */ /* 0x000fea0003c00000 */
[----:B------:R0:W1:Y:S02]  /*10970*/  SHFL.IDX P6, R14, R13, R12, R11 ;  /* 0x0000000c0d0e7389 */ /* 0x00006400000c000b */
[----:B01----:R-:W-:Y:S01]  /*10980*/  ENDCOLLECTIVE ;  /* 0x000000000000791b */ /* 0x003fe20003800000 */
.L_x_420:
[----:B------:R-:W-:-:S05]  /*10990*/  IMAD.X R3, RZ, RZ, R3, P2 ;  /* 0x000000ffff037224 */ /* 0x000fca00010e0603 */
[----:B------:R-:W-:Y:S01]  /*109a0*/  @!PT LDS RZ, [RZ] ;  /* 0x00000000fffff984 */ /* 0x000fe20000000800 */
[----:B------:R-:W-:Y:S01]  /*109b0*/  @!PT LDS RZ, [RZ] ;  /* 0x00000000fffff984 */ /* 0x000fe20000000800 */
[----:B------:R-:W-:Y:S01]  /*109c0*/  @!PT LDS RZ, [RZ] ;  /* 0x00000000fffff984 */ /* 0x000fe20000000800 */
[----:B------:R0:W-:Y:S01]  /*109d0*/  LDGSTS.E.BYPASS.LTC128B.128 [R4+0x400], desc[UR50][R2.64], !P3 ;  /* 0x0040000002047fae */ /* 0x0001e2000d901d72 */
[----:B------:R-:W-:-:S03]  /*109e0*/  ISETP.LT.OR P3, PT, R6, 0x11, P1 ;  /* 0x000000110600780c */ /* 0x000fc60000f61670 */
[----:B------:R0:W-:Y:S01]  /*109f0*/  LDGSTS.E.BYPASS.LTC128B.128 [R4+0x4400], desc[UR50][R2.64+0x80], !P4 ;  /* 0x0440008002047fae */ /* 0x0001e2000e101d72 */
[----:B------:R-:W-:Y:S01]  /*10a00*/  ISETP.LT.OR P4, PT, R6, 0x11, P0 ;  /* 0x000000110600780c */ /* 0x000fe20000781670 */
[----:B------:R-:W-:Y:S02]  /*10a10*/  IMAD.MOV.U32 R13, RZ, RZ, R23 ;  /* 0x000000ffff0d7224 */ /* 0x000fe400078e0017 */
[----:B------:R-:W-:-:S10]  /*10a20*/  IMAD.MOV.U32 R7, RZ, RZ, R14 ;  /* 0x000000ffff077224 */ /* 0x000fd400078e000e */
[----:B0-----:R-:W-:Y:S05]  /*10a30*/  WARPSYNC.COLLECTIVE R15, `(.L_x_421) ;  /* 0x000000000f087348 */ /* 0x001fea0003c00000 */
[----:B------:R1:W2:Y:S02]  /*10a40*/  SHFL.IDX P6, R14, R13, R12, R11 ;  /* 0x0000000c0d0e7389 */ /* 0x0002a400000c000b */
[----:B012---:R-:W-:Y:S01]  /*10a50*/  ENDCOLLECTIVE ;  /* 0x000000000000791b */ /* 0x007fe20003800000 */
.L_x_421:
[----:B------:R-:W-:Y:S02]  /*10a60*/  IMAD.MOV.U32 R13, RZ, RZ, R24 ;  /* 0x000000ffff0d7224 */ /* 0x000fe400078e0018 */
[----:B------:R-:W-:Y:S02]  /*10a70*/  IMAD.MOV.U32 R12, RZ, RZ, 0x2 ;  /* 0x00000002ff0c7424 */ /* 0x000fe400078e00ff */
[----:B------:R-:W-:-:S07]  /*10a80*/  IMAD.MOV.U32 R10, RZ, RZ, R14 ;  /* 0x000000ffff0a7224 */ /* 0x000fce00078e000e */
[----:B------:R-:W-:Y:S05]  /*10a90*/  WARPSYNC.COLLECTIVE R15, `(.L_x_422) ;  /* 0x000000000f087348 */ /* 0x000fea0003c00000 */
[----:B------:R0:W1:Y:S02]  /*10aa0*/  SHFL.IDX P6, R14, R13, R12, R11 ;  /* 0x0000000c0d0e7389 */ /* 0x00006400000c000b */
[----:B01----:R-:W-:Y:S01]  /*10ab0*/  ENDCOLLECTIVE ;  /* 0x000000000000791b */ /* 0x003fe20003800000 */
.L_x_422:
[----:B------:R-:W-:-:S05]  /*10ac0*/  IADD3 R2, P2, R10, R5, RZ ;  /* 0x000000050a027210 */ /* 0x000fca0007f5e0ff */
[----:B------:R-:W-:-:S05]  /*10ad0*/  IMAD.X R3, RZ, RZ, R7, P2 ;  /* 0x000000ffff037224 */ /* 0x000fca00010e0607 */
[----:B------:R-:W-:Y:S01]  /*10ae0*/  @!PT LDS RZ, [RZ] ;  /* 0x00000000fffff984 */ /* 0x000fe20000000800 */
[----:B------:R-:W-:Y:S01]  /*10af0*/  @!PT LDS RZ, [RZ] ;  /* 0x00000000fffff984 */ /* 0x000fe20000000800 */
[----:B------:R-:W-:Y:S01]  /*10b00*/  @!PT LDS RZ, [RZ] ;  /* 0x00000000fffff984 */ /* 0x000fe20000000800 */
[----:B------:R0:W-:Y:S01]  /*10b10*/  LDGSTS.E.BYPASS.LTC128B.128 [R4+0xc00], desc[UR50][R2.64], !P3 ;  /* 0x00c0000002047fae */ /* 0x0001e2000d901d72 */
[----:B------:R-:W-:Y:S02]  /*10b20*/  MOV R13, R23 ;  /* 0x00000017000d7202 */ /* 0x000fe40000000f00 */
[C---:B------:R-:W-:Y:S01]  /*10b30*/  ISETP.LT.OR P3, PT, R6.reuse, 0x21, P1 ;  /* 0x000000210600780c */ /* 0x040fe20000f61670 */
[----:B------:R0:W-:Y:S01]  /*10b40*/  LDGSTS.E.BYPASS.LTC128B.128 [R4+0x4c00], desc[UR50][R2.64+0x80], !P4 ;  /* 0x04c0008002047fae */ /* 0x0001e2000e101d72 */
[----:B------:R-:W-:Y:S01]  /*10b50*/  ISETP.LT.OR P4, PT, R6, 0x21, P0 ;  /* 0x000000210600780c */ /* 0x000fe20000781670 */
[----:B------:R-:W-:-:S12]  /*10b60*/  IMAD.MOV.U32 R8, RZ, RZ, R14 ;  /* 0x000000ffff087224 */ /* 0x000fd800078e000e */
[----:B0-----:R-:W-:Y:S05]  /*10b70*/  WARPSYNC.COLLECTIVE R15, `(.L_x_423) ;  /* 0x000000000f087348 */ /* 0x001fea0003c00000 */
[----:B------:R1:W2:Y:S02]  /*10b80*/  SHFL.IDX P6, R14, R13, R12, R11 ;  /* 0x0000000c0d0e7389 */ /* 0x0002a400000c000b */
[----:B012---:R-:W-:Y:S01]  /*10b90*/  ENDCOLLECTIVE ;  /* 0x000000000000791b */ /* 0x007fe20003800000 */
.L_x_423:
[----:B------:R-:W-:Y:S02]  /*10ba0*/  IMAD.MOV.U32 R13, RZ, RZ, R24 ;  /* 0x000000ffff0d7224 */ /* 0x000fe400078e0018 */
[----:B------:R-:W-:Y:S01]  /*10bb0*/  IMAD.MOV.U32 R12, RZ, RZ, 0x3 ;  /* 0x00000003ff0c7424 */ /* 0x000fe200078e00ff */
[----:B------:R-:W-:-:S13]  /*10bc0*/  IADD3 R2, P2, R14, R5, RZ ;  /* 0x000000050e027210 */ /* 0x000fda0007f5e0ff */
[----:B------:R-:W-:Y:S05]  /*10bd0*/  WARPSYNC.COLLECTIVE R15, `(.L_x_424) ;  /* 0x000000000f087348 */ /* 0x000fea0003c00000 */
[----:B------:R0:W1:Y:S02]  /*10be0*/  SHFL.IDX P6, R14, R13, R12, R11 ;  /* 0x0000000c0d0e7389 */ /* 0x00006400000c000b */
[----:B01----:R-:W-:Y:S01]  /*10bf0*/  ENDCOLLECTIVE ;  /* 0x000000000000791b */ /* 0x003fe20003800000 */
.L_x_424:
        /* <DEDUP_REMOVED lines=13> */
.L_x_425:
[----:B------:R-:W-:Y:S01]  /*10cd0*/  IMAD.MOV.U32 R13, RZ, RZ, R24 ;  /* 0x000000ffff0d7224 */ /* 0x000fe200078e0018 */
[----:B------:R-:W-:Y:S02]  /*10ce0*/  MOV R12, 0x4 ;  /* 0x00000004000c7802 */ /* 0x000fe40000000f00 */
[----:B------:R-:W-:-:S13]  /*10cf0*/  IADD3 R2, P2, R14, R5, RZ ;  /* 0x000000050e027210 */ /* 0x000fda0007f5e0ff */
[----:B------:R-:W-:Y:S05]  /*10d00*/  WARPSYNC.COLLECTIVE R15, `(.L_x_426) ;  /* 0x000000000f087348 */ /* 0x000fea0003c00000 */
[----:B------:R0:W1:Y:S02]  /*10d10*/  SHFL.IDX P6, R14, R13, R12, R11 ;  /* 0x0000000c0d0e7389 */ /* 0x00006400000c000b */
[----:B01----:R-:W-:Y:S01]  /*10d20*/  ENDCOLLECTIVE ;  /* 0x000000000000791b */ /* 0x003fe20003800000 */
.L_x_426:
        /* <DEDUP_REMOVED lines=13> */
.L_x_427:
[----:B------:R-:W-:Y:S02]  /*10e00*/  IMAD.MOV.U32 R13, RZ, RZ, R24 ;  /* 0x000000ffff0d7224 */ /* 0x000fe400078e0018 */
[----:B------:R-:W-:Y:S02]  /*10e10*/  IMAD.MOV.U32 R12, RZ, RZ, 0x5 ;  /* 0x00000005ff0c7424 */ /* 0x000fe400078e00ff */
[----:B------:R-:W-:-:S07]  /*10e20*/  IMAD.MOV.U32 R10, RZ, RZ, R14 ;  /* 0x000000ffff0a7224 */ /* 0x000fce00078e000e */
[----:B------:R-:W-:Y:S05]  /*10e30*/  WARPSYNC.COLLECTIVE R15, `(.L_x_428) ;  /* 0x000000000f087348 */ /* 0x000fea0003c00000 */
[----:B------:R0:W1:Y:S02]  /*10e40*/  SHFL.IDX P6, R14, R13, R12, R11 ;  /* 0x0000000c0d0e7389 */ /* 0x00006400000c000b */
[----:B01----:R-:W-:Y:S01]  /*10e50*/  ENDCOLLECTIVE ;  /* 0x000000000000791b */ /* 0x003fe20003800000 */
.L_x_428:
        /* <DEDUP_REMOVED lines=14> */
.L_x_429:
[----:B------:R-:W-:Y:S02]  /*10f40*/  IMAD.MOV.U32 R13, RZ, RZ, R24 ;  /* 0x000000ffff0d7224 */ /* 0x000fe400078e0018 */
[----:B------:R-:W-:Y:S01]  /*10f50*/  IMAD.MOV.U32 R12, RZ, RZ, 0x6 ;  /* 0x00000006ff0c7424 */ /* 0x000fe200078e00ff */
[----:B------:R-:W-:-:S13]  /*10f60*/  IADD3 R2, P2, R14, R5, RZ ;  /* 0x000000050e027210 */ /* 0x000fda0007f5e0ff */
[----:B------:R-:W-:Y:S05]  /*10f70*/  WARPSYNC.COLLECTIVE R15, `(.L_x_430) ;  /* 0x000000000f087348 */ /* 0x000fea0003c00000 */
[----:B------:R0:W1:Y:S02]  /*10f80*/  SHFL.IDX P6, R14, R13, R12, R11 ;  /* 0x0000000c0d0e7389 */ /* 0x00006400000c000b */
[----:B01----:R-:W-:Y:S01]  /*10f90*/  ENDCOLLECTIVE ;  /* 0x000000000000791b */ /* 0x003fe20003800000 */
.L_x_430:
        /* <DEDUP_REMOVED lines=13> */
.L_x_431:
[----:B------:R-:W-:Y:S01]  /*11070*/  MOV R13, R24 ;  /* 0x00000018000d7202 */ /* 0x000fe20000000f00 */
[----:B------:R-:W-:Y:S02]  /*11080*/  IMAD.MOV.U32 R12, RZ, RZ, 0x7 ;  /* 0x00000007ff0c7424 */ /* 0x000fe400078e00ff */
[----:B------:R-:W-:-:S07]  /*11090*/  IMAD.MOV.U32 R10, RZ, RZ, R14 ;  /* 0x000000ffff0a7224 */ /* 0x000fce00078e000e */
[----:B------:R-:W-:Y:S05]  /*110a0*/  WARPSYNC.COLLECTIVE R15, `(.L_x_432) ;  /* 0x000000000f087348 */ /* 0x000fea0003c00000 */
[----:B------:R0:W1:Y:S02]  /*110b0*/  SHFL.IDX P6, R14, R13, R12, R11 ;  /* 0x0000000c0d0e7389 */ /* 0x00006400000c000b */
[----:B01----:R-:W-:Y:S01]  /*110c0*/  ENDCOLLECTIVE ;  /* 0x000000000000791b */ /* 0x003fe20003800000 */
.L_x_432:
[----:B------:R-:W-:-:S05]  /*110d0*/  IADD3 R2, P2, R10, R5, RZ ;  /* 0x000000050a027210 */ /* 0x000fca0007f5e0ff */
[----:B------:R-:W-:-:S05]  /*110e0*/  IMAD.X R3, RZ, RZ, R8, P2 ;  /* 0x000000ffff037224 */ /* 0x000fca00010e0608 */
        /* <DEDUP_REMOVED lines=10> */
.L_x_433:
[----:B------:R-:W-:Y:S05]  /*11190*/  BRA `(.L_x_434) ;  /* 0xffffffb8009c7947 */ /* 0x000fea000383ffff */
.L_x_312:
[----:B------:R-:W-:Y:S01]  /*111a0*/  BSSY B0, `(.L_x_435) ;  /* 0x0000008000007945 */ /* 0x000fe20003800000 */
[----:B------:R-:W-:Y:S02]  /*111b0*/  IMAD.MOV.U32 R13, RZ, RZ, R16 ;  /* 0x000000ffff0d7224 */ /* 0x000fe400078e0010 */
[----:B------:R-:W-:Y:S02]  /*111c0*/  IMAD.MOV.U32 R12, RZ, RZ, RZ ;  /* 0x000000ffff0c7224 */ /* 0x000fe400078e00ff */
[----:B------:R-:W-:Y:S02]  /*111d0*/  IMAD.MOV.U32 R11, RZ, RZ, 0x1f ;  /* 0x0000001fff0b7424 */ /* 0x000fe400078e00ff */
[----:B------:R-:W-:-:S07]  /*111e0*/  IMAD.MOV.U32 R15, RZ, RZ, -0x1 ;  /* 0xffffffffff0f7424 */ /* 0x000fce00078e00ff */
[----:B0-----:R-:W-:Y:S05]  /*111f0*/  WARPSYNC.COLLECTIVE R15, `(.L_x_436) ;  /* 0x000000000f087348 */ /* 0x001fea0003c00000 */
[----:B------:R1:W2:Y:S02]  /*11200*/  SHFL.IDX P6, R14, R13, R12, R11 ;  /* 0x0000000c0d0e7389 */ /* 0x0002a400000c000b */
[----:B012---:R-:W-:Y:S01]  /*11210*/  ENDCOLLECTIVE ;  /* 0x000000000000791b */ /* 0x007fe20003800000 */
.L_x_436:
[----:B------:R-:W-:Y:S05]  /*11220*/  BSYNC B0 ;  /* 0x0000000000007941 */ /* 0x000fea0003800000 */
.L_x_435:
[----:B------:R-:W-:Y:S01]  /*11230*/  IMAD.MOV.U32 R13, RZ, RZ, R16 ;  /* 0x000000ffff0d7224 */ /* 0x000fe200078e0010 */
[----:B------:R-:W-:Y:S01]  /*11240*/  MOV R5, R14 ;  /* 0x0000000e00057202 */ /* 0x000fe20000000f00 */
[----:B------:R-:W-:Y:S02]  /*11250*/  IMAD.MOV.U32 R12, RZ, RZ, 0x1 ;  /* 0x00000001ff0c7424 */ /* 0x000fe400078e00ff */
[----:B------:R-:W-:Y:S02]  /*11260*/  IMAD.MOV.U32 R11, RZ, RZ, 0x1f ;  /* 0x0000001fff0b7424 */ /* 0x000fe400078e00ff */
[----:B------:R-:W-:Y:S02]  /*11270*/  IMAD.MOV.U32 R15, RZ, RZ, -0x1 ;  /* 0xffffffffff0f7424 */ /* 0x000fe400078e00ff */
[----:B------:R-:W-:-:S07]  /*11280*/  IMAD.IADD R7, R19, 0x1, R8 ;  /* 0x0000000113077824 */ /* 0x000fce00078e0208 */
[----:B------:R-:W-:Y:S05]  /*11290*/  WARPSYNC.COLLECTIVE R15, `(.L_x_437) ;  /* 0x000000000f087348 */ /* 0x000fea0003c00000 */
[----:B------:R0:W1:Y:S02]  /*112a0*/  SHFL.IDX P6, R14, R13, R12, R11 ;  /* 0x0000000c0d0e7389 */ /* 0x00006400000c000b */
[----:B01----:R-:W-:Y:S01]  /*112b0*/  ENDCOLLECTIVE ;  /* 0x000000000000791b */ /* 0x003fe20003800000 */
.L_x_437:
[----:B------:R-:W-:Y:S02]  /*112c0*/  ULDC UR4, c[0x0][0xc3c] ;  /* 0x00030f0000047ab9 */ /* 0x000fe40000000800 */
[----:B------:R-:W-:-:S13]  /*112d0*/  ISETP.GE.OR P1, PT, R7, UR4, !P0 ;  /* 0x0000000407007c0c */ /* 0x000fda000c726670 */
[----:B------:R-:W0:Y:S01]  /*112e0*/  @!P1 LDC.64 R2, c[0x0][0xc80] ;  /* 0x00032000ff029b82 */ /* 0x000e220000000a00 */
[----:B------:R-:W-:Y:S02]  /*112f0*/  IMAD.MOV.U32 R4, RZ, RZ, RZ ;  /* 0x000000ffff047224 */ /* 0x000fe400078e00ff */
[----:B------:R-:W-:Y:S02]  /*11300*/  IMAD.MOV.U32 R11, RZ, RZ, RZ ;  /* 0x000000ffff0b7224 */ /* 0x000fe400078e00ff */
[----:B------:R-:W-:Y:S02]  /*11310*/  IMAD.MOV.U32 R0, RZ, RZ, R14 ;  /* 0x000000ffff007224 */ /* 0x000fe400078e000e */
[----:B0-----:R-:W-:-:S06]  /*11320*/  @!P1 IMAD.WIDE R2, R7, 0x4, R2 ;  /* 0x0000000407029825 */ /* 0x001fcc00078e0202 */
[----:B------:R-:W2:Y:S01]  /*11330*/  @!P1 LDG.E R2, desc[UR50][R2.64] ;  /* 0x0000003202029981 */ /* 0x000ea2000c1e1900 */
[C---:B------:R-:W-:Y:S02]  /*11340*/  ISETP.GE.U32.AND P2, PT, R8.reuse, 0x2, PT ;  /* 0x000000020800780c */ /* 0x040fe40003f46070 */
[C---:B------:R-:W-:Y:S02]  /*11350*/  ISETP.GE.U32.AND P3, PT, R8.reuse, 0x4, PT ;  /* 0x000000040800780c */ /* 0x040fe40003f66070 */
[C---:B------:R-:W-:Y:S02]  /*11360*/  ISETP.GE.U32.AND P4, PT, R8.reuse, 0x8, PT ;  /* 0x000000080800780c */ /* 0x040fe40003f86070 */
[C---:B------:R-:W-:Y:S02]  /*11370*/  ISETP.GE.U32.AND P5, PT, R8.reuse, 0x10, PT ;  /* 0x000000100800780c */ /* 0x040fe40003fa6070 */
[----:B--2---:R-:W-:Y:S02]  /*11380*/  @!P1 MOV R4, R2 ;  /* 0x0000000200049202 */ /* 0x004fe40000000f00 */
[----:B------:R-:W-:-:S03]  /*11390*/  ISETP.NE.AND P1, PT, R8, RZ, PT ;  /* 0x000000ff0800720c */ /* 0x000fc60003f25270 */
[----:B------:R-:W-:-:S10]  /*113a0*/  IMAD.MOV.U32 R13, RZ, RZ, R4 ;  /* 0x000000ffff0d7224 */ /* 0x000fd400078e0004 */
[----:B------:R-:W-:Y:S05]  /*113b0*/  WARPSYNC.COLLECTIVE R15, `(.L_x_438) ;  /* 0x000000000f087348 */ /* 0x000fea0003c00000 */
[----:B------:R0:W1:Y:S02]  /*113c0*/  SHFL.UP P6, R14, R13, R12, R11 ;  /* 0x0400000c0d0e7389 */ /* 0x00006400000c000b */
[----:B01----:R-:W-:Y:S01]  /*113d0*/  ENDCOLLECTIVE ;  /* 0x000000000000791b */ /* 0x003fe20003800000 */
.L_x_438:
[----:B------:R-:W-:Y:S01]  /*113e0*/  IMAD.MOV.U32 R12, RZ, RZ, 0x2 ;  /* 0x00000002ff0c7424 */ /* 0x000fe200078e00ff */
[----:B------:R-:W-:-:S05]  /*113f0*/  SEL R7, R14, RZ, P1 ;  /* 0x000000ff0e077207 */ /* 0x000fca0000800000 */
[----:B------:R-:W-:-:S04]  /*11400*/  IMAD.IADD R6, R4, 0x1, R7 ;  /* 0x0000000104067824 */ /* 0x000fc800078e0207 */
[----:B------:R-:W-:-:S07]  /*11410*/  IMAD.MOV.U32 R13, RZ, RZ, R6 ;  /* 0x000000ffff0d7224 */ /* 0x000fce00078e0006 */
[----:B------:R-:W-:Y:S05]  /*11420*/  WARPSYNC.COLLECTIVE R15, `(.L_x_439) ;  /* 0x000000000f087348 */ /* 0x000fea0003c00000 */
[----:B------:R0:W1:Y:S02]  /*11430*/  SHFL.UP P6, R14, R13, R12, R11 ;  /* 0x0400000c0d0e7389 */ /* 0x00006400000c000b */
[----:B01----:R-:W-:Y:S01]  /*11440*/  ENDCOLLECTIVE ;  /* 0x000000000000791b */ /* 0x003fe20003800000 */
.L_x_439:
[----:B------:R-:W-:Y:S02]  /*11450*/  MOV R12, 0x4 ;  /* 0x00000004000c7802 */ /* 0x000fe40000000f00 */
[----:B------:R-:W-:-:S05]  /*11460*/  SEL R7, R14, RZ, P2 ;  /* 0x000000ff0e077207 */ /* 0x000fca0001000000 */
[----:B------:R-:W-:-:S04]  /*11470*/  IMAD.IADD R7, R6, 0x1, R7 ;  /* 0x0000000106077824 */ /* 0x000fc800078e0207 */
[----:B------:R-:W-:-:S07]  /*11480*/  IMAD.MOV.U32 R13, RZ, RZ, R7 ;  /* 0x000000ffff0d7224 */ /* 0x000fce00078e0007 */
[----:B------:R-:W-:Y:S05]  /*11490*/  WARPSYNC.COLLECTIVE R15, `(.L_x_440) ;  /* 0x000000000f087348 */ /* 0x000fea0003c00000 */
[----:B------:R0:W1:Y:S02]  /*114a0*/  SHFL.UP P6, R14, R13, R12, R11 ;  /* 0x0400000c0d0e7389 */ /* 0x00006400000c000b */
[----:B01----:R-:W-:Y:S01]  /*114b0*/  ENDCOLLECTIVE ;  /* 0x000000000000791b */ /* 0x003fe20003800000 */
.L_x_440:
[----:B------:R-:W-:Y:S01]  /*114c0*/  IMAD.MOV.U32 R12, RZ, RZ, 0x8 ;  /* 0x00000008ff0c7424 */ /* 0x000fe200078e00ff */
[----:B------:R-:W-:-:S05]  /*114d0*/  SEL R2, R14, RZ, P3 ;  /* 0x000000ff0e027207 */ /* 0x000fca0001800000 */
[----:B------:R-:W-:-:S04]  /*114e0*/  IMAD.IADD R2, R7, 0x1, R2 ;  /* 0x0000000107027824 */ /* 0x000fc800078e0202 */
[----:B------:R-:W-:-:S07]  /*114f0*/  IMAD.MOV.U32 R13, RZ, RZ, R2 ;  /* 0x000000ffff0d7224 */ /* 0x000fce00078e0002 */
[----:B------:R-:W-:Y:S05]  /*11500*/  WARPSYNC.COLLECTIVE R15, `(.L_x_441) ;  /* 0x000000000f087348 */ /* 0x000fea0003c00000 */
[----:B------:R0:W1:Y:S02]  /*11510*/  SHFL.UP P6, R14, R13, R12, R11 ;  /* 0x0400000c0d0e7389 */ /* 0x00006400000c000b */
[----:B01----:R-:W-:Y:S01]  /*11520*/  ENDCOLLECTIVE ;  /* 0x000000000000791b */ /* 0x003fe20003800000 */
.L_x_441:
[----:B------:R-:W-:Y:S01]  /*11530*/  IMAD.MOV.U32 R12, RZ, RZ, 0x10 ;  /* 0x00000010ff0c7424 */ /* 0x000fe200078e00ff */
[----:B------:R-:W-:-:S05]  /*11540*/  SEL R3, R14, RZ, P4 ;  /* 0x000000ff0e037207 */ /* 0x000fca0002000000 */
[----:B------:R-:W-:-:S04]  /*11550*/  IMAD.IADD R3, R2, 0x1, R3 ;  /* 0x0000000102037824 */ /* 0x000fc800078e0203 */
[----:B------:R-:W-:-:S07]  /*11560*/  IMAD.MOV.U32 R13, RZ, RZ, R3 ;  /* 0x000000ffff0d7224 */ /* 0x000fce00078e0003 */
[----:B------:R-:W-:Y:S05]  /*11570*/  WARPSYNC.COLLECTIVE R15, `(.L_x_442) ;  /* 0x000000000f087348 */ /* 0x000fea0003c00000 */
[----:B------:R0:W1:Y:S02]  /*11580*/  SHFL.UP P6, R14, R13, R12, R11 ;  /* 0x0400000c0d0e7389 */ /* 0x00006400000c000b */
[----:B01----:R-:W-:Y:S01]  /*11590*/  ENDCOLLECTIVE ;  /* 0x000000000000791b */ /* 0x003fe20003800000 */
.L_x_442:
[----:B------:R-:W-:Y:S02]  /*115a0*/  IMAD.MOV.U32 R12, RZ, RZ, 0x1f ;  /* 0x0000001fff0c7424 */ /* 0x000fe400078e00ff */
[----:B------:R-:W-:Y:S01]  /*115b0*/  IMAD.MOV.U32 R11, RZ, RZ, 0x1f ;  /* 0x0000001fff0b7424 */ /* 0x000fe200078e00ff */
[----:B------:R-:W-:-:S05]  /*115c0*/  SEL R6, R14, RZ, P5 ;  /* 0x000000ff0e067207 */ /* 0x000fca0002800000 */
[----:B------:R-:W-:-:S05]  /*115d0*/  IMAD.IADD R6, R3, 0x1, R6 ;  /* 0x0000000103067824 */ /* 0x000fca00078e0206 */
[----:B------:R-:W-:-:S07]  /*115e0*/  MOV R13, R6 ;  /* 0x00000006000d7202 */ /* 0x000fce0000000f00 */
[----:B------:R-:W-:Y:S05]  /*115f0*/  WARPSYNC.COLLECTIVE R15, `(.L_x_443) ;  /* 0x000000000f087348 */ /* 0x000fea0003c00000 */
[----:B------:R0:W1:Y:S02]  /*11600*/  SHFL.IDX P6, R14, R13, R12, R11 ;  /* 0x0000000c0d0e7389 */ /* 0x00006400000c000b */
[----:B01----:R-:W-:Y:S01]  /*11610*/  ENDCOLLECTIVE ;  /* 0x000000000000791b */ /* 0x003fe20003800000 */
.L_x_443:
[----:B------:R-:W-:Y:S05]  /*11620*/  BRA `(.L_x_444) ;  /* 0xffffffb800a87947 */ /* 0x000fea000383ffff */
.L_x_317:
[----:B------:R-:W-:Y:S01]  /*11630*/  BSSY B0, `(.L_x_445) ;  /* 0x0000008000007945 */ /* 0x000fe20003800000 */
[----:B-----5:R-:W-:Y:S02]  /*11640*/  IMAD.MOV.U32 R13, RZ, RZ, R4 ;  /* 0x000000ffff0d7224 */ /* 0x020fe400078e0004 */
[----:B------:R-:W-:Y:S02]  /*11650*/  IMAD.MOV.U32 R12, RZ, RZ, 0x1 ;  /* 0x00000001ff0c7424 */ /* 0x000fe400078e00ff */
[----:B------:R-:W-:Y:S02]  /*11660*/  IMAD.MOV.U32 R11, RZ, RZ, RZ ;  /* 0x000000ffff0b7224 */ /* 0x000fe400078e00ff */
[----:B------:R-:W-:-:S07]  /*11670*/  IMAD.MOV.U32 R15, RZ, RZ, -0x1 ;  /* 0xffffffffff0f7424 */ /* 0x000fce00078e00ff */
[----:B012---:R-:W-:Y:S05]  /*11680*/  WARPSYNC.COLLECTIVE R15, `(.L_x_446) ;  /* 0x000000000f087348 */ /* 0x007fea0003c00000 */
[----:B------:R3:W4:Y:S02]  /*11690*/  SHFL.UP P6, R14, R13, R12, R11 ;  /* 0x0400000c0d0e7389 */ /* 0x00072400000c000b */
[----:B01234-:R-:W-:Y:S01]  /*116a0*/  ENDCOLLECTIVE ;  /* 0x000000000000791b */ /* 0x01ffe20003800000 */
.L_x_446:
[----:B------:R-:W-:Y:S05]  /*116b0*/  BSYNC B0 ;  /* 0x0000000000007941 */ /* 0x000fea0003800000 */
.L_x_445:
[----:B------:R-:W-:Y:S01]  /*116c0*/  SEL R13, R14, RZ, P1 ;  /* 0x000000ff0e0d7207 */ /* 0x000fe20000800000 */
[----:B------:R-:W-:Y:S01]  /*116d0*/  IMAD.MOV.U32 R11, RZ, RZ, RZ ;  /* 0x000000ffff0b7224 */ /* 0x000fe200078e00ff */
[----:B------:R-:W-:Y:S01]  /*116e0*/  MOV R12, 0x2 ;  /* 0x00000002000c7802 */ /* 0x000fe20000000f00 */
[----:B------:R-:W-:Y:S02]  /*116f0*/  IMAD.MOV.U32 R15, RZ, RZ, -0x1 ;  /* 0xffffffffff0f7424 */ /* 0x000fe400078e00ff */
[----:B------:R-:W-:-:S07]  /*11700*/  IMAD.IADD R13, R4, 0x1, R13 ;  /* 0x00000001040d7824 */ /* 0x000fce00078e020d */
[----:B------:R-:W-:Y:S05]  /*11710*/  WARPSYNC.COLLECTIVE R15, `(.L_x_447) ;  /* 0x000000000f087348 */ /* 0x000fea0003c00000 */
[----:B------:R0:W1:Y:S02]  /*11720*/  SHFL.UP P6, R14, R13, R12, R11 ;  /* 0x0400000c0d0e7389 */ /* 0x00006400000c000b */
[----:B01----:R-:W-:Y:S01]  /*11730*/  ENDCOLLECTIVE ;  /* 0x000000000000791b */ /* 0x003fe20003800000 */
.L_x_447:
[----:B------:R-:W-:Y:S01]  /*11740*/  IMAD.MOV.U32 R12, RZ, RZ, 0x4 ;  /* 0x00000004ff0c7424 */ /* 0x000fe200078e00ff */
[----:B------:R-:W-:-:S05]  /*11750*/  SEL R0, R14, RZ, P2 ;  /* 0x000000ff0e007207 */ /* 0x000fca0001000000 */
[----:B------:R-:W-:-:S04]  /*11760*/  IMAD.IADD R0, R13, 0x1, R0 ;  /* 0x000000010d007824 */ /* 0x000fc800078e0200 */
[----:B------:R-:W-:-:S07]  /*11770*/  IMAD.MOV.U32 R13, RZ, RZ, R0 ;  /* 0x000000ffff0d7224 */ /* 0x000fce00078e0000 */
[----:B------:R-:W-:Y:S05]  /*11780*/  WARPSYNC.COLLECTIVE R15, `(.L_x_448) ;  /* 0x000000000f087348 */ /* 0x000fea0003c00000 */
[----:B------:R0:W1:Y:S02]  /*11790*/  SHFL.UP P6, R14, R13, R12, R11 ;  /* 0x0400000c0d0e7389 */ /* 0x00006400000c000b */
[----:B01----:R-:W-:Y:S01]  /*117a0*/  ENDCOLLECTIVE ;  /* 0x000000000000791b */ /* 0x003fe20003800000 */
.L_x_448:
[----:B------:R-:W-:Y:S02]  /*117b0*/  MOV R12, 0x8 ;  /* 0x00000008000c7802 */ /* 0x000fe40000000f00 */
[----:B------:R-:W-:-:S05]  /*117c0*/  SEL R3, R14, RZ, P3 ;  /* 0x000000ff0e037207 */ /* 0x000fca0001800000 */
[----:B------:R-:W-:-:S04]  /*117d0*/  IMAD.IADD R2, R0, 0x1, R3 ;  /* 0x0000000100027824 */ /* 0x000fc800078e0203 */
[----:B------:R-:W-:-:S07]  /*117e0*/  IMAD.MOV.U32 R13, RZ, RZ, R2 ;  /* 0x000000ffff0d7224 */ /* 0x000fce00078e0002 */
[----:B------:R-:W-:Y:S05]  /*117f0*/  WARPSYNC.COLLECTIVE R15, `(.L_x_449) ;  /* 0x000000000f087348 */ /* 0x000fea0003c00000 */
[----:B------:R0:W1:Y:S02]  /*11800*/  SHFL.UP P6, R14, R13, R12, R11 ;  /* 0x0400000c0d0e7389 */ /* 0x00006400000c000b */
[----:B01----:R-:W-:Y:S01]  /*11810*/  ENDCOLLECTIVE ;  /* 0x000000000000791b */ /* 0x003fe20003800000 */
.L_x_449:
[----:B------:R-:W-:Y:S01]  /*11820*/  IMAD.MOV.U32 R12, RZ, RZ, 0x10 ;  /* 0x00000010ff0c7424 */ /* 0x000fe200078e00ff */
[----:B------:R-:W-:-:S05]  /*11830*/  SEL R3, R14, RZ, P4 ;  /* 0x000000ff0e037207 */ /* 0x000fca0002000000 */
[----:B------:R-:W-:-:S04]  /*11840*/  IMAD.IADD R3, R2, 0x1, R3 ;  /* 0x0000000102037824 */ /* 0x000fc800078e0203 */
[----:B------:R-:W-:-:S07]  /*11850*/  IMAD.MOV.U32 R13, RZ, RZ, R3 ;  /* 0x000000ffff0d7224 */ /* 0x000fce00078e0003 */
[----:B------:R-:W-:Y:S05]  /*11860*/  WARPSYNC.COLLECTIVE R15, `(.L_x_450) ;  /* 0x000000000f087348 */ /* 0x000fea0003c00000 */
[----:B------:R0:W1:Y:S02]  /*11870*/  SHFL.UP P6, R14, R13, R12, R11 ;  /* 0x0400000c0d0e7389 */ /* 0x00006400000c000b */
[----:B01----:R-:W-:Y:S01]  /*11880*/  ENDCOLLECTIVE ;  /* 0x000000000000791b */ /* 0x003fe20003800000 */
.L_x_450:
[----:B------:R-:W-:Y:S02]  /*11890*/  IMAD.MOV.U32 R12, RZ, RZ, 0x1f ;  /* 0x0000001fff0c7424 */ /* 0x000fe400078e00ff */
[----:B------:R-:W-:Y:S01]  /*118a0*/  IMAD.MOV.U32 R11, RZ, RZ, 0x1f ;  /* 0x0000001fff0b7424 */ /* 0x000fe200078e00ff */
[----:B------:R-:W-:-:S05]  /*118b0*/  SEL R6, R14, RZ, P5 ;  /* 0x000000ff0e067207 */ /* 0x000fca0002800000 */
[----:B------:R-:W-:-:S04]  /*118c0*/  IMAD.IADD R6, R3, 0x1, R6 ;  /* 0x0000000103067824 */ /* 0x000fc800078e0206 */
[----:B------:R-:W-:-:S07]  /*118d0*/  IMAD.MOV.U32 R13, RZ, RZ, R6 ;  /* 0x000000ffff0d7224 */ /* 0x000fce00078e0006 */
[----:B------:R-:W-:Y:S05]  /*118e0*/  WARPSYNC.COLLECTIVE R15, `(.L_x_451) ;  /* 0x000000000f087348 */ /* 0x000fea0003c00000 */
[----:B------:R0:W1:Y:S02]  /*118f0*/  SHFL.IDX P6, R14, R13, R12, R11 ;  /* 0x0000000c0d0e7389 */ /* 0x00006400000c000b */
[----:B01----:R-:W-:Y:S01]  /*11900*/  ENDCOLLECTIVE ;  /* 0x000000000000791b */ /* 0x003fe20003800000 */
.L_x_451:
[----:B------:R-:W-:Y:S05]  /*11910*/  BRA `(.L_x_452) ;  /* 0xffffffb800887947 */ /* 0x000fea000383ffff */
.L_x_319:
[----:B------:R-:W-:Y:S01]  /*11920*/  BSSY B0, `(.L_x_453) ;  /* 0x0000006000007945 */ /* 0x000fe20003800000 */
[----:B------:R-:W-:Y:S02]  /*11930*/  PLOP3.LUT P6, PT, P6, PT, PT, 0x8, 0x0 ;  /* 0x000000000000781c */ /* 0x000fe400037ce170 */
[----:B------:R-:W-:-:S11]  /*11940*/  MOV R15, 0xffffffff ;  /* 0xffffffff000f7802 */ /* 0x000fd60000000f00 */
[----:B01----:R-:W-:Y:S05]  /*11950*/  WARPSYNC.COLLECTIVE R15, `(.L_x_454) ;  /* 0x000000000f087348 */ /* 0x003fea0003c00000 */
[----:B------:R-:W-:Y:S01]  /*11960*/  VOTE.ANY R14, PT, P6 ;  /* 0x00000000000e7806 */ /* 0x000fe200030e0100 */
[----:B01----:R-:W-:Y:S06]  /*11970*/  ENDCOLLECTIVE ;  /* 0x000000000000791b */ /* 0x003fec0003800000 */
.L_x_454:
[----:B------:R-:W-:Y:S05]  /*11980*/  BSYNC B0 ;  /* 0x0000000000007941 */ /* 0x000fea0003800000 */
.L_x_453:
[----:B------:R-:W-:Y:S02]  /*11990*/  IMAD.MOV.U32 R2, RZ, RZ, R14 ;  /* 0x000000ffff027224 */ /* 0x000fe400078e000e */
[----:B------:R-:W-:Y:S02]  /*119a0*/  IMAD.MOV.U32 R13, RZ, RZ, R4 ;  /* 0x000000ffff0d7224 */ /* 0x000fe400078e0004 */
[----:B------:R-:W0:Y:S01]  /*119b0*/  POPC R0, R2 ;  /* 0x0000000200007309 */ /* 0x000e220000000000 */
[----:B------:R-:W-:Y:S02]  /*119c0*/  IMAD.MOV.U32 R11, RZ, RZ, 0x1f ;  /* 0x0000001fff0b7424 */ /* 0x000fe400078e00ff */
[----:B------:R-:W-:Y:S02]  /*119d0*/  IMAD.MOV.U32 R15, RZ, RZ, -0x1 ;  /* 0xffffffffff0f7424 */ /* 0x000fe400078e00ff */
[----:B0-----:R-:W-:-:S07]  /*119e0*/  IMAD.MOV.U32 R12, RZ, RZ, R0 ;  /* 0x000000ffff0c7224 */ /* 0x001fce00078e0000 */
[----:B------:R-:W-:Y:S05]  /*119f0*/  WARPSYNC.COLLECTIVE R15, `(.L_x_455) ;  /* 0x000000000f087348 */ /* 0x000fea0003c00000 */
[----:B------:R0:W1:Y:S02]  /*11a00*/  SHFL.IDX P6, R14, R13, R12, R11 ;  /* 0x0000000c0d0e7389 */ /* 0x00006400000c000b */
[----:B01----:R-:W-:Y:S01]  /*11a10*/  ENDCOLLECTIVE ;  /* 0x000000000000791b */ /* 0x003fe20003800000 */
.L_x_455:
[----:B------:R-:W-:Y:S01]  /*11a20*/  IMAD.MOV.U32 R4, RZ, RZ, R14 ;  /* 0x000000ffff047224 */ /* 0x000fe200078e000e */
[----:B------:R-:W-:Y:S06]  /*11a30*/  BRA `(.L_x_456) ;  /* 0xffffffb800787947 */ /* 0x000fec000383ffff */
.L_x_321:
[----:B------:R-:W-:Y:S01]  /*11a40*/  BSSY B0, `(.L_x_457) ;  /* 0x0000007000007945 */ /* 0x000fe20003800000 */
[----:B------:R-:W-:Y:S01]  /*11a50*/  IMAD.MOV.U32 R13, RZ, RZ, R6 ;  /* 0x000000ffff0d7224 */ /* 0x000fe200078e0006 */
[----:B------:R-:W-:Y:S01]  /*11a60*/  MOV R11, 0x1f ;  /* 0x0000001f000b7802 */ /* 0x000fe20000000f00 */
[----:B------:R-:W-:-:S07]  /*11a70*/  IMAD.MOV.U32 R15, RZ, RZ, -0x1 ;  /* 0xffffffffff0f7424 */ /* 0x000fce00078e00ff */
[----:B0123--:R-:W-:Y:S05]  /*11a80*/  WARPSYNC.COLLECTIVE R15, `(.L_x_458) ;  /* 0x000000000f087348 */ /* 0x00ffea0003c00000 */
[----:B------:R4:W0:Y:S02]  /*11a90*/  SHFL.IDX P6, R14, R13, R12, R11 ;  /* 0x0000000c0d0e7389 */ /* 0x00082400000c000b */
[----:B01234-:R-:W-:Y:S01]  /*11aa0*/  ENDCOLLECTIVE ;  /* 0x000000000000791b */ /* 0x01ffe20003800000 */
.L_x_458:
[----:B------:R-:W-:Y:S05]  /*11ab0*/  BSYNC B0 ;  /* 0x0000000000007941 */ /* 0x000fea0003800000 */
.L_x_457:
[----:B------:R-:W-:Y:S05]  /*11ac0*/  BRA `(.L_x_320) ;  /* 0xffffffb800707947 */ /* 0x000fea000383ffff */
.L_x_325:
[----:B-1----:R1:W2:Y:S02]  /*11ad0*/  SYNCS.PHASECHK.TRANS64.TRYWAIT P0, [R4+URZ+0x28820], R0 ;  /* 0x02882000040075a7 */ /* 0x0022a4000800017f */
[----:B--2---:R-:W-:Y:S05]  /*11ae0*/  @!P0 NANOSLEEP.SYNCS 0x989680 ;  /* 0x009896800000895d */ /* 0x004fea0003900000 */
[----:B------:R-:W2:Y:S02]  /*11af0*/  @!P0 SYNCS.PHASECHK.TRANS64 P0, [R4+URZ+0x28820], R0 ;  /* 0x02882000040085a7 */ /* 0x000ea4000800007f */
[----:B--2---:R-:W-:Y:S05]  /*11b00*/  @!P0 BRA `(.L_x_325) ;  /* 0xfffffffc00f08947 */ /* 0x004fea000383ffff */
[----:B------:R-:W-:Y:S05]  /*11b10*/  BRA `(.L_x_459) ;  /* 0xffffffbc005c7947 */ /* 0x000fea000383ffff */
.L_x_326:
[----:B------:R-:W2:Y:S01]  /*11b20*/  S2R R2, SR_TID.X ;  /* 0x0000000000027919 */ /* 0x000ea20000002100 */
[----:B------:R-:W-:Y:S01]  /*11b30*/  BSSY B0, `(.L_x_460) ;  /* 0x000000a000007945 */ /* 0x000fe20003800000 */
[----:B------:R-:W-:Y:S02]  /*11b40*/  IMAD.MOV.U32 R12, RZ, RZ, RZ ;  /* 0x000000ffff0c7224 */ /* 0x000fe400078e00ff */
[----:B------:R-:W-:Y:S02]  /*11b50*/  IMAD.MOV.U32 R11, RZ, RZ, 0x1f ;  /* 0x0000001fff0b7424 */ /* 0x000fe400078e00ff */
[----:B------:R-:W-:Y:S01]  /*11b60*/  IMAD.MOV.U32 R15, RZ, RZ, -0x1 ;  /* 0xffffffffff0f7424 */ /* 0x000fe200078e00ff */
[----:B--2---:R-:W-:-:S04]  /*11b70*/  SHF.R.U32.HI R2, RZ, 0x5, R2 ;  /* 0x00000005ff027819 */ /* 0x004fc80000011602 */
[----:B------:R-:W-:-:S05]  /*11b80*/  LOP3.LUT R2, R2, 0x3, RZ, 0xc0, !PT ;  /* 0x0000000302027812 */ /* 0x000fca00078ec0ff */
[----:B------:R-:W-:-:S07]  /*11b90*/  IMAD.MOV.U32 R13, RZ, RZ, R2 ;  /* 0x000000ffff0d7224 */ /* 0x000fce00078e0002 */
[----:B01-3--:R-:W-:Y:S05]  /*11ba0*/  WARPSYNC.COLLECTIVE R15, `(.L_x_461) ;  /* 0x000000000f087348 */ /* 0x00bfea0003c00000 */
[----:B------:R2:W4:Y:S02]  /*11bb0*/  SHFL.IDX P6, R14, R13, R12, R11 ;  /* 0x0000000c0d0e7389 */ /* 0x00052400000c000b */
[----:B01234-:R-:W-:Y:S01]  /*11bc0*/  ENDCOLLECTIVE ;  /* 0x000000000000791b */ /* 0x01ffe20003800000 */
.L_x_461:
[----:B------:R-:W-:Y:S05]  /*11bd0*/  BSYNC B0 ;  /* 0x0000000000007941 */ /* 0x000fea0003800000 */
.L_x_460:
[----:B------:R-:W-:Y:S05]  /*11be0*/  BRA `(.L_x_462) ;  /* 0xffffffbc00447947 */ /* 0x000fea000383ffff */
.L_x_329:
[----:B------:R-:W-:Y:S01]  /*11bf0*/  BSSY B1, `(.L_x_463) ;  /* 0x0000006000017945 */ /* 0x000fe20003800000 */
[----:B------:R-:W-:-:S07]  /*11c00*/  IMAD.MOV.U32 R15, RZ, RZ, -0x1 ;  /* 0xffffffffff0f7424 */ /* 0x000fce00078e00ff */
[----:B01-3--:R-:W-:Y:S05]  /*11c10*/  WARPSYNC.COLLECTIVE R15, `(.L_x_464) ;  /* 0x000000000f0c7348 */ /* 0x00bfea0003c00000 */
[----:B------:R-:W-:Y:S02]  /*11c20*/  ELECT P6, UR62, PT ;  /* 0x00000000003e782f */ /* 0x000fe400038c0000 */
[----:B------:R-:W-:Y:S01]  /*11c30*/  MOV R14, UR62 ;  /* 0x0000003e000e7c02 */ /* 0x000fe20008000f00 */
[----:B01-3--:R-:W-:Y:S10]  /*11c40*/  ENDCOLLECTIVE ;  /* 0x000000000000791b */ /* 0x00bff40003800000 */
.L_x_464:
[----:B------:R-:W-:Y:S05]  /*11c50*/  BSYNC B1 ;  /* 0x0000000000017941 */ /* 0x000fea0003800000 */
.L_x_463:
[----:B------:R-:W-:Y:S05]  /*11c60*/  BRA `(.L_x_465) ;  /* 0xffffffbc003c7947 */ /* 0x000fea000383ffff */
.L_x_331:
[----:B-1----:R1:W2:Y:S02]  /*11c70*/  SYNCS.PHASECHK.TRANS64.TRYWAIT P1, [R5+URZ+0x28840], R0 ;  /* 0x02884000050075a7 */ /* 0x0022a4000802017f */
[----:B--2---:R-:W-:Y:S05]  /*11c80*/  @!P1 NANOSLEEP.SYNCS 0x989680 ;  /* 0x009896800000995d */ /* 0x004fea0003900000 */
[----:B------:R-:W2:Y:S02]  /*11c90*/  @!P1 SYNCS.PHASECHK.TRANS64 P1, [R5+URZ+0x28840], R0 ;  /* 0x02884000050095a7 */ /* 0x000ea4000802007f */
[----:B--2---:R-:W-:Y:S05]  /*11ca0*/  @!P1 BRA `(.L_x_331) ;  /* 0xfffffffc00f09947 */ /* 0x004fea000383ffff */
[----:B------:R-:W-:Y:S05]  /*11cb0*/  BRA `(.L_x_466) ;  /* 0xffffffbc005c7947 */ /* 0x000fea000383ffff */
.L_x_333:
[----:B--2---:R2:W4:Y:S02]  /*11cc0*/  SYNCS.PHASECHK.TRANS64.TRYWAIT P1, [R25+URZ+0x28840], R2 ;  /* 0x02884002190075a7 */ /* 0x004524000802017f */
[----:B----4-:R-:W-:Y:S05]  /*11cd0*/  @!P1 NANOSLEEP.SYNCS 0x989680 ;  /* 0x009896800000995d */ /* 0x010fea0003900000 */
[----:B------:R-:W4:Y:S02]  /*11ce0*/  @!P1 SYNCS.PHASECHK.TRANS64 P1, [R25+URZ+0x28840], R2 ;  /* 0x02884002190095a7 */ /* 0x000f24000802007f */
[----:B----4-:R-:W-:Y:S05]  /*11cf0*/  @!P1 BRA `(.L_x_333) ;  /* 0xfffffffc00f09947 */ /* 0x010fea000383ffff */
[----:B------:R-:W-:Y:S05]  /*11d00*/  BRA `(.L_x_467) ;  /* 0xffffffbc00687947 */ /* 0x000fea000383ffff */
.L_x_335:
[----:B----4-:R4:W0:Y:S02]  /*11d10*/  SYNCS.PHASECHK.TRANS64.TRYWAIT P1, [R5+URZ+0x28860], R0 ;  /* 0x02886000050075a7 */ /* 0x010824000802017f */
[----:B0-----:R-:W-:Y:S05]  /*11d20*/  @!P1 NANOSLEEP.SYNCS 0x989680 ;  /* 0x009896800000995d */ /* 0x001fea0003900000 */
[----:B------:R-:W0:Y:S02]  /*11d30*/  @!P1 SYNCS.PHASECHK.TRANS64 P1, [R5+URZ+0x28860], R0 ;  /* 0x02886000050095a7 */ /* 0x000e24000802007f */
[----:B0-----:R-:W-:Y:S05]  /*11d40*/  @!P1 BRA `(.L_x_335) ;  /* 0xfffffffc00f09947 */ /* 0x001fea000383ffff */
[----:B------:R-:W-:Y:S05]  /*11d50*/  BRA `(.L_x_468) ;  /* 0xffffffbc00647947 */ /* 0x000fea000383ffff */
.L_x_469:
        /* <DEDUP_REMOVED lines=10> */
.L_x_3479:


//--------------------- .text._ZN7cutlass13device_kernelIN5flash11enable_sm90INS1_16FlashAttnFwdSm90INS1_25CollectiveMainloopFwdSm90ILi2EN4cute5tupleIJNS5_1CILi1EEES8_S8_EEENS6_IJNS7_ILi128EEESA_SA_EEELi128ENS_6half_tEfNS_4arch4Sm90ELb0ELb0ELb0ELb1ELb1ELb1ELb0ELb1ELb1ELb1ELb0ELb0EEENS1_21CollectiveEpilogueFwdISB_S9_SC_SE_Li256ELb1ELb1ELb0ELb0EEENS1_36VarlenDynamicPersistentTileSchedulerILi128ELi128ELi256ELi128ELb0ELb1ELb1ELb0ELb1ELb1EEEEEEEEEvNT_6ParamsE --------------------------
	.section	.text._ZN7cutlass13device_kernelIN5flash11enable_sm90INS1_16FlashAttnFwdSm90INS1_25CollectiveMainloopFwdSm90ILi2EN4cute5tupleIJNS5_1CILi1EEES8_S8_EEENS6_IJNS7_ILi128EEESA_SA_EEELi128ENS_6half_tEfNS_4arch4Sm90ELb0ELb0ELb0ELb1ELb1ELb1ELb0ELb1ELb1ELb1ELb0ELb0EEENS1_21CollectiveEpilogueFwdISB_S9_SC_SE_Li256ELb1ELb1ELb0ELb0EEENS1_36VarlenDynamicPersistentTileSchedulerILi128ELi128ELi256ELi128ELb0ELb1ELb1ELb0ELb1ELb1EEEEEEEEEvNT_6ParamsE,"ax",@progbits
	.align	128
.text._ZN7cutlass13device_kernelIN5flash11enable_sm90INS1_16FlashAttnFwdSm90INS1_25CollectiveMainloopFwdSm90ILi2EN4cute5tupleIJNS5_1CILi1EEES8_S8_EEENS6_IJNS7_ILi128EEESA_SA_EEELi128ENS_6half_tEfNS_4arch4Sm90ELb0ELb0ELb0ELb1ELb1ELb1ELb0ELb1ELb1ELb1ELb0ELb0EEENS1_21CollectiveEpilogueFwdISB_S9_SC_SE_Li256ELb1ELb1ELb0ELb0EEENS1_36VarlenDynamicPersistentTileSchedulerILi128ELi128ELi256ELi128ELb0ELb1ELb1ELb0ELb1ELb1EEEEEEEEEvNT_6ParamsE:
        .type           _ZN7cutlass13device_kernelIN5flash11enable_sm90INS1_16FlashAttnFwdSm90INS1_25CollectiveMainloopFwdSm90ILi2EN4cute5tupleIJNS5_1CILi1EEES8_S8_EEENS6_IJNS7_ILi128EEESA_SA_EEELi128ENS_6half_tEfNS_4arch4Sm90ELb0ELb0ELb0ELb1ELb1ELb1ELb0ELb1ELb1ELb1ELb0ELb0EEENS1_21CollectiveEpilogueFwdISB_S9_SC_SE_Li256ELb1ELb1ELb0ELb0EEENS1_36VarlenDynamicPersistentTileSchedulerILi128ELi128ELi256ELi128ELb0ELb1ELb1ELb0ELb1ELb1EEEEEEEEEvNT_6ParamsE,@function
        .size           _ZN7cutlass13device_kernelIN5flash11enable_sm90INS1_16FlashAttnFwdSm90INS1_25CollectiveMainloopFwdSm90ILi2EN4cute5tupleIJNS5_1CILi1EEES8_S8_EEENS6_IJNS7_ILi128EEESA_SA_EEELi128ENS_6half_tEfNS_4arch4Sm90ELb0ELb0ELb0ELb1ELb1ELb1ELb0ELb1ELb1ELb1ELb0ELb0EEENS1_21CollectiveEpilogueFwdISB_S9_SC_SE_Li256ELb1ELb1ELb0ELb0EEENS1_36VarlenDynamicPersistentTileSchedulerILi128ELi128ELi256ELi128ELb0ELb1ELb1ELb0ELb1ELb1EEEEEEEEEvNT_6ParamsE,(.L_x_3480 - _ZN7cutlass13device_kernelIN5flash11enable_sm90INS1_16FlashAttnFwdSm90INS1_25CollectiveMainloopFwdSm90ILi2EN4cute5tupleIJNS5_1CILi1EEES8_S8_EEENS6_IJNS7_ILi128EEESA_SA_EEELi128ENS_6half_tEfNS_4arch4Sm90ELb0ELb0ELb0ELb1ELb1ELb1ELb0ELb1ELb1ELb1ELb0ELb0EEENS1_21CollectiveEpilogueFwdISB_S9_SC_SE_Li256ELb1ELb1ELb0ELb0EEENS1_36VarlenDynamicPersistentTileSchedulerILi128ELi128ELi256ELi128ELb0ELb1ELb1ELb0ELb1ELb1EEEEEEEEEvNT_6ParamsE)
        .other          _ZN7cutlass13device_kernelIN5flash11enable_sm90INS1_16FlashAttnFwdSm90INS1_25CollectiveMainloopFwdSm90ILi2EN4cute5tupleIJNS5_1CILi1EEES8_S8_EEENS6_IJNS7_ILi128EEESA_SA_EEELi128ENS_6half_tEfNS_4arch4Sm90ELb0ELb0ELb0ELb1ELb1ELb1ELb0ELb1ELb1ELb1ELb0ELb0EEENS1_21CollectiveEpilogueFwdISB_S9_SC_SE_Li256ELb1ELb1ELb0ELb0EEENS1_36VarlenDynamicPersistentTileSchedulerILi128ELi128ELi256ELi128ELb0ELb1ELb1ELb0ELb1ELb1EEEEEEEEEvNT_6ParamsE,@"STO_CUDA_ENTRY STV_DEFAULT"
_ZN7cutlass13device_kernelIN5flash11enable_sm90INS1_16FlashAttnFwdSm90INS1_25CollectiveMainloopFwdSm90ILi2EN4cute5tupleIJNS5_1CILi1EEES8_S8_EEENS6_IJNS7_ILi128EEESA_SA_EEELi128ENS_6half_tEfNS_4arch4Sm90ELb0ELb0ELb0ELb1ELb1ELb1ELb0ELb1ELb1ELb1ELb0ELb0EEENS1_21CollectiveEpilogueFwdISB_S9_SC_SE_Li256ELb1ELb1ELb0ELb0EEENS1_36VarlenDynamicPersistentTileSchedulerILi128ELi128ELi256ELi128ELb0ELb1ELb1ELb0ELb1ELb1EEEEEEEEEvNT_6ParamsE:
[----:B------:R-:W0:Y:S02]  /*0000*/  LDC R1, c[0x0][0x28] ;  /* 0x00000a00ff017b82 */ /* 0x000e240000000800 */
[----:B0-----:R-:W-:Y:S01]  /*0010*/  VIADD R1, R1, 0xffffffd0 ;  /* 0xffffffd001017836 */ /* 0x001fe20000000000 */
[----:B------:R-:W0:Y:S01]  /*0020*/  S2R R0, SR_TID.X ;  /* 0x0000000000007919 */ /* 0x000e220000002100 */
[----:B------:R-:W-:Y:S01]  /*0030*/  ELECT P0, URZ, PT ;  /* 0x00000000003f782f */ /* 0x000fe20003800000 */
[----:B------:R-:W-:Y:S01]  /*0040*/  BSSY B0, `(.L_x_470) ;  /* 0x000000d000007945 */ /* 0x000fe20003800000 */
[----:B0-----:R-:W-:-:S05]  /*0050*/  SHF.R.U32.HI R2, RZ, 0x5, R0 ;  /* 0x00000005ff027819 */ /* 0x001fca0000011600 */
[----:B------:R-:W0:Y:S02]  /*0060*/  SHFL.IDX PT, R3, R2, RZ, 0x1f ;  /* 0x00001fff02037589 */ /* 0x000e2400000e0000 */
[----:B0-----:R-:W-:-:S13]  /*0070*/  ISETP.EQ.AND P0, PT, R3, RZ, P0 ;  /* 0x000000ff0300720c */ /* 0x001fda0000702270 */
[----:B------:R-:W-:Y:S05]  /*0080*/  @!P0 BRA `(.L_x_471) ;  /* 0x0000000000208947 */ /* 0x000fea0003800000 */
[----:B------:R-:W-:Y:S02]  /*0090*/  ULDC.64 UR4, c[0x0][0x198] ;  /* 0x0000660000047ab9 */ /* 0x000fe40000000a00 */
[----:B------:R-:W-:Y:S02]  /*00a0*/  UIADD3 UR6, UP0, UR4, 0x570, URZ ;  /* 0x0000057004067890 */ /* 0x000fe4000ff1e03f */
[----:B------:R-:W-:Y:S02]  /*00b0*/  UIADD3 UR4, UP1, UR4, 0x670, URZ ;  /* 0x0000067004047890 */ /* 0x000fe4000ff3e03f */
[----:B------:R-:W-:Y:S02]  /*00c0*/  UIADD3.X UR7, URZ, UR5, URZ, UP0, !UPT ;  /* 0x000000053f077290 */ /* 0x000fe400087fe43f */
[----:B------:R-:W-:-:S07]  /*00d0*/  UIADD3.X UR5, URZ, UR5, URZ, UP1, !UPT ;  /* 0x000000053f057290 */ /* 0x000fce0008ffe43f */
[----:B------:R0:W-:Y:S02]  /*00e0*/  UTMACCTL.PF [UR6] ;  /* 0x00000000060079b9 */ /* 0x0001e40008040000 */
[----:B------:R0:W-:Y:S02]  /*00f0*/  UTMACCTL.PF [UR4] ;  /* 0x00000000040079b9 */ /* 0x0001e40008040000 */
[----:B0-----:R-:W-:Y:S01]  /*0100*/  NOP ;  /* 0x0000000000007918 */ /* 0x001fe20000000000 */
.L_x_471:
[----:B------:R-:W-:Y:S05]  /*0110*/  BSYNC B0 ;  /* 0x0000000000007941 */ /* 0x000fea0003800000 */
.L_x_470:
[----:B------:R-:W-:Y:S01]  /*0120*/  VOTEU.ANY UP0, P0 ;  /* 0x00000000003f7886 */ /* 0x000fe20000000100 */
[----:B------:R-:W0:Y:S01]  /*0130*/  SHFL.IDX PT, R3, R2, RZ, 0x1f ;  /* 0x00001fff02037589 */ /* 0x000e2200000e0000 */
[----:B------:R-:W-:Y:S01]  /*0140*/  UMOV UR4, 0x80 ;  /* 0x0000008000047882 */ /* 0x000fe20000000000 */
[----:B------:R-:W-:Y:S01]  /*0150*/  UMOV UR7, 0x100 ;  /* 0x0000010000077882 */ /* 0x000fe20000000000 */
[----:B------:R-:W-:Y:S01]  /*0160*/  SHF.R.U32.HI R4, RZ, 0x7, R0 ;  /* 0x00000007ff047819 */ /* 0x000fe20000011600 */
[----:B------:R-:W1:Y:S01]  /*0170*/  @UP0 S2UR UR8, SR_CgaCtaId ;  /* 0x00000000000809c3 */ /* 0x000e620000008800 */
[----:B------:R-:W-:Y:S01]  /*0180*/  @UP0 UMOV UR6, 0x400 ;  /* 0x0000040000060882 */ /* 0x000fe20000000000 */
[----:B------:R-:W-:-:S04]  /*0190*/  @UP0 UIADD3 UR4, -UR4, 0x100000, URZ ;  /* 0x0010000004040890 */ /* 0x000fc8000fffe13f */
[----:B------:R-:W-:Y:S02]  /*01a0*/  @UP0 USHF.L.U32 UR5, UR4, 0xb, URZ ;  /* 0x0000000b04050899 */ /* 0x000fe4000800063f */
[----:B------:R-:W-:Y:S01]  /*01b0*/  @UP0 USHF.L.U32 UR4, UR4, 0x1, URZ ;  /* 0x0000000104040899 */ /* 0x000fe2000800063f */
[----:B------:R-:W-:Y:S01]  /*01c0*/  VOTEU.ANY UP1, P0 ;  /* 0x00000000003f7886 */ /* 0x000fe20000020100 */
[----:B0-----:R-:W-:Y:S02]  /*01d0*/  ISETP.NE.AND P1, PT, R3, RZ, PT ;  /* 0x000000ff0300720c */ /* 0x001fe40003f25270 */
[----:B------:R0:W2:Y:S01]  /*01e0*/  SHFL.IDX PT, R3, R4, RZ, 0x1f ;  /* 0x00001fff04037589 */ /* 0x0000a200000e0000 */
[----:B-1----:R-:W-:Y:S02]  /*01f0*/  @UP0 ULEA UR8, UR8, UR6, 0x18 ;  /* 0x0000000608080291 */ /* 0x002fe4000f8ec03f */
[----:B------:R-:W-:-:S04]  /*0200*/  @UP0 UIADD3 UR6, -UR7, 0x100000, URZ ;  /* 0x0010000007060890 */ /* 0x000fc8000fffe13f */
[----:B------:R-:W-:Y:S02]  /*0210*/  @UP0 USHF.L.U32 UR7, UR6, 0xb, URZ ;  /* 0x0000000b06070899 */ /* 0x000fe4000800063f */
[----:B------:R-:W-:Y:S01]  /*0220*/  @UP0 USHF.L.U32 UR6, UR6, 0x1, URZ ;  /* 0x0000000106060899 */ /* 0x000fe2000800063f */
[----:B------:R-:W-:Y:S01]  /*0230*/  VOTEU.ANY UP0, P0 ;  /* 0x00000000003f7886 */ /* 0x000fe20000000100 */
[----:B------:R-:W1:Y:S04]  /*0240*/  FENCE.VIEW.ASYNC.S ;  /* 0x00000000000073c6 */ /* 0x000e680000000000 */
[----:B-1----:R0:W1:Y:S06]  /*0250*/  @UP0 SYNCS.EXCH.64 URZ, [UR8+0x28800], UR4 ;  /* 0x02880004083f05b2 */ /* 0x00206c0008000100 */
[----:B------:R0:W3:Y:S02]  /*0260*/  @UP1 SYNCS.EXCH.64 URZ, [UR8+0x28820], UR6 ;  /* 0x02882006083f15b2 */ /* 0x0000e40008000100 */
[----:B0-----:R-:W-:Y:S05]  /*0270*/  @P1 BRA `(.L_x_472) ;  /* 0x0000000000481947 */ /* 0x001fea0003800000 */
        /* <DEDUP_REMOVED lines=13> */
[----:B0-----:R0:W4:Y:S08]  /*0350*/  SYNCS.EXCH.64 URZ, [UR8+0x28830], UR4 ;  /* 0x02883004083f75b2 */ /* 0x0011300008000100 */
[----:B------:R0:W0:Y:S01]  /*0360*/  SYNCS.EXCH.64 URZ, [UR8+0x28840], UR6 ;  /* 0x02884006083f75b2 */ /* 0x0000220008000100 */
[----:B------:R0:W0:Y:S01]  /*0370*/  SYNCS.EXCH.64 URZ, [UR8+0x28838], UR4 ;  /* 0x02883804083f75b2 */ /* 0x0000220008000100 */
[----:B------:R0:W0:Y:S01]  /*0380*/  SYNCS.EXCH.64 URZ, [UR8+0x28848], UR6 ;  /* 0x02884806083f75b2 */ /* 0x0000220008000100 */
[----:B------:R-:W-:Y:S01]  /*0390*/  NOP ;  /* 0x0000000000007918 */ /* 0x000fe20000000000 */
.L_x_472:
        /* <DEDUP_REMOVED lines=22> */
.L_x_473:
        /* <DEDUP_REMOVED lines=18> */
.L_x_474:
        /* <DEDUP_REMOVED lines=22> */
.L_x_475:
        /* <DEDUP_REMOVED lines=22> */
.L_x_476:
[----:B--2---:R-:W-:Y:S01]  /*08e0*/  ISETP.NE.AND P0, PT, R3, RZ, PT ;  /* 0x000000ff0300720c */ /* 0x004fe20003f05270 */
[----:B------:R-:W-:Y:S01]  /*08f0*/  IMAD.MOV.U32 R3, RZ, RZ, 0x1 ;  /* 0x00000001ff037424 */ /* 0x000fe200078e00ff */
[----:B------:R-:W-:Y:S01]  /*0900*/  NOP ;  /* 0x0000000000007918 */ /* 0x000fe20000000000 */
[----:B------:R-:W-:Y:S01]  /*0910*/  ULDC.64 UR38, c[0x0][0x208] ;  /* 0x0000820000267ab9 */ /* 0x000fe20000000a00 */
[----:B------:R-:W-:Y:S02]  /*0920*/  BSSY B9, `(.L_x_477) ;  /* 0x00018df000097945 */ /* 0x000fe40003800000 */
[----:B------:R-:W-:-:S05]  /*0930*/  SEL R3, R3, 0x2, !P0 ;  /* 0x0000000203037807 */ /* 0x000fca0004000000 */
[----:B------:R2:W-:Y:S01]  /*0940*/  STL [R1+0xc], R3 ;  /* 0x00000c0301007387 */ /* 0x0005e20000100800 */
[----:B01-34-:R-:W-:Y:S06]  /*0950*/  BAR.SYNC.DEFER_BLOCKING 0x0 ;  /* 0x0000000000007b1d */ /* 0x01bfec0000010000 */
[----:B------:R-:W-:Y:S05]  /*0960*/  @!P0 BRA `(.L_x_478) ;  /* 0x0000012400d48947 */ /* 0x000fea0003800000 */
.L_x_479:
[----:B------:R-:W-:-:S08]  /*0970*/  NOP ;  /* 0x0000000000007918 */ /* 0x000fd00000000000 */
[----:B------:R-:W0:Y:S02]  /*0980*/  USETMAXREG.TRY_ALLOC.CTAPOOL UP0, 0xe8 ;  /* 0x000000e8000079c8 */ /* 0x000e240008000600 */
[----:B0-----:R-:W-:-:S13]  /*0990*/  PLOP3.LUT P0, PT, PT, PT, UP0, 0x80, 0x0 ;  /* 0x000000000000781c */ /* 0x001fda0003f0f008 */
[----:B------:R-:W-:Y:S05]  /*09a0*/  @!P0 BRA `(.L_x_479) ;  /* 0xfffffffc00f08947 */ /* 0x000fea000383ffff */
[----:B------:R-:W-:Y:S01]  /*09b0*/  SHF.R.U32.HI R2, RZ, 0x7, R0 ;  /* 0x00000007ff027819 */ /* 0x000fe20000011600 */
[----:B------:R-:W0:Y:S01]  /*09c0*/  S2R R222, SR_CgaCtaId ;  /* 0x0000000000de7919 */ /* 0x000e220000008800 */
[----:B--2---:R-:W-:Y:S01]  /*09d0*/  MOV R3, 0x400 ;  /* 0x0000040000037802 */ /* 0x004fe20000000f00 */
[----:B------:R-:W-:Y:S01]  /*09e0*/  ULDC UR4, c[0x0][0xc3c] ;  /* 0x00030f0000047ab9 */ /* 0x000fe20000000800 */
[----:B------:R-:W-:Y:S06]  /*09f0*/  BAR.ARV 0x8, 0x180 ;  /* 0x0206000000007b1d */ /* 0x000fec0000002000 */
[----:B------:R-:W-:-:S13]  /*0a00*/  ISETP.NE.AND P0, PT, R2, 0x1, PT ;  /* 0x000000010200780c */ /* 0x000fda0003f05270 */
[----:B------:R-:W-:Y:S08]  /*0a10*/  @!P0 BAR.ARV 0x9, 0x100 ;  /* 0x0244000000008b1d */ /* 0x000ff00000002000 */
[----:B------:R-:W-:Y:S01]  /*0a20*/  BAR.SYNC.DEFER_BLOCKING 0x5, 0x180 ;  /* 0x0146000000007b1d */ /* 0x000fe20000010000 */
[----:B0-----:R-:W-:-:S05]  /*0a30*/  LEA R156, R222, R3, 0x18 ;  /* 0x00000003de9c7211 */ /* 0x001fca00078ec0ff */
[----:B------:R-:W0:Y:S02]  /*0a40*/  LDS.128 R40, [R156+0x288d0] ;  /* 0x0288d0009c287984 */ /* 0x000e240000000c00 */
[----:B------:R-:W-:Y:S06]  /*0a50*/  BAR.ARV 0x4, 0x180 ;  /* 0x0106000000007b1d */ /* 0x000fec0000002000 */
[----:B0-----:R-:W-:-:S13]  /*0a60*/  ISETP.GE.AND P0, PT, R43, UR4, PT ;  /* 0x000000042b007c0c */ /* 0x001fda000bf06270 */
[----:B------:R-:W-:Y:S05]  /*0a70*/  @P0 BRA `(.L_x_480) ;  /* 0x0000018c00240947 */ /* 0x000fea0003800000 */
[----:B------:R-:W2:Y:S01]  /*0a80*/  LDL.LU R14, [R1+0xc] ;  /* 0x00000c00010e7983 */ /* 0x000ea20000300800 */
[----:B------:R-:W-:Y:S01]  /*0a90*/  VIADD R13, R0, 0xffffff80 ;  /* 0xffffff80000d7836 */ /* 0x000fe20000000000 */
[----:B------:R-:W-:Y:S01]  /*0aa0*/  CS2R R154, SRZ ;  /* 0x00000000009a7805 */ /* 0x000fe2000001ff00 */
[----:B------:R-:W-:Y:S01]  /*0ab0*/  IMAD.MOV.U32 R12, RZ, RZ, -0x2 ;  /* 0xfffffffeff0c7424 */ /* 0x000fe200078e00ff */
[----:B------:R-:W-:Y:S01]  /*0ac0*/  MOV R158, RZ ;  /* 0x000000ff009e7202 */ /* 0x000fe20000000f00 */
[----:B------:R-:W-:Y:S01]  /*0ad0*/  VIADD R211, R156, 0x10400 ;  /* 0x000104009cd37836 */ /* 0x000fe20000000000 */
[----:B------:R-:W-:Y:S01]  /*0ae0*/  SHF.R.S32.HI R0, RZ, 0x1f, R13 ;  /* 0x0000001fff007819 */ /* 0x000fe2000001140d */
[----:B------:R-:W-:Y:S02]  /*0af0*/  IMAD.MOV.U32 R207, RZ, RZ, RZ ;  /* 0x000000ffffcf7224 */ /* 0x000fe400078e00ff */
[----:B------:R-:W-:Y:S01]  /*0b00*/  IMAD.MOV.U32 R152, RZ, RZ, RZ ;  /* 0x000000ffff987224 */ /* 0x000fe200078e00ff */
[----:B------:R-:W-:-:S02]  /*0b10*/  LEA.HI R2, R0, R13, RZ, 0x7 ;  /* 0x0000000d00027211 */ /* 0x000fc400078f38ff */
[----:B------:R-:W-:Y:S02]  /*0b20*/  LEA.HI R4, R0, R13, RZ, 0x5 ;  /* 0x0000000d00047211 */ /* 0x000fe400078f28ff */
[----:B------:R-:W-:Y:S02]  /*0b30*/  LOP3.LUT R212, R2, 0xffffff80, RZ, 0xc0, !PT ;  /* 0xffffff8002d47812 */ /* 0x000fe400078ec0ff */
[----:B------:R-:W-:Y:S01]  /*0b40*/  SHF.R.S32.HI R221, RZ, 0x7, R2 ;  /* 0x00000007ffdd7819 */ /* 0x000fe20000011402 */
[----:B------:R-:W-:Y:S01]  /*0b50*/  IMAD.SHL.U32 R5, R4, 0x20, RZ ;  /* 0x0000002004057824 */ /* 0x000fe200078e00ff */
[----:B------:R-:W-:Y:S02]  /*0b60*/  IADD3 R212, R13, -R212, RZ ;  /* 0x800000d40dd47210 */ /* 0x000fe40007ffe0ff */
[----:B------:R-:W-:Y:S02]  /*0b70*/  LEA.HI R2, R2, R221, RZ, 0x1 ;  /* 0x000000dd02027211 */ /* 0x000fe400078f08ff */
[----:B------:R-:W-:-:S02]  /*0b80*/  SHF.R.S32.HI R7, RZ, 0x1f, R212 ;  /* 0x0000001fff077819 */ /* 0x000fc400000114d4 */
[----:B------:R-:W-:Y:S02]  /*0b90*/  LOP3.LUT R2, R2, 0x3fffffe, RZ, 0xc0, !PT ;  /* 0x03fffffe02027812 */ /* 0x000fe400078ec0ff */
[CC--:B------:R-:W-:Y:S02]  /*0ba0*/  LEA.HI R8, R7.reuse, R212.reuse, RZ, 0x2 ;  /* 0x000000d407087211 */ /* 0x0c0fe400078f10ff */
[----:B------:R-:W-:Y:S01]  /*0bb0*/  LEA.HI R7, R7, R212, RZ, 0x5 ;  /* 0x000000d407077211 */ /* 0x000fe200078f28ff */
[----:B------:R-:W-:Y:S01]  /*0bc0*/  IMAD.IADD R2, R221, 0x1, -R2 ;  /* 0x00000001dd027824 */ /* 0x000fe200078e0a02 */
[--C-:B------:R-:W-:Y:S02]  /*0bd0*/  SHF.R.S32.HI R9, RZ, 0x2, R8.reuse ;  /* 0x00000002ff097819 */ /* 0x100fe40000011408 */
[----:B------:R-:W-:Y:S02]  /*0be0*/  SHF.R.S32.HI R10, RZ, 0x1f, R8 ;  /* 0x0000001fff0a7819 */ /* 0x000fe40000011408 */
[----:B------:R-:W-:-:S02]  /*0bf0*/  SHF.R.S32.HI R7, RZ, 0x5, R7 ;  /* 0x00000005ff077819 */ /* 0x000fc40000011407 */
[----:B------:R-:W-:Y:S02]  /*0c00*/  LEA.HI R10, R10, R9, RZ, 0x3 ;  /* 0x000000090a0a7211 */ /* 0x000fe400078f18ff */
[-C--:B------:R-:W-:Y:S02]  /*0c10*/  LEA.HI R3, R0, R13.reuse, RZ, 0x4 ;  /* 0x0000000d00037211 */ /* 0x080fe400078f20ff */
[----:B------:R-:W-:Y:S02]  /*0c20*/  LOP3.LUT R10, R10, 0xfffffff8, RZ, 0xc0, !PT ;  /* 0xfffffff80a0a7812 */ /* 0x000fe400078ec0ff */
[----:B------:R-:W-:Y:S02]  /*0c30*/  LEA.HI R11, R0, R13, RZ, 0x2 ;  /* 0x0000000d000b7211 */ /* 0x000fe400078f10ff */
[----:B------:R-:W-:Y:S01]  /*0c40*/  LOP3.LUT R4, R3, 0x3fffff0, RZ, 0xc0, !PT ;  /* 0x03fffff003047812 */ /* 0x000fe200078ec0ff */
[----:B------:R-:W-:Y:S01]  /*0c50*/  IMAD.IADD R10, R9, 0x1, -R10 ;  /* 0x00000001090a7824 */ /* 0x000fe200078e0a0a */
[----:B------:R-:W-:-:S02]  /*0c60*/  LOP3.LUT R11, R11, 0xfffffffc, RZ, 0xc0, !PT ;  /* 0xfffffffc0b0b7812 */ /* 0x000fc400078ec0ff */
[----:B------:R-:W-:Y:S01]  /*0c70*/  SHF.R.S32.HI R6, RZ, 0x4, R3 ;  /* 0x00000004ff067819 */ /* 0x000fe20000011403 */
[----:B------:R-:W-:Y:S01]  /*0c80*/  IMAD R7, R7, 0x10, R10 ;  /* 0x0000001007077824 */ /* 0x000fe200078e020a */
[----:B------:R-:W-:Y:S01]  /*0c90*/  LOP3.LUT R5, R5, 0xfffffc00, RZ, 0xc0, !PT ;  /* 0xfffffc0005057812 */ /* 0x000fe200078ec0ff */
[----:B------:R-:W-:Y:S01]  /*0ca0*/  IMAD.IADD R4, R13, 0x1, -R4 ;  /* 0x000000010d047824 */ /* 0x000fe200078e0a04 */
[----:B------:R-:W-:Y:S01]  /*0cb0*/  LEA.HI R3, R3, R6, RZ, 0x1 ;  /* 0x0000000603037211 */ /* 0x000fe200078f08ff */
[----:B------:R-:W-:Y:S01]  /*0cc0*/  IMAD R223, R2, 0x40, R7 ;  /* 0x0000004002df7824 */ /* 0x000fe200078e0207 */
[CC--:B------:R-:W-:Y:S01]  /*0cd0*/  LEA.HI R2, R0.reuse, R13.reuse, RZ, 0x6 ;  /* 0x0000000d00027211 */ /* 0x0c0fe200078f30ff */
[----:B------:R-:W-:Y:S01]  /*0ce0*/  IMAD.IADD R11, R13, 0x1, -R11 ;  /* 0x000000010d0b7824 */ /* 0x000fe200078e0a0b */
[----:B------:R-:W-:Y:S01]  /*0cf0*/  LEA.HI R0, R0, R13, RZ, 0x3 ;  /* 0x0000000d00007211 */ /* 0x000fe200078f18ff */
[----:B------:R-:W-:Y:S01]  /*0d00*/  IMAD R4, R4, 0x40, R5 ;  /* 0x0000004004047824 */ /* 0x000fe200078e0205 */
[----:B------:R-:W-:Y:S01]  /*0d10*/  LOP3.LUT R3, R3, 0x1ffffffe, RZ, 0xc0, !PT ;  /* 0x1ffffffe03037812 */ /* 0x000fe200078ec0ff */
[----:B------:R-:W-:Y:S01]  /*0d20*/  IMAD.SHL.U32 R2, R2, 0x8, RZ ;  /* 0x0000000802027824 */ /* 0x000fe200078e00ff */
[----:B------:R-:W-:-:S02]  /*0d30*/  SHF.R.S32.HI R153, RZ, 0x3, R0 ;  /* 0x00000003ff997819 */ /* 0x000fc40000011400 */
[----:B------:R-:W-:Y:S02]  /*0d40*/  LEA.HI R5, R11, R11, RZ, 0x1 ;  /* 0x0000000b0b057211 */ /* 0x000fe400078f08ff */
[----:B------:R-:W-:Y:S01]  /*0d50*/  IADD3 R3, R6, -R3, RZ ;  /* 0x8000000306037210 */ /* 0x000fe20007ffe0ff */
[C---:B------:R-:W-:Y:S01]  /*0d60*/  VIADD R218, R153.reuse, 0x60 ;  /* 0x0000006099da7836 */ /* 0x040fe20000000000 */
[----:B------:R-:W-:Y:S01]  /*0d70*/  LOP3.LUT R202, R0, 0xfffffff8, RZ, 0xc0, !PT ;  /* 0xfffffff800ca7812 */ /* 0x000fe200078ec0ff */
[----:B------:R-:W-:Y:S01]  /*0d80*/  VIADD R220, R153, 0x20 ;  /* 0x0000002099dc7836 */ /* 0x000fe20000000000 */
[----:B------:R-:W-:Y:S01]  /*0d90*/  LOP3.LUT R6, R5, 0x1ffffffe, RZ, 0xc0, !PT ;  /* 0x1ffffffe05067812 */ /* 0x000fe200078ec0ff */
[----:B------:R-:W-:Y:S01]  /*0da0*/  VIADD R219, R153, 0x40 ;  /* 0x0000004099db7836 */ /* 0x000fe20000000000 */
[----:B------:R-:W-:Y:S01]  /*0db0*/  SHF.R.S32.HI R7, RZ, 0x1f, R218 ;  /* 0x0000001fff077819 */ /* 0x000fe200000114da */
[----:B------:R-:W-:Y:S01]  /*0dc0*/  IMAD.IADD R202, R13, 0x1, -R202 ;  /* 0x000000010dca7824 */ /* 0x000fe200078e0aca */
[----:B------:R-:W-:Y:S01]  /*0dd0*/  SHF.R.S32.HI R5, RZ, 0x1f, R220 ;  /* 0x0000001fff057819 */ /* 0x000fe200000114dc */
[----:B------:R-:W-:Y:S01]  /*0de0*/  IMAD.SHL.U32 R192, R219, 0x40, RZ ;  /* 0x00000040dbc07824 */ /* 0x000fe200078e00ff */
[----:B------:R-:W-:Y:S01]  /*0df0*/  SHF.R.S32.HI R0, RZ, 0x1f, R219 ;  /* 0x0000001fff007819 */ /* 0x000fe200000114db */
[----:B------:R-:W-:Y:S01]  /*0e00*/  IMAD.SHL.U32 R159, R218, 0x40, RZ ;  /* 0x00000040da9f7824 */ /* 0x000fe200078e00ff */
[----:B------:R-:W-:Y:S01]  /*0e10*/  LOP3.LUT R9, R8, 0x7ffffffc, RZ, 0xc0, !PT ;  /* 0x7ffffffc08097812 */ /* 0x000fe200078ec0ff */
[----:B------:R-:W-:Y:S01]  /*0e20*/  IMAD.SHL.U32 R193, R220, 0x40, RZ ;  /* 0x00000040dcc17824 */ /* 0x000fe200078e00ff */
[----:B------:R-:W-:Y:S01]  /*0e30*/  LEA.HI R7, R7, R218, RZ, 0x3 ;  /* 0x000000da07077211 */ /* 0x000fe200078f18ff */
[----:B------:R-:W-:Y:S01]  /*0e40*/  IMAD R226, R3, 0x8, R4 ;  /* 0x0000000803e27824 */ /* 0x000fe200078e0204 */
[----:B------:R-:W-:-:S02]  /*0e50*/  SHF.L.U32 R228, R153, 0x6, RZ ;  /* 0x0000000699e47819 */ /* 0x000fc400000006ff */
[----:B------:R-:W-:Y:S01]  /*0e60*/  LEA.HI R5, R5, R220, RZ, 0x3 ;  /* 0x000000dc05057211 */ /* 0x000fe200078f18ff */
[----:B------:R-:W-:Y:S01]  /*0e70*/  IMAD.SHL.U32 R7, R7, 0x40, RZ ;  /* 0x0000004007077824 */ /* 0x000fe200078e00ff */
[----:B------:R-:W-:Y:S02]  /*0e80*/  LEA.HI R0, R0, R219, RZ, 0x3 ;  /* 0x000000db00007211 */ /* 0x000fe400078f18ff */
[----:B------:R-:W-:Y:S01]  /*0e90*/  IADD3 R9, R212, -R9, RZ ;  /* 0x80000009d4097210 */ /* 0x000fe20007ffe0ff */
[----:B------:R-:W-:Y:S01]  /*0ea0*/  IMAD.SHL.U32 R5, R5, 0x40, RZ ;  /* 0x0000004005057824 */ /* 0x000fe200078e00ff */
[----:B------:R-:W-:Y:S02]  /*0eb0*/  SHF.L.U32 R16, R202, 0x3, RZ ;  /* 0x00000003ca107819 */ /* 0x000fe400000006ff */
[----:B------:R-:W-:Y:S01]  /*0ec0*/  LOP3.LUT R3, R228, 0x1c0, RZ, 0xc0, !PT ;  /* 0x000001c0e4037812 */ /* 0x000fe200078ec0ff */
[----:B------:R-:W-:Y:S01]  /*0ed0*/  IMAD R225, R9, R12, 0x80 ;  /* 0x0000008009e17424 */ /* 0x000fe200078e020c */
[----:B------:R-:W-:Y:S01]  /*0ee0*/  SHF.L.U32 R18, R202, 0x2, RZ ;  /* 0x00000002ca127819 */ /* 0x000fe200000006ff */
[----:B------:R-:W-:Y:S01]  /*0ef0*/  VIADD R22, R16, 0x40 ;  /* 0x0000004010167836 */ /* 0x000fe20000000000 */
[----:B------:R-:W-:-:S02]  /*0f00*/  LOP3.LUT R192, R192, 0x1c0, RZ, 0xc0, !PT ;  /* 0x000001c0c0c07812 */ /* 0x000fc400078ec0ff */
[----:B------:R-:W-:Y:S01]  /*0f10*/  LOP3.LUT R159, R159, 0x1c0, RZ, 0xc0, !PT ;  /* 0x000001c09f9f7812 */ /* 0x000fe200078ec0ff */
[----:B------:R-:W-:Y:S01]  /*0f20*/  VIADD R23, R18, 0x20 ;  /* 0x0000002012177836 */ /* 0x000fe20000000000 */
[----:B------:R-:W-:Y:S02]  /*0f30*/  SHF.L.U32 R0, R0, 0x6, RZ ;  /* 0x0000000600007819 */ /* 0x000fe400000006ff */
[----:B------:R-:W-:Y:S01]  /*0f40*/  LOP3.LUT R193, R193, 0x1c0, RZ, 0xc0, !PT ;  /* 0x000001c0c1c17812 */ /* 0x000fe200078ec0ff */
[----:B------:R-:W-:Y:S01]  /*0f50*/  IMAD.SHL.U32 R214, R23, 0x2, RZ ;  /* 0x0000000217d67824 */ /* 0x000fe200078e00ff */
[----:B------:R-:W-:Y:S02]  /*0f60*/  SHF.R.U32.HI R198, RZ, 0x3, R3 ;  /* 0x00000003ffc67819 */ /* 0x000fe40000011603 */
[----:B------:R-:W-:Y:S02]  /*0f70*/  LOP3.LUT R201, R3, 0x38, R16, 0xf8, !PT ;  /* 0x0000003803c97812 */ /* 0x000fe400078ef810 */
[----:B------:R-:W-:-:S02]  /*0f80*/  IADD3 R6, R11, -R6, RZ ;  /* 0x800000060b067210 */ /* 0x000fc40007ffe0ff */
[----:B------:R-:W-:Y:S02]  /*0f90*/  LOP3.LUT R199, R2, 0xfffffe00, RZ, 0xc0, !PT ;  /* 0xfffffe0002c77812 */ /* 0x000fe400078ec0ff */
[----:B------:R-:W-:Y:S01]  /*0fa0*/  SHF.R.U32.HI R9, RZ, 0x3, R192 ;  /* 0x00000003ff097819 */ /* 0x000fe200000116c0 */
[----:B------:R-:W-:Y:S01]  /*0fb0*/  IMAD R224, R6, 0x8, R223 ;  /* 0x0000000806e07824 */ /* 0x000fe200078e02df */
[--C-:B------:R-:W-:Y:S02]  /*0fc0*/  LOP3.LUT R3, R192, 0x38, R16.reuse, 0xf8, !PT ;  /* 0x00000038c0037812 */ /* 0x100fe400078ef810 */
[----:B------:R-:W-:Y:S02]  /*0fd0*/  SHF.R.U32.HI R229, RZ, 0x3, R159 ;  /* 0x00000003ffe57819 */ /* 0x000fe4000001169f */
[----:B------:R-:W-:Y:S02]  /*0fe0*/  LOP3.LUT R8, R159, 0x38, R16, 0xf8, !PT ;  /* 0x000000389f087812 */ /* 0x000fe400078ef810 */
[----:B------:R-:W-:-:S02]  /*0ff0*/  LOP3.LUT R196, R0, 0xfffffe00, RZ, 0xc0, !PT ;  /* 0xfffffe0000c47812 */ /* 0x000fc400078ec0ff */
[----:B------:R-:W-:Y:S02]  /*1000*/  LOP3.LUT R195, R7, 0xfffffe00, RZ, 0xc0, !PT ;  /* 0xfffffe0007c37812 */ /* 0x000fe400078ec0ff */
[----:B------:R-:W-:Y:S02]  /*1010*/  SHF.R.U32.HI R11, RZ, 0x3, R193 ;  /* 0x00000003ff0b7819 */ /* 0x000fe400000116c1 */
[----:B------:R-:W-:Y:S02]  /*1020*/  LOP3.LUT R4, R193, 0x38, R16, 0xf8, !PT ;  /* 0x00000038c1047812 */ /* 0x000fe400078ef810 */
[----:B------:R-:W-:Y:S02]  /*1030*/  LOP3.LUT R197, R5, 0xfffffe00, RZ, 0xc0, !PT ;  /* 0xfffffe0005c57812 */ /* 0x000fe400078ec0ff */
[----:B------:R-:W-:Y:S02]  /*1040*/  LOP3.LUT R201, R199, R201, R198, 0xf6, !PT ;  /* 0x000000c9c7c97212 */ /* 0x000fe400078ef6c6 */
[----:B------:R-:W-:-:S02]  /*1050*/  LOP3.LUT R216, R196, R3, R9, 0xf6, !PT ;  /* 0x00000003c4d87212 */ /* 0x000fc400078ef609 */
[----:B------:R-:W-:Y:S01]  /*1060*/  LOP3.LUT R8, R195, R8, R229, 0xf6, !PT ;  /* 0x00000008c3087212 */ /* 0x000fe200078ef6e5 */
[----:B------:R-:W-:Y:S01]  /*1070*/  IMAD R200, R201, 0x2, R211 ;  /* 0x00000002c9c87824 */ /* 0x000fe200078e02d3 */
[----:B------:R-:W-:Y:S01]  /*1080*/  SHF.R.S32.HI R10, RZ, 0x1f, R23 ;  /* 0x0000001fff0a7819 */ /* 0x000fe20000011417 */
[----:B------:R-:W-:Y:S01]  /*1090*/  IMAD R216, R216, 0x2, R211 ;  /* 0x00000002d8d87824 */ /* 0x000fe200078e02d3 */
[----:B------:R-:W-:Y:S01]  /*10a0*/  LOP3.LUT R4, R197, R4, R11, 0xf6, !PT ;  /* 0x00000004c5047212 */ /* 0x000fe200078ef60b */
[----:B------:R-:W-:Y:S01]  /*10b0*/  IMAD R215, R8, 0x2, R211 ;  /* 0x0000000208d77824 */ /* 0x000fe200078e02d3 */
[----:B------:R-:W-:Y:S02]  /*10c0*/  SHF.R.S32.HI R227, RZ, 0x1f, R153 ;  /* 0x0000001fffe37819 */ /* 0x000fe40000011499 */
[----:B------:R-:W-:Y:S02]  /*10d0*/  SHF.R.S32.HI R19, RZ, 0x1f, R18 ;  /* 0x0000001fff137819 */ /* 0x000fe40000011412 */
[----:B------:R-:W-:-:S02]  /*10e0*/  SHF.R.S32.HI R17, RZ, 0x1f, R16 ;  /* 0x0000001fff117819 */ /* 0x000fc40000011410 */
[----:B------:R-:W-:Y:S02]  /*10f0*/  SHF.R.S32.HI R2, RZ, 0x1f, R22 ;  /* 0x0000001fff027819 */ /* 0x000fe40000011416 */
[----:B------:R-:W-:Y:S02]  /*1100*/  SHF.L.U64.HI R213, R23, 0x1, R10 ;  /* 0x0000000117d57819 */ /* 0x000fe4000001020a */
[----:B------:R-:W-:Y:S02]  /*1110*/  LEA R217, R4, R211, 0x1 ;  /* 0x000000d304d97211 */ /* 0x000fe400078e08ff */
[----:B--2---:R-:W-:-:S07]  /*1120*/  LOP3.LUT R157, R14, 0x1, RZ, 0xfc, !PT ;  /* 0x000000010e9d7812 */ /* 0x004fce00078efcff */
.L_x_676:
[----:B0-----:R-:W0:Y:S02]  /*1130*/  LDC.64 R4, c[0x0][0xc88] ;  /* 0x00032200ff047b82 */ /* 0x001e240000000a00 */
[----:B0-----:R-:W-:-:S05]  /*1140*/  IMAD.WIDE R4, R43, 0x4, R4 ;  /* 0x000000042b047825 */ /* 0x001fca00078e0204 */
[----:B--2---:R-:W2:Y:S01]  /*1150*/  LDG.E R206, desc[UR38][R4.64] ;  /* 0x0000002604ce7981 */ /* 0x004ea2000c1e1900 */
[----:B------:R-:W-:Y:S05]  /*1160*/  YIELD ;  /* 0x0000000000007946 */ /* 0x000fea0003800000 */
[----:B------:R-:W-:Y:S01]  /*1170*/  ULDC.64 UR4, c[0x0][0xa28] ;  /* 0x00028a0000047ab9 */ /* 0x000fe20000000a00 */
[----:B------:R-:W-:Y:S01]  /*1180*/  ULDC.64 UR8, c[0x0][0xa18] ;  /* 0x0002860000087ab9 */ /* 0x000fe20000000a00 */
[----:B------:R-:W-:Y:S01]  /*1190*/  ISETP.NE.U32.AND P1, PT, RZ, UR4, PT ;  /* 0x00000004ff007c0c */ /* 0x000fe2000bf25070 */
[----:B------:R-:W-:Y:S01]  /*11a0*/  ULDC.64 UR6, c[0x0][0xa08] ;  /* 0x0002820000067ab9 */ /* 0x000fe20000000a00 */
[----:B------:R-:W-:Y:S01]  /*11b0*/  IMAD.MOV.U32 R0, RZ, RZ, RZ ;  /* 0x000000ffff007224 */ /* 0x000fe200078e00ff */
[----:B------:R-:W-:Y:S01]  /*11c0*/  ISETP.NE.U32.AND P0, PT, RZ, UR6, PT ;  /* 0x00000006ff007c0c */ /* 0x000fe2000bf05070 */
[----:B------:R-:W-:Y:S01]  /*11d0*/  IMAD.MOV.U32 R30, RZ, RZ, RZ ;  /* 0x000000ffff1e7224 */ /* 0x000fe200078e00ff */
[----:B------:R-:W-:-:S02]  /*11e0*/  ISETP.NE.AND.EX P1, PT, RZ, UR5, PT, P1 ;  /* 0x00000005ff007c0c */ /* 0x000fc4000bf25310 */
[----:B------:R-:W-:Y:S02]  /*11f0*/  ISETP.NE.AND.EX P0, PT, RZ, UR7, PT, P0 ;  /* 0x00000007ff007c0c */ /* 0x000fe4000bf05300 */
[----:B--2---:R-:W-:-:S09]  /*1200*/  SHF.R.S32.HI R209, RZ, 0x1f, R206 ;  /* 0x0000001fffd17819 */ /* 0x004fd200000114ce */
[C---:B------:R-:W-:Y:S02]  /*1210*/  @P1 LEA R6, P2, R206.reuse, UR4, 0x2 ;  /* 0x00000004ce061c11 */ /* 0x040fe4000f8410ff */
[C---:B------:R-:W-:Y:S02]  /*1220*/  SHF.L.U32 R204, R206.reuse, 0x2, RZ ;  /* 0x00000002cecc7819 */ /* 0x040fe400000006ff */
[C-C-:B----4-:R-:W-:Y:S02]  /*1230*/  @P1 LEA.HI.X R7, R206.reuse, UR5, R209.reuse, 0x2, P2 ;  /* 0x00000005ce071c11 */ /* 0x150fe400090f14d1 */
[----:B------:R-:W-:Y:S01]  /*1240*/  ISETP.NE.U32.AND P2, PT, RZ, UR8, PT ;  /* 0x00000008ff007c0c */ /* 0x000fe2000bf45070 */
[----:B------:R-:W-:Y:S01]  /*1250*/  ULDC UR4, c[0x0][0x288] ;  /* 0x0000a20000047ab9 */ /* 0x000fe20000000800 */
[----:B------:R-:W-:Y:S01]  /*1260*/  SHF.L.U64.HI R205, R206, 0x2, R209 ;  /* 0x00000002cecd7819 */ /* 0x000fe200000102d1 */
[----:B------:R0:W5:Y:S01]  /*1270*/  @P1 LDG.E R0, desc[UR38][R6.64] ;  /* 0x0000002606001981 */ /* 0x000162000c1e1900 */
[----:B------:R-:W-:-:S02]  /*1280*/  ISETP.NE.AND.EX P2, PT, RZ, UR9, PT, P2 ;  /* 0x00000009ff007c0c */ /* 0x000fc4000bf45320 */
[----:B------:R-:W-:Y:S01]  /*1290*/  IADD3 R8, P3, R204, UR6, RZ ;  /* 0x00000006cc087c10 */ /* 0x000fe2000ff7e0ff */
[----:B------:R-:W-:Y:S01]  /*12a0*/  IMAD.U32 R95, RZ, RZ, UR4 ;  /* 0x00000004ff5f7e24 */ /* 0x000fe2000f8e00ff */
[----:B------:R-:W-:Y:S02]  /*12b0*/  ULDC.64 UR4, c[0x0][0x418] ;  /* 0x0001060000047ab9 */ /* 0x000fe40000000a00 */
[----:B------:R-:W-:-:S05]  /*12c0*/  IADD3.X R9, R205, UR7, RZ, P3, !PT ;  /* 0x00000007cd097c10 */ /* 0x000fca0009ffe4ff */
[----:B------:R0:W5:Y:S02]  /*12d0*/  @P0 LDG.E R30, desc[UR38][R8.64] ;  /* 0x00000026081e0981 */ /* 0x000164000c1e1900 */
[----:B------:R-:W-:-:S04]  /*12e0*/  @P2 IADD3 R4, P1, R204, UR8, RZ ;  /* 0x00000008cc042c10 */ /* 0x000fc8000ff3e0ff */
[----:B------:R-:W-:-:S05]  /*12f0*/  @P2 IADD3.X R5, R205, UR9, RZ, P1, !PT ;  /* 0x00000009cd052c10 */ /* 0x000fca0008ffe4ff */
[----:B------:R0:W5:Y:S01]  /*1300*/  @P2 LDG.E R95, desc[UR38][R4.64] ;  /* 0x00000026045f2981 */ /* 0x000162000c1e1900 */
[----:B------:R-:W-:-:S03]  /*1310*/  UISETP.NE.U32.AND UP0, UPT, UR4, URZ, UPT ;  /* 0x0000003f0400728c */ /* 0x000fc6000bf05070 */
[----:B------:R-:W-:Y:S01]  /*1320*/  ULDC UR4, c[0x0][0x424] ;  /* 0x0001090000047ab9 */ /* 0x000fe20000000800 */
[----:B------:R-:W-:-:S03]  /*1330*/  UISETP.NE.AND.EX UP0, UPT, UR5, URZ, UPT, UP0 ;  /* 0x0000003f0500728c */ /* 0x000fc6000bf05300 */
[----:B------:R-:W-:Y:S01]  /*1340*/  ULDC UR5, c[0x0][0x2f0] ;  /* 0x0000bc0000057ab9 */ /* 0x000fe20000000800 */
[----:B------:R-:W-:-:S04]  /*1350*/  USEL UR4, UR4, 0x1, UP0 ;  /* 0x0000000104047887 */ /* 0x000fc80008000000 */
[----:B------:R-:W-:-:S03]  /*1360*/  UIMAD UR4, UR4, UR5, URZ ;  /* 0x00000005040472a4 */ /* 0x000fc6000f8e023f */
[----:B------:R-:W-:Y:S02]  /*1370*/  ULDC UR5, c[0x0][0x348] ;  /* 0x0000d20000057ab9 */ /* 0x000fe40000000800 */
[----:B------:R-:W-:Y:S01]  /*1380*/  MOV R25, UR5 ;  /* 0x0000000500197c02 */ /* 0x000fe20008000f00 */
[----:B------:R-:W-:Y:S02]  /*1390*/  IMAD.U32 R29, RZ, RZ, UR4 ;  /* 0x00000004ff1d7e24 */ /* 0x000fe4000f8e00ff */
[----:B------:R-:W-:Y:S01]  /*13a0*/  IMAD.MOV.U32 R26, RZ, RZ, R206 ;  /* 0x000000ffff1a7224 */ /* 0x000fe200078e00ce */
[----:B0--3--:R-:W-:Y:S06]  /*13b0*/  @P2 BRA `(.L_x_481) ;  /* 0x0000000000242947 */ /* 0x009fec0003800000 */
[----:B------:R-:W-:Y:S02]  /*13c0*/  ULDC.64 UR4, c[0x0][0xa00] ;  /* 0x0002800000047ab9 */ /* 0x000fe40000000a00 */
[----:B------:R-:W-:-:S04]  /*13d0*/  ISETP.NE.U32.AND P1, PT, RZ, UR4, PT ;  /* 0x00000004ff007c0c */ /* 0x000fc8000bf25070 */
[----:B------:R-:W-:-:S13]  /*13e0*/  ISETP.NE.AND.EX P1, PT, RZ, UR5, PT, P1 ;  /* 0x00000005ff007c0c */ /* 0x000fda000bf25310 */
[----:B------:R-:W-:Y:S05]  /*13f0*/  @!P1 BRA `(.L_x_481) ;  /* 0x0000000000149947 */ /* 0x000fea0003800000 */
[----:B------:R-:W0:Y:S02]  /*1400*/  LDC.64 R4, c[0x0][0xa00] ;  /* 0x00028000ff047b82 */ /* 0x000e240000000a00 */
[----:B0-----:R-:W-:-:S05]  /*1410*/  IMAD.WIDE R4, R26, 0x4, R4 ;  /* 0x000000041a047825 */ /* 0x001fca00078e0204 */
[----:B-----5:R-:W2:Y:S04]  /*1420*/  LDG.E R95, desc[UR38][R4.64] ;  /* 0x00000026045f7981 */ /* 0x020ea8000c1e1900 */
[----:B------:R-:W2:Y:S02]  /*1430*/  LDG.E R6, desc[UR38][R4.64+0x4] ;  /* 0x0000042604067981 */ /* 0x000ea4000c1e1900 */
[----:B--2---:R-:W-:-:S07]  /*1440*/  IMAD.IADD R95, R6, 0x1, -R95 ;  /* 0x00000001065f7824 */ /* 0x004fce00078e0a5f */
.L_x_481:
[----:B------:R-:W-:Y:S01]  /*1450*/  ULDC.64 UR4, c[0x0][0xa20] ;  /* 0x0002880000047ab9 */ /* 0x000fe20000000a00 */
[----:B------:R-:W-:Y:S01]  /*1460*/  MOV R208, R41 ;  /* 0x0000002900d07202 */ /* 0x000fe20000000f00 */
[----:B------:R-:W-:Y:S01]  /*1470*/  IMAD.MOV.U32 R203, RZ, RZ, R42 ;  /* 0x000000ffffcb7224 */ /* 0x000fe200078e002a */
[----:B------:R-:W-:-:S04]  /*1480*/  ISETP.NE.U32.AND P1, PT, RZ, UR4, PT ;  /* 0x00000004ff007c0c */ /* 0x000fc8000bf25070 */
[----:B------:R-:W-:-:S13]  /*1490*/  ISETP.NE.AND.EX P1, PT, RZ, UR5, PT, P1 ;  /* 0x00000005ff007c0c */ /* 0x000fda000bf25310 */
[----:B------:R-:W-:Y:S05]  /*14a0*/  @!P1 BRA `(.L_x_482) ;  /* 0x0000000000109947 */ /* 0x000fea0003800000 */
[----:B------:R-:W-:-:S04]  /*14b0*/  IADD3 R4, P0, R204, UR4, RZ ;  /* 0x00000004cc047c10 */ /* 0x000fc8000ff1e0ff */
[----:B------:R-:W-:-:S05]  /*14c0*/  IADD3.X R5, R205, UR5, RZ, P0, !PT ;  /* 0x00000005cd057c10 */ /* 0x000fca00087fe4ff */
[----:B------:R0:W5:Y:S01]  /*14d0*/  LDG.E R29, desc[UR38][R4.64] ;  /* 0x00000026041d7981 */ /* 0x000162000c1e1900 */
[----:B------:R-:W-:Y:S05]  /*14e0*/  BRA `(.L_x_483) ;  /* 0x0000000000107947 */ /* 0x000fea0003800000 */
.L_x_482:
[----:B------:R-:W-:Y:S05]  /*14f0*/  @!P0 BRA `(.L_x_483) ;  /* 0x00000000000c8947 */ /* 0x000fea0003800000 */
[----:B------:R-:W2:Y:S04]  /*1500*/  LDG.E R4, desc[UR38][R8.64] ;  /* 0x0000002608047981 */ /* 0x000ea8000c1e1900 */
[----:B------:R-:W2:Y:S02]  /*1510*/  LDG.E R29, desc[UR38][R8.64+0x4] ;  /* 0x00000426081d7981 */ /* 0x000ea4000c1e1900 */
[----:B--2---:R-:W-:-:S07]  /*1520*/  IMAD.IADD R29, R29, 0x1, -R4 ;  /* 0x000000011d1d7824 */ /* 0x004fce00078e0a04 */
.L_x_483:
[----:B------:R-:W-:Y:S02]  /*1530*/  ULDC.64 UR4, c[0x0][0xa10] ;  /* 0x0002840000047ab9 */ /* 0x000fe40000000a00 */
[----:B------:R-:W-:-:S04]  /*1540*/  ISETP.NE.U32.AND P0, PT, RZ, UR4, PT ;  /* 0x00000004ff007c0c */ /* 0x000fc8000bf05070 */
[----:B------:R-:W-:Y:S01]  /*1550*/  ISETP.NE.AND.EX P0, PT, RZ, UR5, PT, P0 ;  /* 0x00000005ff007c0c */ /* 0x000fe2000bf05300 */
[----:B------:R-:W-:-:S12]  /*1560*/  ULDC.64 UR4, c[0x0][0xa30] ;  /* 0x00028c0000047ab9 */ /* 0x000fd80000000a00 */
[----:B0-----:R-:W0:Y:S02]  /*1570*/  @P0 LDC.64 R4, c[0x0][0xa10] ;  /* 0x00028400ff040b82 */ /* 0x001e240000000a00 */
[----:B0-----:R-:W-:-:S05]  /*1580*/  @P0 IMAD.WIDE R4, R26, 0x4, R4 ;  /* 0x000000041a040825 */ /* 0x001fca00078e0204 */
[----:B------:R-:W2:Y:S04]  /*1590*/  @P0 LDG.E R3, desc[UR38][R4.64] ;  /* 0x0000002604030981 */ /* 0x000ea8000c1e1900 */
[----:B------:R-:W2:Y:S01]  /*15a0*/  @P0 LDG.E R8, desc[UR38][R4.64+0x4] ;  /* 0x0000042604080981 */ /* 0x000ea2000c1e1900 */
[----:B-----5:R-:W-:Y:S01]  /*15b0*/  IADD3 R10, -R0, R29, RZ ;  /* 0x0000001d000a7210 */ /* 0x020fe20007ffe1ff */
[----:B------:R-:W-:Y:S01]  /*15c0*/  IMAD.MOV.U32 R24, RZ, RZ, R29 ;  /* 0x000000ffff187224 */ /* 0x000fe200078e001d */
[----:B------:R-:W-:Y:S02]  /*15d0*/  ISETP.NE.U32.AND P1, PT, RZ, UR4, PT ;  /* 0x00000004ff007c0c */ /* 0x000fe4000bf25070 */
[----:B------:R-:W-:Y:S02]  /*15e0*/  IADD3 R27, -R10, RZ, RZ ;  /* 0x000000ff0a1b7210 */ /* 0x000fe40007ffe1ff */
[----:B------:R-:W-:-:S02]  /*15f0*/  ISETP.NE.AND.EX P1, PT, RZ, UR5, PT, P1 ;  /* 0x00000005ff007c0c */ /* 0x000fc4000bf25310 */
[----:B------:R-:W-:-:S11]  /*1600*/  VIMNMX R27, RZ, R27, !PT ;  /* 0x0000001bff1b7248 */ /* 0x000fd60007fe0100 */
[----:B------:R-:W-:-:S04]  /*1610*/  @P1 IADD3 R6, P2, R204, UR4, RZ ;  /* 0x00000004cc061c10 */ /* 0x000fc8000ff5e0ff */
[----:B------:R-:W-:-:S05]  /*1620*/  @P1 IADD3.X R7, R205, UR5, RZ, P2, !PT ;  /* 0x00000005cd071c10 */ /* 0x000fca00097fe4ff */
[----:B------:R0:W5:Y:S01]  /*1630*/  @P1 LDG.E R24, desc[UR38][R6.64] ;  /* 0x0000002606181981 */ /* 0x000162000c1e1900 */
[----:B--2---:R-:W-:-:S04]  /*1640*/  @P0 IMAD.IADD R25, R8, 0x1, -R3 ;  /* 0x0000000108190824 */ /* 0x004fc800078e0a03 */
[----:B------:R-:W-:-:S04]  /*1650*/  IMAD.IADD R96, R10, 0x1, R25 ;  /* 0x000000010a607824 */ /* 0x000fc800078e0219 */
[----:B------:R-:W-:-:S05]  /*1660*/  VIADD R0, R96, 0x7f ;  /* 0x0000007f60007836 */ /* 0x000fca0000000000 */
[----:B------:R-:W-:-:S04]  /*1670*/  SHF.R.S32.HI R3, RZ, 0x1f, R0 ;  /* 0x0000001fff037819 */ /* 0x000fc80000011400 */
[----:B------:R-:W-:-:S04]  /*1680*/  LEA.HI R3, R3, R0, RZ, 0x7 ;  /* 0x0000000003037211 */ /* 0x000fc800078f38ff */
[----:B------:R-:W-:Y:S02]  /*1690*/  LOP3.LUT R0, R3, 0xffffff80, RZ, 0xc0, !PT ;  /* 0xffffff8003007812 */ /* 0x000fe400078ec0ff */
[----:B------:R-:W-:Y:S02]  /*16a0*/  SHF.R.S32.HI R210, RZ, 0x7, R3 ;  /* 0x00000007ffd27819 */ /* 0x000fe40000011403 */
[----:B------:R-:W-:-:S04]  /*16b0*/  VIADDMNMX R0, R0, -R10, R25, PT ;  /* 0x8000000a00007246 */ /* 0x000fc80003800119 */
[----:B------:R-:W-:Y:S02]  /*16c0*/  ISETP.GT.AND P0, PT, R0, R27, PT ;  /* 0x0000001b0000720c */ /* 0x000fe40003f04270 */
[----:B------:R-:W-:-:S05]  /*16d0*/  SHF.R.U32.HI R27, RZ, 0x7, R27 ;  /* 0x00000007ff1b7819 */ /* 0x000fca000001161b */
[----:B------:R-:W-:-:S06]  /*16e0*/  IMAD.MOV.U32 R28, RZ, RZ, R27 ;  /* 0x000000ffff1c7224 */ /* 0x000fcc00078e001b */
[----:B------:R-:W-:-:S05]  /*16f0*/  @P0 VIADD R0, R0, 0x7f ;  /* 0x0000007f00000836 */ /* 0x000fca0000000000 */
[----:B------:R-:W-:-:S04]  /*1700*/  @P0 SHF.R.S32.HI R5, RZ, 0x1f, R0 ;  /* 0x0000001fff050819 */ /* 0x000fc80000011400 */
[----:B------:R-:W-:-:S04]  /*1710*/  @P0 LEA.HI R5, R5, R0, RZ, 0x7 ;  /* 0x0000000005050211 */ /* 0x000fc800078f38ff */
[----:B------:R-:W-:Y:S02]  /*1720*/  @P0 SHF.R.S32.HI R28, RZ, 0x7, R5 ;  /* 0x00000007ff1c0819 */ /* 0x000fe40000011405 */
[----:B------:R-:W-:Y:S02]  /*1730*/  PLOP3.LUT P0, PT, PT, PT, PT, 0x80, 0x0 ;  /* 0x000000000000781c */ /* 0x000fe40003f0f070 */
[----:B------:R-:W-:-:S13]  /*1740*/  ISETP.GT.AND P1, PT, R28, R27, PT ;  /* 0x0000001b1c00720c */ /* 0x000fda0003f24270 */
[----:B0-----:R-:W-:Y:S05]  /*1750*/  @!P1 BRA `(.L_x_484) ;  /* 0x00000068004c9947 */ /* 0x001fea0003800000 */
[----:B------:R-:W-:Y:S01]  /*1760*/  VIADD R0, R156, 0x18400 ;  /* 0x000184009c007836 */ /* 0x000fe20000000000 */
[----:B------:R-:W-:Y:S04]  /*1770*/  BSSY B6, `(.L_x_485) ;  /* 0x0000013000067945 */ /* 0x000fe80003800000 */
[----:B------:R-:W-:-:S13]  /*1780*/  LOP3.LUT P0, RZ, R0, 0x3ff, RZ, 0xc0, !PT ;  /* 0x000003ff00ff7812 */ /* 0x000fda000780c0ff */
[----:B------:R-:W-:Y:S05]  /*1790*/  @!P0 BRA `(.L_x_486) ;  /* 0x0000000000408947 */ /* 0x000fea0003800000 */
[----:B------:R-:W-:Y:S01]  /*17a0*/  MOV R0, 0x0 ;  /* 0x0000000000007802 */ /* 0x000fe20000000f00 */
[----:B------:R-:W-:Y:S01]  /*17b0*/  ULDC.64 UR4, c[0x4][0x80] ;  /* 0x0100200000047ab9 */ /* 0x000fe20000000a00 */
[----:B------:R-:W-:Y:S01]  /*17c0*/  ULDC.64 UR6, c[0x4][0x18] ;  /* 0x0100060000067ab9 */ /* 0x000fe20000000a00 */
[----:B------:R-:W-:Y:S01]  /*17d0*/  MOV R4, UR4 ;  /* 0x0000000400047c02 */ /* 0x000fe20008000f00 */
[----:B------:R0:W1:Y:S01]  /*17e0*/  LDC.64 R14, c[0x4][R0] ;  /* 0x01000000000e7b82 */ /* 0x0000620000000a00 */
[----:B------:R-:W-:Y:S01]  /*17f0*/  IMAD.U32 R5, RZ, RZ, UR5 ;  /* 0x00000005ff057e24 */ /* 0x000fe2000f8e00ff */
[----:B------:R-:W-:Y:S01]  /*1800*/  ULDC.64 UR4, c[0x4][0x88] ;  /* 0x0100220000047ab9 */ /* 0x000fe20000000a00 */
[----:B------:R-:W-:Y:S01]  /*1810*/  MOV R10, UR6 ;  /* 0x00000006000a7c02 */ /* 0x000fe20008000f00 */
[----:B------:R-:W-:Y:S01]  /*1820*/  IMAD.U32 R6, RZ, RZ, UR4 ;  /* 0x00000004ff067e24 */ /* 0x000fe2000f8e00ff */
[----:B------:R-:W-:Y:S01]  /*1830*/  MOV R13, RZ ;  /* 0x000000ff000d7202 */ /* 0x000fe20000000f00 */
[----:B------:R-:W-:-:S02]  /*1840*/  IMAD.U32 R7, RZ, RZ, UR5 ;  /* 0x00000005ff077e24 */ /* 0x000fc4000f8e00ff */
[----:B------:R-:W-:Y:S02]  /*1850*/  IMAD.U32 R11, RZ, RZ, UR7 ;  /* 0x00000007ff0b7e24 */ /* 0x000fe4000f8e00ff */
[----:B------:R-:W-:Y:S02]  /*1860*/  IMAD.MOV.U32 R8, RZ, RZ, 0x70 ;  /* 0x00000070ff087424 */ /* 0x000fe400078e00ff */
[----:B0-----:R-:W-:-:S07]  /*1870*/  IMAD.MOV.U32 R12, RZ, RZ, 0x1 ;  /* 0x00000001ff0c7424 */ /* 0x001fce00078e00ff */
[----:B------:R-:W-:-:S07]  /*1880*/  LEPC R20, `(.L_x_486) ;  /* 0x000000001014794e */ /* 0x000fce0000000000 */
[----:B-1---5:R-:W-:Y:S05]  /*1890*/  CALL.ABS.NOINC R14 ;  /* 0x000000000e007343 */ /* 0x022fea0003c00000 */
.L_x_486:
[----:B------:R-:W-:Y:S05]  /*18a0*/  BSYNC B6 ;  /* 0x0000000000067941 */ /* 0x000fea0003800000 */
.L_x_485:
[----:B------:R-:W-:Y:S01]  /*18b0*/  VIADD R0, R156, 0x400 ;  /* 0x000004009c007836 */ /* 0x000fe20000000000 */
[----:B------:R-:W-:Y:S04]  /*18c0*/  BSSY B6, `(.L_x_487) ;  /* 0x0000013000067945 */ /* 0x000fe80003800000 */
[----:B------:R-:W-:-:S13]  /*18d0*/  LOP3.LUT P0, RZ, R0, 0x3ff, RZ, 0xc0, !PT ;  /* 0x000003ff00ff7812 */ /* 0x000fda000780c0ff */
[----:B------:R-:W-:Y:S05]  /*18e0*/  @!P0 BRA `(.L_x_488) ;  /* 0x0000000000408947 */ /* 0x000fea0003800000 */
[----:B------:R-:W-:Y:S01]  /*18f0*/  MOV R0, 0x0 ;  /* 0x0000000000007802 */ /* 0x000fe20000000f00 */
[----:B------:R-:W-:Y:S01]  /*1900*/  ULDC.64 UR4, c[0x4][0x80] ;  /* 0x0100200000047ab9 */ /* 0x000fe20000000a00 */
[----:B------:R-:W-:Y:S01]  /*1910*/  ULDC.64 UR6, c[0x4][0x18] ;  /* 0x0100060000067ab9 */ /* 0x000fe20000000a00 */
[----:B------:R-:W-:Y:S01]  /*1920*/  IMAD.U32 R4, RZ, RZ, UR4 ;  /* 0x00000004ff047e24 */ /* 0x000fe2000f8e00ff */
[----:B------:R0:W1:Y:S01]  /*1930*/  LDC.64 R14, c[0x4][R0] ;  /* 0x01000000000e7b82 */ /* 0x0000620000000a00 */
[----:B------:R-:W-:Y:S01]  /*1940*/  IMAD.U32 R5, RZ, RZ, UR5 ;  /* 0x00000005ff057e24 */ /* 0x000fe2000f8e00ff */
[----:B------:R-:W-:Y:S01]  /*1950*/  ULDC.64 UR4, c[0x4][0x88] ;  /* 0x0100220000047ab9 */ /* 0x000fe20000000a00 */
[----:B------:R-:W-:Y:S01]  /*1960*/  IMAD.U32 R10, RZ, RZ, UR6 ;  /* 0x00000006ff0a7e24 */ /* 0x000fe2000f8e00ff */
[----:B------:R-:W-:Y:S01]  /*1970*/  MOV R6, UR4 ;  /* 0x0000000400067c02 */ /* 0x000fe20008000f00 */
[----:B------:R-:W-:Y:S01]  /*1980*/  IMAD.U32 R7, RZ, RZ, UR5 ;  /* 0x00000005ff077e24 */ /* 0x000fe2000f8e00ff */
[----:B------:R-:W-:Y:S01]  /*1990*/  MOV R8, 0x70 ;  /* 0x0000007000087802 */ /* 0x000fe20000000f00 */
[----:B------:R-:W-:-:S02]  /*19a0*/  IMAD.U32 R11, RZ, RZ, UR7 ;  /* 0x00000007ff0b7e24 */ /* 0x000fc4000f8e00ff */
[----:B------:R-:W-:Y:S02]  /*19b0*/  IMAD.MOV.U32 R12, RZ, RZ, 0x1 ;  /* 0x00000001ff0c7424 */ /* 0x000fe400078e00ff */
[----:B0-----:R-:W-:-:S07]  /*19c0*/  IMAD.MOV.U32 R13, RZ, RZ, RZ ;  /* 0x000000ffff0d7224 */ /* 0x001fce00078e00ff */
[----:B------:R-:W-:-:S07]  /*19d0*/  LEPC R20, `(.L_x_488) ;  /* 0x000000001014794e */ /* 0x000fce0000000000 */
[----:B-1---5:R-:W-:Y:S05]  /*19e0*/  CALL.ABS.NOINC R14 ;  /* 0x000000000e007343 */ /* 0x022fea0003c00000 */
.L_x_488:
[----:B------:R-:W-:Y:S05]  /*19f0*/  BSYNC B6 ;  /* 0x0000000000067941 */ /* 0x000fea0003800000 */
.L_x_487:
[----:B------:R-:W-:Y:S01]  /*1a00*/  ULDC.64 UR4, c[0x0][0x9f8] ;  /* 0x00027e0000047ab9 */ /* 0x000fe20000000a00 */
[----:B------:R-:W0:Y:S01]  /*1a10*/  LDC R37, c[0x0][0x3f4] ;  /* 0x0000fd00ff257b82 */ /* 0x000e220000000800 */
[----:B------:R-:W-:-:S04]  /*1a20*/  ISETP.NE.U32.AND P0, PT, RZ, UR4, PT ;  /* 0x00000004ff007c0c */ /* 0x000fc8000bf05070 */
[----:B------:R-:W-:-:S03]  /*1a30*/  ISETP.NE.AND.EX P0, PT, RZ, UR5, PT, P0 ;  /* 0x00000005ff007c0c */ /* 0x000fc6000bf05300 */
[----:B------:R-:W1:Y:S08]  /*1a40*/  LDC.64 R14, c[0x0][0x3f8] ;  /* 0x0000fe00ff0e7b82 */ /* 0x000e700000000a00 */
[----:B------:R-:W2:Y:S02]  /*1a50*/  LDC.64 R34, c[0x0][0x408] ;  /* 0x00010200ff227b82 */ /* 0x000ea40000000a00 */
[----:B------:R-:W-:-:S04]  /*1a60*/  @P0 IADD3 R4, P1, R204, UR4, RZ ;  /* 0x00000004cc040c10 */ /* 0x000fc8000ff3e0ff */
[----:B------:R-:W-:-:S05]  /*1a70*/  @P0 IADD3.X R5, R205, UR5, RZ, P1, !PT ;  /* 0x00000005cd050c10 */ /* 0x000fca0008ffe4ff */
[----:B------:R3:W4:Y:S01]  /*1a80*/  @P0 LDG.E R26, desc[UR38][R4.64] ;  /* 0x00000026041a0981 */ /* 0x000722000c1e1900 */
[----:B0-----:R-:W-:Y:S01]  /*1a90*/  ISETP.GE.AND P0, PT, R16, R37, PT ;  /* 0x000000251000720c */ /* 0x001fe20003f06270 */
[----:B------:R-:W-:Y:S01]  /*1aa0*/  IMAD.IADD R0, R30, 0x1, R29 ;  /* 0x000000011e007824 */ /* 0x000fe200078e021d */
[----:B------:R-:W-:Y:S01]  /*1ab0*/  SHF.R.U32.HI R21, RZ, 0x3, R193 ;  /* 0x00000003ff157819 */ /* 0x000fe200000116c1 */
[----:B------:R-:W0:Y:S01]  /*1ac0*/  S2R R38, SR_TID.X ;  /* 0x0000000000267919 */ /* 0x000e220000002100 */
[----:B------:R-:W-:Y:S01]  /*1ad0*/  SEL R3, R37, RZ, P0 ;  /* 0x000000ff25037207 */ /* 0x000fe20000000000 */
[----:B-1----:R-:W-:Y:S01]  /*1ae0*/  IMAD.WIDE.U32 R6, R153, R14, R18 ;  /* 0x0000000e99067225 */ /* 0x002fe200078e0012 */
[----:B------:R-:W-:Y:S02]  /*1af0*/  SHF.R.U32.HI R20, RZ, 0x3, R192 ;  /* 0x00000003ff147819 */ /* 0x000fe400000116c0 */
[----:B------:R-:W-:Y:S01]  /*1b00*/  LEA R36, R202, R153, 0x5 ;  /* 0x00000099ca247211 */ /* 0x000fe200078e28ff */
[----:B------:R-:W-:-:S02]  /*1b10*/  IMAD.IADD R3, R16, 0x1, R3 ;  /* 0x0000000110037824 */ /* 0x000fc400078e0203 */
[----:B------:R-:W-:Y:S01]  /*1b20*/  IMAD.MOV.U32 R84, RZ, RZ, R6 ;  /* 0x000000ffff547224 */ /* 0x000fe200078e0006 */
[C---:B--2---:R-:W-:Y:S01]  /*1b30*/  SHF.L.U64.HI R29, R34.reuse, 0x5, R35 ;  /* 0x00000005221d7819 */ /* 0x044fe20000010223 */
[-C--:B------:R-:W-:Y:S01]  /*1b40*/  IMAD R10, R227, R34.reuse, RZ ;  /* 0x00000022e30a7224 */ /* 0x080fe200078e02ff */
[----:B------:R-:W-:Y:S01]  /*1b50*/  SHF.R.S32.HI R6, RZ, 0x1f, R3 ;  /* 0x0000001fff067819 */ /* 0x000fe20000011403 */
[C---:B---3--:R-:W-:Y:S01]  /*1b60*/  IMAD.WIDE.U32 R4, R153.reuse, R34, R18 ;  /* 0x0000002299047225 */ /* 0x048fe200078e0012 */
[--C-:B------:R-:W-:Y:S02]  /*1b70*/  SHF.L.U64.HI R30, R34, 0x6, R35.reuse ;  /* 0x00000006221e7819 */ /* 0x100fe40000010223 */
[----:B------:R-:W-:Y:S01]  /*1b80*/  LEA.HI R12, R6, R3, RZ, 0x3 ;  /* 0x00000003060c7211 */ /* 0x000fe200078f18ff */
[----:B------:R-:W-:Y:S01]  /*1b90*/  IMAD R91, R153, R35, R10 ;  /* 0x00000023995b7224 */ /* 0x000fe200078e020a */
[----:B------:R-:W-:Y:S01]  /*1ba0*/  SHF.L.U64.HI R31, R34, 0x7, R35 ;  /* 0x00000007221f7819 */ /* 0x000fe20000010223 */
[----:B------:R-:W-:Y:S01]  /*1bb0*/  IMAD R8, R227, R14, RZ ;  /* 0x0000000ee3087224 */ /* 0x000fe200078e02ff */
[----:B------:R-:W-:Y:S01]  /*1bc0*/  LOP3.LUT R43, R12, 0xfffffff8, RZ, 0xc0, !PT ;  /* 0xfffffff80c2b7812 */ /* 0x000fe200078ec0ff */
[----:B------:R-:W-:Y:S01]  /*1bd0*/  IMAD.WIDE.U32 R10, R153, R34, R16 ;  /* 0x00000022990a7225 */ /* 0x000fe200078e0010 */
[----:B------:R-:W-:-:S02]  /*1be0*/  IADD3 R89, R5, R91, RZ ;  /* 0x0000005b05597210 */ /* 0x000fc40007ffe0ff */
[----:B------:R-:W-:Y:S01]  /*1bf0*/  LOP3.LUT R5, R193, 0x38, R12, 0xf8, !PT ;  /* 0x00000038c1057812 */ /* 0x000fe200078ef80c */
[----:B------:R-:W-:Y:S01]  /*1c00*/  IMAD.MOV.U32 R88, RZ, RZ, R4 ;  /* 0x000000ffff587224 */ /* 0x000fe200078e0004 */
[----:B------:R-:W-:Y:S01]  /*1c10*/  LEA.HI R4, R6, R3, RZ, 0x6 ;  /* 0x0000000306047211 */ /* 0x000fe200078f30ff */
[C---:B------:R-:W-:Y:S01]  /*1c20*/  IMAD R87, R153.reuse, R15, R8 ;  /* 0x0000000f99577224 */ /* 0x040fe200078e0208 */
[----:B------:R-:W-:Y:S01]  /*1c30*/  LOP3.LUT R3, R12, 0x38, RZ, 0xc0, !PT ;  /* 0x000000380c037812 */ /* 0x000fe200078ec0ff */
[----:B------:R-:W-:Y:S01]  /*1c40*/  IMAD.WIDE.U32 R8, R153, R14, R16 ;  /* 0x0000000e99087225 */ /* 0x000fe200078e0010 */
[----:B------:R-:W-:Y:S02]  /*1c50*/  MOV R90, R10 ;  /* 0x0000000a005a7202 */ /* 0x000fe40000000f00 */
[----:B------:R-:W-:Y:S01]  /*1c60*/  IADD3 R85, R7, R87, RZ ;  /* 0x0000005707557210 */ /* 0x000fe20007ffe0ff */
[----:B------:R-:W-:Y:S01]  /*1c70*/  IMAD.IADD R91, R91, 0x1, R11 ;  /* 0x000000015b5b7824 */ /* 0x000fe200078e020b */
[----:B0-----:R-:W-:Y:S01]  /*1c80*/  SHF.R.U32.HI R38, RZ, 0x7, R38 ;  /* 0x00000007ff267819 */ /* 0x001fe20000011626 */
[----:B------:R-:W-:Y:S01]  /*1c90*/  IMAD.SHL.U32 R4, R4, 0x80, RZ ;  /* 0x0000008004047824 */ /* 0x000fe200078e00ff */
[----:B-----5:R-:W-:Y:S01]  /*1ca0*/  SHF.R.S32.HI R11, RZ, 0x1f, R24 ;  /* 0x0000001fff0b7819 */ /* 0x020fe20000011418 */
[----:B------:R-:W-:Y:S01]  /*1cb0*/  IMAD.MOV.U32 R86, RZ, RZ, R8 ;  /* 0x000000ffff567224 */ /* 0x000fe200078e0008 */
[----:B------:R-:W-:Y:S01]  /*1cc0*/  ISETP.NE.AND P6, PT, R38, 0x1, PT ;  /* 0x000000012600780c */ /* 0x000fe20003fc5270 */
[----:B------:R-:W-:Y:S01]  /*1cd0*/  IMAD.IADD R87, R87, 0x1, R9 ;  /* 0x0000000157577824 */ /* 0x000fe200078e0209 */
[--C-:B------:R-:W-:Y:S01]  /*1ce0*/  LOP3.LUT R7, R192, 0x38, R12.reuse, 0xf8, !PT ;  /* 0x00000038c0077812 */ /* 0x100fe200078ef80c */
[----:B------:R-:W-:Y:S01]  /*1cf0*/  IMAD R10, R11, R14, RZ ;  /* 0x0000000e0b0a7224 */ /* 0x000fe200078e02ff */
[----:B------:R-:W-:Y:S01]  /*1d00*/  LOP3.LUT R8, R159, 0x38, R12, 0xf8, !PT ;  /* 0x000000389f087812 */ /* 0x000fe200078ef80c */
[----:B------:R-:W-:Y:S01]  /*1d10*/  IMAD R11, R11, R34, RZ ;  /* 0x000000220b0b7224 */ /* 0x000fe200078e02ff */
[----:B------:R-:W-:Y:S01]  /*1d20*/  LOP3.LUT R3, R3, 0x1c0, R228, 0xf8, !PT ;  /* 0x000001c003037812 */ /* 0x000fe200078ef8e4 */
[----:B------:R-:W-:Y:S01]  /*1d30*/  IMAD R39, R24, R15, R10 ;  /* 0x0000000f18277224 */ /* 0x000fe200078e020a */
[----:B------:R-:W-:Y:S01]  /*1d40*/  LOP3.LUT R6, R4, 0xffffe000, RZ, 0xc0, !PT ;  /* 0xffffe00004067812 */ /* 0x000fe200078ec0ff */
[----:B------:R-:W-:Y:S01]  /*1d50*/  IMAD.WIDE.U32 R84, R24, R14, R84 ;  /* 0x0000000e18547225 */ /* 0x000fe200078e0054 */
[----:B------:R-:W-:-:S02]  /*1d60*/  LOP3.LUT R5, R5, R21, RZ, 0x3c, !PT ;  /* 0x0000001505057212 */ /* 0x000fc400078e3cff */
[----:B------:R-:W-:Y:S01]  /*1d70*/  LOP3.LUT R9, R7, R20, RZ, 0x3c, !PT ;  /* 0x0000001407097212 */ /* 0x000fe200078e3cff */
[----:B------:R-:W-:Y:S05]  /*1d80*/  @!P6 WARPSYNC.ALL ;  /* 0x000000000000e948 */ /* 0x000fea0003800000 */
[----:B------:R-:W-:Y:S01]  /*1d90*/  LOP3.LUT R8, R8, R229, RZ, 0x3c, !PT ;  /* 0x000000e508087212 */ /* 0x000fe200078e3cff */
[C---:B------:R-:W-:Y:S01]  /*1da0*/  IMAD.WIDE.U32 R86, R24.reuse, R14, R86 ;  /* 0x0000000e18567225 */ /* 0x040fe200078e0056 */
[----:B------:R-:W-:Y:S01]  /*1db0*/  LOP3.LUT R7, R3, R198, RZ, 0x3c, !PT ;  /* 0x000000c603077212 */ /* 0x000fe200078e3cff */
[----:B------:R-:W-:Y:S01]  /*1dc0*/  ULDC UR4, c[0x0][0x2f4] ;  /* 0x0000bd0000047ab9 */ /* 0x000fe20000000800 */
[-C--:B------:R-:W-:Y:S01]  /*1dd0*/  IADD3 R3, R5, R6.reuse, R197 ;  /* 0x0000000605037210 */ /* 0x080fe20007ffe0c5 */
[C---:B------:R-:W-:Y:S01]  /*1de0*/  IMAD R11, R24.reuse, R35, R11 ;  /* 0x00000023180b7224 */ /* 0x040fe200078e020b */
[----:B------:R-:W-:Y:S01]  /*1df0*/  IADD3 R4, R9, R6, R196 ;  /* 0x0000000609047210 */ /* 0x000fe20007ffe0c4 */
[----:B------:R-:W-:Y:S01]  /*1e00*/  IMAD.WIDE.U32 R88, R24, R34, R88 ;  /* 0x0000002218587225 */ /* 0x000fe200078e0058 */
[----:B------:R-:W-:-:S02]  /*1e10*/  IADD3 R5, R8, R6, R195 ;  /* 0x0000000608057210 */ /* 0x000fc40007ffe0c3 */
[----:B------:R-:W-:Y:S01]  /*1e20*/  IADD3 R6, R7, R6, R199 ;  /* 0x0000000607067210 */ /* 0x000fe20007ffe0c7 */
[----:B------:R-:W-:Y:S01]  /*1e30*/  IMAD.WIDE.U32 R90, R24, R34, R90 ;  /* 0x00000022185a7225 */ /* 0x000fe200078e005a */
[C-C-:B------:R-:W-:Y:S02]  /*1e40*/  SHF.L.U64.HI R7, R14.reuse, 0x5, R15.reuse ;  /* 0x000000050e077819 */ /* 0x140fe4000001020f */
[--C-:B------:R-:W-:Y:S01]  /*1e50*/  SHF.L.U64.HI R8, R14, 0x6, R15.reuse ;  /* 0x000000060e087819 */ /* 0x100fe2000001020f */
[----:B------:R-:W-:Y:S01]  /*1e60*/  VIADD R97, R38, 0x8 ;  /* 0x0000000826617836 */ /* 0x000fe20000000000 */
[----:B------:R-:W-:Y:S01]  /*1e70*/  SHF.L.U64.HI R9, R14, 0x7, R15 ;  /* 0x000000070e097819 */ /* 0x000fe2000001020f */
[----:B------:R-:W-:Y:S01]  /*1e80*/  IMAD.SHL.U32 R32, R34, 0x20, RZ ;  /* 0x0000002022207824 */ /* 0x000fe200078e00ff */
[----:B------:R-:W-:Y:S01]  /*1e90*/  SHF.L.U32 R21, R14, 0x7, RZ ;  /* 0x000000070e157819 */ /* 0x000fe200000006ff */
[----:B------:R-:W-:Y:S01]  /*1ea0*/  IMAD.SHL.U32 R33, R34, 0x40, RZ ;  /* 0x0000004022217824 */ /* 0x000fe200078e00ff */
[----:B------:R-:W-:Y:S01]  /*1eb0*/  SHF.R.S32.HI R35, RZ, 0x1f, R42 ;  /* 0x0000001fff237819 */ /* 0x000fe2000001142a */
[----:B------:R-:W-:Y:S01]  /*1ec0*/  IMAD.IADD R38, R85, 0x1, R39 ;  /* 0x0000000155267824 */ /* 0x000fe200078e0227 */
[----:B------:R-:W-:Y:S01]  /*1ed0*/  IADD3 R39, R39, R87, RZ ;  /* 0x0000005727277210 */ /* 0x000fe20007ffe0ff */
[----:B------:R-:W-:Y:S01]  /*1ee0*/  IMAD.SHL.U32 R10, R14, 0x20, RZ ;  /* 0x000000200e0a7824 */ /* 0x000fe200078e00ff */
[----:B------:R-:W-:Y:S01]  /*1ef0*/  ISETP.GE.AND P1, PT, R16, UR4, PT ;  /* 0x0000000410007c0c */ /* 0x000fe2000bf26270 */
[----:B------:R-:W-:Y:S01]  /*1f00*/  IMAD.SHL.U32 R20, R14, 0x40, RZ ;  /* 0x000000400e147824 */ /* 0x000fe200078e00ff */
[----:B------:R-:W-:Y:S01]  /*1f10*/  ISETP.GE.AND P2, PT, R22, UR4, PT ;  /* 0x0000000416007c0c */ /* 0x000fe2000bf46270 */
[----:B------:R-:W-:Y:S01]  /*1f20*/  IMAD.SHL.U32 R34, R34, 0x80, RZ ;  /* 0x0000008022227824 */ /* 0x000fe200078e00ff */
[----:B------:R-:W-:Y:S01]  /*1f30*/  SHF.R.S32.HI R81, RZ, 0x3, R12 ;  /* 0x00000003ff517819 */ /* 0x000fe2000001140c */
[----:B------:R-:W-:Y:S01]  /*1f40*/  IMAD.SHL.U32 R37, R37, 0x2, RZ ;  /* 0x0000000225257824 */ /* 0x000fe200078e00ff */
[----:B------:R-:W-:Y:S01]  /*1f50*/  SHF.R.S32.HI R83, RZ, 0x1f, R43 ;  /* 0x0000001fff537819 */ /* 0x000fe2000001142b */
[----:B------:R-:W-:-:S02]  /*1f60*/  IMAD.IADD R40, R89, 0x1, R11 ;  /* 0x0000000159287824 */ /* 0x000fc400078e020b */
[----:B------:R-:W-:Y:S01]  /*1f70*/  IMAD.IADD R80, R11, 0x1, R91 ;  /* 0x000000010b507824 */ /* 0x000fe200078e025b */
[----:B------:R-:W-:Y:S01]  /*1f80*/  @!P6 BAR.SYNC.DEFER_BLOCKING 0x9, 0x100 ;  /* 0x024400000000eb1d */ /* 0x000fe20000010000 */
[----:B----4-:R-:W-:-:S07]  /*1f90*/  SHF.R.S32.HI R82, RZ, 0x1f, R26 ;  /* 0x0000001fff527819 */ /* 0x010fce000001141a */
.L_x_586:
[----:B------:R-:W0:Y:S01]  /*1fa0*/  LDC R101, c[0x0][0x430] ;  /* 0x00010c00ff657b82 */ /* 0x000e220000000800 */
[----:B------:R-:W-:Y:S02]  /*1fb0*/  VIADD R28, R28, 0xffffffff ;  /* 0xffffffff1c1c7836 */ /* 0x000fe40000000000 */
[----:B------:R-:W-:-:S03]  /*1fc0*/  IMAD.MOV.U32 R102, RZ, RZ, RZ ;  /* 0x000000ffff667224 */ /* 0x000fc600078e00ff */
[----:B------:R-:W-:Y:S02]  /*1fd0*/  LEA R11, R28, R36, 0x7 ;  /* 0x000000241c0b7211 */ /* 0x000fe400078e38ff */
[----:B-1----:R-:W1:Y:S02]  /*1fe0*/  LDC R104, c[0x0][0x3f4] ;  /* 0x0000fd00ff687b82 */ /* 0x002e640000000800 */
[----:B------:R-:W-:Y:S01]  /*1ff0*/  ISETP.GE.AND P3, PT, R11, R25, PT ;  /* 0x000000190b00720c */ /* 0x000fe20003f66270 */
[----:B------:R-:W-:-:S03]  /*2000*/  IMAD.IADD R45, R0, 0x1, R11 ;  /* 0x00000001002d7824 */ /* 0x000fc600078e020b */
[----:B------:R-:W-:Y:S01]  /*2010*/  ISETP.GT.OR P3, PT, R36, 0x7f, P3 ;  /* 0x0000007f2400780c */ /* 0x000fe20001f64670 */
[----:B------:R-:W-:Y:S01]  /*2020*/  IMAD.MOV.U32 R11, RZ, RZ, R45 ;  /* 0x000000ffff0b7224 */ /* 0x000fe200078e002d */
[----:B0-----:R-:W-:-:S11]  /*2030*/  ISETP.NE.AND P4, PT, R101, 0x1, PT ;  /* 0x000000016500780c */ /* 0x001fd60003f85270 */
[----:B------:R-:W0:Y:S08]  /*2040*/  @!P3 LDC.64 R14, c[0x0][0x428] ;  /* 0x00010a00ff0ebb82 */ /* 0x000e300000000a00 */
[----:B--2---:R-:W2:Y:S08]  /*2050*/  @!P3 LDC.64 R46, c[0x0][0x418] ;  /* 0x00010600ff2ebb82 */ /* 0x004eb00000000a00 */
[----:B---3--:R-:W3:Y:S08]  /*2060*/  @P4 LDC R12, c[0x0][0x434] ;  /* 0x00010d00ff0c4b82 */ /* 0x008ef00000000800 */
[----:B------:R-:W4:Y:S01]  /*2070*/  @P4 LDC R13, c[0x0][0x438] ;  /* 0x00010e00ff0d4b82 */ /* 0x000f220000000800 */
[----:B---3--:R-:W-:-:S05]  /*2080*/  @P4 IMAD.HI.U32 R12, R45, R12, RZ ;  /* 0x0000000c2d0c4227 */ /* 0x008fca00078e00ff */
[----:B----4-:R-:W-:Y:S01]  /*2090*/  @P4 SHF.R.U32.HI R11, RZ, R13, R12 ;  /* 0x0000000dff0b4219 */ /* 0x010fe2000001160c */
[----:B0-----:R-:W-:-:S03]  /*20a0*/  @!P3 IMAD R12, R82, R14, RZ ;  /* 0x0000000e520cb224 */ /* 0x001fc600078e02ff */
[--C-:B------:R-:W-:Y:S01]  /*20b0*/  @!P3 SHF.R.S32.HI R13, RZ, 0x1f, R11.reuse ;  /* 0x0000001fff0db819 */ /* 0x100fe2000001140b */
[----:B------:R-:W-:Y:S02]  /*20c0*/  @!P3 IMAD R15, R26, R15, R12 ;  /* 0x0000000f1a0fb224 */ /* 0x000fe400078e020c */
[----:B------:R-:W-:-:S04]  /*20d0*/  @!P3 IMAD.MOV.U32 R12, RZ, RZ, R11 ;  /* 0x000000ffff0cb224 */ /* 0x000fc800078e000b */
[----:B------:R-:W-:-:S05]  /*20e0*/  @!P3 IMAD.WIDE.U32 R12, R26, R14, R12 ;  /* 0x0000000e1a0cb225 */ /* 0x000fca00078e000c */
[----:B------:R-:W-:Y:S02]  /*20f0*/  @!P3 IADD3 R13, R13, R15, RZ ;  /* 0x0000000f0d0db210 */ /* 0x000fe40007ffe0ff */
[----:B--2---:R-:W-:-:S04]  /*2100*/  @!P3 LEA R14, P4, R12, R46, 0x2 ;  /* 0x0000002e0c0eb211 */ /* 0x004fc800078810ff */
[----:B------:R-:W-:-:S05]  /*2110*/  @!P3 LEA.HI.X R15, R12, R47, R13, 0x2, P4 ;  /* 0x0000002f0c0fb211 */ /* 0x000fca00020f140d */
[----:B------:R0:W5:Y:S01]  /*2120*/  @!P3 LDG.E R102, desc[UR38][R14.64] ;  /* 0x000000260e66b981 */ /* 0x000162000c1e1900 */
[----:B-1----:R-:W-:Y:S01]  /*2130*/  ISETP.GE.AND P3, PT, R104, 0x1, PT ;  /* 0x000000016800780c */ /* 0x002fe20003f66270 */
[----:B------:R-:W-:Y:S01]  /*2140*/  IMAD.MOV R12, RZ, RZ, -R11 ;  /* 0x000000ffff0c7224 */ /* 0x000fe200078e0a0b */
[----:B------:R-:W-:Y:S01]  /*2150*/  ISETP.GT.AND P4, PT, R28, R27, PT ;  /* 0x0000001b1c00720c */ /* 0x000fe20003f84270 */
[----:B------:R-:W-:Y:S01]  /*2160*/  IMAD R11, R155, 0x4000, R201 ;  /* 0x000040009b0b7824 */ /* 0x000fe200078e02c9 */
[----:B------:R-:W-:Y:S05]  /*2170*/  YIELD ;  /* 0x0000000000007946 */ /* 0x000fea0003800000 */
[----:B------:R-:W-:Y:S01]  /*2180*/  BSSY B0, `(.L_x_489) ;  /* 0x0000570000007945 */ /* 0x000fe20003800000 */
[----:B------:R-:W-:Y:S01]  /*2190*/  IMAD R101, R101, R12, R45 ;  /* 0x0000000c65657224 */ /* 0x000fe200078e022d */
[----:B------:R-:W-:-:S02]  /*21a0*/  LEA R94, R11, R156, 0x1 ;  /* 0x0000009c0b5e7211 */ /* 0x000fc400078e08ff */
[----:B------:R-:W-:Y:S01]  /*21b0*/  P2R R93, PR, RZ, 0x10 ;  /* 0x00000010ff5d7803 */ /* 0x000fe20000000000 */
[----:B0-----:R-:W-:Y:S06]  /*21c0*/  @!P3 BRA `(.L_x_490) ;  /* 0x000000500004b947 */ /* 0x001fec0003800000 */
[----:B------:R-:W-:Y:S01]  /*21d0*/  SHF.R.S32.HI R100, RZ, 0x1f, R101 ;  /* 0x0000001fff647819 */ /* 0x000fe20000011465 */
[----:B------:R-:W-:Y:S01]  /*21e0*/  ULDC.64 UR4, c[0x0][0x300] ;  /* 0x0000c00000047ab9 */ /* 0x000fe20000000a00 */
[----:B-----5:R-:W-:Y:S01]  /*21f0*/  SHF.R.S32.HI R99, RZ, 0x1f, R102 ;  /* 0x0000001fff637819 */ /* 0x020fe20000011466 */
[----:B------:R-:W-:Y:S01]  /*2200*/  IMAD.WIDE.U32 R12, R101, UR4, RZ ;  /* 0x00000004650c7c25 */ /* 0x000fe2000f8e00ff */
[----:B------:R-:W-:Y:S02]  /*2210*/  ULDC.U8 UR6, c[0x0][0x410] ;  /* 0x0001040000067ab9 */ /* 0x000fe40000000000 */
[----:B------:R-:W-:Y:S01]  /*2220*/  ISETP.NE.AND P3, PT, RZ, UR6, PT ;  /* 0x00000006ff007c0c */ /* 0x000fe2000bf65270 */
[----:B------:R-:W-:Y:S02]  /*2230*/  IMAD R14, R100, UR4, RZ ;  /* 0x00000004640e7c24 */ /* 0x000fe4000f8e02ff */
[-C--:B------:R-:W-:Y:S02]  /*2240*/  IMAD R44, R31, R28.reuse, RZ ;  /* 0x0000001c1f2c7224 */ /* 0x080fe400078e02ff */
[----:B------:R-:W-:Y:S01]  /*2250*/  IMAD R11, R101, UR5, R14 ;  /* 0x00000005650b7c24 */ /* 0x000fe2000f8e020e */
[----:B------:R-:W-:Y:S01]  /*2260*/  ULDC.64 UR4, c[0x0][0x310] ;  /* 0x0000c40000047ab9 */ /* 0x000fe20000000a00 */
[----:B------:R-:W-:-:S02]  /*2270*/  IMAD R14, R9, R28, RZ ;  /* 0x0000001c090e7224 */ /* 0x000fc400078e02ff */
[----:B------:R-:W-:Y:S02]  /*2280*/  IMAD R15, R99, UR4, RZ ;  /* 0x00000004630f7c24 */ /* 0x000fe4000f8e02ff */
[----:B------:R-:W-:Y:S01]  /*2290*/  IMAD.IADD R13, R13, 0x1, R11 ;  /* 0x000000010d0d7824 */ /* 0x000fe200078e020b */
[----:B------:R-:W-:Y:S01]  /*22a0*/  SHF.R.S32.HI R11, RZ, 0x1f, R28 ;  /* 0x0000001fff0b7819 */ /* 0x000fe2000001141c */
[C---:B------:R-:W-:Y:S02]  /*22b0*/  IMAD R15, R102.reuse, UR5, R15 ;  /* 0x00000005660f7c24 */ /* 0x040fe4000f8e020f */
[----:B------:R-:W-:Y:S01]  /*22c0*/  IMAD.WIDE.U32 R12, R102, UR4, R12 ;  /* 0x00000004660c7c25 */ /* 0x000fe2000f8e000c */
[----:B------:R-:W-:-:S03]  /*22d0*/  ULDC.64 UR4, c[0x0][0x308] ;  /* 0x0000c20000047ab9 */ /* 0x000fc60000000a00 */
[----:B------:R-:W-:Y:S02]  /*22e0*/  IMAD.IADD R13, R13, 0x1, R15 ;  /* 0x000000010d0d7824 */ /* 0x000fe400078e020f */
[----:B------:R-:W-:Y:S02]  /*22f0*/  IMAD R15, R35, UR4, RZ ;  /* 0x00000004230f7c24 */ /* 0x000fe4000f8e02ff */
[C---:B------:R-:W-:Y:S02]  /*2300*/  IMAD R103, R11.reuse, R21, R14 ;  /* 0x000000150b677224 */ /* 0x040fe400078e020e */
[----:B------:R-:W-:Y:S02]  /*2310*/  IMAD R45, R11, R34, R44 ;  /* 0x000000220b2d7224 */ /* 0x000fe400078e022c */
[C---:B------:R-:W-:Y:S02]  /*2320*/  IMAD R11, R42.reuse, UR5, R15 ;  /* 0x000000052a0b7c24 */ /* 0x040fe4000f8e020f */
[----:B------:R-:W-:Y:S01]  /*2330*/  IMAD.WIDE.U32 R108, R42, UR4, R12 ;  /* 0x000000042a6c7c25 */ /* 0x000fe2000f8e000c */
[----:B------:R-:W-:-:S03]  /*2340*/  ULDC.64 UR4, c[0x0][0x2e8] ;  /* 0x0000ba0000047ab9 */ /* 0x000fc60000000a00 */
[----:B------:R-:W-:Y:S01]  /*2350*/  IMAD.IADD R11, R109, 0x1, R11 ;  /* 0x000000016d0b7824 */ /* 0x000fe200078e020b */
[----:B------:R-:W-:Y:S01]  /*2360*/  LEA R109, P4, R108, UR4, 0x1 ;  /* 0x000000046c6d7c11 */ /* 0x000fe2000f8808ff */
[----:B------:R-:W-:Y:S02]  /*2370*/  IMAD R98, R28, -0x80, R25 ;  /* 0xffffff801c627824 */ /* 0x000fe400078e0219 */
[-C--:B------:R-:W-:Y:S01]  /*2380*/  IMAD.WIDE.U32 R14, R21, R28.reuse, RZ ;  /* 0x0000001c150e7225 */ /* 0x080fe200078e00ff */
[----:B------:R-:W-:Y:S02]  /*2390*/  LEA.HI.X R108, R108, UR5, R11, 0x1, P4 ;  /* 0x000000056c6c7c11 */ /* 0x000fe4000a0f0c0b */
[----:B------:R-:W-:Y:S01]  /*23a0*/  VIMNMX R98, R98, 0x80, PT ;  /* 0x0000008062627848 */ /* 0x000fe20003fe0100 */
[----:B------:R-:W-:Y:S01]  /*23b0*/  IMAD.WIDE.U32 R12, R34, R28, RZ ;  /* 0x0000001c220c7225 */ /* 0x000fe200078e00ff */
[----:B------:R-:W-:-:S03]  /*23c0*/  IADD3 R103, R15, R103, RZ ;  /* 0x000000670f677210 */ /* 0x000fc60007ffe0ff */
[----:B------:R-:W-:Y:S01]  /*23d0*/  IMAD.IADD R11, R13, 0x1, R45 ;  /* 0x000000010d0b7824 */ /* 0x000fe200078e022d */
[----:B------:R-:W-:Y:S06]  /*23e0*/  @!P3 BRA `(.L_x_491) ;  /* 0x000000240088b947 */ /* 0x000fec0003800000 */
[----:B------:R-:W-:Y:S01]  /*23f0*/  ISETP.GE.AND P3, PT, R153, R98, PT ;  /* 0x000000629900720c */ /* 0x000fe20003f66270 */
[----:B------:R-:W-:Y:S01]  /*2400*/  BSSY B1, `(.L_x_492) ;  /* 0x000001c000017945 */ /* 0x000fe20003800000 */
[----:B------:R-:W-:Y:S02]  /*2410*/  CS2R R60, SRZ ;  /* 0x00000000003c7805 */ /* 0x000fe4000001ff00 */
[----:B------:R-:W-:Y:S02]  /*2420*/  CS2R R68, SRZ ;  /* 0x0000000000447805 */ /* 0x000fe4000001ff00 */
[----:B------:R-:W-:Y:S02]  /*2430*/  CS2R R72, SRZ ;  /* 0x0000000000487805 */ /* 0x000fe4000001ff00 */
[----:B------:R-:W-:Y:S02]  /*2440*/  P2R R124, PR, RZ, 0x8 ;  /* 0x00000008ff7c7803 */ /* 0x000fe40000000000 */
[----:B------:R-:W-:-:S02]  /*2450*/  CS2R R70, SRZ ;  /* 0x0000000000467805 */ /* 0x000fc4000001ff00 */
[----:B------:R-:W-:Y:S01]  /*2460*/  CS2R R74, SRZ ;  /* 0x00000000004a7805 */ /* 0x000fe2000001ff00 */
[----:B------:R-:W-:Y:S06]  /*2470*/  @P3 BRA `(.L_x_493) ;  /* 0x0000000000503947 */ /* 0x000fec0003800000 */
[----:B------:R-:W-:Y:S01]  /*2480*/  IADD3 R45, P3, R84, R14, RZ ;  /* 0x0000000e542d7210 */ /* 0x000fe20007f7e0ff */
[----:B------:R-:W-:Y:S01]  /*2490*/  ULDC.64 UR4, c[0x0][0x3e8] ;  /* 0x0000fa0000047ab9 */ /* 0x000fe20000000a00 */
[----:B------:R-:W-:Y:S02]  /*24a0*/  CS2R R72, SRZ ;  /* 0x0000000000487805 */ /* 0x000fe4000001ff00 */
[----:B------:R-:W-:Y:S01]  /*24b0*/  CS2R R74, SRZ ;  /* 0x00000000004a7805 */ /* 0x000fe2000001ff00 */
[----:B------:R-:W-:Y:S01]  /*24c0*/  IMAD.X R46, R103, 0x1, R38, P3 ;  /* 0x00000001672e7824 */ /* 0x000fe200018e0626 */
[----:B------:R-:W-:-:S04]  /*24d0*/  LEA R44, P3, R45, UR4, 0x1 ;  /* 0x000000042d2c7c11 */ /* 0x000fc8000f8608ff */
[----:B------:R-:W-:Y:S01]  /*24e0*/  LEA.HI.X R45, R45, UR5, R46, 0x1, P3 ;  /* 0x000000052d2d7c11 */ /* 0x000fe200098f0c2e */
[----:B------:R-:W-:Y:S01]  /*24f0*/  ULDC.64 UR4, c[0x0][0x400] ;  /* 0x0001000000047ab9 */ /* 0x000fe20000000a00 */
[----:B------:R-:W-:-:S05]  /*2500*/  IADD3 R47, P3, R88, R12, RZ ;  /* 0x0000000c582f7210 */ /* 0x000fca0007f7e0ff */
[----:B------:R-:W-:Y:S01]  /*2510*/  IMAD.X R48, R11, 0x1, R40, P3 ;  /* 0x000000010b307824 */ /* 0x000fe200018e0628 */
[----:B------:R-:W-:-:S04]  /*2520*/  LEA R46, P3, R47, UR4, 0x1 ;  /* 0x000000042f2e7c11 */ /* 0x000fc8000f8608ff */
[----:B------:R-:W-:Y:S02]  /*2530*/  LEA.HI.X R47, R47, UR5, R48, 0x1, P3 ;  /* 0x000000052f2f7c11 */ /* 0x000fe400098f0c30 */
[----:B------:R-:W-:Y:S02]  /*2540*/  ISETP.GE.AND P3, PT, R18, R104, PT ;  /* 0x000000681200720c */ /* 0x000fe40003f66270 */
[----:B------:R-:W-:Y:S02]  /*2550*/  CS2R R68, SRZ ;  /* 0x0000000000447805 */ /* 0x000fe4000001ff00 */
[----:B------:R-:W-:-:S09]  /*2560*/  CS2R R70, SRZ ;  /* 0x0000000000467805 */ /* 0x000fd2000001ff00 */
[----:B------:R0:W5:Y:S04]  /*2570*/  @!P3 LDG.E.64 R72, desc[UR38][R44.64] ;  /* 0x000000262c48b981 */ /* 0x000168000c1e1b00 */
[----:B------:R0:W5:Y:S01]  /*2580*/  @!P3 LDG.E.64 R74, desc[UR38][R46.64] ;  /* 0x000000262e4ab981 */ /* 0x000162000c1e1b00 */
[----:B------:R-:W-:-:S13]  /*2590*/  ISETP.GE.AND P3, PT, R23, R104, PT ;  /* 0x000000681700720c */ /* 0x000fda0003f66270 */
[----:B------:R0:W5:Y:S04]  /*25a0*/  @!P3 LDG.E.64 R68, desc[UR38][R44.64+0x40] ;  /* 0x000040262c44b981 */ /* 0x000168000c1e1b00 */
[----:B------:R0:W5:Y:S02]  /*25b0*/  @!P3 LDG.E.64 R70, desc[UR38][R46.64+0x40] ;  /* 0x000040262e46b981 */ /* 0x000164000c1e1b00 */
.L_x_493:
[----:B------:R-:W-:Y:S05]  /*25c0*/  BSYNC B1 ;  /* 0x0000000000017941 */ /* 0x000fea0003800000 */
.L_x_492:
[----:B------:R-:W-:Y:S01]  /*25d0*/  ISETP.GE.AND P3, PT, R220, R98, PT ;  /* 0x00000062dc00720c */ /* 0x000fe20003f66270 */
[----:B0----5:R-:W-:Y:S01]  /*25e0*/  IMAD.MOV.U32 R45, RZ, RZ, R69 ;  /* 0x000000ffff2d7224 */ /* 0x021fe200078e0045 */
[----:B------:R-:W-:Y:S01]  /*25f0*/  MOV R44, R68 ;  /* 0x00000044002c7202 */ /* 0x000fe20000000f00 */
[----:B------:R-:W-:Y:S01]  /*2600*/  IMAD.MOV.U32 R46, RZ, RZ, R72 ;  /* 0x000000ffff2e7224 */ /* 0x000fe200078e0048 */
[----:B------:R-:W-:Y:S01]  /*2610*/  BSSY B1, `(.L_x_494) ;  /* 0x0000025000017945 */ /* 0x000fe20003800000 */
[----:B------:R-:W-:Y:S01]  /*2620*/  IMAD.MOV.U32 R47, RZ, RZ, R73 ;  /* 0x000000ffff2f7224 */ /* 0x000fe200078e0049 */
[----:B------:R-:W-:Y:S01]  /*2630*/  PRMT R115, R44, 0x5410, R45 ;  /* 0x000054102c737816 */ /* 0x000fe2000000002d */
[----:B------:R-:W-:Y:S01]  /*2640*/  IMAD.MOV.U32 R45, RZ, RZ, R71 ;  /* 0x000000ffff2d7224 */ /* 0x000fe200078e0047 */
[----:B------:R-:W-:Y:S01]  /*2650*/  PRMT R123, R123, 0x5410, R46 ;  /* 0x000054107b7b7816 */ /* 0x000fe2000000002e */
[----:B------:R-:W-:Y:S01]  /*2660*/  IMAD.MOV.U32 R46, RZ, RZ, R74 ;  /* 0x000000ffff2e7224 */ /* 0x000fe200078e004a */
[----:B------:R-:W-:Y:S01]  /*2670*/  PRMT R121, R47, 0x7610, R121 ;  /* 0x000076102f797816 */ /* 0x000fe20000000079 */
[----:B------:R-:W-:Y:S01]  /*2680*/  IMAD.MOV.U32 R47, RZ, RZ, R75 ;  /* 0x000000ffff2f7224 */ /* 0x000fe200078e004b */
[----:B------:R-:W-:-:S02]  /*2690*/  MOV R44, R70 ;  /* 0x00000046002c7202 */ /* 0x000fc40000000f00 */
[----:B------:R-:W-:Y:S02]  /*26a0*/  CS2R R64, SRZ ;  /* 0x0000000000407805 */ /* 0x000fe4000001ff00 */
[----:B------:R-:W-:Y:S02]  /*26b0*/  P2R R122, PR, RZ, 0x8 ;  /* 0x00000008ff7a7803 */ /* 0x000fe40000000000 */
[----:B------:R-:W-:Y:S02]  /*26c0*/  CS2R R62, SRZ ;  /* 0x00000000003e7805 */ /* 0x000fe4000001ff00 */
[----:B------:R-:W-:Y:S02]  /*26d0*/  PRMT R116, R44, 0x5410, R45 ;  /* 0x000054102c747816 */ /* 0x000fe4000000002d */
[----:B------:R-:W-:Y:S02]  /*26e0*/  CS2R R66, SRZ ;  /* 0x0000000000427805 */ /* 0x000fe4000001ff00 */
[----:B------:R-:W-:-:S02]  /*26f0*/  PRMT R123, R46, 0x7610, R123 ;  /* 0x000076102e7b7816 */ /* 0x000fc4000000007b */
[----:B------:R-:W-:Y:S01]  /*2700*/  PRMT R121, R121, 0x5410, R47 ;  /* 0x0000541079797816 */ /* 0x000fe2000000002f */
[----:B------:R-:W-:Y:S06]  /*2710*/  @P3 BRA `(.L_x_495) ;  /* 0x0000000000503947 */ /* 0x000fec0003800000 */
[----:B------:R-:W-:Y:S01]  /*2720*/  IADD3 R45, P3, P4, R84, R14, R10 ;  /* 0x0000000e542d7210 */ /* 0x000fe20007c7e00a */
[----:B------:R-:W-:Y:S01]  /*2730*/  ULDC.64 UR4, c[0x0][0x3e8] ;  /* 0x0000fa0000047ab9 */ /* 0x000fe20000000a00 */
[----:B------:R-:W-:Y:S02]  /*2740*/  CS2R R64, SRZ ;  /* 0x0000000000407805 */ /* 0x000fe4000001ff00 */
[----:B------:R-:W-:Y:S02]  /*2750*/  CS2R R66, SRZ ;  /* 0x0000000000427805 */ /* 0x000fe4000001ff00 */
[----:B------:R-:W-:Y:S02]  /*2760*/  IADD3.X R46, R38, R103, R7, P3, P4 ;  /* 0x00000067262e7210 */ /* 0x000fe40001fe8407 */
[----:B------:R-:W-:-:S04]  /*2770*/  IADD3 R47, P3, P4, R88, R12, R32 ;  /* 0x0000000c582f7210 */ /* 0x000fc80007c7e020 */
[----:B------:R-:W-:Y:S02]  /*2780*/  IADD3.X R48, R40, R11, R29, P3, P4 ;  /* 0x0000000b28307210 */ /* 0x000fe40001fe841d */
[----:B------:R-:W-:-:S04]  /*2790*/  LEA R44, P3, R45, UR4, 0x1 ;  /* 0x000000042d2c7c11 */ /* 0x000fc8000f8608ff */
[----:B------:R-:W-:Y:S01]  /*27a0*/  LEA.HI.X R45, R45, UR5, R46, 0x1, P3 ;  /* 0x000000052d2d7c11 */ /* 0x000fe200098f0c2e */
[----:B------:R-:W-:Y:S02]  /*27b0*/  ULDC.64 UR4, c[0x0][0x400] ;  /* 0x0001000000047ab9 */ /* 0x000fe40000000a00 */
        /* <DEDUP_REMOVED lines=10> */
.L_x_495:
[----:B------:R-:W-:Y:S05]  /*2860*/  BSYNC B1 ;  /* 0x0000000000017941 */ /* 0x000fea0003800000 */
.L_x_494:
        /* <DEDUP_REMOVED lines=8> */
[----:B------:R-:W-:Y:S02]  /*28f0*/  MOV R44, R62 ;  /* 0x0000003e002c7202 */ /* 0x000fe40000000f00 */
[----:B------:R-:W-:-:S02]  /*2900*/  CS2R R52, SRZ ;  /* 0x0000000000347805 */ /* 0x000fc4000001ff00 */
[----:B------:R-:W-:Y:S01]  /*2910*/  PRMT R113, R46, 0x5410, R47 ;  /* 0x000054102e717816 */ /* 0x000fe2000000002f */
[----:B------:R-:W-:Y:S01]  /*2920*/  IMAD.MOV.U32 R46, RZ, RZ, R66 ;  /* 0x000000ffff2e7224 */ /* 0x000fe200078e0042 */
[----:B------:R-:W-:Y:S01]  /*2930*/  PRMT R110, R44, 0x5410, R45 ;  /* 0x000054102c6e7816 */ /* 0x000fe2000000002d */
[----:B------:R-:W-:Y:S01]  /*2940*/  IMAD.MOV.U32 R47, RZ, RZ, R67 ;  /* 0x000000ffff2f7224 */ /* 0x000fe200078e0043 */
[----:B------:R-:W-:Y:S02]  /*2950*/  CS2R R44, SRZ ;  /* 0x00000000002c7805 */ /* 0x000fe4000001ff00 */
[----:B------:R-:W-:Y:S02]  /*2960*/  CS2R R56, SRZ ;  /* 0x0000000000387805 */ /* 0x000fe4000001ff00 */
[----:B------:R-:W-:Y:S02]  /*2970*/  CS2R R54, SRZ ;  /* 0x0000000000367805 */ /* 0x000fe4000001ff00 */
[----:B------:R-:W-:-:S02]  /*2980*/  CS2R R58, SRZ ;  /* 0x00000000003a7805 */ /* 0x000fc4000001ff00 */
[----:B------:R-:W-:Y:S02]  /*2990*/  PRMT R114, R46, 0x5410, R47 ;  /* 0x000054102e727816 */ /* 0x000fe4000000002f */
[----:B------:R-:W-:Y:S02]  /*29a0*/  CS2R R48, SRZ ;  /* 0x0000000000307805 */ /* 0x000fe4000001ff00 */
[----:B------:R-:W-:Y:S02]  /*29b0*/  CS2R R46, SRZ ;  /* 0x00000000002e7805 */ /* 0x000fe4000001ff00 */
[----:B------:R-:W-:Y:S01]  /*29c0*/  CS2R R50, SRZ ;  /* 0x0000000000327805 */ /* 0x000fe2000001ff00 */
        /* <DEDUP_REMOVED lines=21> */
.L_x_497:
[----:B------:R-:W-:Y:S05]  /*2b20*/  BSYNC B1 ;  /* 0x0000000000017941 */ /* 0x000fea0003800000 */
.L_x_496:
[----:B------:R-:W-:Y:S01]  /*2b30*/  ISETP.GE.AND P4, PT, R218, R98, PT ;  /* 0x00000062da00720c */ /* 0x000fe20003f86270 */
[----:B------:R-:W-:-:S12]  /*2b40*/  BSSY B1, `(.L_x_498) ;  /* 0x000001e000017945 */ /* 0x000fd80003800000 */
[----:B------:R-:W-:Y:S05]  /*2b50*/  @P4 BRA `(.L_x_499) ;  /* 0x0000000000704947 */ /* 0x000fea0003800000 */
[----:B------:R-:W1:Y:S01]  /*2b60*/  LDC.64 R44, c[0x0][0x3f8] ;  /* 0x0000fe00ff2c7b82 */ /* 0x000e620000000a00 */
[----:B------:R-:W-:Y:S01]  /*2b70*/  MOV R15, R103 ;  /* 0x00000067000f7202 */ /* 0x000fe20000000f00 */
[----:B------:R-:W-:Y:S01]  /*2b80*/  ULDC.64 UR4, c[0x0][0x3e8] ;  /* 0x0000fa0000047ab9 */ /* 0x000fe20000000a00 */
[----:B------:R-:W-:Y:S02]  /*2b90*/  CS2R R48, SRZ ;  /* 0x0000000000307805 */ /* 0x000fe4000001ff00 */
[----:B------:R-:W-:Y:S01]  /*2ba0*/  CS2R R50, SRZ ;  /* 0x0000000000327805 */ /* 0x000fe2000001ff00 */
[----:B-1----:R-:W-:-:S04]  /*2bb0*/  IMAD.WIDE.U32 R14, R44, 0x60, R14 ;  /* 0x000000602c0e7825 */ /* 0x002fc800078e000e */
[----:B------:R-:W-:Y:S01]  /*2bc0*/  IMAD R13, R45, 0x60, RZ ;  /* 0x000000602d0d7824 */ /* 0x000fe200078e02ff */
[----:B------:R-:W-:-:S04]  /*2bd0*/  IADD3 R45, P5, R84, R14, RZ ;  /* 0x0000000e542d7210 */ /* 0x000fc80007fbe0ff */
[----:B------:R-:W-:Y:S01]  /*2be0*/  IADD3.X R46, R38, R15, R13, P5, !PT ;  /* 0x0000000f262e7210 */ /* 0x000fe20002ffe40d */
[----:B------:R-:W-:Y:S01]  /*2bf0*/  IMAD.MOV.U32 R13, RZ, RZ, R11 ;  /* 0x000000ffff0d7224 */ /* 0x000fe200078e000b */
[----:B------:R-:W1:Y:S02]  /*2c00*/  LDC.64 R14, c[0x0][0x408] ;  /* 0x00010200ff0e7b82 */ /* 0x000e640000000a00 */
[----:B-1----:R-:W-:-:S04]  /*2c10*/  IMAD.WIDE.U32 R12, R14, 0x60, R12 ;  /* 0x000000600e0c7825 */ /* 0x002fc800078e000c */
[----:B------:R-:W-:Y:S01]  /*2c20*/  IMAD R15, R15, 0x60, RZ ;  /* 0x000000600f0f7824 */ /* 0x000fe200078e02ff */
[----:B------:R-:W-:-:S04]  /*2c30*/  IADD3 R11, P5, R88, R12, RZ ;  /* 0x0000000c580b7210 */ /* 0x000fc80007fbe0ff */
[----:B------:R-:W-:Y:S02]  /*2c40*/  IADD3.X R44, R40, R13, R15, P5, !PT ;  /* 0x0000000d282c7210 */ /* 0x000fe40002ffe40f */
        /* <DEDUP_REMOVED lines=13> */
.L_x_499:
[----:B------:R-:W-:Y:S05]  /*2d20*/  BSYNC B1 ;  /* 0x0000000000017941 */ /* 0x000fea0003800000 */
.L_x_498:
[----:B-----5:R-:W-:Y:S01]  /*2d30*/  IMAD.MOV.U32 R11, RZ, RZ, R52 ;  /* 0x000000ffff0b7224 */ /* 0x020fe200078e0034 */
[----:B-1----:R-:W-:Y:S01]  /*2d40*/  MOV R13, R56 ;  /* 0x00000038000d7202 */ /* 0x002fe20000000f00 */
[----:B------:R-:W-:Y:S01]  /*2d50*/  IMAD.MOV.U32 R12, RZ, RZ, R53 ;  /* 0x000000ffff0c7224 */ /* 0x000fe200078e0035 */
[----:B------:R-:W-:Y:S01]  /*2d60*/  ISETP.NE.AND P5, PT, R157, 0x3, PT ;  /* 0x000000039d00780c */ /* 0x000fe20003fa5270 */
[----:B------:R-:W-:-:S03]  /*2d70*/  IMAD.MOV.U32 R14, RZ, RZ, R57 ;  /* 0x000000ffff0e7224 */ /* 0x000fc600078e0039 */
[----:B------:R-:W-:Y:S01]  /*2d80*/  PRMT R117, R11, 0x5410, R12 ;  /* 0x000054100b757816 */ /* 0x000fe2000000000c */
[----:B------:R-:W-:Y:S01]  /*2d90*/  IMAD.MOV.U32 R11, RZ, RZ, R54 ;  /* 0x000000ffff0b7224 */ /* 0x000fe200078e0036 */
[----:B------:R-:W-:Y:S01]  /*2da0*/  PRMT R119, R13, 0x5410, R14 ;  /* 0x000054100d777816 */ /* 0x000fe2000000000e */
[----:B------:R-:W-:Y:S01]  /*2db0*/  IMAD.MOV.U32 R12, RZ, RZ, R55 ;  /* 0x000000ffff0c7224 */ /* 0x000fe200078e0037 */
[----:B------:R-:W-:Y:S01]  /*2dc0*/  MOV R13, R58 ;  /* 0x0000003a000d7202 */ /* 0x000fe20000000f00 */
[----:B------:R-:W-:-:S03]  /*2dd0*/  IMAD.MOV.U32 R14, RZ, RZ, R59 ;  /* 0x000000ffff0e7224 */ /* 0x000fc600078e003b */
[----:B------:R-:W-:Y:S01]  /*2de0*/  PRMT R118, R11, 0x5410, R12 ;  /* 0x000054100b767816 */ /* 0x000fe2000000000c */
[----:B------:R-:W-:Y:S01]  /*2df0*/  IMAD.MOV.U32 R11, RZ, RZ, R44 ;  /* 0x000000ffff0b7224 */ /* 0x000fe200078e002c */
[----:B------:R-:W-:Y:S01]  /*2e00*/  PRMT R120, R13, 0x5410, R14 ;  /* 0x000054100d787816 */ /* 0x000fe2000000000e */
[----:B------:R-:W-:Y:S01]  /*2e10*/  IMAD.MOV.U32 R12, RZ, RZ, R45 ;  /* 0x000000ffff0c7224 */ /* 0x000fe200078e002d */
[----:B------:R-:W-:Y:S01]  /*2e20*/  MOV R13, R48 ;  /* 0x00000030000d7202 */ /* 0x000fe20000000f00 */
[----:B------:R-:W-:-:S03]  /*2e30*/  IMAD.MOV.U32 R14, RZ, RZ, R49 ;  /* 0x000000ffff0e7224 */ /* 0x000fc600078e0031 */
[----:B0-----:R-:W-:Y:S01]  /*2e40*/  PRMT R78, R11, 0x5410, R12 ;  /* 0x000054100b4e7816 */ /* 0x001fe2000000000c */
[----:B------:R-:W-:Y:S01]  /*2e50*/  IMAD.MOV.U32 R11, RZ, RZ, R46 ;  /* 0x000000ffff0b7224 */ /* 0x000fe200078e002e */
[----:B------:R-:W-:Y:S01]  /*2e60*/  PRMT R111, R13, 0x5410, R14 ;  /* 0x000054100d6f7816 */ /* 0x000fe2000000000e */
[----:B------:R-:W-:Y:S01]  /*2e70*/  IMAD.MOV.U32 R12, RZ, RZ, R47 ;  /* 0x000000ffff0c7224 */ /* 0x000fe200078e002f */
[----:B------:R-:W-:Y:S01]  /*2e80*/  MOV R13, R50 ;  /* 0x00000032000d7202 */ /* 0x000fe20000000f00 */
[----:B------:R-:W-:-:S03]  /*2e90*/  IMAD.MOV.U32 R14, RZ, RZ, R51 ;  /* 0x000000ffff0e7224 */ /* 0x000fc600078e0033 */
[----:B------:R-:W-:Y:S02]  /*2ea0*/  PRMT R106, R11, 0x5410, R12 ;  /* 0x000054100b6a7816 */ /* 0x000fe4000000000c */
[----:B------:R-:W-:Y:S01]  /*2eb0*/  PRMT R112, R13, 0x5410, R14 ;  /* 0x000054100d707816 */ /* 0x000fe2000000000e */
[----:B------:R-:W-:Y:S06]  /*2ec0*/  @!P5 BRA `(.L_x_500) ;  /* 0x000000000004d947 */ /* 0x000fec0003800000 */
[----:B------:R-:W-:Y:S01]  /*2ed0*/  BPT.TRAP 0x1 ;  /* 0x000000040000795c */ /* 0x000fe20000300000 */
.L_x_500:
[----:B------:R-:W-:Y:S01]  /*2ee0*/  IMAD R92, R155, 0x8, R156 ;  /* 0x000000089b5c7824 */ /* 0x000fe200078e029c */
[----:B------:R-:W-:Y:S01]  /*2ef0*/  SHF.L.U32 R103, R154, 0x1f, RZ ;  /* 0x0000001f9a677819 */ /* 0x000fe200000006ff */
[----:B------:R-:W-:Y:S03]  /*2f00*/  BSSY B1, `(.L_x_501) ;  /* 0x0000003000017945 */ /* 0x000fe60003800000 */
[----:B------:R-:W0:Y:S02]  /*2f10*/  SYNCS.PHASECHK.TRANS64.TRYWAIT P6, [R92+URZ+0x28890], R103 ;  /* 0x028890675c0075a7 */ /* 0x000e2400080c017f */
[----:B0-----:R-:W-:Y:S05]  /*2f20*/  @!P6 BRA `(.L_x_502) ;  /* 0x000001680000e947 */ /* 0x001fea0003800000 */
.L_x_797:
[----:B------:R-:W-:Y:S05]  /*2f30*/  BSYNC B1 ;  /* 0x0000000000017941 */ /* 0x000fea0003800000 */
.L_x_501:
[----:B------:R-:W-:-:S03]  /*2f40*/  UMOV UR4, 0xffffffff ;  /* 0xffffffff00047882 */ /* 0x000fc60000000000 */
[----:B------:R-:W-:Y:S05]  /*2f50*/  BRA.DIV UR4, `(.L_x_503) ;  /* 0x0000016a04087947 */ /* 0x000fea000b800000 */
[----:B------:R1:W2:Y:S04]  /*2f60*/  SHFL.IDX PT, R79, R108, RZ, 0x181f ;  /* 0x00181fff6c4f7589 */ /* 0x0002a800000e0000 */
[----:B------:R1:W3:Y:S02]  /*2f70*/  SHFL.IDX PT, R105, R109, RZ, 0x181f ;  /* 0x00181fff6d697589 */ /* 0x0002e400000e0000 */
.L_x_801:
[----:B------:R-:W-:Y:S01]  /*2f80*/  ISETP.NE.AND P6, PT, R124, RZ, PT ;  /* 0x000000ff7c00720c */ /* 0x000fe20003fc5270 */
[----:B------:R-:W-:-:S12]  /*2f90*/  BSSY B1, `(.L_x_504) ;  /* 0x0000066000017945 */ /* 0x000fd80003800000 */
[----:B------:R-:W-:Y:S05]  /*2fa0*/  @P6 BRA `(.L_x_505) ;  /* 0x0000000400906947 */ /* 0x000fea0003800000 */
[----:B------:R-:W-:Y:S04]  /*2fb0*/  BSSY B2, `(.L_x_506) ;  /* 0x0000032000027945 */ /* 0x000fe80003800000 */
[----:B------:R-:W-:Y:S05]  /*2fc0*/  @P1 BRA `(.L_x_507) ;  /* 0x0000000000c01947 */ /* 0x000fea0003800000 */
[----:B------:R4:W0:Y:S01]  /*2fd0*/  LDS.128 R12, [R94+0x18400] ;  /* 0x018400005e0c7984 */ /* 0x0008220000000c00 */
[C---:B---3--:R-:W-:Y:S01]  /*2fe0*/  LEA R76, P6, R16.reuse, R105, 0x1 ;  /* 0x00000069104c7211 */ /* 0x048fe200078c08ff */
[----:B------:R-:W-:Y:S03]  /*2ff0*/  BSSY B3, `(.L_x_508) ;  /* 0x000002c000037945 */ /* 0x000fe60003800000 */
[----:B--2---:R-:W-:Y:S02]  /*3000*/  LEA.HI.X R77, R16, R79, R17, 0x1, P6 ;  /* 0x0000004f104d7211 */ /* 0x004fe400030f0c11 */
[----:B------:R-:W-:-:S13]  /*3010*/  ISETP.GE.AND P6, PT, R18, R104, PT ;  /* 0x000000681200720c */ /* 0x000fda0003fc6270 */
[----:B----4-:R-:W-:Y:S05]  /*3020*/  @P6 BRA `(.L_x_509) ;  /* 0x0000000000a06947 */ /* 0x010fea0003800000 */
[----:B------:R-:W-:Y:S01]  /*3030*/  SHF.R.U64 R11, R72, 0x10, R73 ;  /* 0x00000010480b7819 */ /* 0x000fe20000001249 */
[--C-:B0-----:R-:W-:Y:S01]  /*3040*/  HADD2.F32 R72, -RZ, R15.reuse.H1_H1 ;  /* 0x3000000fff487230 */ /* 0x101fe20000004100 */
[--C-:B------:R-:W-:Y:S01]  /*3050*/  SHF.R.U64 R124, R74, 0x10, R75.reuse ;  /* 0x000000104a7c7819 */ /* 0x100fe2000000124b */
[----:B------:R-:W-:Y:S01]  /*3060*/  HADD2.F32 R15, -RZ, R15.H0_H0 ;  /* 0x2000000fff0f7230 */ /* 0x000fe20000004100 */
[----:B------:R-:W-:Y:S01]  /*3070*/  SHF.R.U32.HI R75, RZ, 0x10, R75 ;  /* 0x00000010ff4b7819 */ /* 0x000fe2000001164b */
[----:B------:R-:W-:Y:S01]  /*3080*/  HADD2.F32 R74, -RZ, R11.H0_H0 ;  /* 0x2000000bff4a7230 */ /* 0x000fe20000004100 */
[----:B------:R-:W-:Y:S01]  /*3090*/  SHF.R.U32.HI R73, RZ, 0x10, R73 ;  /* 0x00000010ff497819 */ /* 0x000fe20000011649 */
[----:B------:R-:W-:Y:S02]  /*30a0*/  HADD2.F32 R124, -RZ, R124.H0_H0 ;  /* 0x2000007cff7c7230 */ /* 0x000fe40000004100 */
[----:B------:R-:W-:Y:S02]  /*30b0*/  HADD2.F32 R11, -RZ, R13.H1_H1 ;  /* 0x3000000dff0b7230 */ /* 0x000fe40000004100 */
[----:B------:R-:W-:-:S02]  /*30c0*/  HADD2.F32 R75, -RZ, R75.H0_H0 ;  /* 0x2000004bff4b7230 */ /* 0x000fc40000004100 */
[----:B------:R-:W-:Y:S02]  /*30d0*/  HADD2.F32 R13, -RZ, R13.H0_H0 ;  /* 0x2000000dff0d7230 */ /* 0x000fe40000004100 */
[-C--:B------:R-:W-:Y:S01]  /*30e0*/  FMUL.FTZ R126, R11, R124.reuse ;  /* 0x0000007c0b7e7220 */ /* 0x080fe20000410000 */
[----:B------:R-:W-:Y:S02]  /*30f0*/  HADD2.F32 R73, -RZ, R73.H0_H0 ;  /* 0x20000049ff497230 */ /* 0x000fe40000004100 */
[-C--:B------:R-:W-:Y:S01]  /*3100*/  FMUL.FTZ R128, R72, R75.reuse ;  /* 0x0000004b48807220 */ /* 0x080fe20000410000 */
[----:B------:R-:W-:Y:S01]  /*3110*/  FMUL.FTZ R125, R15, R75 ;  /* 0x0000004b0f7d7220 */ /* 0x000fe20000410000 */
[C---:B------:R-:W-:Y:S01]  /*3120*/  FMUL.FTZ R124, R13.reuse, R124 ;  /* 0x0000007c0d7c7220 */ /* 0x040fe20000410000 */
[----:B------:R-:W-:Y:S01]  /*3130*/  FFMA.FTZ R126, R13, R74, -R126 ;  /* 0x0000004a0d7e7223 */ /* 0x000fe2000001087e */
[----:B------:R-:W-:Y:S01]  /*3140*/  FFMA.FTZ R128, R15, R73, -R128 ;  /* 0x000000490f807223 */ /* 0x000fe20000010880 */
[----:B------:R-:W-:-:S02]  /*3150*/  HADD2.F32 R15, -RZ, R123.H1_H1 ;  /* 0x3000007bff0f7230 */ /* 0x000fc40000004100 */
[----:B------:R-:W-:Y:S01]  /*3160*/  FFMA.FTZ R75, R11, R74, R124 ;  /* 0x0000004a0b4b7223 */ /* 0x000fe2000001007c */
[--C-:B------:R-:W-:Y:S02]  /*3170*/  HADD2.F32 R11, -RZ, R12.reuse.H1_H1 ;  /* 0x3000000cff0b7230 */ /* 0x100fe40000004100 */
[----:B------:R-:W-:Y:S01]  /*3180*/  FFMA.FTZ R125, R72, R73, R125 ;  /* 0x00000049487d7223 */ /* 0x000fe2000001007d */
[----:B------:R-:W-:Y:S02]  /*3190*/  HADD2.F32 R123, -RZ, R123.H0_H0 ;  /* 0x2000007bff7b7230 */ /* 0x000fe40000004100 */
[----:B------:R-:W-:Y:S02]  /*31a0*/  HADD2.F32 R12, -RZ, R12.H0_H0 ;  /* 0x2000000cff0c7230 */ /* 0x000fe40000004100 */
[----:B------:R-:W-:Y:S02]  /*31b0*/  HADD2.F32 R72, -RZ, R121.H1_H1 ;  /* 0x30000079ff487230 */ /* 0x000fe40000004100 */
[----:B------:R-:W-:Y:S01]  /*31c0*/  FMUL.FTZ R73, R11, R123 ;  /* 0x0000007b0b497220 */ /* 0x000fe20000410000 */
[----:B------:R-:W-:-:S02]  /*31d0*/  HADD2.F32 R13, -RZ, R14.H1_H1 ;  /* 0x3000000eff0d7230 */ /* 0x000fc40000004100 */
[C---:B------:R-:W-:Y:S01]  /*31e0*/  FMUL.FTZ R74, R12.reuse, R123 ;  /* 0x0000007b0c4a7220 */ /* 0x040fe20000410000 */
[----:B------:R-:W-:Y:S02]  /*31f0*/  HADD2.F32 R14, -RZ, R14.H0_H0 ;  /* 0x2000000eff0e7230 */ /* 0x000fe40000004100 */
[-C--:B------:R-:W-:Y:S01]  /*3200*/  FFMA.FTZ R73, R12, R15.reuse, -R73 ;  /* 0x0000000f0c497223 */ /* 0x080fe20000010849 */
[----:B------:R-:W-:Y:S02]  /*3210*/  HADD2.F32 R121, -RZ, R121.H0_H0 ;  /* 0x20000079ff797230 */ /* 0x000fe40000004100 */
[-C--:B------:R-:W-:Y:S01]  /*3220*/  FMUL.FTZ R123, R13, R72.reuse ;  /* 0x000000480d7b7220 */ /* 0x080fe20000410000 */
[----:B------:R-:W-:Y:S01]  /*3230*/  FFMA.FTZ R74, R11, R15, R74 ;  /* 0x0000000f0b4a7223 */ /* 0x000fe2000001004a */
[C---:B------:R-:W-:Y:S01]  /*3240*/  FMUL.FTZ R72, R14.reuse, R72 ;  /* 0x000000480e487220 */ /* 0x040fe20000410000 */
[----:B------:R-:W-:Y:S01]  /*3250*/  F2FP.F16.F32.PACK_AB R15, R125, R128 ;  /* 0x000000807d0f723e */ /* 0x000fe200000000ff */
[----:B------:R-:W-:-:S02]  /*3260*/  FFMA.FTZ R123, R14, R121, -R123 ;  /* 0x000000790e7b7223 */ /* 0x000fc4000001087b */
[----:B------:R-:W-:Y:S01]  /*3270*/  FFMA.FTZ R72, R13, R121, R72 ;  /* 0x000000790d487223 */ /* 0x000fe20000010048 */
[----:B------:R-:W-:Y:S02]  /*3280*/  F2FP.F16.F32.PACK_AB R13, R75, R126 ;  /* 0x0000007e4b0d723e */ /* 0x000fe400000000ff */
[----:B------:R-:W-:Y:S02]  /*3290*/  F2FP.F16.F32.PACK_AB R12, R74, R73 ;  /* 0x000000494a0c723e */ /* 0x000fe400000000ff */
[----:B------:R-:W-:-:S07]  /*32a0*/  F2FP.F16.F32.PACK_AB R14, R72, R123 ;  /* 0x0000007b480e723e */ /* 0x000fce00000000ff */
.L_x_509:
[----:B------:R-:W-:Y:S05]  /*32b0*/  BSYNC B3 ;  /* 0x0000000000037941 */ /* 0x000fea0003800000 */
.L_x_508:
[----:B0-----:R4:W-:Y:S02]  /*32c0*/  ST.E.128 desc[UR38][R76.64], R12 ;  /* 0x0000000c4c007985 */ /* 0x0019e4000c101d26 */
.L_x_507:
[----:B------:R-:W-:Y:S05]  /*32d0*/  BSYNC B2 ;  /* 0x0000000000027941 */ /* 0x000fea0003800000 */
.L_x_506:
[----:B------:R-:W-:Y:S05]  /*32e0*/  @P2 BRA `(.L_x_505) ;  /* 0x0000000000c02947 */ /* 0x000fea0003800000 */
[----:B----4-:R4:W0:Y:S01]  /*32f0*/  LDS.128 R12, [R94+0x1c400] ;  /* 0x01c400005e0c7984 */ /* 0x0108220000000c00 */
        /* <DEDUP_REMOVED lines=13> */
[----:B------:R-:W-:Y:S02]  /*33d0*/  HADD2.F32 R71, -RZ, R71.H0_H0 ;  /* 0x20000047ff477230 */ /* 0x000fe40000004100 */
[----:B------:R-:W-:-:S02]  /*33e0*/  HADD2.F32 R11, -RZ, R13.H1_H1 ;  /* 0x3000000dff0b7230 */ /* 0x000fc40000004100 */
[----:B------:R-:W-:Y:S02]  /*33f0*/  HADD2.F32 R13, -RZ, R13.H0_H0 ;  /* 0x2000000dff0d7230 */ /* 0x000fe40000004100 */
[-C--:B------:R-:W-:Y:S01]  /*3400*/  FMUL.FTZ R75, R15, R71.reuse ;  /* 0x000000470f4b7220 */ /* 0x080fe20000410000 */
[----:B------:R-:W-:Y:S02]  /*3410*/  HADD2.F32 R69, -RZ, R69.H0_H0 ;  /* 0x20000045ff457230 */ /* 0x000fe40000004100 */
[-C--:B------:R-:W-:Y:S01]  /*3420*/  FMUL.FTZ R76, R11, R74.reuse ;  /* 0x0000004a0b4c7220 */ /* 0x080fe20000410000 */
[C---:B------:R-:W-:Y:S01]  /*3430*/  FMUL.FTZ R124, R68.reuse, R71 ;  /* 0x00000047447c7220 */ /* 0x040fe20000410000 */
[C---:B------:R-:W-:Y:S01]  /*3440*/  FMUL.FTZ R74, R13.reuse, R74 ;  /* 0x0000004a0d4a7220 */ /* 0x040fe20000410000 */
[----:B------:R-:W-:Y:S01]  /*3450*/  FFMA.FTZ R77, R68, R69, R75 ;  /* 0x00000045444d7223 */ /* 0x000fe2000001004b */
[-C--:B------:R-:W-:Y:S02]  /*3460*/  FFMA.FTZ R76, R13, R70.reuse, -R76 ;  /* 0x000000460d4c7223 */ /* 0x080fe4000001084c */
[----:B------:R-:W-:Y:S01]  /*3470*/  FFMA.FTZ R71, R11, R70, R74 ;  /* 0x000000460b477223 */ /* 0x000fe2000001004a */
[----:B------:R-:W-:-:S02]  /*3480*/  HADD2.F32 R68, -RZ, R116.H0_H0 ;  /* 0x20000074ff447230 */ /* 0x000fc40000004100 */
[----:B------:R-:W-:Y:S01]  /*3490*/  FFMA.FTZ R124, R15, R69, -R124 ;  /* 0x000000450f7c7223 */ /* 0x000fe2000001087c */
[----:B------:R-:W-:Y:S02]  /*34a0*/  HADD2.F32 R116, -RZ, R116.H1_H1 ;  /* 0x30000074ff747230 */ /* 0x000fe40000004100 */
[----:B------:R-:W-:Y:S02]  /*34b0*/  HADD2.F32 R11, -RZ, R12.H1_H1 ;  /* 0x3000000cff0b7230 */ /* 0x000fe40000004100 */
[----:B------:R-:W-:Y:S02]  /*34c0*/  HADD2.F32 R13, -RZ, R14.H1_H1 ;  /* 0x3000000eff0d7230 */ /* 0x000fe40000004100 */
[----:B------:R-:W-:Y:S02]  /*34d0*/  HADD2.F32 R12, -RZ, R12.H0_H0 ;  /* 0x2000000cff0c7230 */ /* 0x000fe40000004100 */
[----:B------:R-:W-:Y:S01]  /*34e0*/  FMUL.FTZ R69, R11, R68 ;  /* 0x000000440b457220 */ /* 0x000fe20000410000 */
[----:B------:R-:W-:-:S02]  /*34f0*/  HADD2.F32 R14, -RZ, R14.H0_H0 ;  /* 0x2000000eff0e7230 */ /* 0x000fc40000004100 */
[----:B------:R-:W-:Y:S01]  /*3500*/  FMUL.FTZ R75, R13, R116 ;  /* 0x000000740d4b7220 */ /* 0x000fe20000410000 */
[--C-:B------:R-:W-:Y:S02]  /*3510*/  HADD2.F32 R15, -RZ, R115.reuse.H0_H0 ;  /* 0x20000073ff0f7230 */ /* 0x100fe40000004100 */
[----:B------:R-:W-:Y:S01]  /*3520*/  FMUL.FTZ R68, R12, R68 ;  /* 0x000000440c447220 */ /* 0x000fe20000410000 */
[----:B------:R-:W-:Y:S02]  /*3530*/  HADD2.F32 R115, -RZ, R115.H1_H1 ;  /* 0x30000073ff737230 */ /* 0x000fe40000004100 */
[----:B------:R-:W-:Y:S01]  /*3540*/  FMUL.FTZ R116, R14, R116 ;  /* 0x000000740e747220 */ /* 0x000fe20000410000 */
[-C--:B------:R-:W-:Y:S01]  /*3550*/  FFMA.FTZ R69, R12, R15.reuse, -R69 ;  /* 0x0000000f0c457223 */ /* 0x080fe20000010845 */
[----:B------:R-:W-:Y:S01]  /*3560*/  FFMA.FTZ R68, R11, R15, R68 ;  /* 0x0000000f0b447223 */ /* 0x000fe20000010044 */
[-C--:B------:R-:W-:Y:S01]  /*3570*/  FFMA.FTZ R75, R14, R115.reuse, -R75 ;  /* 0x000000730e4b7223 */ /* 0x080fe2000001084b */
[----:B------:R-:W-:Y:S01]  /*3580*/  FFMA.FTZ R116, R13, R115, R116 ;  /* 0x000000730d747223 */ /* 0x000fe20000010074 */
[----:B------:R-:W-:-:S02]  /*3590*/  F2FP.F16.F32.PACK_AB R13, R71, R76 ;  /* 0x0000004c470d723e */ /* 0x000fc400000000ff */
[----:B------:R-:W-:Y:S02]  /*35a0*/  F2FP.F16.F32.PACK_AB R15, R77, R124 ;  /* 0x0000007c4d0f723e */ /* 0x000fe400000000ff */
[----:B------:R-:W-:Y:S02]  /*35b0*/  F2FP.F16.F32.PACK_AB R12, R68, R69 ;  /* 0x00000045440c723e */ /* 0x000fe400000000ff */
[----:B------:R-:W-:-:S07]  /*35c0*/  F2FP.F16.F32.PACK_AB R14, R116, R75 ;  /* 0x0000004b740e723e */ /* 0x000fce00000000ff */
.L_x_511:
[----:B------:R-:W-:Y:S05]  /*35d0*/  BSYNC B2 ;  /* 0x0000000000027941 */ /* 0x000fea0003800000 */
.L_x_510:
[----:B0-----:R0:W-:Y:S02]  /*35e0*/  ST.E.128 desc[UR38][R72.64], R12 ;  /* 0x0000000c48007985 */ /* 0x0011e4000c101d26 */
.L_x_505:
[----:B------:R-:W-:Y:S05]  /*35f0*/  BSYNC B1 ;  /* 0x0000000000017941 */ /* 0x000fea0003800000 */
.L_x_504:
[----:B------:R-:W-:-:S03]  /*3600*/  UMOV UR4, 0xffffffff ;  /* 0xffffffff00047882 */ /* 0x000fc60000000000 */
[----:B------:R-:W-:Y:S05]  /*3610*/  BRA.DIV UR4, `(.L_x_512) ;  /* 0x0000016204a47947 */ /* 0x000fea000b800000 */
[----:B------:R1:W1:Y:S04]  /*3620*/  SHFL.IDX PT, R71, R108, 0x1, 0x181f ;  /* 0x00381f006c477f89 */ /* 0x00026800000e0000 */
[----:B0-----:R0:W0:Y:S02]  /*3630*/  SHFL.IDX PT, R73, R109, 0x1, 0x181f ;  /* 0x00381f006d497f89 */ /* 0x00102400000e0000 */
.L_x_805:
[----:B------:R-:W-:Y:S01]  /*3640*/  ISETP.NE.AND P6, PT, R122, RZ, PT ;  /* 0x000000ff7a00720c */ /* 0x000fe20003fc5270 */
[----:B------:R-:W-:-:S12]  /*3650*/  BSSY B1, `(.L_x_513) ;  /* 0x0000066000017945 */ /* 0x000fd80003800000 */
[----:B------:R-:W-:Y:S05]  /*3660*/  @P6 BRA `(.L_x_514) ;  /* 0x0000000400906947 */ /* 0x000fea0003800000 */
[----:B------:R-:W-:Y:S04]  /*3670*/  BSSY B2, `(.L_x_515) ;  /* 0x0000032000027945 */ /* 0x000fe80003800000 */
[----:B------:R-:W-:Y:S05]  /*3680*/  @P1 BRA `(.L_x_516) ;  /* 0x0000000000c01947 */ /* 0x000fea0003800000 */
[----:B----4-:R4:W2:Y:S01]  /*3690*/  LDS.128 R12, [R94+0x19400] ;  /* 0x019400005e0c7984 */ /* 0x0108a20000000c00 */
[C---:B0-----:R-:W-:Y:S01]  /*36a0*/  LEA R68, P6, R16.reuse, R73, 0x1 ;  /* 0x0000004910447211 */ /* 0x041fe200078c08ff */
[----:B------:R-:W-:Y:S03]  /*36b0*/  BSSY B3, `(.L_x_517) ;  /* 0x000002c000037945 */ /* 0x000fe60003800000 */
[----:B-1----:R-:W-:Y:S02]  /*36c0*/  LEA.HI.X R69, R16, R71, R17, 0x1, P6 ;  /* 0x0000004710457211 */ /* 0x002fe400030f0c11 */
[----:B------:R-:W-:-:S13]  /*36d0*/  ISETP.GE.AND P6, PT, R18, R104, PT ;  /* 0x000000681200720c */ /* 0x000fda0003fc6270 */
[----:B----4-:R-:W-:Y:S05]  /*36e0*/  @P6 BRA `(.L_x_518) ;  /* 0x0000000000a06947 */ /* 0x010fea0003800000 */
[----:B------:R-:W-:Y:S01]  /*36f0*/  SHF.R.U64 R11, R64, 0x10, R65 ;  /* 0x00000010400b7819 */ /* 0x000fe20000001241 */
[--C-:B--2---:R-:W-:Y:S01]  /*3700*/  HADD2.F32 R64, -RZ, R15.reuse.H1_H1 ;  /* 0x3000000fff407230 */ /* 0x104fe20000004100 */
        /* <DEDUP_REMOVED lines=38> */
.L_x_518:
[----:B------:R-:W-:Y:S05]  /*3970*/  BSYNC B3 ;  /* 0x0000000000037941 */ /* 0x000fea0003800000 */
.L_x_517:
[----:B--2---:R0:W-:Y:S02]  /*3980*/  ST.E.128 desc[UR38][R68.64], R12 ;  /* 0x0000000c44007985 */ /* 0x0041e4000c101d26 */
.L_x_516:
[----:B------:R-:W-:Y:S05]  /*3990*/  BSYNC B2 ;  /* 0x0000000000027941 */ /* 0x000fea0003800000 */
.L_x_515:
[----:B------:R-:W-:Y:S05]  /*39a0*/  @P2 BRA `(.L_x_514) ;  /* 0x0000000000c02947 */ /* 0x000fea0003800000 */
[----:B0---4-:R0:W4:Y:S01]  /*39b0*/  LDS.128 R12, [R94+0x1d400] ;  /* 0x01d400005e0c7984 */ /* 0x0111220000000c00 */
[C---:B------:R-:W-:Y:S01]  /*39c0*/  LEA R64, P6, R22.reuse, R73, 0x1 ;  /* 0x0000004916407211 */ /* 0x040fe200078c08ff */
[----:B------:R-:W-:Y:S03]  /*39d0*/  BSSY B2, `(.L_x_519) ;  /* 0x000002c000027945 */ /* 0x000fe60003800000 */
[----:B-1----:R-:W-:Y:S02]  /*39e0*/  LEA.HI.X R65, R22, R71, R2, 0x1, P6 ;  /* 0x0000004716417211 */ /* 0x002fe400030f0c02 */
[----:B------:R-:W-:-:S13]  /*39f0*/  ISETP.GE.AND P6, PT, R23, R104, PT ;  /* 0x000000681700720c */ /* 0x000fda0003fc6270 */
[----:B0-----:R-:W-:Y:S05]  /*3a00*/  @P6 BRA `(.L_x_520) ;  /* 0x0000000000a06947 */ /* 0x001fea0003800000 */
[----:B------:R-:W-:Y:S01]  /*3a10*/  SHF.R.U64 R11, R60, 0x10, R61 ;  /* 0x000000103c0b7819 */ /* 0x000fe2000000123d */
[--C-:B----4-:R-:W-:Y:S01]  /*3a20*/  HADD2.F32 R60, -RZ, R15.reuse.H1_H1 ;  /* 0x3000000fff3c7230 */ /* 0x110fe20000004100 */
        /* <DEDUP_REMOVED lines=38> */
.L_x_520:
[----:B------:R-:W-:Y:S05]  /*3c90*/  BSYNC B2 ;  /* 0x0000000000027941 */ /* 0x000fea0003800000 */
.L_x_519:
[----:B----4-:R0:W-:Y:S02]  /*3ca0*/  ST.E.128 desc[UR38][R64.64], R12 ;  /* 0x0000000c40007985 */ /* 0x0101e4000c101d26 */
.L_x_514:
[----:B------:R-:W-:Y:S05]  /*3cb0*/  BSYNC B1 ;  /* 0x0000000000017941 */ /* 0x000fea0003800000 */
.L_x_513:
[----:B------:R-:W-:-:S03]  /*3cc0*/  UMOV UR4, 0xffffffff ;  /* 0xffffffff00047882 */ /* 0x000fc60000000000 */
[----:B------:R-:W-:Y:S05]  /*3cd0*/  BRA.DIV UR4, `(.L_x_521) ;  /* 0x0000015e04407947 */ /* 0x000fea000b800000 */
[----:B------:R1:W1:Y:S04]  /*3ce0*/  SHFL.IDX PT, R63, R108, 0x2, 0x181f ;  /* 0x00581f006c3f7f89 */ /* 0x00026800000e0000 */
[----:B0-----:R0:W0:Y:S02]  /*3cf0*/  SHFL.IDX PT, R65, R109, 0x2, 0x181f ;  /* 0x00581f006d417f89 */ /* 0x00102400000e0000 */
.L_x_809:
[----:B------:R-:W-:Y:S04]  /*3d00*/  BSSY B1, `(.L_x_522) ;  /* 0x0000066000017945 */ /* 0x000fe80003800000 */
        /* <DEDUP_REMOVED lines=49> */
.L_x_527:
[----:B------:R-:W-:Y:S05]  /*4020*/  BSYNC B3 ;  /* 0x0000000000037941 */ /* 0x000fea0003800000 */
.L_x_526:
[----:B--2---:R0:W-:Y:S02]  /*4030*/  ST.E.128 desc[UR38][R60.64], R12 ;  /* 0x0000000c3c007985 */ /* 0x0041e4000c101d26 */
.L_x_525:
[----:B------:R-:W-:Y:S05]  /*4040*/  BSYNC B2 ;  /* 0x0000000000027941 */ /* 0x000fea0003800000 */
.L_x_524:
        /* <DEDUP_REMOVED lines=47> */
.L_x_529:
[----:B------:R-:W-:Y:S05]  /*4340*/  BSYNC B2 ;  /* 0x0000000000027941 */ /* 0x000fea0003800000 */
.L_x_528:
[----:B----4-:R0:W-:Y:S02]  /*4350*/  ST.E.128 desc[UR38][R56.64], R12 ;  /* 0x0000000c38007985 */ /* 0x0101e4000c101d26 */
.L_x_523:
[----:B------:R-:W-:Y:S05]  /*4360*/  BSYNC B1 ;  /* 0x0000000000017941 */ /* 0x000fea0003800000 */
.L_x_522:
[----:B------:R-:W-:-:S03]  /*4370*/  UMOV UR4, 0xffffffff ;  /* 0xffffffff00047882 */ /* 0x000fc60000000000 */
[----:B------:R-:W-:Y:S05]  /*4380*/  BRA.DIV UR4, `(.L_x_530) ;  /* 0x0000015604e07947 */ /* 0x000fea000b800000 */
[----:B------:R2:W2:Y:S04]  /*4390*/  SHFL.IDX PT, R55, R108, 0x3, 0x181f ;  /* 0x00781f006c377f89 */ /* 0x0004a800000e0000 */
[----:B01----:R-:W0:Y:S02]  /*43a0*/  SHFL.IDX PT, R109, R109, 0x3, 0x181f ;  /* 0x00781f006d6d7f89 */ /* 0x003e2400000e0000 */
.L_x_813:
[----:B------:R-:W-:Y:S05]  /*43b0*/  @P4 BRA `(.L_x_531) ;  /* 0x0000003400304947 */ /* 0x000fea0003800000 */
[----:B------:R-:W-:Y:S04]  /*43c0*/  BSSY B1, `(.L_x_532) ;  /* 0x0000032000017945 */ /* 0x000fe80003800000 */
[----:B------:R-:W-:Y:S05]  /*43d0*/  @P1 BRA `(.L_x_533) ;  /* 0x0000000000c01947 */ /* 0x000fea0003800000 */
[----:B----4-:R1:W4:Y:S01]  /*43e0*/  LDS.128 R12, [R94+0x1b400] ;  /* 0x01b400005e0c7984 */ /* 0x0103220000000c00 */
[C---:B0-----:R-:W-:Y:S01]  /*43f0*/  LEA R52, P3, R16.reuse, R109, 0x1 ;  /* 0x0000006d10347211 */ /* 0x041fe200078608ff */
[----:B------:R-:W-:Y:S03]  /*4400*/  BSSY B2, `(.L_x_534) ;  /* 0x000002c000027945 */ /* 0x000fe60003800000 */
[----:B--2---:R-:W-:Y:S02]  /*4410*/  LEA.HI.X R53, R16, R55, R17, 0x1, P3 ;  /* 0x0000003710357211 */ /* 0x004fe400018f0c11 */
[----:B------:R-:W-:-:S13]  /*4420*/  ISETP.GE.AND P3, PT, R18, R104, PT ;  /* 0x000000681200720c */ /* 0x000fda0003f66270 */
[----:B-1----:R-:W-:Y:S05]  /*4430*/  @P3 BRA `(.L_x_535) ;  /* 0x0000000000a03947 */ /* 0x002fea0003800000 */
        /* <DEDUP_REMOVED lines=40> */
.L_x_535:
[----:B------:R-:W-:Y:S05]  /*46c0*/  BSYNC B2 ;  /* 0x0000000000027941 */ /* 0x000fea0003800000 */
.L_x_534:
[----:B----4-:R1:W-:Y:S02]  /*46d0*/  ST.E.128 desc[UR38][R52.64], R12 ;  /* 0x0000000c34007985 */ /* 0x0103e4000c101d26 */
.L_x_533:
[----:B------:R-:W-:Y:S05]  /*46e0*/  BSYNC B1 ;  /* 0x0000000000017941 */ /* 0x000fea0003800000 */
.L_x_532:
[----:B------:R-:W-:Y:S05]  /*46f0*/  @P2 BRA `(.L_x_531) ;  /* 0x0000003000602947 */ /* 0x000fea0003800000 */
[----:B-1--4-:R1:W4:Y:S01]  /*4700*/  LDS.128 R12, [R94+0x1f400] ;  /* 0x01f400005e0c7984 */ /* 0x0123220000000c00 */
        /* <DEDUP_REMOVED lines=45> */
.L_x_537:
[----:B------:R-:W-:Y:S05]  /*49e0*/  BSYNC B1 ;  /* 0x0000000000017941 */ /* 0x000fea0003800000 */
.L_x_536:
[----:B----4-:R0:W-:Y:S01]  /*49f0*/  ST.E.128 desc[UR38][R48.64], R12 ;  /* 0x0000000c30007985 */ /* 0x0101e2000c101d26 */
[----:B------:R-:W-:Y:S05]  /*4a00*/  BRA `(.L_x_531) ;  /* 0x0000002c009c7947 */ /* 0x000fea0003800000 */
.L_x_491:
[----:B------:R-:W-:Y:S02]  /*4a10*/  ISETP.GE.AND P4, PT, R220, R98, PT ;  /* 0x00000062dc00720c */ /* 0x000fe40003f86270 */
[----:B------:R-:W-:Y:S02]  /*4a20*/  CS2R R50, SRZ ;  /* 0x0000000000327805 */ /* 0x000fe4000001ff00 */
[----:B------:R-:W-:-:S13]  /*4a30*/  ISETP.GE.OR P4, PT, R16, R104, P4 ;  /* 0x000000681000720c */ /* 0x000fda0002786670 */
[----:B------:R-:W-:Y:S01]  /*4a40*/  @!P4 IADD3 R46, P3, P5, R86, R14, R10 ;  /* 0x0000000e562ec210 */ /* 0x000fe20007d7e00a */
[----:B------:R-:W0:Y:S03]  /*4a50*/  @!P4 LDC.64 R60, c[0x0][0x3e8] ;  /* 0x0000fa00ff3ccb82 */ /* 0x000e260000000a00 */
[----:B------:R-:W-:Y:S02]  /*4a60*/  @!P4 IADD3.X R47, R39, R103, R7, P3, P5 ;  /* 0x00000067272fc210 */ /* 0x000fe40001fea407 */
[----:B------:R-:W-:-:S03]  /*4a70*/  @!P4 IADD3 R44, P3, P5, R90, R12, R32 ;  /* 0x0000000c5a2cc210 */ /* 0x000fc60007d7e020 */
[----:B------:R-:W1:Y:S01]  /*4a80*/  @!P4 LDC.64 R62, c[0x0][0x400] ;  /* 0x00010000ff3ecb82 */ /* 0x000e620000000a00 */
[----:B------:R-:W-:Y:S02]  /*4a90*/  @!P4 IADD3.X R45, R80, R11, R29, P3, P5 ;  /* 0x0000000b502dc210 */ /* 0x000fe40001fea41d */
[----:B------:R-:W-:-:S04]  /*4aa0*/  ISETP.GE.AND P3, PT, R219, R98, PT ;  /* 0x00000062db00720c */ /* 0x000fc80003f66270 */
[----:B------:R-:W-:-:S13]  /*4ab0*/  ISETP.GE.OR P3, PT, R16, R104, P3 ;  /* 0x000000681000720c */ /* 0x000fda0001f66670 */
[----:B------:R-:W-:Y:S01]  /*4ac0*/  @!P3 IADD3 R66, P5, P6, R86, R20, R14 ;  /* 0x000000145642b210 */ /* 0x000fe20007ebe00e */
[----:B------:R-:W2:Y:S03]  /*4ad0*/  @!P3 LDC.64 R68, c[0x0][0x3e8] ;  /* 0x0000fa00ff44bb82 */ /* 0x000ea60000000a00 */
[----:B------:R-:W-:Y:S02]  /*4ae0*/  @!P3 IADD3.X R67, R39, R8, R103, P5, P6 ;  /* 0x000000082743b210 */ /* 0x000fe40002fec467 */
[----:B------:R-:W-:-:S03]  /*4af0*/  @!P3 IADD3 R64, P5, P6, R90, R33, R12 ;  /* 0x000000215a40b210 */ /* 0x000fc60007ebe00c */
[----:B------:R-:W3:Y:S01]  /*4b00*/  @!P3 LDC.64 R70, c[0x0][0x400] ;  /* 0x00010000ff46bb82 */ /* 0x000ee20000000a00 */
[----:B------:R-:W-:Y:S02]  /*4b10*/  @!P3 IADD3.X R65, R80, R30, R11, P5, P6 ;  /* 0x0000001e5041b210 */ /* 0x000fe40002fec40b */
[----:B------:R-:W-:-:S04]  /*4b20*/  ISETP.GE.AND P5, PT, R153, R98, PT ;  /* 0x000000629900720c */ /* 0x000fc80003fa6270 */
[----:B------:R-:W-:-:S13]  /*4b30*/  ISETP.GE.OR P5, PT, R16, R104, P5 ;  /* 0x000000681000720c */ /* 0x000fda0002fa6670 */
[----:B------:R-:W4:Y:S01]  /*4b40*/  @!P5 LDC.64 R52, c[0x0][0x3e8] ;  /* 0x0000fa00ff34db82 */ /* 0x000f220000000a00 */
[----:B------:R-:W-:-:S05]  /*4b50*/  @!P5 IADD3 R48, P6, R86, R14, RZ ;  /* 0x0000000e5630d210 */ /* 0x000fca0007fde0ff */
[----:B------:R-:W-:Y:S02]  /*4b60*/  @!P5 IMAD.X R49, R103, 0x1, R39, P6 ;  /* 0x000000016731d824 */ /* 0x000fe400030e0627 */
[----:B------:R-:W0:Y:S01]  /*4b70*/  @!P5 LDC.64 R54, c[0x0][0x400] ;  /* 0x00010000ff36db82 */ /* 0x000e220000000a00 */
[----:B----4-:R-:W-:-:S04]  /*4b80*/  @!P5 LEA R52, P6, R48, R52, 0x1 ;  /* 0x000000343034d211 */ /* 0x010fc800078c08ff */
[----:B------:R-:W-:Y:S02]  /*4b90*/  @!P5 LEA.HI.X R53, R48, R53, R49, 0x1, P6 ;  /* 0x000000353035d211 */ /* 0x000fe400030f0c31 */
[----:B------:R-:W-:-:S04]  /*4ba0*/  @!P5 IADD3 R48, P6, R90, R12, RZ ;  /* 0x0000000c5a30d210 */ /* 0x000fc80007fde0ff */
[----:B------:R-:W-:Y:S02]  /*4bb0*/  @!P5 IADD3.X R49, R11, R80, RZ, P6, !PT ;  /* 0x000000500b31d210 */ /* 0x000fe400037fe4ff */
[----:B0-----:R-:W-:-:S04]  /*4bc0*/  @!P5 LEA R54, P6, R48, R54, 0x1 ;  /* 0x000000363036d211 */ /* 0x001fc800078c08ff */
[----:B------:R-:W-:Y:S02]  /*4bd0*/  @!P5 LEA.HI.X R55, R48, R55, R49, 0x1, P6 ;  /* 0x000000373037d211 */ /* 0x000fe400030f0c31 */
[----:B------:R-:W-:Y:S02]  /*4be0*/  CS2R R48, SRZ ;  /* 0x0000000000307805 */ /* 0x000fe4000001ff00 */
[----:B------:R-:W-:-:S04]  /*4bf0*/  @!P4 LEA R60, P6, R46, R60, 0x1 ;  /* 0x0000003c2e3cc211 */ /* 0x000fc800078c08ff */
[----:B------:R-:W-:Y:S02]  /*4c00*/  @!P4 LEA.HI.X R61, R46, R61, R47, 0x1, P6 ;  /* 0x0000003d2e3dc211 */ /* 0x000fe400030f0c2f */
[----:B------:R-:W-:Y:S02]  /*4c10*/  CS2R R46, SRZ ;  /* 0x00000000002e7805 */ /* 0x000fe4000001ff00 */
[C---:B-1----:R-:W-:Y:S01]  /*4c20*/  @!P4 LEA R62, P6, R44.reuse, R62, 0x1 ;  /* 0x0000003e2c3ec211 */ /* 0x042fe200078c08ff */
[----:B------:R0:W5:Y:S03]  /*4c30*/  @!P5 LDG.E.128 R48, desc[UR38][R54.64] ;  /* 0x000000263630d981 */ /* 0x000166000c1e1d00 */
[----:B------:R-:W-:Y:S02]  /*4c40*/  @!P4 LEA.HI.X R63, R44, R63, R45, 0x1, P6 ;  /* 0x0000003f2c3fc211 */ /* 0x000fe400030f0c2d */
[----:B------:R-:W-:-:S02]  /*4c50*/  CS2R R44, SRZ ;  /* 0x00000000002c7805 */ /* 0x000fc4000001ff00 */
[----:B------:R-:W-:Y:S02]  /*4c60*/  CS2R R58, SRZ ;  /* 0x00000000003a7805 */ /* 0x000fe4000001ff00 */
[----:B------:R-:W-:Y:S02]  /*4c70*/  CS2R R56, SRZ ;  /* 0x0000000000387805 */ /* 0x000fe4000001ff00 */
[----:B------:R1:W5:Y:S01]  /*4c80*/  @!P5 LDG.E.128 R44, desc[UR38][R52.64] ;  /* 0x00000026342cd981 */ /* 0x000362000c1e1d00 */
[----:B0-----:R-:W-:-:S03]  /*4c90*/  CS2R R54, SRZ ;  /* 0x0000000000367805 */ /* 0x001fc6000001ff00 */
[----:B------:R0:W5:Y:S01]  /*4ca0*/  @!P4 LDG.E.128 R56, desc[UR38][R62.64] ;  /* 0x000000263e38c981 */ /* 0x000162000c1e1d00 */
[----:B-1----:R-:W-:-:S06]  /*4cb0*/  CS2R R52, SRZ ;  /* 0x0000000000347805 */ /* 0x002fcc000001ff00 */
[----:B------:R1:W5:Y:S01]  /*4cc0*/  @!P4 LDG.E.128 R52, desc[UR38][R60.64] ;  /* 0x000000263c34c981 */ /* 0x000362000c1e1d00 */
[----:B--2---:R-:W-:-:S04]  /*4cd0*/  @!P3 LEA R68, P4, R66, R68, 0x1 ;  /* 0x000000444244b211 */ /* 0x004fc800078808ff */
[----:B------:R-:W-:Y:S02]  /*4ce0*/  @!P3 LEA.HI.X R69, R66, R69, R67, 0x1, P4 ;  /* 0x000000454245b211 */ /* 0x000fe400020f0c43 */
[----:B---3--:R-:W-:-:S04]  /*4cf0*/  @!P3 LEA R70, P4, R64, R70, 0x1 ;  /* 0x000000464046b211 */ /* 0x008fc800078808ff */
[----:B------:R-:W-:Y:S02]  /*4d00*/  @!P3 LEA.HI.X R71, R64, R71, R65, 0x1, P4 ;  /* 0x000000474047b211 */ /* 0x000fe400020f0c41 */
[----:B------:R-:W-:-:S04]  /*4d10*/  ISETP.GE.AND P4, PT, R218, R98, PT ;  /* 0x00000062da00720c */ /* 0x000fc80003f86270 */
[----:B------:R-:W-:Y:S02]  /*4d20*/  ISETP.GE.OR P4, PT, R16, R104, P4 ;  /* 0x000000681000720c */ /* 0x000fe40002786670 */
[----:B0-----:R-:W-:Y:S02]  /*4d30*/  CS2R R62, SRZ ;  /* 0x00000000003e7805 */ /* 0x001fe4000001ff00 */
[----:B-1----:R-:W-:Y:S02]  /*4d40*/  CS2R R60, SRZ ;  /* 0x00000000003c7805 */ /* 0x002fe4000001ff00 */
[----:B------:R-:W-:Y:S02]  /*4d50*/  CS2R R66, SRZ ;  /* 0x0000000000427805 */ /* 0x000fe4000001ff00 */
[----:B------:R-:W-:Y:S01]  /*4d60*/  CS2R R64, SRZ ;  /* 0x0000000000407805 */ /* 0x000fe2000001ff00 */
[----:B------:R-:W-:Y:S01]  /*4d70*/  BSSY B1, `(.L_x_538) ;  /* 0x000001d000017945 */ /* 0x000fe20003800000 */
[----:B------:R-:W-:-:S02]  /*4d80*/  CS2R R74, SRZ ;  /* 0x00000000004a7805 */ /* 0x000fc4000001ff00 */
[----:B------:R-:W-:Y:S01]  /*4d90*/  CS2R R72, SRZ ;  /* 0x0000000000487805 */ /* 0x000fe2000001ff00 */
[----:B------:R0:W5:Y:S04]  /*4da0*/  @!P3 LDG.E.128 R60, desc[UR38][R68.64] ;  /* 0x00000026443cb981 */ /* 0x000168000c1e1d00 */
[----:B------:R1:W5:Y:S01]  /*4db0*/  @!P3 LDG.E.128 R64, desc[UR38][R70.64] ;  /* 0x000000264640b981 */ /* 0x000362000c1e1d00 */
[----:B------:R-:W-:Y:S02]  /*4dc0*/  ISETP.GE.AND P3, PT, R16, R104, PT ;  /* 0x000000681000720c */ /* 0x000fe40003f66270 */
[----:B0-----:R-:W-:Y:S02]  /*4dd0*/  CS2R R68, SRZ ;  /* 0x0000000000447805 */ /* 0x001fe4000001ff00 */
[----:B-1----:R-:W-:Y:S01]  /*4de0*/  CS2R R70, SRZ ;  /* 0x0000000000467805 */ /* 0x002fe2000001ff00 */
[----:B------:R-:W-:Y:S08]  /*4df0*/  @P4 BRA `(.L_x_539) ;  /* 0x0000000000504947 */ /* 0x000ff00003800000 */
[----:B------:R-:W0:Y:S01]  /*4e00*/  LDC.64 R68, c[0x0][0x3f8] ;  /* 0x0000fe00ff447b82 */ /* 0x000e220000000a00 */
[----:B------:R-:W-:Y:S01]  /*4e10*/  IMAD.MOV.U32 R15, RZ, RZ, R103 ;  /* 0x000000ffff0f7224 */ /* 0x000fe200078e0067 */
[----:B------:R-:W-:Y:S01]  /*4e20*/  ULDC.64 UR4, c[0x0][0x3e8] ;  /* 0x0000fa0000047ab9 */ /* 0x000fe20000000a00 */
[----:B------:R-:W-:Y:S01]  /*4e30*/  IMAD.MOV.U32 R13, RZ, RZ, R11 ;  /* 0x000000ffff0d7224 */ /* 0x000fe200078e000b */
[----:B------:R-:W-:-:S04]  /*4e40*/  ULDC.64 UR6, c[0x0][0x400] ;  /* 0x0001000000067ab9 */ /* 0x000fc80000000a00 */
[----:B------:R-:W1:Y:S01]  /*4e50*/  LDC.64 R70, c[0x0][0x408] ;  /* 0x00010200ff467b82 */ /* 0x000e620000000a00 */
[----:B0-----:R-:W-:-:S04]  /*4e60*/  IMAD.WIDE.U32 R14, R68, 0x60, R14 ;  /* 0x00000060440e7825 */ /* 0x001fc800078e000e */
[----:B------:R-:W-:Y:S01]  /*4e70*/  IMAD R69, R69, 0x60, RZ ;  /* 0x0000006045457824 */ /* 0x000fe200078e02ff */
[----:B------:R-:W-:Y:S01]  /*4e80*/  IADD3 R14, P4, R86, R14, RZ ;  /* 0x0000000e560e7210 */ /* 0x000fe20007f9e0ff */
[----:B-1----:R-:W-:-:S03]  /*4e90*/  IMAD.WIDE.U32 R12, R70, 0x60, R12 ;  /* 0x00000060460c7825 */ /* 0x002fc600078e000c */
[----:B------:R-:W-:Y:S01]  /*4ea0*/  IADD3.X R15, R39, R15, R69, P4, !PT ;  /* 0x0000000f270f7210 */ /* 0x000fe200027fe445 */
[----:B------:R-:W-:Y:S01]  /*4eb0*/  IMAD R71, R71, 0x60, RZ ;  /* 0x0000006047477824 */ /* 0x000fe200078e02ff */
[----:B------:R-:W-:-:S04]  /*4ec0*/  IADD3 R11, P4, R90, R12, RZ ;  /* 0x0000000c5a0b7210 */ /* 0x000fc80007f9e0ff */
[----:B------:R-:W-:Y:S02]  /*4ed0*/  IADD3.X R12, R80, R13, R71, P4, !PT ;  /* 0x0000000d500c7210 */ /* 0x000fe400027fe447 */
[----:B------:R-:W-:-:S04]  /*4ee0*/  LEA R68, P4, R14, UR4, 0x1 ;  /* 0x000000040e447c11 */ /* 0x000fc8000f8808ff */
[----:B------:R-:W-:Y:S02]  /*4ef0*/  LEA.HI.X R69, R14, UR5, R15, 0x1, P4 ;  /* 0x000000050e457c11 */ /* 0x000fe4000a0f0c0f */
[----:B------:R-:W-:-:S04]  /*4f00*/  LEA R72, P4, R11, UR6, 0x1 ;  /* 0x000000060b487c11 */ /* 0x000fc8000f8808ff */
[----:B------:R-:W-:Y:S01]  /*4f10*/  LEA.HI.X R73, R11, UR7, R12, 0x1, P4 ;  /* 0x000000070b497c11 */ /* 0x000fe2000a0f0c0c */
[----:B------:R-:W5:Y:S05]  /*4f20*/  LDG.E.128 R68, desc[UR38][R68.64] ;  /* 0x0000002644447981 */ /* 0x000f6a000c1e1d00 */
[----:B------:R-:W5:Y:S03]  /*4f30*/  LDG.E.128 R72, desc[UR38][R72.64] ;  /* 0x0000002648487981 */ /* 0x000f66000c1e1d00 */
.L_x_539:
[----:B------:R-:W-:Y:S05]  /*4f40*/  BSYNC B1 ;  /* 0x0000000000017941 */ /* 0x000fea0003800000 */
.L_x_538:
[----:B-----5:R-:W-:Y:S01]  /*4f50*/  IMAD.MOV.U32 R11, RZ, RZ, R70 ;  /* 0x000000ffff0b7224 */ /* 0x020fe200078e0046 */
[----:B------:R-:W-:Y:S01]  /*4f60*/  MOV R12, R71 ;  /* 0x00000047000c7202 */ /* 0x000fe20000000f00 */
[----:B------:R-:W-:Y:S01]  /*4f70*/  IMAD.MOV.U32 R13, RZ, RZ, R68 ;  /* 0x000000ffff0d7224 */ /* 0x000fe200078e0044 */
[----:B------:R-:W-:Y:S01]  /*4f80*/  ISETP.NE.AND P5, PT, R157, 0x3, PT ;  /* 0x000000039d00780c */ /* 0x000fe20003fa5270 */
[----:B------:R-:W-:Y:S01]  /*4f90*/  IMAD.MOV.U32 R14, RZ, RZ, R69 ;  /* 0x000000ffff0e7224 */ /* 0x000fe200078e0045 */
[----:B------:R-:W-:Y:S01]  /*4fa0*/  PRMT R111, R11, 0x5410, R12 ;  /* 0x000054100b6f7816 */ /* 0x000fe2000000000c */
[----:B------:R-:W-:Y:S01]  /*4fb0*/  IMAD.MOV.U32 R11, RZ, RZ, R74 ;  /* 0x000000ffff0b7224 */ /* 0x000fe200078e004a */
[----:B------:R-:W-:Y:S02]  /*4fc0*/  MOV R12, R75 ;  /* 0x0000004b000c7202 */ /* 0x000fe40000000f00 */
        /* <DEDUP_REMOVED lines=17> */
[----:B------:R-:W-:Y:S01]  /*50e0*/  PRMT R124, R124, 0x5410, R11 ;  /* 0x000054107c7c7816 */ /* 0x000fe2000000000b */
[----:B------:R-:W-:Y:S01]  /*50f0*/  IMAD.MOV.U32 R11, RZ, RZ, R54 ;  /* 0x000000ffff0b7224 */ /* 0x000fe200078e0036 */
[----:B------:R-:W-:Y:S01]  /*5100*/  PRMT R125, R13, 0x7610, R125 ;  /* 0x000076100d7d7816 */ /* 0x000fe2000000007d */
[----:B------:R-:W-:Y:S01]  /*5110*/  IMAD.MOV.U32 R13, RZ, RZ, R52 ;  /* 0x000000ffff0d7224 */ /* 0x000fe200078e0034 */
[----:B------:R-:W-:Y:S01]  /*5120*/  PRMT R128, R128, 0x5410, R14 ;  /* 0x0000541080807816 */ /* 0x000fe2000000000e */
[----:B------:R-:W-:Y:S01]  /*5130*/  IMAD.MOV.U32 R14, RZ, RZ, R53 ;  /* 0x000000ffff0e7224 */ /* 0x000fe200078e0035 */
[----:B------:R-:W-:Y:S02]  /*5140*/  PRMT R127, R12, 0x7610, R127 ;  /* 0x000076100c7f7816 */ /* 0x000fe4000000007f */
[----:B------:R-:W-:Y:S02]  /*5150*/  MOV R12, R55 ;  /* 0x00000037000c7202 */ /* 0x000fe40000000f00 */
        /* <DEDUP_REMOVED lines=13> */
[----:B------:R-:W-:-:S04]  /*5230*/  MOV R12, R63 ;  /* 0x0000003f000c7202 */ /* 0x000fc80000000f00 */
[----:B------:R-:W-:Y:S01]  /*5240*/  PRMT R116, R11, 0x5410, R12 ;  /* 0x000054100b747816 */ /* 0x000fe2000000000c */
        /* <DEDUP_REMOVED lines=9> */
.L_x_540:
[----:B------:R-:W-:Y:S01]  /*52e0*/  IMAD R92, R155, 0x8, R156 ;  /* 0x000000089b5c7824 */ /* 0x000fe200078e029c */
[----:B------:R-:W-:Y:S01]  /*52f0*/  SHF.L.U32 R103, R154, 0x1f, RZ ;  /* 0x0000001f9a677819 */ /* 0x000fe200000006ff */
[----:B------:R-:W0:Y:S01]  /*5300*/  LDC R110, c[0x0][0x2f4] ;  /* 0x0000bd00ff6e7b82 */ /* 0x000e220000000800 */
[----:B------:R-:W-:Y:S02]  /*5310*/  BSSY B1, `(.L_x_541) ;  /* 0x0000003000017945 */ /* 0x000fe40003800000 */
[----:B------:R-:W1:Y:S02]  /*5320*/  SYNCS.PHASECHK.TRANS64.TRYWAIT P4, [R92+URZ+0x28890], R103 ;  /* 0x028890675c0075a7 */ /* 0x000e64000808017f */
[----:B-1----:R-:W-:Y:S05]  /*5330*/  @!P4 BRA `(.L_x_542) ;  /* 0x000001480040c947 */ /* 0x002fea0003800000 */
.L_x_814:
[----:B------:R-:W-:Y:S05]  /*5340*/  BSYNC B1 ;  /* 0x0000000000017941 */ /* 0x000fea0003800000 */
.L_x_541:
[----:B------:R-:W-:Y:S01]  /*5350*/  UMOV UR4, 0xffffffff ;  /* 0xffffffff00047882 */ /* 0x000fe20000000000 */
[----:B0-----:R-:W-:Y:S02]  /*5360*/  IADD3 R112, -R37, R110, RZ ;  /* 0x0000006e25707210 */ /* 0x001fe40007ffe1ff */
[----:B------:R-:W-:Y:S05]  /*5370*/  BRA.DIV UR4, `(.L_x_543) ;  /* 0x0000014a04447947 */ /* 0x000fea000b800000 */
[----:B------:R0:W2:Y:S04]  /*5380*/  SHFL.IDX PT, R107, R108, RZ, 0x181f ;  /* 0x00181fff6c6b7589 */ /* 0x0000a800000e0000 */
[----:B------:R0:W3:Y:S02]  /*5390*/  SHFL.IDX PT, R106, R109, RZ, 0x181f ;  /* 0x00181fff6d6a7589 */ /* 0x0000e400000e0000 */
.L_x_818:
[----:B------:R-:W-:Y:S01]  /*53a0*/  ISETP.GE.OR P4, PT, R153, R98, P1 ;  /* 0x000000629900720c */ /* 0x000fe20000f86670 */
[----:B------:R-:W-:-:S12]  /*53b0*/  BSSY B1, `(.L_x_544) ;  /* 0x0000074000017945 */ /* 0x000fd80003800000 */
[----:B------:R-:W-:Y:S05]  /*53c0*/  @P4 BRA `(.L_x_545) ;  /* 0x0000000400c84947 */ /* 0x000fea0003800000 */
[----:B------:R-:W-:Y:S01]  /*53d0*/  SEL R11, R37, R112, !P0 ;  /* 0x00000070250b7207 */ /* 0x000fe20004000000 */
[----:B------:R-:W-:Y:S01]  /*53e0*/  BSSY B2, `(.L_x_546) ;  /* 0x000006c000027945 */ /* 0x000fe20003800000 */
[C---:B---3--:R-:W-:Y:S02]  /*53f0*/  LEA R104, P4, R43.reuse, R106, 0x1 ;  /* 0x0000006a2b687211 */ /* 0x048fe400078808ff */
[----:B------:R-:W-:Y:S02]  /*5400*/  SHF.R.S32.HI R12, RZ, 0x1f, R11 ;  /* 0x0000001fff0c7819 */ /* 0x000fe4000001140b */
[----:B--2---:R-:W-:Y:S02]  /*5410*/  LEA.HI.X R105, R43, R107, R83, 0x1, P4 ;  /* 0x0000006b2b697211 */ /* 0x004fe400020f0c53 */
[----:B------:R-:W-:-:S04]  /*5420*/  LEA.HI R12, R12, R11, RZ, 0x4 ;  /* 0x0000000b0c0c7211 */ /* 0x000fc800078f20ff */
[----:B------:R-:W-:-:S04]  /*5430*/  LEA.HI.SX32 R12, R12, R81, 0x1c ;  /* 0x000000510c0c7211 */ /* 0x000fc800078fe2ff */
[----:B------:R-:W-:Y:S01]  /*5440*/  SHF.R.S32.HI R13, RZ, 0x1f, R12 ;  /* 0x0000001fff0d7819 */ /* 0x000fe2000001140c */
[----:B------:R-:W-:-:S03]  /*5450*/  IMAD.SHL.U32 R11, R12, 0x8, RZ ;  /* 0x000000080c0b7824 */ /* 0x000fc600078e00ff */
[----:B------:R-:W-:Y:S02]  /*5460*/  LEA.HI R12, R13, R12, RZ, 0x3 ;  /* 0x0000000c0d0c7211 */ /* 0x000fe400078f18ff */
[----:B------:R-:W-:-:S03]  /*5470*/  LOP3.LUT R13, R11, 0x38, RZ, 0xc0, !PT ;  /* 0x000000380b0d7812 */ /* 0x000fc600078ec0ff */
[----:B------:R-:W-:Y:S01]  /*5480*/  IMAD.SHL.U32 R12, R12, 0x400, RZ ;  /* 0x000004000c0c7824 */ /* 0x000fe200078e00ff */
[----:B------:R-:W-:-:S04]  /*5490*/  LOP3.LUT R13, R13, 0x1c0, R228, 0xf8, !PT ;  /* 0x000001c00d0d7812 */ /* 0x000fc800078ef8e4 */
[----:B------:R-:W-:Y:S02]  /*54a0*/  LOP3.LUT R12, R12, 0x7fffe000, RZ, 0xc0, !PT ;  /* 0x7fffe0000c0c7812 */ /* 0x000fe400078ec0ff */
[----:B------:R-:W-:-:S04]  /*54b0*/  LOP3.LUT R13, R13, R198, RZ, 0x3c, !PT ;  /* 0x000000c60d0d7212 */ /* 0x000fc800078e3cff */
[----:B------:R-:W-:Y:S01]  /*54c0*/  IADD3 R12, R13, R12, R199 ;  /* 0x0000000c0d0c7210 */ /* 0x000fe20007ffe0c7 */
[----:B------:R-:W-:-:S03]  /*54d0*/  IMAD R13, R155, 0x4000, R6 ;  /* 0x000040009b0d7824 */ /* 0x000fc600078e0206 */
[----:B------:R-:W-:Y:S01]  /*54e0*/  LEA R15, R155, R12, 0xe ;  /* 0x0000000c9b0f7211 */ /* 0x000fe200078e70ff */
[----:B------:R-:W-:-:S04]  /*54f0*/  IMAD R13, R13, 0x2, R156 ;  /* 0x000000020d0d7824 */ /* 0x000fc800078e029c */
[----:B------:R-:W-:Y:S02]  /*5500*/  IMAD R76, R15, 0x2, R156 ;  /* 0x000000020f4c7824 */ /* 0x000fe400078e029c */
[----:B------:R-:W2:Y:S04]  /*5510*/  LDS.128 R12, [R13+0x18400] ;  /* 0x018400000d0c7984 */ /* 0x000ea80000000c00 */
[----:B------:R-:W3:Y:S01]  /*5520*/  LDS.128 R76, [R76+0x18400] ;  /* 0x018400004c4c7984 */ /* 0x000ee20000000c00 */
[----:B------:R-:W-:Y:S05]  /*5530*/  @P3 BRA `(.L_x_547) ;  /* 0x0000000400583947 */ /* 0x000fea0003800000 */
[----:B------:R-:W-:Y:S01]  /*5540*/  SHF.R.U32.HI R130, RZ, 0x10, R49 ;  /* 0x00000010ff827819 */ /* 0x000fe20000011631 */
[--C-:B------:R-:W-:Y:S01]  /*5550*/  HADD2.F32 R129, -RZ, R128.reuse.H1_H1 ;  /* 0x30000080ff817230 */ /* 0x100fe20000004100 */
[--C-:B------:R-:W-:Y:S02]  /*5560*/  SHF.R.U64 R126, R44, 0x10, R45.reuse ;  /* 0x000000102c7e7819 */ /* 0x100fe4000000122d */
[----:B------:R-:W-:Y:S02]  /*5570*/  SHF.R.U32.HI R133, RZ, 0x10, R45 ;  /* 0x00000010ff857819 */ /* 0x000fe4000001162d */
[--C-:B------:R-:W-:Y:S01]  /*5580*/  SHF.R.U64 R44, R46, 0x10, R47.reuse ;  /* 0x000000102e2c7819 */ /* 0x100fe2000000122f */
[--C-:B---3--:R-:W-:Y:S01]  /*5590*/  HADD2.F32 R46, -RZ, R77.reuse.H0_H0 ;  /* 0x2000004dff2e7230 */ /* 0x108fe20000004100 */
[----:B------:R-:W-:Y:S01]  /*55a0*/  SHF.R.U32.HI R131, RZ, 0x10, R47 ;  /* 0x00000010ff837819 */ /* 0x000fe2000001162f */
[----:B--2---:R-:W-:Y:S01]  /*55b0*/  IMAD.MOV.U32 R47, RZ, RZ, R12 ;  /* 0x000000ffff2f7224 */ /* 0x004fe200078e000c */
[--C-:B------:R-:W-:Y:S01]  /*55c0*/  SHF.R.U64 R45, R50, 0x10, R51.reuse ;  /* 0x00000010322d7819 */ /* 0x100fe20000001233 */
[----:B------:R-:W-:Y:S01]  /*55d0*/  HADD2.F32 R77, -RZ, R77.H1_H1 ;  /* 0x3000004dff4d7230 */ /* 0x000fe20000004100 */
[----:B------:R-:W-:Y:S01]  /*55e0*/  SHF.R.U32.HI R132, RZ, 0x10, R51 ;  /* 0x00000010ff847819 */ /* 0x000fe20000011633 */
[----:B------:R-:W-:Y:S01]  /*55f0*/  HADD2.F32 R51, -RZ, R128.H0_H0 ;  /* 0x20000080ff337230 */ /* 0x000fe20000004100 */
[----:B------:R-:W-:Y:S01]  /*5600*/  SHF.R.U64 R48, R48, 0x10, R49 ;  /* 0x0000001030307819 */ /* 0x000fe20000001231 */
[----:B------:R-:W-:Y:S01]  /*5610*/  HADD2.F32 R12, -RZ, R13.H0_H0 ;  /* 0x2000000dff0c7230 */ /* 0x000fe20000004100 */
[----:B------:R-:W-:Y:S01]  /*5620*/  MOV R49, R15 ;  /* 0x0000000f00317202 */ /* 0x000fe20000000f00 */
[----:B------:R-:W-:-:S02]  /*5630*/  HADD2.F32 R128, -RZ, R130.H0_H0 ;  /* 0x20000082ff807230 */ /* 0x000fc40000004100 */
[----:B------:R-:W-:Y:S02]  /*5640*/  HADD2.F32 R15, -RZ, R13.H1_H1 ;  /* 0x3000000dff0f7230 */ /* 0x000fe40000004100 */
[-C--:B------:R-:W-:Y:S01]  /*5650*/  FMUL.FTZ R13, R46, R129.reuse ;  /* 0x000000812e0d7220 */ /* 0x080fe20000410000 */
[----:B------:R-:W-:Y:S02]  /*5660*/  HADD2.F32 R50, -RZ, R133.H0_H0 ;  /* 0x20000085ff327230 */ /* 0x000fe40000004100 */
[C---:B------:R-:W-:Y:S01]  /*5670*/  FMUL.FTZ R129, R12.reuse, R129 ;  /* 0x000000810c817220 */ /* 0x040fe20000410000 */
[-C--:B------:R-:W-:Y:S01]  /*5680*/  FMUL.FTZ R130, R77, R128.reuse ;  /* 0x000000804d827220 */ /* 0x080fe20000410000 */
[C---:B------:R-:W-:Y:S01]  /*5690*/  FMUL.FTZ R128, R15.reuse, R128 ;  /* 0x000000800f807220 */ /* 0x040fe20000410000 */
[-C--:B------:R-:W-:Y:S01]  /*56a0*/  FFMA.FTZ R12, R12, R51.reuse, -R13 ;  /* 0x000000330c0c7223 */ /* 0x080fe2000001080d */
[----:B------:R-:W-:Y:S01]  /*56b0*/  FFMA.FTZ R13, R46, R51, R129 ;  /* 0x000000332e0d7223 */ /* 0x000fe20000010081 */
[-C--:B------:R-:W-:Y:S01]  /*56c0*/  FFMA.FTZ R15, R15, R50.reuse, -R130 ;  /* 0x000000320f0f7223 */ /* 0x080fe20000010882 */
[----:B------:R-:W-:Y:S01]  /*56d0*/  FFMA.FTZ R46, R77, R50, R128 ;  /* 0x000000324d2e7223 */ /* 0x000fe20000010080 */
[----:B------:R-:W-:-:S02]  /*56e0*/  HADD2.F32 R128, -RZ, R127.H1_H1 ;  /* 0x3000007fff807230 */ /* 0x000fc40000004100 */
[----:B------:R-:W-:Y:S01]  /*56f0*/  HADD2.F32 R127, -RZ, R127.H0_H0 ;  /* 0x2000007fff7f7230 */ /* 0x000fe20000004100 */
[----:B------:R-:W-:Y:S01]  /*5700*/  F2FP.F16.F32.PACK_AB R15, R15, R12 ;  /* 0x0000000c0f0f723e */ /* 0x000fe200000000ff */
[----:B------:R-:W-:Y:S01]  /*5710*/  HADD2.F32 R77, -RZ, R79.H0_H0 ;  /* 0x2000004fff4d7230 */ /* 0x000fe20000004100 */
[----:B------:R-:W-:Y:S01]  /*5720*/  F2FP.F16.F32.PACK_AB R46, R46, R13 ;  /* 0x0000000d2e2e723e */ /* 0x000fe200000000ff */
[----:B------:R-:W-:Y:S02]  /*5730*/  HADD2.F32 R50, -RZ, R49.H0_H0 ;  /* 0x20000031ff327230 */ /* 0x000fe40000004100 */
[----:B------:R-:W-:Y:S02]  /*5740*/  HADD2.F32 R79, -RZ, R79.H1_H1 ;  /* 0x3000004fff4f7230 */ /* 0x000fe40000004100 */
[----:B------:R-:W-:Y:S02]  /*5750*/  HADD2.F32 R132, -RZ, R132.H0_H0 ;  /* 0x20000084ff847230 */ /* 0x000fe40000004100 */
[----:B------:R-:W-:Y:S01]  /*5760*/  FMUL.FTZ R134, R50, R127 ;  /* 0x0000007f32867220 */ /* 0x000fe20000410000 */
[----:B------:R-:W-:-:S02]  /*5770*/  HADD2.F32 R51, -RZ, R49.H1_H1 ;  /* 0x30000031ff337230 */ /* 0x000fc40000004100 */
[----:B------:R-:W-:Y:S01]  /*5780*/  FMUL.FTZ R49, R77, R127 ;  /* 0x0000007f4d317220 */ /* 0x000fe20000410000 */
[----:B------:R-:W-:Y:S02]  /*5790*/  HADD2.F32 R130, -RZ, R131.H0_H0 ;  /* 0x20000083ff827230 */ /* 0x000fe40000004100 */
[----:B------:R-:W-:Y:S01]  /*57a0*/  FMUL.FTZ R136, R79, R132 ;  /* 0x000000844f887220 */ /* 0x000fe20000410000 */
[-C--:B------:R-:W-:Y:S01]  /*57b0*/  FFMA.FTZ R134, R77, R128.reuse, R134 ;  /* 0x000000804d867223 */ /* 0x080fe20000010086 */
[----:B------:R-:W-:Y:S01]  /*57c0*/  FFMA.FTZ R49, R50, R128, -R49 ;  /* 0x0000008032317223 */ /* 0x000fe20000010831 */
[C---:B------:R-:W-:Y:S01]  /*57d0*/  FMUL.FTZ R132, R51.reuse, R132 ;  /* 0x0000008433847220 */ /* 0x040fe20000410000 */
[----:B------:R-:W-:Y:S01]  /*57e0*/  FFMA.FTZ R136, R51, R130, -R136 ;  /* 0x0000008233887223 */ /* 0x000fe20000010888 */
[----:B------:R-:W-:Y:S02]  /*57f0*/  HADD2.F32 R77, -RZ, R48.H0_H0 ;  /* 0x20000030ff4d7230 */ /* 0x000fe40000004100 */
[----:B------:R-:W-:-:S02]  /*5800*/  HADD2.F32 R50, -RZ, R76.H0_H0 ;  /* 0x2000004cff327230 */ /* 0x000fc40000004100 */
[----:B------:R-:W-:Y:S01]  /*5810*/  FFMA.FTZ R129, R79, R130, R132 ;  /* 0x000000824f817223 */ /* 0x000fe20000010084 */
[----:B------:R-:W-:Y:S01]  /*5820*/  HADD2.F32 R51, -RZ, R125.H1_H1 ;  /* 0x3000007dff337230 */ /* 0x000fe20000004100 */
[----:B------:R-:W-:Y:S01]  /*5830*/  F2FP.F16.F32.PACK_AB R49, R136, R49 ;  /* 0x000000318831723e */ /* 0x000fe200000000ff */
[----:B------:R-:W-:Y:S02]  /*5840*/  HADD2.F32 R48, -RZ, R47.H0_H0 ;  /* 0x2000002fff307230 */ /* 0x000fe40000004100 */
[----:B------:R-:W-:Y:S01]  /*5850*/  HADD2.F32 R76, -RZ, R76.H1_H1 ;  /* 0x3000004cff4c7230 */ /* 0x000fe20000004100 */
[----:B------:R-:W-:Y:S01]  /*5860*/  F2FP.F16.F32.PACK_AB R129, R129, R134 ;  /* 0x000000868181723e */ /* 0x000fe200000000ff */
[----:B------:R-:W-:Y:S02]  /*5870*/  HADD2.F32 R125, -RZ, R125.H0_H0 ;  /* 0x2000007dff7d7230 */ /* 0x000fe40000004100 */
[----:B------:R-:W-:Y:S02]  /*5880*/  HADD2.F32 R47, -RZ, R47.H1_H1 ;  /* 0x3000002fff2f7230 */ /* 0x000fe40000004100 */
[----:B------:R-:W-:Y:S01]  /*5890*/  FMUL.FTZ R128, R76, R77 ;  /* 0x0000004d4c807220 */ /* 0x000fe20000410000 */
[----:B------:R-:W-:-:S02]  /*58a0*/  HADD2.F32 R126, -RZ, R126.H0_H0 ;  /* 0x2000007eff7e7230 */ /* 0x000fc40000004100 */
[-C--:B------:R-:W-:Y:S01]  /*58b0*/  FMUL.FTZ R79, R50, R125.reuse ;  /* 0x0000007d324f7220 */ /* 0x080fe20000410000 */
[C---:B------:R-:W-:Y:S01]  /*58c0*/  FMUL.FTZ R125, R48.reuse, R125 ;  /* 0x0000007d307d7220 */ /* 0x040fe20000410000 */
[C---:B------:R-:W-:Y:S01]  /*58d0*/  FMUL.FTZ R77, R47.reuse, R77 ;  /* 0x0000004d2f4d7220 */ /* 0x040fe20000410000 */
[----:B------:R-:W-:Y:S02]  /*58e0*/  IMAD.MOV.U32 R13, RZ, RZ, R15 ;  /* 0x000000ffff0d7224 */ /* 0x000fe400078e000f */
[-C--:B------:R-:W-:Y:S01]  /*58f0*/  FFMA.FTZ R79, R48, R51.reuse, -R79 ;  /* 0x00000033304f7223 */ /* 0x080fe2000001084f */
[-C--:B------:R-:W-:Y:S01]  /*5900*/  FFMA.FTZ R128, R47, R126.reuse, -R128 ;  /* 0x0000007e2f807223 */ /* 0x080fe20000010880 */
[----:B------:R-:W-:Y:S01]  /*5910*/  FFMA.FTZ R76, R76, R126, R77 ;  /* 0x0000007e4c4c7223 */ /* 0x000fe2000001004d */
[----:B------:R-:W-:Y:S02]  /*5920*/  HADD2.F32 R48, -RZ, R124.H0_H0 ;  /* 0x2000007cff307230 */ /* 0x000fe40000004100 */
[----:B------:R-:W-:Y:S01]  /*5930*/  FFMA.FTZ R125, R50, R51, R125 ;  /* 0x00000033327d7223 */ /* 0x000fe2000001007d */
[----:B------:R-:W-:Y:S01]  /*5940*/  HADD2.F32 R77, -RZ, R45.H0_H0 ;  /* 0x2000002dff4d7230 */ /* 0x000fe20000004100 */
[----:B------:R-:W-:Y:S01]  /*5950*/  F2FP.F16.F32.PACK_AB R12, R128, R79 ;  /* 0x0000004f800c723e */ /* 0x000fe200000000ff */
[----:B------:R-:W-:Y:S01]  /*5960*/  HADD2.F32 R47, -RZ, R78.H0_H0 ;  /* 0x2000004eff2f7230 */ /* 0x000fe20000004100 */
[----:B------:R-:W-:Y:S01]  /*5970*/  MOV R79, R129 ;  /* 0x00000081004f7202 */ /* 0x000fe20000000f00 */
[----:B------:R-:W-:Y:S01]  /*5980*/  HADD2.F32 R124, -RZ, R124.H1_H1 ;  /* 0x3000007cff7c7230 */ /* 0x000fe20000004100 */
[----:B------:R-:W-:Y:S01]  /*5990*/  F2FP.F16.F32.PACK_AB R76, R76, R125 ;  /* 0x0000007d4c4c723e */ /* 0x000fe200000000ff */
[----:B------:R-:W-:-:S02]  /*59a0*/  HADD2.F32 R45, -RZ, R14.H0_H0 ;  /* 0x2000000eff2d7230 */ /* 0x000fc40000004100 */
[----:B------:R-:W-:Y:S02]  /*59b0*/  HADD2.F32 R78, -RZ, R78.H1_H1 ;  /* 0x3000004eff4e7230 */ /* 0x000fe40000004100 */
[----:B------:R-:W-:Y:S02]  /*59c0*/  HADD2.F32 R14, -RZ, R14.H1_H1 ;  /* 0x3000000eff0e7230 */ /* 0x000fe40000004100 */
[----:B------:R-:W-:Y:S02]  /*59d0*/  HADD2.F32 R51, -RZ, R44.H0_H0 ;  /* 0x2000002cff337230 */ /* 0x000fe40000004100 */
[-C--:B------:R-:W-:Y:S01]  /*59e0*/  FMUL.FTZ R44, R47, R124.reuse ;  /* 0x0000007c2f2c7220 */ /* 0x080fe20000410000 */
[-C--:B------:R-:W-:Y:S01]  /*59f0*/  FMUL.FTZ R127, R78, R77.reuse ;  /* 0x0000004d4e7f7220 */ /* 0x080fe20000410000 */
[C---:B------:R-:W-:Y:S01]  /*5a00*/  FMUL.FTZ R124, R45.reuse, R124 ;  /* 0x0000007c2d7c7220 */ /* 0x040fe20000410000 */
[C---:B------:R-:W-:Y:S01]  /*5a10*/  FMUL.FTZ R77, R14.reuse, R77 ;  /* 0x0000004d0e4d7220 */ /* 0x040fe20000410000 */
[-C--:B------:R-:W-:Y:S01]  /*5a20*/  FFMA.FTZ R44, R45, R48.reuse, -R44 ;  /* 0x000000302d2c7223 */ /* 0x080fe2000001082c */
[-C--:B------:R-:W-:Y:S01]  /*5a30*/  FFMA.FTZ R127, R14, R51.reuse, -R127 ;  /* 0x000000330e7f7223 */ /* 0x080fe2000001087f */
[----:B------:R-:W-:Y:S01]  /*5a40*/  FFMA.FTZ R124, R47, R48, R124 ;  /* 0x000000302f7c7223 */ /* 0x000fe2000001007c */
[----:B------:R-:W-:Y:S01]  /*5a50*/  FFMA.FTZ R77, R78, R51, R77 ;  /* 0x000000334e4d7223 */ /* 0x000fe2000001004d */
[----:B------:R-:W-:-:S02]  /*5a60*/  IMAD.MOV.U32 R15, RZ, RZ, R49 ;  /* 0x000000ffff0f7224 */ /* 0x000fc400078e0031 */
[----:B------:R-:W-:Y:S02]  /*5a70*/  F2FP.F16.F32.PACK_AB R14, R127, R44 ;  /* 0x0000002c7f0e723e */ /* 0x000fe400000000ff */
[----:B------:R-:W-:Y:S01]  /*5a80*/  F2FP.F16.F32.PACK_AB R78, R77, R124 ;  /* 0x0000007c4d4e723e */ /* 0x000fe200000000ff */
[----:B------:R-:W-:-:S07]  /*5a90*/  IMAD.MOV.U32 R77, RZ, RZ, R46 ;  /* 0x000000ffff4d7224 */ /* 0x000fce00078e002e */
.L_x_547:
[----:B------:R-:W-:Y:S05]  /*5aa0*/  BSYNC B2 ;  /* 0x0000000000027941 */ /* 0x000fea0003800000 */
.L_x_546:
[----:B------:R-:W-:Y:S01]  /*5ab0*/  ISETP.GE.AND P4, PT, R11, R110, PT ;  /* 0x0000006e0b00720c */ /* 0x000fe20003f86270 */
[----:B--2---:R4:W-:-:S12]  /*5ac0*/  ST.E.128 desc[UR38][R104.64], R12 ;  /* 0x0000000c68007985 */ /* 0x0049d8000c101d26 */
[----:B------:R-:W-:-:S05]  /*5ad0*/  @!P4 IMAD.WIDE R106, R11, 0x2, R106 ;  /* 0x000000020b6ac825 */ /* 0x000fca00078e026a */
[----:B---3--:R4:W-:Y:S02]  /*5ae0*/  @!P4 ST.E.128 desc[UR38][R106.64], R76 ;  /* 0x0000004c6a00c985 */ /* 0x0089e4000c101d26 */
.L_x_545:
[----:B------:R-:W-:Y:S05]  /*5af0*/  BSYNC B1 ;  /* 0x0000000000017941 */ /* 0x000fea0003800000 */
.L_x_544:
[----:B------:R-:W-:-:S03]  /*5b00*/  UMOV UR4, 0xffffffff ;  /* 0xffffffff00047882 */ /* 0x000fc60000000000 */
[----:B------:R-:W-:Y:S05]  /*5b10*/  BRA.DIV UR4, `(.L_x_548) ;  /* 0x0000014204a87947 */ /* 0x000fea000b800000 */
[----:B------:R0:W0:Y:S04]  /*5b20*/  SHFL.IDX PT, R51, R108, 0x1, 0x181f ;  /* 0x00381f006c337f89 */ /* 0x00002800000e0000 */
[----:B------:R0:W0:Y:S02]  /*5b30*/  SHFL.IDX PT, R50, R109, 0x1, 0x181f ;  /* 0x00381f006d327f89 */ /* 0x00002400000e0000 */
.L_x_822:
[----:B------:R-:W-:Y:S01]  /*5b40*/  ISETP.GE.OR P4, PT, R220, R98, P1 ;  /* 0x00000062dc00720c */ /* 0x000fe20000f86670 */
[----:B------:R-:W-:-:S12]  /*5b50*/  BSSY B1, `(.L_x_549) ;  /* 0x0000074000017945 */ /* 0x000fd80003800000 */
[----:B------:R-:W-:Y:S05]  /*5b60*/  @P4 BRA `(.L_x_550) ;  /* 0x0000000400c84947 */ /* 0x000fea0003800000 */
[----:B------:R-:W-:Y:S01]  /*5b70*/  SEL R11, R37, R112, !P0 ;  /* 0x00000070250b7207 */ /* 0x000fe20004000000 */
[----:B------:R-:W-:Y:S01]  /*5b80*/  BSSY B2, `(.L_x_551) ;  /* 0x000006c000027945 */ /* 0x000fe20003800000 */
[----:B----4-:R-:W-:Y:S02]  /*5b90*/  SHF.R.U32.HI R14, RZ, 0x3, R193 ;  /* 0x00000003ff0e7819 */ /* 0x010fe400000116c1 */
[----:B------:R-:W-:Y:S02]  /*5ba0*/  SHF.R.S32.HI R12, RZ, 0x1f, R11 ;  /* 0x0000001fff0c7819 */ /* 0x000fe4000001140b */
[C---:B0-----:R-:W-:Y:S02]  /*5bb0*/  LEA R48, P4, R43.reuse, R50, 0x1 ;  /* 0x000000322b307211 */ /* 0x041fe400078808ff */
[----:B------:R-:W-:Y:S02]  /*5bc0*/  LEA.HI R12, R12, R11, RZ, 0x4 ;  /* 0x0000000b0c0c7211 */ /* 0x000fe400078f20ff */
[----:B------:R-:W-:-:S02]  /*5bd0*/  LEA.HI.X R49, R43, R51, R83, 0x1, P4 ;  /* 0x000000332b317211 */ /* 0x000fc400020f0c53 */
[----:B------:R-:W-:-:S04]  /*5be0*/  LEA.HI.SX32 R12, R12, R81, 0x1c ;  /* 0x000000510c0c7211 */ /* 0x000fc800078fe2ff */
[----:B------:R-:W-:Y:S01]  /*5bf0*/  SHF.R.S32.HI R13, RZ, 0x1f, R12 ;  /* 0x0000001fff0d7819 */ /* 0x000fe2000001140c */
[----:B------:R-:W-:-:S03]  /*5c00*/  IMAD.SHL.U32 R11, R12, 0x8, RZ ;  /* 0x000000080c0b7824 */ /* 0x000fc600078e00ff */
[----:B------:R-:W-:Y:S02]  /*5c10*/  LEA.HI R13, R13, R12, RZ, 0x3 ;  /* 0x0000000c0d0d7211 */ /* 0x000fe400078f18ff */
[----:B------:R-:W-:-:S03]  /*5c20*/  LOP3.LUT R12, R193, 0x38, R11, 0xf8, !PT ;  /* 0x00000038c10c7812 */ /* 0x000fc600078ef80b */
[----:B------:R-:W-:Y:S01]  /*5c30*/  IMAD.SHL.U32 R13, R13, 0x400, RZ ;  /* 0x000004000d0d7824 */ /* 0x000fe200078e00ff */
[----:B------:R-:W-:-:S04]  /*5c40*/  LOP3.LUT R12, R12, R14, RZ, 0x3c, !PT ;  /* 0x0000000e0c0c7212 */ /* 0x000fc800078e3cff */
[----:B------:R-:W-:-:S04]  /*5c50*/  LOP3.LUT R13, R13, 0x7fffe000, RZ, 0xc0, !PT ;  /* 0x7fffe0000d0d7812 */ /* 0x000fc800078ec0ff */
[----:B------:R-:W-:Y:S01]  /*5c60*/  IADD3 R12, R12, R13, R197 ;  /* 0x0000000d0c0c7210 */ /* 0x000fe20007ffe0c5 */
[----:B------:R-:W-:-:S03]  /*5c70*/  IMAD R13, R155, 0x4000, R3 ;  /* 0x000040009b0d7824 */ /* 0x000fc600078e0203 */
[----:B------:R-:W-:Y:S01]  /*5c80*/  LEA R15, R155, R12, 0xe ;  /* 0x0000000c9b0f7211 */ /* 0x000fe200078e70ff */
[----:B------:R-:W-:-:S04]  /*5c90*/  IMAD R13, R13, 0x2, R156 ;  /* 0x000000020d0d7824 */ /* 0x000fc800078e029c */
[----:B------:R-:W-:Y:S02]  /*5ca0*/  IMAD R44, R15, 0x2, R156 ;  /* 0x000000020f2c7824 */ /* 0x000fe400078e029c */
[----:B------:R-:W0:Y:S04]  /*5cb0*/  LDS.128 R12, [R13+0x18400] ;  /* 0x018400000d0c7984 */ /* 0x000e280000000c00 */
[----:B------:R-:W4:Y:S01]  /*5cc0*/  LDS.128 R44, [R44+0x18400] ;  /* 0x018400002c2c7984 */ /* 0x000f220000000c00 */
[----:B------:R-:W-:Y:S05]  /*5cd0*/  @P3 BRA `(.L_x_552) ;  /* 0x0000000400583947 */ /* 0x000fea0003800000 */
[----:B------:R-:W-:Y:S02]  /*5ce0*/  SHF.R.U32.HI R78, RZ, 0x10, R57 ;  /* 0x00000010ff4e7819 */ /* 0x000fe40000011639 */
[----:B------:R-:W-:Y:S02]  /*5cf0*/  SHF.R.U64 R76, R52, 0x10, R53 ;  /* 0x00000010344c7819 */ /* 0x000fe40000001235 */
[----:B--2---:R-:W-:Y:S01]  /*5d00*/  SHF.R.U64 R107, R56, 0x10, R57 ;  /* 0x00000010386b7819 */ /* 0x004fe20000001239 */
[----:B----4-:R-:W-:Y:S01]  /*5d10*/  IMAD.MOV.U32 R56, RZ, RZ, R47 ;  /* 0x000000ffff387224 */ /* 0x010fe200078e002f */
[--C-:B------:R-:W-:Y:S01]  /*5d20*/  SHF.R.U64 R52, R54, 0x10, R55.reuse ;  /* 0x0000001036347819 */ /* 0x100fe20000001237 */
[--C-:B------:R-:W-:Y:S01]  /*5d30*/  HADD2.F32 R57, -RZ, R123.reuse.H0_H0 ;  /* 0x2000007bff397230 */ /* 0x100fe20000004100 */
[----:B------:R-:W-:Y:S01]  /*5d40*/  SHF.R.U32.HI R79, RZ, 0x10, R55 ;  /* 0x00000010ff4f7819 */ /* 0x000fe20000011637 */
[----:B0-----:R-:W-:Y:S01]  /*5d50*/  IMAD.MOV.U32 R54, RZ, RZ, R12 ;  /* 0x000000ffff367224 */ /* 0x001fe200078e000c */
[----:B------:R-:W-:Y:S01]  /*5d60*/  MOV R55, R44 ;  /* 0x0000002c00377202 */ /* 0x000fe20000000f00 */
[----:B------:R-:W-:Y:S01]  /*5d70*/  HADD2.F32 R123, -RZ, R123.H1_H1 ;  /* 0x3000007bff7b7230 */ /* 0x000fe20000004100 */
[----:B------:R-:W-:Y:S01]  /*5d80*/  SHF.R.U32.HI R77, RZ, 0x10, R53 ;  /* 0x00000010ff4d7819 */ /* 0x000fe20000011635 */
[--C-:B------:R-:W-:Y:S01]  /*5d90*/  HADD2.F32 R47, -RZ, R45.reuse.H0_H0 ;  /* 0x2000002dff2f7230 */ /* 0x100fe20000004100 */
[----:B------:R-:W-:Y:S01]  /*5da0*/  SHF.R.U64 R53, R58, 0x10, R59 ;  /* 0x000000103a357819 */ /* 0x000fe2000000123b */
[----:B------:R-:W-:Y:S01]  /*5db0*/  IMAD.MOV.U32 R44, RZ, RZ, R15 ;  /* 0x000000ffff2c7224 */ /* 0x000fe200078e000f */
[----:B------:R-:W-:Y:S01]  /*5dc0*/  SHF.R.U32.HI R59, RZ, 0x10, R59 ;  /* 0x00000010ff3b7819 */ /* 0x000fe2000001163b */
[----:B------:R-:W-:-:S02]  /*5dd0*/  HADD2.F32 R45, -RZ, R45.H1_H1 ;  /* 0x3000002dff2d7230 */ /* 0x000fc40000004100 */
[--C-:B------:R-:W-:Y:S02]  /*5de0*/  HADD2.F32 R12, -RZ, R13.reuse.H0_H0 ;  /* 0x2000000dff0c7230 */ /* 0x100fe40000004100 */
[----:B------:R-:W-:Y:S02]  /*5df0*/  HADD2.F32 R78, -RZ, R78.H0_H0 ;  /* 0x2000004eff4e7230 */ /* 0x000fe40000004100 */
[----:B------:R-:W-:Y:S02]  /*5e00*/  HADD2.F32 R15, -RZ, R13.H1_H1 ;  /* 0x3000000dff0f7230 */ /* 0x000fe40000004100 */
[-C--:B------:R-:W-:Y:S01]  /*5e10*/  FMUL.FTZ R13, R47, R123.reuse ;  /* 0x0000007b2f0d7220 */ /* 0x080fe20000410000 */
[----:B------:R-:W-:Y:S02]  /*5e20*/  HADD2.F32 R58, -RZ, R77.H0_H0 ;  /* 0x2000004dff3a7230 */ /* 0x000fe40000004100 */
[C---:B------:R-:W-:Y:S01]  /*5e30*/  FMUL.FTZ R104, R12.reuse, R123 ;  /* 0x0000007b0c687220 */ /* 0x040fe20000410000 */
[-C--:B---3--:R-:W-:Y:S01]  /*5e40*/  FMUL.FTZ R106, R45, R78.reuse ;  /* 0x0000004e2d6a7220 */ /* 0x088fe20000410000 */
[----:B------:R-:W-:Y:S01]  /*5e50*/  FMUL.FTZ R78, R15, R78 ;  /* 0x0000004e0f4e7220 */ /* 0x000fe20000410000 */
[-C--:B------:R-:W-:Y:S01]  /*5e60*/  FFMA.FTZ R12, R12, R57.reuse, -R13 ;  /* 0x000000390c0c7223 */ /* 0x080fe2000001080d */
[----:B------:R-:W-:Y:S01]  /*5e70*/  FFMA.FTZ R13, R47, R57, R104 ;  /* 0x000000392f0d7223 */ /* 0x000fe20000010068 */
[----:B------:R-:W-:-:S02]  /*5e80*/  HADD2.F32 R57, -RZ, R59.H0_H0 ;  /* 0x2000003bff397230 */ /* 0x000fc40000004100 */
[-C--:B------:R-:W-:Y:S01]  /*5e90*/  FFMA.FTZ R104, R45, R58.reuse, R78 ;  /* 0x0000003a2d687223 */ /* 0x080fe2000001004e */
[----:B------:R-:W-:Y:S02]  /*5ea0*/  HADD2.F32 R78, -RZ, R122.H0_H0 ;  /* 0x2000007aff4e7230 */ /* 0x000fe40000004100 */
[----:B------:R-:W-:Y:S01]  /*5eb0*/  FFMA.FTZ R77, R15, R58, -R106 ;  /* 0x0000003a0f4d7223 */ /* 0x000fe2000001086a */
[--C-:B------:R-:W-:Y:S02]  /*5ec0*/  HADD2.F32 R45, -RZ, R56.reuse.H0_H0 ;  /* 0x20000038ff2d7230 */ /* 0x100fe40000004100 */
[----:B------:R-:W-:Y:S02]  /*5ed0*/  HADD2.F32 R56, -RZ, R56.H1_H1 ;  /* 0x30000038ff387230 */ /* 0x000fe40000004100 */
[----:B------:R-:W-:Y:S02]  /*5ee0*/  HADD2.F32 R58, -RZ, R120.H1_H1 ;  /* 0x30000078ff3a7230 */ /* 0x000fe40000004100 */
[----:B------:R-:W-:Y:S01]  /*5ef0*/  FMUL.FTZ R106, R45, R78 ;  /* 0x0000004e2d6a7220 */ /* 0x000fe20000410000 */
[----:B------:R-:W-:-:S02]  /*5f00*/  HADD2.F32 R15, -RZ, R44.H0_H0 ;  /* 0x2000002cff0f7230 */ /* 0x000fc40000004100 */
[-C--:B------:R-:W-:Y:S01]  /*5f10*/  FMUL.FTZ R59, R56, R57.reuse ;  /* 0x00000039383b7220 */ /* 0x080fe20000410000 */
[----:B------:R-:W-:Y:S01]  /*5f20*/  HADD2.F32 R44, -RZ, R44.H1_H1 ;  /* 0x3000002cff2c7230 */ /* 0x000fe20000004100 */
[----:B------:R-:W-:Y:S01]  /*5f30*/  F2FP.F16.F32.PACK_AB R77, R77, R12 ;  /* 0x0000000c4d4d723e */ /* 0x000fe200000000ff */
[----:B------:R-:W-:Y:S02]  /*5f40*/  HADD2.F32 R47, -RZ, R79.H0_H0 ;  /* 0x2000004fff2f7230 */ /* 0x000fe40000004100 */
[C---:B------:R-:W-:Y:S01]  /*5f50*/  FMUL.FTZ R78, R15.reuse, R78 ;  /* 0x0000004e0f4e7220 */ /* 0x040fe20000410000 */
[----:B------:R-:W-:Y:S01]  /*5f60*/  FFMA.FTZ R106, R15, R58, -R106 ;  /* 0x0000003a0f6a7223 */ /* 0x000fe2000001086a */
[C---:B------:R-:W-:Y:S01]  /*5f70*/  FMUL.FTZ R57, R44.reuse, R57 ;  /* 0x000000392c397220 */ /* 0x040fe20000410000 */
[----:B------:R-:W-:Y:S02]  /*5f80*/  HADD2.F32 R122, -RZ, R122.H1_H1 ;  /* 0x3000007aff7a7230 */ /* 0x000fe40000004100 */
[----:B------:R-:W-:Y:S01]  /*5f90*/  FFMA.FTZ R79, R44, R47, -R59 ;  /* 0x0000002f2c4f7223 */ /* 0x000fe2000001083b */
[----:B------:R-:W-:-:S02]  /*5fa0*/  HADD2.F32 R15, -RZ, R54.H0_H0 ;  /* 0x20000036ff0f7230 */ /* 0x000fc40000004100 */
[----:B------:R-:W-:Y:S01]  /*5fb0*/  FFMA.FTZ R78, R45, R58, R78 ;  /* 0x0000003a2d4e7223 */ /* 0x000fe2000001004e */
[----:B------:R-:W-:Y:S02]  /*5fc0*/  HADD2.F32 R44, -RZ, R55.H0_H0 ;  /* 0x20000037ff2c7230 */ /* 0x000fe40000004100 */
[----:B------:R-:W-:Y:S01]  /*5fd0*/  FFMA.FTZ R105, R56, R47, R57 ;  /* 0x0000002f38697223 */ /* 0x000fe20000010039 */
[----:B------:R-:W-:Y:S02]  /*5fe0*/  HADD2.F32 R45, -RZ, R121.H0_H0 ;  /* 0x20000079ff2d7230 */ /* 0x000fe40000004100 */
[-C--:B------:R-:W-:Y:S01]  /*5ff0*/  FMUL.FTZ R57, R15, R122.reuse ;  /* 0x0000007a0f397220 */ /* 0x080fe20000410000 */
[----:B------:R-:W-:Y:S02]  /*6000*/  HADD2.F32 R47, -RZ, R107.H0_H0 ;  /* 0x2000006bff2f7230 */ /* 0x000fe40000004100 */
[----:B------:R-:W-:Y:S01]  /*6010*/  FMUL.FTZ R56, R44, R122 ;  /* 0x0000007a2c387220 */ /* 0x000fe20000410000 */
[----:B------:R-:W-:-:S02]  /*6020*/  HADD2.F32 R55, -RZ, R55.H1_H1 ;  /* 0x30000037ff377230 */ /* 0x000fc40000004100 */
[-C--:B------:R-:W-:Y:S01]  /*6030*/  FFMA.FTZ R57, R44, R45.reuse, R57 ;  /* 0x0000002d2c397223 */ /* 0x080fe20000010039 */
[----:B------:R-:W-:Y:S02]  /*6040*/  HADD2.F32 R54, -RZ, R54.H1_H1 ;  /* 0x30000036ff367230 */ /* 0x000fe40000004100 */
[----:B------:R-:W-:Y:S01]  /*6050*/  FFMA.FTZ R56, R15, R45, -R56 ;  /* 0x0000002d0f387223 */ /* 0x000fe20000010838 */
[----:B------:R-:W-:Y:S02]  /*6060*/  HADD2.F32 R44, -RZ, R46.H0_H0 ;  /* 0x2000002eff2c7230 */ /* 0x000fe40000004100 */
[-C--:B------:R-:W-:Y:S01]  /*6070*/  FMUL.FTZ R59, R55, R47.reuse ;  /* 0x0000002f373b7220 */ /* 0x080fe20000410000 */
[----:B------:R-:W-:Y:S02]  /*6080*/  HADD2.F32 R121, -RZ, R121.H1_H1 ;  /* 0x30000079ff797230 */ /* 0x000fe40000004100 */
[----:B------:R-:W-:Y:S01]  /*6090*/  FMUL.FTZ R58, R54, R47 ;  /* 0x0000002f363a7220 */ /* 0x000fe20000410000 */
[----:B------:R-:W-:Y:S01]  /*60a0*/  HADD2.F32 R53, -RZ, R53.H0_H0 ;  /* 0x20000035ff357230 */ /* 0x000fe20000004100 */
[----:B------:R-:W-:Y:S01]  /*60b0*/  F2FP.F16.F32.PACK_AB R78, R105, R78 ;  /* 0x0000004e694e723e */ /* 0x000fe200000000ff */
[----:B------:R-:W-:-:S02]  /*60c0*/  HADD2.F32 R15, -RZ, R14.H0_H0 ;  /* 0x2000000eff0f7230 */ /* 0x000fc40000004100 */
[----:B------:R-:W-:Y:S02]  /*60d0*/  HADD2.F32 R46, -RZ, R46.H1_H1 ;  /* 0x3000002eff2e7230 */ /* 0x000fe40000004100 */
[----:B------:R-:W-:Y:S02]  /*60e0*/  HADD2.F32 R14, -RZ, R14.H1_H1 ;  /* 0x3000000eff0e7230 */ /* 0x000fe40000004100 */
[----:B------:R-:W-:Y:S02]  /*60f0*/  HADD2.F32 R120, -RZ, R120.H0_H0 ;  /* 0x20000078ff787230 */ /* 0x000fe40000004100 */
[----:B------:R-:W-:Y:S01]  /*6100*/  FMUL.FTZ R47, R46, R53 ;  /* 0x000000352e2f7220 */ /* 0x000fe20000410000 */
[----:B------:R-:W-:Y:S02]  /*6110*/  HADD2.F32 R45, -RZ, R52.H0_H0 ;  /* 0x20000034ff2d7230 */ /* 0x000fe40000004100 */
[----:B------:R-:W-:Y:S01]  /*6120*/  FMUL.FTZ R52, R44, R121 ;  /* 0x000000792c347220 */ /* 0x000fe20000410000 */
[----:B------:R-:W-:-:S02]  /*6130*/  HADD2.F32 R76, -RZ, R76.H0_H0 ;  /* 0x2000004cff4c7230 */ /* 0x000fc40000004100 */
[C---:B------:R-:W-:Y:S01]  /*6140*/  FMUL.FTZ R121, R15.reuse, R121 ;  /* 0x000000790f797220 */ /* 0x040fe20000410000 */
[C---:B------:R-:W-:Y:S01]  /*6150*/  FMUL.FTZ R53, R14.reuse, R53 ;  /* 0x000000350e357220 */ /* 0x040fe20000410000 */
[----:B------:R-:W-:Y:S01]  /*6160*/  FFMA.FTZ R52, R15, R120, -R52 ;  /* 0x000000780f347223 */ /* 0x000fe20000010834 */
[-C--:B------:R-:W-:Y:S01]  /*6170*/  FFMA.FTZ R47, R14, R45.reuse, -R47 ;  /* 0x0000002d0e2f7223 */ /* 0x080fe2000001082f */
[-C--:B------:R-:W-:Y:S01]  /*6180*/  FFMA.FTZ R59, R54, R76.reuse, -R59 ;  /* 0x0000004c363b7223 */ /* 0x080fe2000001083b */
[----:B------:R-:W-:Y:S01]  /*6190*/  FFMA.FTZ R58, R55, R76, R58 ;  /* 0x0000004c373a7223 */ /* 0x000fe2000001003a */
[----:B------:R-:W-:Y:S01]  /*61a0*/  FFMA.FTZ R121, R44, R120, R121 ;  /* 0x000000782c797223 */ /* 0x000fe20000010079 */
[----:B------:R-:W-:Y:S01]  /*61b0*/  FFMA.FTZ R46, R46, R45, R53 ;  /* 0x0000002d2e2e7223 */ /* 0x000fe20000010035 */
[----:B------:R-:W-:Y:S01]  /*61c0*/  F2FP.F16.F32.PACK_AB R45, R104, R13 ;  /* 0x0000000d682d723e */ /* 0x000fe200000000ff */
[----:B------:R-:W-:Y:S01]  /*61d0*/  IMAD.MOV.U32 R13, RZ, RZ, R77 ;  /* 0x000000ffff0d7224 */ /* 0x000fe200078e004d */
[----:B------:R-:W-:-:S02]  /*61e0*/  F2FP.F16.F32.PACK_AB R14, R47, R52 ;  /* 0x000000342f0e723e */ /* 0x000fc400000000ff */
[----:B------:R-:W-:Y:S02]  /*61f0*/  F2FP.F16.F32.PACK_AB R15, R79, R106 ;  /* 0x0000006a4f0f723e */ /* 0x000fe400000000ff */
[----:B------:R-:W-:Y:S02]  /*6200*/  F2FP.F16.F32.PACK_AB R12, R59, R56 ;  /* 0x000000383b0c723e */ /* 0x000fe400000000ff */
[----:B------:R-:W-:Y:S02]  /*6210*/  F2FP.F16.F32.PACK_AB R44, R58, R57 ;  /* 0x000000393a2c723e */ /* 0x000fe400000000ff */
[----:B------:R-:W-:Y:S02]  /*6220*/  F2FP.F16.F32.PACK_AB R46, R46, R121 ;  /* 0x000000792e2e723e */ /* 0x000fe400000000ff */
[----:B------:R-:W-:-:S07]  /*6230*/  MOV R47, R78 ;  /* 0x0000004e002f7202 */ /* 0x000fce0000000f00 */
.L_x_552:
[----:B------:R-:W-:Y:S05]  /*6240*/  BSYNC B2 ;  /* 0x0000000000027941 */ /* 0x000fea0003800000 */
.L_x_551:
[----:B------:R-:W-:Y:S01]  /*6250*/  ISETP.GE.AND P4, PT, R11, R110, PT ;  /* 0x0000006e0b00720c */ /* 0x000fe20003f86270 */
[----:B0-----:R0:W-:-:S12]  /*6260*/  ST.E.128 desc[UR38][R48.64], R12 ;  /* 0x0000000c30007985 */ /* 0x0011d8000c101d26 */
[----:B------:R-:W-:-:S05]  /*6270*/  @!P4 IMAD.WIDE R50, R11, 0x2, R50 ;  /* 0x000000020b32c825 */ /* 0x000fca00078e0232 */
[----:B----4-:R0:W-:Y:S02]  /*6280*/  @!P4 ST.E.128 desc[UR38][R50.64], R44 ;  /* 0x0000002c3200c985 */ /* 0x0101e4000c101d26 */
.L_x_550:
[----:B------:R-:W-:Y:S05]  /*6290*/  BSYNC B1 ;  /* 0x0000000000017941 */ /* 0x000fea0003800000 */
.L_x_549:
[----:B------:R-:W-:-:S03]  /*62a0*/  UMOV UR4, 0xffffffff ;  /* 0xffffffff00047882 */ /* 0x000fc60000000000 */
[----:B------:R-:W-:Y:S05]  /*62b0*/  BRA.DIV UR4, `(.L_x_553) ;  /* 0x0000013e040c7947 */ /* 0x000fea000b800000 */
[----:B0-----:R0:W0:Y:S04]  /*62c0*/  SHFL.IDX PT, R51, R108, 0x2, 0x181f ;  /* 0x00581f006c337f89 */ /* 0x00102800000e0000 */
[----:B------:R0:W0:Y:S02]  /*62d0*/  SHFL.IDX PT, R50, R109, 0x2, 0x181f ;  /* 0x00581f006d327f89 */ /* 0x00002400000e0000 */
.L_x_826:
        /* <DEDUP_REMOVED lines=26> */
[----:B------:R-:W-:Y:S01]  /*6480*/  SHF.R.U32.HI R56, RZ, 0x10, R65 ;  /* 0x00000010ff387819 */ /* 0x000fe20000011641 */
[----:B----4-:R-:W-:Y:S01]  /*6490*/  IMAD.MOV.U32 R52, RZ, RZ, R44 ;  /* 0x000000ffff347224 */ /* 0x010fe200078e002c */
[----:B0-----:R-:W-:Y:S01]  /*64a0*/  MOV R44, R14 ;  /* 0x0000000e002c7202 */ /* 0x001fe20000000f00 */
[----:B------:R-:W-:Y:S01]  /*64b0*/  IMAD.MOV.U32 R53, RZ, RZ, R46 ;  /* 0x000000ffff357224 */ /* 0x000fe200078e002e */
[----:B------:R-:W-:Y:S01]  /*64c0*/  SHF.R.U32.HI R54, RZ, 0x10, R61 ;  /* 0x00000010ff367819 */ /* 0x000fe2000001163d */
[--C-:B------:R-:W-:Y:S01]  /*64d0*/  HADD2.F32 R46, -RZ, R45.reuse.H0_H0 ;  /* 0x2000002dff2e7230 */ /* 0x100fe20000004100 */
[----:B------:R-:W-:Y:S01]  /*64e0*/  SHF.R.U64 R76, R64, 0x10, R65 ;  /* 0x00000010404c7819 */ /* 0x000fe20000001241 */
[----:B------:R-:W-:Y:S01]  /*64f0*/  HADD2.F32 R45, -RZ, R45.H1_H1 ;  /* 0x3000002dff2d7230 */ /* 0x000fe20000004100 */
[----:B------:R-:W-:Y:S01]  /*6500*/  SHF.R.U64 R65, R66, 0x10, R67 ;  /* 0x0000001042417819 */ /* 0x000fe20000001243 */
[--C-:B------:R-:W-:Y:S01]  /*6510*/  HADD2.F32 R14, -RZ, R13.reuse.H0_H0 ;  /* 0x2000000dff0e7230 */ /* 0x100fe20000004100 */
[----:B------:R-:W-:Y:S01]  /*6520*/  SHF.R.U64 R78, R60, 0x10, R61 ;  /* 0x000000103c4e7819 */ /* 0x000fe2000000123d */
[----:B------:R-:W-:Y:S01]  /*6530*/  HADD2.F32 R56, -RZ, R56.H0_H0 ;  /* 0x20000038ff387230 */ /* 0x000fe20000004100 */
[----:B------:R-:W-:Y:S01]  /*6540*/  SHF.R.U32.HI R66, RZ, 0x10, R67 ;  /* 0x00000010ff427819 */ /* 0x000fe20000011643 */
[----:B------:R-:W-:Y:S01]  /*6550*/  HADD2.F32 R13, -RZ, R13.H1_H1 ;  /* 0x3000000dff0d7230 */ /* 0x000fe20000004100 */
[----:B------:R-:W-:Y:S01]  /*6560*/  SHF.R.U64 R77, R62, 0x10, R63 ;  /* 0x000000103e4d7819 */ /* 0x000fe2000000123f */
[----:B------:R-:W-:-:S02]  /*6570*/  HADD2.F32 R57, -RZ, R119.H1_H1 ;  /* 0x30000077ff397230 */ /* 0x000fc40000004100 */
[-C--:B------:R-:W-:Y:S01]  /*6580*/  FMUL.FTZ R58, R45, R56.reuse ;  /* 0x000000382d3a7220 */ /* 0x080fe20000410000 */
[----:B------:R-:W-:Y:S02]  /*6590*/  HADD2.F32 R54, -RZ, R54.H0_H0 ;  /* 0x20000036ff367230 */ /* 0x000fe40000004100 */
[C---:B------:R-:W-:Y:S01]  /*65a0*/  FMUL.FTZ R56, R13.reuse, R56 ;  /* 0x000000380d387220 */ /* 0x040fe20000410000 */
[----:B------:R-:W-:Y:S02]  /*65b0*/  HADD2.F32 R55, -RZ, R117.H1_H1 ;  /* 0x30000075ff377230 */ /* 0x000fe40000004100 */
[-C--:B------:R-:W-:Y:S01]  /*65c0*/  FMUL.FTZ R59, R46, R57.reuse ;  /* 0x000000392e3b7220 */ /* 0x080fe20000410000 */
[----:B------:R-:W-:Y:S01]  /*65d0*/  SHF.R.U32.HI R62, RZ, 0x10, R63 ;  /* 0x00000010ff3e7819 */ /* 0x000fe2000001163f */
[-C--:B------:R-:W-:Y:S01]  /*65e0*/  FFMA.FTZ R58, R13, R54.reuse, -R58 ;  /* 0x000000360d3a7223 */ /* 0x080fe2000001083a */
[----:B------:R-:W-:Y:S01]  /*65f0*/  FFMA.FTZ R60, R45, R54, R56 ;  /* 0x000000362d3c7223 */ /* 0x000fe20000010038 */
[C---:B------:R-:W-:Y:S01]  /*6600*/  FMUL.FTZ R57, R14.reuse, R57 ;  /* 0x000000390e397220 */ /* 0x040fe20000410000 */
[----:B------:R-:W-:Y:S01]  /*6610*/  FFMA.FTZ R59, R14, R55, -R59 ;  /* 0x000000370e3b7223 */ /* 0x000fe2000001083b */
[----:B------:R-:W-:-:S02]  /*6620*/  HADD2.F32 R54, -RZ, R118.H1_H1 ;  /* 0x30000076ff367230 */ /* 0x000fc40000004100 */
[----:B------:R-:W-:Y:S02]  /*6630*/  HADD2.F32 R13, -RZ, R15.H0_H0 ;  /* 0x2000000fff0d7230 */ /* 0x000fe40000004100 */
[----:B------:R-:W-:Y:S01]  /*6640*/  FFMA.FTZ R57, R46, R55, R57 ;  /* 0x000000372e397223 */ /* 0x000fe20000010039 */
[--C-:B------:R-:W-:Y:S02]  /*6650*/  HADD2.F32 R14, -RZ, R47.reuse.H0_H0 ;  /* 0x2000002fff0e7230 */ /* 0x100fe40000004100 */
[----:B------:R-:W-:Y:S02]  /*6660*/  HADD2.F32 R47, -RZ, R47.H1_H1 ;  /* 0x3000002fff2f7230 */ /* 0x000fe40000004100 */
[----:B------:R-:W-:Y:S01]  /*6670*/  FMUL.FTZ R55, R13, R54 ;  /* 0x000000360d377220 */ /* 0x000fe20000410000 */
[----:B------:R-:W-:Y:S01]  /*6680*/  HADD2.F32 R56, -RZ, R66.H0_H0 ;  /* 0x20000042ff387230 */ /* 0x000fe20000004100 */
[----:B------:R-:W-:Y:S01]  /*6690*/  F2FP.F16.F32.PACK_AB R57, R60, R57 ;  /* 0x000000393c39723e */ /* 0x000fe200000000ff */
[----:B------:R-:W-:-:S02]  /*66a0*/  HADD2.F32 R15, -RZ, R15.H1_H1 ;  /* 0x3000000fff0f7230 */ /* 0x000fc40000004100 */
[----:B------:R-:W-:Y:S02]  /*66b0*/  HADD2.F32 R45, -RZ, R116.H1_H1 ;  /* 0x30000074ff2d7230 */ /* 0x000fe40000004100 */
[----:B------:R-:W-:Y:S02]  /*66c0*/  HADD2.F32 R46, -RZ, R62.H0_H0 ;  /* 0x2000003eff2e7230 */ /* 0x000fe40000004100 */
[C---:B------:R-:W-:Y:S01]  /*66d0*/  FMUL.FTZ R62, R14.reuse, R54 ;  /* 0x000000360e3e7220 */ /* 0x040fe20000410000 */
[-C--:B------:R-:W-:Y:S01]  /*66e0*/  FMUL.FTZ R54, R47, R56.reuse ;  /* 0x000000382f367220 */ /* 0x080fe20000410000 */
[----:B------:R-:W-:Y:S01]  /*66f0*/  FMUL.FTZ R64, R15, R56 ;  /* 0x000000380f407220 */ /* 0x000fe20000410000 */
[-C--:B------:R-:W-:Y:S01]  /*6700*/  FFMA.FTZ R56, R14, R45.reuse, R55 ;  /* 0x0000002d0e387223 */ /* 0x080fe20000010037 */
[----:B------:R-:W-:Y:S01]  /*6710*/  FFMA.FTZ R62, R13, R45, -R62 ;  /* 0x0000002d0d3e7223 */ /* 0x000fe2000001083e */
[----:B------:R-:W-:Y:S02]  /*6720*/  HADD2.F32 R14, -RZ, R52.H0_H0 ;  /* 0x20000034ff0e7230 */ /* 0x000fe40000004100 */
[----:B------:R-:W-:Y:S01]  /*6730*/  FFMA.FTZ R61, R15, R46, -R54 ;  /* 0x0000002e0f3d7223 */ /* 0x000fe20000010836 */
[----:B------:R-:W-:-:S02]  /*6740*/  HADD2.F32 R119, -RZ, R119.H0_H0 ;  /* 0x20000077ff777230 */ /* 0x000fc40000004100 */
[----:B------:R-:W-:Y:S01]  /*6750*/  FFMA.FTZ R63, R47, R46, R64 ;  /* 0x0000002e2f3f7223 */ /* 0x000fe20000010040 */
[----:B------:R-:W-:Y:S02]  /*6760*/  HADD2.F32 R45, -RZ, R76.H0_H0 ;  /* 0x2000004cff2d7230 */ /* 0x000fe40000004100 */
[----:B------:R-:W-:Y:S02]  /*6770*/  HADD2.F32 R13, -RZ, R12.H0_H0 ;  /* 0x2000000cff0d7230 */ /* 0x000fe40000004100 */
[-C--:B------:R-:W-:Y:S01]  /*6780*/  FMUL.FTZ R46, R14, R119.reuse ;  /* 0x000000770e2e7220 */ /* 0x080fe20000410000 */
[----:B------:R-:W-:Y:S01]  /*6790*/  HADD2.F32 R52, -RZ, R52.H1_H1 ;  /* 0x30000034ff347230 */ /* 0x000fe20000004100 */
[----:B------:R-:W-:Y:S01]  /*67a0*/  F2FP.F16.F32.PACK_AB R63, R63, R56 ;  /* 0x000000383f3f723e */ /* 0x000fe200000000ff */
[----:B------:R-:W-:Y:S02]  /*67b0*/  HADD2.F32 R12, -RZ, R12.H1_H1 ;  /* 0x3000000cff0c7230 */ /* 0x000fe40000004100 */
[----:B------:R-:W-:Y:S01]  /*67c0*/  FMUL.FTZ R119, R13, R119 ;  /* 0x000000770d777220 */ /* 0x000fe20000410000 */
[----:B------:R-:W-:-:S02]  /*67d0*/  HADD2.F32 R117, -RZ, R117.H0_H0 ;  /* 0x20000075ff757230 */ /* 0x000fc40000004100 */
[-C--:B------:R-:W-:Y:S01]  /*67e0*/  FMUL.FTZ R47, R52, R45.reuse ;  /* 0x0000002d342f7220 */ /* 0x080fe20000410000 */
[----:B------:R-:W-:Y:S02]  /*67f0*/  HADD2.F32 R15, -RZ, R78.H0_H0 ;  /* 0x2000004eff0f7230 */ /* 0x000fe40000004100 */
[C---:B------:R-:W-:Y:S01]  /*6800*/  FMUL.FTZ R45, R12.reuse, R45 ;  /* 0x0000002d0c2d7220 */ /* 0x040fe20000410000 */
[----:B------:R-:W-:Y:S02]  /*6810*/  HADD2.F32 R118, -RZ, R118.H0_H0 ;  /* 0x20000076ff767230 */ /* 0x000fe40000004100 */
[----:B------:R-:W-:Y:S01]  /*6820*/  FFMA.FTZ R46, R13, R117, -R46 ;  /* 0x000000750d2e7223 */ /* 0x000fe2000001082e */
[----:B------:R-:W-:Y:S02]  /*6830*/  HADD2.F32 R13, -RZ, R53.H0_H0 ;  /* 0x20000035ff0d7230 */ /* 0x000fe40000004100 */
[-C--:B------:R-:W-:Y:S01]  /*6840*/  FFMA.FTZ R47, R12, R15.reuse, -R47 ;  /* 0x0000000f0c2f7223 */ /* 0x080fe2000001082f */
[----:B------:R-:W-:Y:S01]  /*6850*/  FFMA.FTZ R52, R52, R15, R45 ;  /* 0x0000000f34347223 */ /* 0x000fe2000001002d */
[----:B------:R-:W-:-:S02]  /*6860*/  HADD2.F32 R15, -RZ, R65.H0_H0 ;  /* 0x20000041ff0f7230 */ /* 0x000fc40000004100 */
[----:B------:R-:W-:Y:S01]  /*6870*/  FFMA.FTZ R119, R14, R117, R119 ;  /* 0x000000750e777223 */ /* 0x000fe20000010077 */
[--C-:B------:R-:W-:Y:S02]  /*6880*/  HADD2.F32 R12, -RZ, R44.reuse.H0_H0 ;  /* 0x2000002cff0c7230 */ /* 0x100fe40000004100 */
[-C--:B------:R-:W-:Y:S01]  /*6890*/  FMUL.FTZ R45, R13, R118.reuse ;  /* 0x000000760d2d7220 */ /* 0x080fe20000410000 */
[----:B------:R-:W-:Y:S02]  /*68a0*/  HADD2.F32 R53, -RZ, R53.H1_H1 ;  /* 0x30000035ff357230 */ /* 0x000fe40000004100 */
[----:B------:R-:W-:Y:S02]  /*68b0*/  HADD2.F32 R44, -RZ, R44.H1_H1 ;  /* 0x3000002cff2c7230 */ /* 0x000fe40000004100 */
[----:B------:R-:W-:Y:S01]  /*68c0*/  FMUL.FTZ R118, R12, R118 ;  /* 0x000000760c767220 */ /* 0x000fe20000410000 */
[----:B------:R-:W-:Y:S02]  /*68d0*/  HADD2.F32 R116, -RZ, R116.H0_H0 ;  /* 0x20000074ff747230 */ /* 0x000fe40000004100 */
[----:B------:R-:W-:Y:S01]  /*68e0*/  FMUL.FTZ R55, R53, R15 ;  /* 0x0000000f35377220 */ /* 0x000fe20000410000 */
[----:B------:R-:W-:-:S02]  /*68f0*/  HADD2.F32 R14, -RZ, R77.H0_H0 ;  /* 0x2000004dff0e7230 */ /* 0x000fc40000004100 */
[----:B------:R-:W-:Y:S01]  /*6900*/  FMUL.FTZ R54, R44, R15 ;  /* 0x0000000f2c367220 */ /* 0x000fe20000410000 */
[----:B------:R-:W-:Y:S01]  /*6910*/  F2FP.F16.F32.PACK_AB R56, R52, R119 ;  /* 0x000000773438723e */ /* 0x000fe200000000ff */
[-C--:B------:R-:W-:Y:S01]  /*6920*/  FFMA.FTZ R45, R12, R116.reuse, -R45 ;  /* 0x000000740c2d7223 */ /* 0x080fe2000001082d */
[----:B------:R-:W-:Y:S01]  /*6930*/  FFMA.FTZ R118, R13, R116, R118 ;  /* 0x000000740d767223 */ /* 0x000fe20000010076 */
[-C--:B------:R-:W-:Y:S01]  /*6940*/  FFMA.FTZ R44, R44, R14.reuse, -R55 ;  /* 0x0000000e2c2c7223 */ /* 0x080fe20000010837 */
[----:B------:R-:W-:Y:S01]  /*6950*/  FFMA.FTZ R53, R53, R14, R54 ;  /* 0x0000000e35357223 */ /* 0x000fe20000010036 */
[----:B------:R-:W-:Y:S02]  /*6960*/  F2FP.F16.F32.PACK_AB R12, R47, R46 ;  /* 0x0000002e2f0c723e */ /* 0x000fe400000000ff */
[----:B------:R-:W-:Y:S02]  /*6970*/  F2FP.F16.F32.PACK_AB R13, R58, R59 ;  /* 0x0000003b3a0d723e */ /* 0x000fe400000000ff */
[----:B------:R-:W-:Y:S01]  /*6980*/  F2FP.F16.F32.PACK_AB R14, R44, R45 ;  /* 0x0000002d2c0e723e */ /* 0x000fe200000000ff */
[----:B------:R-:W-:Y:S01]  /*6990*/  IMAD.MOV.U32 R44, RZ, RZ, R56 ;  /* 0x000000ffff2c7224 */ /* 0x000fe200078e0038 */
[----:B------:R-:W-:Y:S01]  /*69a0*/  F2FP.F16.F32.PACK_AB R15, R61, R62 ;  /* 0x0000003e3d0f723e */ /* 0x000fe200000000ff */
[----:B------:R-:W-:Y:S01]  /*69b0*/  IMAD.MOV.U32 R45, RZ, RZ, R57 ;  /* 0x000000ffff2d7224 */ /* 0x000fe200078e0039 */
[----:B------:R-:W-:-:S02]  /*69c0*/  F2FP.F16.F32.PACK_AB R46, R53, R118 ;  /* 0x00000076352e723e */ /* 0x000fc400000000ff */
[----:B------:R-:W-:-:S07]  /*69d0*/  MOV R47, R63 ;  /* 0x0000003f002f7202 */ /* 0x000fce0000000f00 */
.L_x_557:
[----:B------:R-:W-:Y:S05]  /*69e0*/  BSYNC B2 ;  /* 0x0000000000027941 */ /* 0x000fea0003800000 */
.L_x_556:
[----:B------:R-:W-:Y:S01]  /*69f0*/  ISETP.GE.AND P4, PT, R11, R110, PT ;  /* 0x0000006e0b00720c */ /* 0x000fe20003f86270 */
[----:B0-----:R0:W-:-:S12]  /*6a00*/  ST.E.128 desc[UR38][R48.64], R12 ;  /* 0x0000000c30007985 */ /* 0x0011d8000c101d26 */
[----:B------:R-:W-:-:S05]  /*6a10*/  @!P4 IMAD.WIDE R50, R11, 0x2, R50 ;  /* 0x000000020b32c825 */ /* 0x000fca00078e0232 */
[----:B----4-:R0:W-:Y:S02]  /*6a20*/  @!P4 ST.E.128 desc[UR38][R50.64], R44 ;  /* 0x0000002c3200c985 */ /* 0x0101e4000c101d26 */
.L_x_555:
[----:B------:R-:W-:Y:S05]  /*6a30*/  BSYNC B1 ;  /* 0x0000000000017941 */ /* 0x000fea0003800000 */
.L_x_554:
[----:B------:R-:W-:-:S03]  /*6a40*/  UMOV UR4, 0xffffffff ;  /* 0xffffffff00047882 */ /* 0x000fc60000000000 */
[----:B------:R-:W-:Y:S05]  /*6a50*/  BRA.DIV UR4, `(.L_x_558) ;  /* 0x0000013604707947 */ /* 0x000fea000b800000 */
[----:B0-----:R-:W0:Y:S04]  /*6a60*/  SHFL.IDX PT, R108, R108, 0x3, 0x181f ;  /* 0x00781f006c6c7f89 */ /* 0x001e2800000e0000 */
[----:B------:R0:W0:Y:S02]  /*6a70*/  SHFL.IDX PT, R50, R109, 0x3, 0x181f ;  /* 0x00781f006d327f89 */ /* 0x00002400000e0000 */
.L_x_830:
[----:B------:R-:W-:-:S13]  /*6a80*/  ISETP.GE.OR P4, PT, R218, R98, P1 ;  /* 0x00000062da00720c */ /* 0x000fda0000f86670 */
[----:B------:R-:W-:Y:S05]  /*6a90*/  @P4 BRA `(.L_x_531) ;  /* 0x0000000c00784947 */ /* 0x000fea0003800000 */
[----:B------:R-:W-:Y:S01]  /*6aa0*/  SEL R112, R37, R112, !P0 ;  /* 0x0000007025707207 */ /* 0x000fe20004000000 */
[----:B------:R-:W-:Y:S01]  /*6ab0*/  BSSY B1, `(.L_x_559) ;  /* 0x000006b000017945 */ /* 0x000fe20003800000 */
[C---:B0-----:R-:W-:Y:S02]  /*6ac0*/  LEA R48, P4, R43.reuse, R50, 0x1 ;  /* 0x000000322b307211 */ /* 0x041fe400078808ff */
[----:B------:R-:W-:Y:S02]  /*6ad0*/  SHF.R.S32.HI R11, RZ, 0x1f, R112 ;  /* 0x0000001fff0b7819 */ /* 0x000fe40000011470 */
[----:B------:R-:W-:Y:S02]  /*6ae0*/  LEA.HI.X R49, R43, R108, R83, 0x1, P4 ;  /* 0x0000006c2b317211 */ /* 0x000fe400020f0c53 */
[----:B------:R-:W-:-:S04]  /*6af0*/  LEA.HI R112, R11, R112, RZ, 0x4 ;  /* 0x000000700b707211 */ /* 0x000fc800078f20ff */
[----:B------:R-:W-:-:S04]  /*6b00*/  LEA.HI.SX32 R112, R112, R81, 0x1c ;  /* 0x0000005170707211 */ /* 0x000fc800078fe2ff */
[----:B----4-:R-:W-:Y:S01]  /*6b10*/  SHF.R.S32.HI R13, RZ, 0x1f, R112 ;  /* 0x0000001fff0d7819 */ /* 0x010fe20000011470 */
        /* <DEDUP_REMOVED lines=19> */
[----:B------:R-:W-:Y:S01]  /*6c50*/  HADD2.F32 R55, -RZ, R115.H1_H1 ;  /* 0x30000073ff377230 */ /* 0x000fe20000004100 */
[--C-:B------:R-:W-:Y:S01]  /*6c60*/  SHF.R.U64 R63, R74, 0x10, R75.reuse ;  /* 0x000000104a3f7819 */ /* 0x100fe2000000124b */
[----:B------:R-:W-:Y:S01]  /*6c70*/  HADD2.F32 R46, -RZ, R45.H0_H0 ;  /* 0x2000002dff2e7230 */ /* 0x000fe20000004100 */
[----:B------:R-:W-:Y:S01]  /*6c80*/  SHF.R.U32.HI R74, RZ, 0x10, R75 ;  /* 0x00000010ff4a7819 */ /* 0x000fe2000001164b */
[----:B------:R-:W-:Y:S01]  /*6c90*/  HADD2.F32 R14, -RZ, R13.H0_H0 ;  /* 0x2000000dff0e7230 */ /* 0x000fe20000004100 */
[----:B------:R-:W-:Y:S01]  /*6ca0*/  SHF.R.U64 R65, R70, 0x10, R71 ;  /* 0x0000001046417819 */ /* 0x000fe20000001247 */
[----:B------:R-:W-:-:S02]  /*6cb0*/  HADD2.F32 R45, -RZ, R45.H1_H1 ;  /* 0x3000002dff2d7230 */ /* 0x000fc40000004100 */
[-C--:B------:R-:W-:Y:S01]  /*6cc0*/  FMUL.FTZ R57, R46, R55.reuse ;  /* 0x000000372e397220 */ /* 0x080fe20000410000 */
[----:B------:R-:W-:Y:S02]  /*6cd0*/  HADD2.F32 R56, -RZ, R56.H0_H0 ;  /* 0x20000038ff387230 */ /* 0x000fe40000004100 */
[C---:B------:R-:W-:Y:S01]  /*6ce0*/  FMUL.FTZ R55, R14.reuse, R55 ;  /* 0x000000370e377220 */ /* 0x040fe20000410000 */
[----:B------:R-:W-:Y:S01]  /*6cf0*/  HADD2.F32 R53, -RZ, R113.H1_H1 ;  /* 0x30000071ff357230 */ /* 0x000fe20000004100 */
[----:B------:R-:W-:Y:S01]  /*6d00*/  SHF.R.U32.HI R70, RZ, 0x10, R71 ;  /* 0x00000010ff467819 */ /* 0x000fe20000011647 */
[----:B------:R-:W-:Y:S02]  /*6d10*/  HADD2.F32 R13, -RZ, R13.H1_H1 ;  /* 0x3000000dff0d7230 */ /* 0x000fe40000004100 */
[-C--:B------:R-:W-:Y:S01]  /*6d20*/  FMUL.FTZ R58, R45, R56.reuse ;  /* 0x000000382d3a7220 */ /* 0x080fe20000410000 */
[----:B------:R-:W-:Y:S02]  /*6d30*/  HADD2.F32 R54, -RZ, R54.H0_H0 ;  /* 0x20000036ff367230 */ /* 0x000fe40000004100 */
[-C--:B------:R-:W-:Y:S01]  /*6d40*/  FFMA.FTZ R57, R14, R53.reuse, -R57 ;  /* 0x000000350e397223 */ /* 0x080fe20000010839 */
[----:B------:R-:W-:Y:S01]  /*6d50*/  FFMA.FTZ R55, R46, R53, R55 ;  /* 0x000000352e377223 */ /* 0x000fe20000010037 */
[----:B------:R-:W-:Y:S01]  /*6d60*/  FMUL.FTZ R56, R13, R56 ;  /* 0x000000380d387220 */ /* 0x000fe20000410000 */
[----:B------:R-:W-:-:S02]  /*6d70*/  HADD2.F32 R53, -RZ, R114.H1_H1 ;  /* 0x30000072ff357230 */ /* 0x000fc40000004100 */
[-C--:B------:R-:W-:Y:S01]  /*6d80*/  FFMA.FTZ R58, R13, R54.reuse, -R58 ;  /* 0x000000360d3a7223 */ /* 0x080fe2000001083a */
[----:B------:R-:W-:Y:S02]  /*6d90*/  HADD2.F32 R14, -RZ, R47.H0_H0 ;  /* 0x2000002fff0e7230 */ /* 0x000fe40000004100 */
[----:B------:R-:W-:Y:S01]  /*6da0*/  FFMA.FTZ R56, R45, R54, R56 ;  /* 0x000000362d387223 */ /* 0x000fe20000010038 */
[----:B------:R-:W-:Y:S01]  /*6db0*/  HADD2.F32 R13, -RZ, R15.H0_H0 ;  /* 0x2000000fff0d7230 */ /* 0x000fe20000004100 */
[----:B------:R-:W-:Y:S01]  /*6dc0*/  SHF.R.U64 R64, R72, 0x10, R73 ;  /* 0x0000001048407819 */ /* 0x000fe20000001249 */
[----:B------:R-:W-:Y:S02]  /*6dd0*/  HADD2.F32 R45, -RZ, R111.H1_H1 ;  /* 0x3000006fff2d7230 */ /* 0x000fe40000004100 */
[-C--:B------:R-:W-:Y:S01]  /*6de0*/  FMUL.FTZ R60, R14, R53.reuse ;  /* 0x000000350e3c7220 */ /* 0x080fe20000410000 */
[----:B------:R-:W-:Y:S02]  /*6df0*/  HADD2.F32 R47, -RZ, R47.H1_H1 ;  /* 0x3000002fff2f7230 */ /* 0x000fe40000004100 */
[----:B------:R-:W-:Y:S01]  /*6e00*/  FMUL.FTZ R53, R13, R53 ;  /* 0x000000350d357220 */ /* 0x000fe20000410000 */
[----:B------:R-:W-:Y:S01]  /*6e10*/  HADD2.F32 R54, -RZ, R74.H0_H0 ;  /* 0x2000004aff367230 */ /* 0x000fe20000004100 */
[----:B------:R-:W-:Y:S01]  /*6e20*/  SHF.R.U64 R66, R68, 0x10, R69 ;  /* 0x0000001044427819 */ /* 0x000fe20000001245 */
[----:B------:R-:W-:-:S02]  /*6e30*/  HADD2.F32 R15, -RZ, R15.H1_H1 ;  /* 0x3000000fff0f7230 */ /* 0x000fc40000004100 */
[-C--:B------:R-:W-:Y:S01]  /*6e40*/  FFMA.FTZ R59, R14, R45.reuse, R53 ;  /* 0x0000002d0e3b7223 */ /* 0x080fe20000010035 */
[----:B------:R-:W-:Y:S02]  /*6e50*/  HADD2.F32 R46, -RZ, R70.H0_H0 ;  /* 0x20000046ff2e7230 */ /* 0x000fe40000004100 */
[-C--:B------:R-:W-:Y:S01]  /*6e60*/  FMUL.FTZ R62, R47, R54.reuse ;  /* 0x000000362f3e7220 */ /* 0x080fe20000410000 */
[----:B------:R-:W-:Y:S01]  /*6e70*/  FFMA.FTZ R60, R13, R45, -R60 ;  /* 0x0000002d0d3c7223 */ /* 0x000fe2000001083c */
[C---:B------:R-:W-:Y:S01]  /*6e80*/  FMUL.FTZ R54, R15.reuse, R54 ;  /* 0x000000360f367220 */ /* 0x040fe20000410000 */
[----:B------:R-:W-:Y:S02]  /*6e90*/  HADD2.F32 R115, -RZ, R115.H0_H0 ;  /* 0x20000073ff737230 */ /* 0x000fe40000004100 */
[-C--:B------:R-:W-:Y:S01]  /*6ea0*/  FFMA.FTZ R61, R15, R46.reuse, -R62 ;  /* 0x0000002e0f3d7223 */ /* 0x080fe2000001083e */
[--C-:B------:R-:W-:Y:S02]  /*6eb0*/  HADD2.F32 R14, -RZ, R51.reuse.H0_H0 ;  /* 0x20000033ff0e7230 */ /* 0x100fe40000004100 */
[----:B------:R-:W-:Y:S01]  /*6ec0*/  FFMA.FTZ R62, R47, R46, R54 ;  /* 0x0000002e2f3e7223 */ /* 0x000fe20000010036 */
[----:B------:R-:W-:Y:S01]  /*6ed0*/  HADD2.F32 R45, -RZ, R64.H0_H0 ;  /* 0x20000040ff2d7230 */ /* 0x000fe20000004100 */
[----:B------:R-:W-:Y:S01]  /*6ee0*/  F2FP.F16.F32.PACK_AB R55, R56, R55 ;  /* 0x000000373837723e */ /* 0x000fe200000000ff */
[----:B------:R-:W-:-:S02]  /*6ef0*/  HADD2.F32 R51, -RZ, R51.H1_H1 ;  /* 0x30000033ff337230 */ /* 0x000fc40000004100 */
[----:B------:R-:W-:Y:S01]  /*6f00*/  FMUL.FTZ R46, R14, R115 ;  /* 0x000000730e2e7220 */ /* 0x000fe20000410000 */
[----:B------:R-:W-:Y:S01]  /*6f10*/  HADD2.F32 R113, -RZ, R113.H0_H0 ;  /* 0x20000071ff717230 */ /* 0x000fe20000004100 */
[----:B------:R-:W-:Y:S01]  /*6f20*/  F2FP.F16.F32.PACK_AB R59, R62, R59 ;  /* 0x0000003b3e3b723e */ /* 0x000fe200000000ff */
[--C-:B------:R-:W-:Y:S02]  /*6f30*/  HADD2.F32 R13, -RZ, R12.reuse.H0_H0 ;  /* 0x2000000cff0d7230 */ /* 0x100fe40000004100 */
[----:B------:R-:W-:Y:S01]  /*6f40*/  FMUL.FTZ R47, R51, R45 ;  /* 0x0000002d332f7220 */ /* 0x000fe20000410000 */
[----:B------:R-:W-:Y:S02]  /*6f50*/  HADD2.F32 R12, -RZ, R12.H1_H1 ;  /* 0x3000000cff0c7230 */ /* 0x000fe40000004100 */
[----:B------:R-:W-:Y:S02]  /*6f60*/  HADD2.F32 R15, -RZ, R66.H0_H0 ;  /* 0x20000042ff0f7230 */ /* 0x000fe40000004100 */
[C---:B------:R-:W-:Y:S01]  /*6f70*/  FMUL.FTZ R115, R13.reuse, R115 ;  /* 0x000000730d737220 */ /* 0x040fe20000410000 */
[----:B------:R-:W-:Y:S01]  /*6f80*/  FFMA.FTZ R46, R13, R113, -R46 ;  /* 0x000000710d2e7223 */ /* 0x000fe2000001082e */
[----:B------:R-:W-:Y:S01]  /*6f90*/  FMUL.FTZ R54, R12, R45 ;  /* 0x0000002d0c367220 */ /* 0x000fe20000410000 */
[----:B------:R-:W-:-:S02]  /*6fa0*/  HADD2.F32 R13, -RZ, R52.H0_H0 ;  /* 0x20000034ff0d7230 */ /* 0x000fc40000004100 */
[-C--:B------:R-:W-:Y:S01]  /*6fb0*/  FFMA.FTZ R47, R12, R15.reuse, -R47 ;  /* 0x0000000f0c2f7223 */ /* 0x080fe2000001082f */
[----:B------:R-:W-:Y:S02]  /*6fc0*/  HADD2.F32 R114, -RZ, R114.H0_H0 ;  /* 0x20000072ff727230 */ /* 0x000fe40000004100 */
[----:B------:R-:W-:Y:S01]  /*6fd0*/  FFMA.FTZ R54, R51, R15, R54 ;  /* 0x0000000f33367223 */ /* 0x000fe20000010036 */
[----:B------:R-:W-:Y:S02]  /*6fe0*/  HADD2.F32 R45, -RZ, R63.H0_H0 ;  /* 0x2000003fff2d7230 */ /* 0x000fe40000004100 */
[----:B------:R-:W-:Y:S01]  /*6ff0*/  FFMA.FTZ R115, R14, R113, R115 ;  /* 0x000000710e737223 */ /* 0x000fe20000010073 */
[----:B------:R-:W-:Y:S02]  /*7000*/  HADD2.F32 R12, -RZ, R44.H0_H0 ;  /* 0x2000002cff0c7230 */ /* 0x000fe40000004100 */
[----:B------:R-:W-:Y:S01]  /*7010*/  FMUL.FTZ R51, R13, R114 ;  /* 0x000000720d337220 */ /* 0x000fe20000410000 */
[----:B------:R-:W-:-:S02]  /*7020*/  HADD2.F32 R52, -RZ, R52.H1_H1 ;  /* 0x30000034ff347230 */ /* 0x000fc40000004100 */
[----:B------:R-:W-:Y:S02]  /*7030*/  HADD2.F32 R44, -RZ, R44.H1_H1 ;  /* 0x3000002cff2c7230 */ /* 0x000fe40000004100 */
[----:B------:R-:W-:Y:S01]  /*7040*/  FMUL.FTZ R114, R12, R114 ;  /* 0x000000720c727220 */ /* 0x000fe20000410000 */
[----:B------:R-:W-:Y:S02]  /*7050*/  HADD2.F32 R111, -RZ, R111.H0_H0 ;  /* 0x2000006fff6f7230 */ /* 0x000fe40000004100 */
[-C--:B------:R-:W-:Y:S01]  /*7060*/  FMUL.FTZ R53, R52, R45.reuse ;  /* 0x0000002d34357220 */ /* 0x080fe20000410000 */
[----:B------:R-:W-:Y:S02]  /*7070*/  HADD2.F32 R15, -RZ, R65.H0_H0 ;  /* 0x20000041ff0f7230 */ /* 0x000fe40000004100 */
[----:B------:R-:W-:Y:S01]  /*7080*/  FMUL.FTZ R45, R44, R45 ;  /* 0x0000002d2c2d7220 */ /* 0x000fe20000410000 */
[----:B------:R-:W-:Y:S01]  /*7090*/  F2FP.F16.F32.PACK_AB R54, R54, R115 ;  /* 0x000000733636723e */ /* 0x000fe200000000ff */
[-C--:B------:R-:W-:Y:S01]  /*70a0*/  FFMA.FTZ R51, R12, R111.reuse, -R51 ;  /* 0x0000006f0c337223 */ /* 0x080fe20000010833 */
[----:B------:R-:W-:Y:S01]  /*70b0*/  FFMA.FTZ R114, R13, R111, R114 ;  /* 0x0000006f0d727223 */ /* 0x000fe20000010072 */
[-C--:B------:R-:W-:Y:S01]  /*70c0*/  FFMA.FTZ R44, R44, R15.reuse, -R53 ;  /* 0x0000000f2c2c7223 */ /* 0x080fe20000010835 */
[----:B------:R-:W-:Y:S01]  /*70d0*/  FFMA.FTZ R45, R52, R15, R45 ;  /* 0x0000000f342d7223 */ /* 0x000fe2000001002d */
[----:B------:R-:W-:-:S02]  /*70e0*/  F2FP.F16.F32.PACK_AB R12, R47, R46 ;  /* 0x0000002e2f0c723e */ /* 0x000fc400000000ff */
[----:B------:R-:W-:Y:S02]  /*70f0*/  F2FP.F16.F32.PACK_AB R13, R58, R57 ;  /* 0x000000393a0d723e */ /* 0x000fe400000000ff */
[----:B------:R-:W-:Y:S01]  /*7100*/  F2FP.F16.F32.PACK_AB R14, R44, R51 ;  /* 0x000000332c0e723e */ /* 0x000fe200000000ff */
[----:B------:R-:W-:Y:S01]  /*7110*/  IMAD.MOV.U32 R44, RZ, RZ, R54 ;  /* 0x000000ffff2c7224 */ /* 0x000fe200078e0036 */
[----:B------:R-:W-:Y:S01]  /*7120*/  F2FP.F16.F32.PACK_AB R46, R45, R114 ;  /* 0x000000722d2e723e */ /* 0x000fe200000000ff */
[----:B------:R-:W-:Y:S01]  /*7130*/  IMAD.MOV.U32 R45, RZ, RZ, R55 ;  /* 0x000000ffff2d7224 */ /* 0x000fe200078e0037 */
[----:B------:R-:W-:Y:S02]  /*7140*/  F2FP.F16.F32.PACK_AB R15, R61, R60 ;  /* 0x0000003c3d0f723e */ /* 0x000fe400000000ff */
[----:B------:R-:W-:-:S07]  /*7150*/  MOV R47, R59 ;  /* 0x0000003b002f7202 */ /* 0x000fce0000000f00 */
.L_x_560:
[----:B------:R-:W-:Y:S05]  /*7160*/  BSYNC B1 ;  /* 0x0000000000017941 */ /* 0x000fea0003800000 */
.L_x_559:
[----:B0-----:R0:W-:Y:S01]  /*7170*/  ST.E.128 desc[UR38][R48.64], R12 ;  /* 0x0000000c30007985 */ /* 0x0011e2000c101d26 */
[----:B------:R-:W-:Y:S01]  /*7180*/  ISETP.GE.AND P3, PT, R11, R110, PT ;  /* 0x0000006e0b00720c */ /* 0x000fe20003f66270 */
[----:B------:R-:W-:-:S12]  /*7190*/  IMAD.MOV.U32 R51, RZ, RZ, R108 ;  /* 0x000000ffff337224 */ /* 0x000fd800078e006c */
[----:B------:R-:W-:Y:S05]  /*71a0*/  @P3 BRA `(.L_x_531) ;  /* 0x0000000400b43947 */ /* 0x000fea0003800000 */
[----:B0-----:R-:W-:-:S05]  /*71b0*/  IMAD.WIDE R12, R11, 0x2, R50 ;  /* 0x000000020b0c7825 */ /* 0x001fca00078e0232 */
[----:B----4-:R0:W-:Y:S01]  /*71c0*/  ST.E.128 desc[UR38][R12.64], R44 ;  /* 0x0000002c0c007985 */ /* 0x0101e2000c101d26 */
[----:B------:R-:W-:Y:S05]  /*71d0*/  BRA `(.L_x_531) ;  /* 0x0000000400a87947 */ /* 0x000fea0003800000 */
.L_x_490:
[----:B------:R-:W-:-:S13]  /*71e0*/  ISETP.NE.AND P5, PT, R157, 0x3, PT ;  /* 0x000000039d00780c */ /* 0x000fda0003fa5270 */
[----:B------:R-:W-:Y:S05]  /*71f0*/  @!P5 BRA `(.L_x_561) ;  /* 0x000000000004d947 */ /* 0x000fea0003800000 */
[----:B------:R-:W-:Y:S01]  /*7200*/  BPT.TRAP 0x1 ;  /* 0x000000040000795c */ /* 0x000fe20000300000 */
.L_x_561:
[----:B------:R-:W-:Y:S01]  /*7210*/  IMAD R92, R155, 0x8, R156 ;  /* 0x000000089b5c7824 */ /* 0x000fe200078e029c */
[----:B------:R-:W-:Y:S01]  /*7220*/  SHF.L.U32 R103, R154, 0x1f, RZ ;  /* 0x0000001f9a677819 */ /* 0x000fe200000006ff */
[----:B------:R-:W-:Y:S01]  /*7230*/  BSSY B1, `(.L_x_562) ;  /* 0x0000004000017945 */ /* 0x000fe20003800000 */
[----:B------:R-:W-:Y:S02]  /*7240*/  SHF.R.S32.HI R100, RZ, 0x1f, R101 ;  /* 0x0000001fff647819 */ /* 0x000fe40000011465 */
[----:B------:R-:W0:Y:S02]  /*7250*/  SYNCS.PHASECHK.TRANS64.TRYWAIT P3, [R92+URZ+0x28890], R103 ;  /* 0x028890675c0075a7 */ /* 0x000e24000806017f */
[----:B0-----:R-:W-:Y:S05]  /*7260*/  @!P3 BRA `(.L_x_563) ;  /* 0x0000012c00b8b947 */ /* 0x001fea0003800000 */
.L_x_831:
[----:B------:R-:W-:Y:S05]  /*7270*/  BSYNC B1 ;  /* 0x0000000000017941 */ /* 0x000fea0003800000 */
.L_x_562:
[----:B------:R-:W-:Y:S01]  /*7280*/  ULDC.64 UR4, c[0x0][0x300] ;  /* 0x0000c00000047ab9 */ /* 0x000fe20000000a00 */
[----:B-----5:R-:W-:Y:S01]  /*7290*/  SHF.R.S32.HI R99, RZ, 0x1f, R102 ;  /* 0x0000001fff637819 */ /* 0x020fe20000011466 */
[----:B------:R-:W-:Y:S02]  /*72a0*/  IMAD R14, R100, UR4, RZ ;  /* 0x00000004640e7c24 */ /* 0x000fe4000f8e02ff */
[----:B------:R-:W-:-:S04]  /*72b0*/  IMAD.WIDE.U32 R12, R101, UR4, RZ ;  /* 0x00000004650c7c25 */ /* 0x000fc8000f8e00ff */
[----:B------:R-:W-:Y:S01]  /*72c0*/  IMAD R11, R101, UR5, R14 ;  /* 0x00000005650b7c24 */ /* 0x000fe2000f8e020e */
[----:B------:R-:W-:Y:S01]  /*72d0*/  ULDC.64 UR4, c[0x0][0x310] ;  /* 0x0000c40000047ab9 */ /* 0x000fe20000000a00 */
[----:B------:R-:W-:Y:S02]  /*72e0*/  IMAD R98, R28, -0x80, R25 ;  /* 0xffffff801c627824 */ /* 0x000fe400078e0219 */
[----:B------:R-:W-:Y:S02]  /*72f0*/  IMAD R15, R99, UR4, RZ ;  /* 0x00000004630f7c24 */ /* 0x000fe4000f8e02ff */
[----:B------:R-:W-:Y:S01]  /*7300*/  IMAD.IADD R13, R13, 0x1, R11 ;  /* 0x000000010d0d7824 */ /* 0x000fe200078e020b */
[----:B------:R-:W-:Y:S01]  /*7310*/  VIMNMX R98, R98, 0x80, PT ;  /* 0x0000008062627848 */ /* 0x000fe20003fe0100 */
[C---:B------:R-:W-:Y:S02]  /*7320*/  IMAD R15, R102.reuse, UR5, R15 ;  /* 0x00000005660f7c24 */ /* 0x040fe4000f8e020f */
[----:B------:R-:W-:Y:S01]  /*7330*/  IMAD.WIDE.U32 R12, R102, UR4, R12 ;  /* 0x00000004660c7c25 */ /* 0x000fe2000f8e000c */
[----:B------:R-:W-:-:S03]  /*7340*/  ULDC.64 UR4, c[0x0][0x308] ;  /* 0x0000c20000047ab9 */ /* 0x000fc60000000a00 */
[----:B------:R-:W-:Y:S01]  /*7350*/  IMAD R11, R35, UR4, RZ ;  /* 0x00000004230b7c24 */ /* 0x000fe2000f8e02ff */
[----:B------:R-:W-:Y:S01]  /*7360*/  IADD3 R13, R13, R15, RZ ;  /* 0x0000000f0d0d7210 */ /* 0x000fe20007ffe0ff */
[----:B------:R-:W-:Y:S02]  /*7370*/  IMAD.IADD R47, R98, 0x1, -R153 ;  /* 0x00000001622f7824 */ /* 0x000fe400078e0a99 */
[C---:B------:R-:W-:Y:S02]  /*7380*/  IMAD R11, R42.reuse, UR5, R11 ;  /* 0x000000052a0b7c24 */ /* 0x040fe4000f8e020b */
[----:B------:R-:W-:Y:S01]  /*7390*/  IMAD.WIDE.U32 R12, R42, UR4, R12 ;  /* 0x000000042a0c7c25 */ /* 0x000fe2000f8e000c */
[----:B------:R-:W-:-:S03]  /*73a0*/  ULDC.64 UR4, c[0x0][0x2e8] ;  /* 0x0000ba0000047ab9 */ /* 0x000fc60000000a00 */
[----:B------:R-:W-:Y:S01]  /*73b0*/  IMAD.IADD R11, R13, 0x1, R11 ;  /* 0x000000010d0b7824 */ /* 0x000fe200078e020b */
[----:B------:R-:W-:Y:S01]  /*73c0*/  LEA R44, P3, R12, UR4, 0x1 ;  /* 0x000000040c2c7c11 */ /* 0x000fe2000f8608ff */
[----:B------:R-:W-:-:S03]  /*73d0*/  UMOV UR4, 0xffffffff ;  /* 0xffffffff00047882 */ /* 0x000fc60000000000 */
[----:B------:R-:W-:Y:S02]  /*73e0*/  LEA.HI.X R46, R12, UR5, R11, 0x1, P3 ;  /* 0x000000050c2e7c11 */ /* 0x000fe400098f0c0b */
[----:B------:R-:W-:Y:S01]  /*73f0*/  ISETP.GE.AND P3, PT, R47, 0x1, PT ;  /* 0x000000012f00780c */ /* 0x000fe20003f66270 */
[----:B------:R-:W-:-:S12]  /*7400*/  BRA.DIV UR4, `(.L_x_564) ;  /* 0x0000012e04647947 */ /* 0x000fd8000b800000 */
[----:B------:R1:W2:Y:S04]  /*7410*/  SHFL.IDX PT, R45, R46, RZ, 0x181f ;  /* 0x00181fff2e2d7589 */ /* 0x0002a800000e0000 */
[----:B------:R1:W3:Y:S02]  /*7420*/  SHFL.IDX PT, R14, R44, RZ, 0x181f ;  /* 0x00181fff2c0e7589 */ /* 0x0002e400000e0000 */
.L_x_835:
[----:B------:R-:W-:Y:S04]  /*7430*/  BSSY B1, `(.L_x_565) ;  /* 0x000000d000017945 */ /* 0x000fe80003800000 */
[----:B------:R-:W-:Y:S05]  /*7440*/  @!P3 BRA `(.L_x_566) ;  /* 0x00000000002cb947 */ /* 0x000fea0003800000 */
[----:B------:R-:W-:Y:S02]  /*7450*/  ULDC UR4, c[0x0][0x2f4] ;  /* 0x0000bd0000047ab9 */ /* 0x000fe40000000800 */
[----:B------:R-:W-:-:S13]  /*7460*/  ISETP.GE.AND P3, PT, R16, UR4, PT ;  /* 0x0000000410007c0c */ /* 0x000fda000bf66270 */
[----:B---3--:R-:W-:-:S04]  /*7470*/  @!P3 LEA R50, P4, R16, R14, 0x1 ;  /* 0x0000000e1032b211 */ /* 0x008fc800078808ff */
[----:B--2---:R-:W-:Y:S02]  /*7480*/  @!P3 LEA.HI.X R51, R16, R45, R17, 0x1, P4 ;  /* 0x0000002d1033b211 */ /* 0x004fe400020f0c11 */
[----:B------:R-:W-:-:S13]  /*7490*/  ISETP.GE.AND P4, PT, R22, UR4, PT ;  /* 0x0000000416007c0c */ /* 0x000fda000bf86270 */
[C---:B------:R-:W-:Y:S02]  /*74a0*/  @!P4 LEA R48, P6, R22.reuse, R14, 0x1 ;  /* 0x0000000e1630c211 */ /* 0x040fe400078c08ff */
[----:B------:R-:W2:Y:S02]  /*74b0*/  @!P3 LDS.128 R12, [R94+0x18400] ;  /* 0x018400005e0cb984 */ /* 0x000ea40000000c00 */
[----:B------:R-:W-:Y:S02]  /*74c0*/  @!P4 LEA.HI.X R49, R22, R45, R2, 0x1, P6 ;  /* 0x0000002d1631c211 */ /* 0x000fe400030f0c02 */
[----:B--2---:R-:W-:Y:S04]  /*74d0*/  @!P3 ST.E.128 desc[UR38][R50.64], R12 ;  /* 0x0000000c3200b985 */ /* 0x004fe8000c101d26 */
[----:B------:R-:W2:Y:S04]  /*74e0*/  @!P4 LDS.128 R12, [R94+0x1c400] ;  /* 0x01c400005e0cc984 */ /* 0x000ea80000000c00 */
[----:B--2---:R4:W-:Y:S02]  /*74f0*/  @!P4 ST.E.128 desc[UR38][R48.64], R12 ;  /* 0x0000000c3000c985 */ /* 0x0049e4000c101d26 */
.L_x_566:
[----:B------:R-:W-:Y:S05]  /*7500*/  BSYNC B1 ;  /* 0x0000000000017941 */ /* 0x000fea0003800000 */
.L_x_565:
[----:B------:R-:W-:-:S03]  /*7510*/  UMOV UR4, 0xffffffff ;  /* 0xffffffff00047882 */ /* 0x000fc60000000000 */
[----:B------:R-:W-:Y:S05]  /*7520*/  BRA.DIV UR4, `(.L_x_567) ;  /* 0x0000012e04647947 */ /* 0x000fea000b800000 */
[----:B--2---:R2:W0:Y:S04]  /*7530*/  SHFL.IDX PT, R45, R46, 0x1, 0x181f ;  /* 0x00381f002e2d7f89 */ /* 0x00442800000e0000 */
[----:B---34-:R2:W3:Y:S02]  /*7540*/  SHFL.IDX PT, R14, R44, 0x1, 0x181f ;  /* 0x00381f002c0e7f89 */ /* 0x0184e400000e0000 */
.L_x_839:
[----:B------:R-:W-:Y:S01]  /*7550*/  ISETP.GE.AND P3, PT, R47, 0x21, PT ;  /* 0x000000212f00780c */ /* 0x000fe20003f66270 */
[----:B------:R-:W-:-:S12]  /*7560*/  BSSY B1, `(.L_x_568) ;  /* 0x000000d000017945 */ /* 0x000fd80003800000 */
[----:B------:R-:W-:Y:S05]  /*7570*/  @!P3 BRA `(.L_x_569) ;  /* 0x00000000002cb947 */ /* 0x000fea0003800000 */
[----:B------:R-:W-:Y:S02]  /*7580*/  ULDC UR4, c[0x0][0x2f4] ;  /* 0x0000bd0000047ab9 */ /* 0x000fe40000000800 */
[----:B------:R-:W-:-:S13]  /*7590*/  ISETP.GE.AND P3, PT, R16, UR4, PT ;  /* 0x0000000410007c0c */ /* 0x000fda000bf66270 */
[----:B---3--:R-:W-:-:S04]  /*75a0*/  @!P3 LEA R50, P4, R16, R14, 0x1 ;  /* 0x0000000e1032b211 */ /* 0x008fc800078808ff */
[----:B0-----:R-:W-:Y:S02]  /*75b0*/  @!P3 LEA.HI.X R51, R16, R45, R17, 0x1, P4 ;  /* 0x0000002d1033b211 */ /* 0x001fe400020f0c11 */
[----:B------:R-:W-:-:S13]  /*75c0*/  ISETP.GE.AND P4, PT, R22, UR4, PT ;  /* 0x0000000416007c0c */ /* 0x000fda000bf86270 */
[C---:B------:R-:W-:Y:S02]  /*75d0*/  @!P4 LEA R48, P6, R22.reuse, R14, 0x1 ;  /* 0x0000000e1630c211 */ /* 0x040fe400078c08ff */
[----:B------:R-:W0:Y:S02]  /*75e0*/  @!P3 LDS.128 R12, [R94+0x19400] ;  /* 0x019400005e0cb984 */ /* 0x000e240000000c00 */
[----:B------:R-:W-:Y:S02]  /*75f0*/  @!P4 LEA.HI.X R49, R22, R45, R2, 0x1, P6 ;  /* 0x0000002d1631c211 */ /* 0x000fe400030f0c02 */
[----:B0-----:R-:W-:Y:S04]  /*7600*/  @!P3 ST.E.128 desc[UR38][R50.64], R12 ;  /* 0x0000000c3200b985 */ /* 0x001fe8000c101d26 */
[----:B------:R-:W0:Y:S04]  /*7610*/  @!P4 LDS.128 R12, [R94+0x1d400] ;  /* 0x01d400005e0cc984 */ /* 0x000e280000000c00 */
[----:B0-----:R4:W-:Y:S02]  /*7620*/  @!P4 ST.E.128 desc[UR38][R48.64], R12 ;  /* 0x0000000c3000c985 */ /* 0x0019e4000c101d26 */
.L_x_569:
[----:B------:R-:W-:Y:S05]  /*7630*/  BSYNC B1 ;  /* 0x0000000000017941 */ /* 0x000fea0003800000 */
.L_x_568:
[----:B------:R-:W-:-:S03]  /*7640*/  UMOV UR4, 0xffffffff ;  /* 0xffffffff00047882 */ /* 0x000fc60000000000 */
[----:B------:R-:W-:Y:S05]  /*7650*/  BRA.DIV UR4, `(.L_x_570) ;  /* 0x0000012e04607947 */ /* 0x000fea000b800000 */
[----:B0-----:R0:W0:Y:S04]  /*7660*/  SHFL.IDX PT, R45, R46, 0x2, 0x181f ;  /* 0x00581f002e2d7f89 */ /* 0x00102800000e0000 */
[----:B---34-:R3:W4:Y:S02]  /*7670*/  SHFL.IDX PT, R14, R44, 0x2, 0x181f ;  /* 0x00581f002c0e7f89 */ /* 0x01872400000e0000 */
.L_x_843:
[----:B------:R-:W-:Y:S01]  /*7680*/  ISETP.GE.AND P3, PT, R47, 0x41, PT ;  /* 0x000000412f00780c */ /* 0x000fe20003f66270 */
[----:B------:R-:W-:-:S12]  /*7690*/  BSSY B1, `(.L_x_571) ;  /* 0x000000d000017945 */ /* 0x000fd80003800000 */
[----:B------:R-:W-:Y:S05]  /*76a0*/  @!P3 BRA `(.L_x_572) ;  /* 0x00000000002cb947 */ /* 0x000fea0003800000 */
[----:B------:R-:W-:Y:S02]  /*76b0*/  ULDC UR4, c[0x0][0x2f4] ;  /* 0x0000bd0000047ab9 */ /* 0x000fe40000000800 */
[----:B------:R-:W-:-:S13]  /*76c0*/  ISETP.GE.AND P3, PT, R16, UR4, PT ;  /* 0x0000000410007c0c */ /* 0x000fda000bf66270 */
[----:B----4-:R-:W-:-:S04]  /*76d0*/  @!P3 LEA R50, P4, R16, R14, 0x1 ;  /* 0x0000000e1032b211 */ /* 0x010fc800078808ff */
        /* <DEDUP_REMOVED lines=8> */
.L_x_572:
[----:B------:R-:W-:Y:S05]  /*7760*/  BSYNC B1 ;  /* 0x0000000000017941 */ /* 0x000fea0003800000 */
.L_x_571:
[----:B------:R-:W-:-:S03]  /*7770*/  UMOV UR4, 0xffffffff ;  /* 0xffffffff00047882 */ /* 0x000fc60000000000 */
[----:B------:R-:W-:Y:S05]  /*7780*/  BRA.DIV UR4, `(.L_x_573) ;  /* 0x0000012e045c7947 */ /* 0x000fea000b800000 */
[----:B0-----:R0:W0:Y:S04]  /*7790*/  SHFL.IDX PT, R45, R46, 0x3, 0x181f ;  /* 0x00781f002e2d7f89 */ /* 0x00102800000e0000 */
[----:B----4-:R4:W0:Y:S02]  /*77a0*/  SHFL.IDX PT, R14, R44, 0x3, 0x181f ;  /* 0x00781f002c0e7f89 */ /* 0x01082400000e0000 */
.L_x_847:
[----:B------:R-:W-:-:S13]  /*77b0*/  ISETP.GE.AND P3, PT, R47, 0x61, PT ;  /* 0x000000612f00780c */ /* 0x000fda0003f66270 */
[----:B------:R-:W-:Y:S05]  /*77c0*/  @!P3 BRA `(.L_x_531) ;  /* 0x00000000002cb947 */ /* 0x000fea0003800000 */
[----:B------:R-:W-:Y:S02]  /*77d0*/  ULDC UR4, c[0x0][0x2f4] ;  /* 0x0000bd0000047ab9 */ /* 0x000fe40000000800 */
[----:B------:R-:W-:-:S13]  /*77e0*/  ISETP.GE.AND P3, PT, R16, UR4, PT ;  /* 0x0000000410007c0c */ /* 0x000fda000bf66270 */
[----:B012---:R-:W-:-:S04]  /*77f0*/  @!P3 LEA R46, P4, R16, R14, 0x1 ;  /* 0x0000000e102eb211 */ /* 0x007fc800078808ff */
[----:B------:R-:W-:Y:S02]  /*7800*/  @!P3 LEA.HI.X R47, R16, R45, R17, 0x1, P4 ;  /* 0x0000002d102fb211 */ /* 0x000fe400020f0c11 */
[----:B------:R-:W-:-:S13]  /*7810*/  ISETP.GE.AND P4, PT, R22, UR4, PT ;  /* 0x0000000416007c0c */ /* 0x000fda000bf86270 */
[C---:B---34-:R-:W-:Y:S02]  /*7820*/  @!P4 LEA R44, P6, R22.reuse, R14, 0x1 ;  /* 0x0000000e162cc211 */ /* 0x058fe400078c08ff */
[----:B------:R-:W0:Y:S02]  /*7830*/  @!P3 LDS.128 R12, [R94+0x1b400] ;  /* 0x01b400005e0cb984 */ /* 0x000e240000000c00 */
[----:B------:R-:W-:Y:S02]  /*7840*/  @!P4 LEA.HI.X R45, R22, R45, R2, 0x1, P6 ;  /* 0x0000002d162dc211 */ /* 0x000fe400030f0c02 */
[----:B0-----:R-:W-:Y:S04]  /*7850*/  @!P3 ST.E.128 desc[UR38][R46.64], R12 ;  /* 0x0000000c2e00b985 */ /* 0x001fe8000c101d26 */
[----:B------:R-:W0:Y:S04]  /*7860*/  @!P4 LDS.128 R12, [R94+0x1f400] ;  /* 0x01f400005e0cc984 */ /* 0x000e280000000c00 */
[----:B0-----:R0:W-:Y:S02]  /*7870*/  @!P4 ST.E.128 desc[UR38][R44.64], R12 ;  /* 0x0000000c2c00c985 */ /* 0x0011e4000c101d26 */
.L_x_531:
[----:B------:R-:W-:Y:S05]  /*7880*/  BSYNC B0 ;  /* 0x0000000000007941 */ /* 0x000fea0003800000 */
.L_x_489:
[----:B------:R-:W5:Y:S01]  /*7890*/  S2R R11, SR_TID.X ;  /* 0x00000000000b7919 */ /* 0x000f620000002100 */
[----:B------:R-:W-:Y:S01]  /*78a0*/  @!PT LDS RZ, [RZ] ;  /* 0x00000000fffff984 */ /* 0x000fe20000000800 */
[----:B------:R-:W-:Y:S01]  /*78b0*/  @!PT LDS RZ, [RZ] ;  /* 0x00000000fffff984 */ /* 0x000fe20000000800 */
[----:B------:R-:W-:Y:S01]  /*78c0*/  @!PT LDS RZ, [RZ] ;  /* 0x00000000fffff984 */ /* 0x000fe20000000800 */
[----:B------:R-:W-:Y:S01]  /*78d0*/  @!PT LDS RZ, [RZ] ;  /* 0x00000000fffff984 */ /* 0x000fe20000000800 */
[----:B------:R3:W-:Y:S06]  /*78e0*/  MEMBAR.ALL.CTA ;  /* 0x0000000000007992 */ /* 0x0007ec0000008000 */
[----:B---3--:R-:W3:Y:S01]  /*78f0*/  FENCE.VIEW.ASYNC.S ;  /* 0x00000000000073c6 */ /* 0x008ee20000000000 */
[----:B------:R-:W-:Y:S05]  /*7900*/  WARPSYNC.ALL ;  /* 0x0000000000007948 */ /* 0x000fea0003800000 */
[----:B------:R-:W-:Y:S01]  /*7910*/  BSSY B0, `(.L_x_574) ;  /* 0x0000009000007945 */ /* 0x000fe20003800000 */
[----:B-----5:R-:W-:Y:S01]  /*7920*/  LOP3.LUT R11, R11, 0x7f, RZ, 0xc0, !PT ;  /* 0x0000007f0b0b7812 */ /* 0x020fe200078ec0ff */
[----:B---3--:R3:W-:Y:S03]  /*7930*/  BAR.SYNC.DEFER_BLOCKING R97, 0x80 ;  /* 0x000200610000751d */ /* 0x0087e60000010000 */
[----:B------:R-:W-:-:S13]  /*7940*/  ISETP.NE.AND P3, PT, R11, RZ, PT ;  /* 0x000000ff0b00720c */ /* 0x000fda0003f65270 */
[----:B------:R-:W-:-:S05]  /*7950*/  @!P3 VIADD R11, R92, 0x288a0 ;  /* 0x000288a05c0bb836 */ /* 0x000fca0000000000 */
[----:B------:R-:W-:-:S04]  /*7960*/  @!P3 PRMT R11, RZ, 0x654, R11 ;  /* 0x00000654ff0bb816 */ /* 0x000fc8000000000b */
[----:B------:R3:W-:Y:S01]  /*7970*/  @!P3 SYNCS.ARRIVE.TRANS64.RED.A1T0 RZ, [R11+URZ], RZ ;  /* 0x000000ff0bffb9a7 */ /* 0x0007e2000810043f */
[----:B------:R-:W-:Y:S05]  /*7980*/  @!P5 BRA `(.L_x_575) ;  /* 0x000000000004d947 */ /* 0x000fea0003800000 */
[----:B------:R-:W-:Y:S01]  /*7990*/  BPT.TRAP 0x1 ;  /* 0x000000040000795c */ /* 0x000fe20000300000 */
.L_x_575:
[----:B------:R-:W-:Y:S05]  /*79a0*/  BSYNC B0 ;  /* 0x0000000000007941 */ /* 0x000fea0003800000 */
.L_x_574:
[----:B------:R-:W5:Y:S01]  /*79b0*/  SYNCS.PHASECHK.TRANS64.TRYWAIT P4, [R92+URZ+0x288b0], R103 ;  /* 0x0288b0675c0075a7 */ /* 0x000f62000808017f */
[----:B------:R-:W-:Y:S01]  /*79c0*/  ULDC UR36, c[0x0][0x2f4] ;  /* 0x0000bd0000247ab9 */ /* 0x000fe20000000800 */
[----:B------:R-:W-:Y:S04]  /*79d0*/  BSSY B0, `(.L_x_576) ;  /* 0x0000002000007945 */ /* 0x000fe80003800000 */
[----:B-----5:R-:W-:Y:S05]  /*79e0*/  @!P4 BRA `(.L_x_577) ;  /* 0x0000012c000cc947 */ /* 0x020fea0003800000 */
.L_x_848:
[----:B------:R-:W-:Y:S05]  /*79f0*/  BSYNC B0 ;  /* 0x0000000000007941 */ /* 0x000fea0003800000 */
.L_x_576:
[----:B------:R-:W-:Y:S01]  /*7a00*/  ULDC.64 UR4, c[0x0][0x328] ;  /* 0x0000ca0000047ab9 */ /* 0x000fe20000000a00 */
[----:B------:R-:W-:Y:S01]  /*7a10*/  IMAD.IADD R98, R98, 0x1, -R153 ;  /* 0x0000000162627824 */ /* 0x000fe200078e0a99 */
[----:B------:R-:W-:Y:S01]  /*7a20*/  BSSY B0, `(.L_x_578) ;  /* 0x0000020000007945 */ /* 0x000fe20003800000 */
[----:B------:R-:W-:Y:S02]  /*7a30*/  IMAD R100, R100, UR4, RZ ;  /* 0x0000000464647c24 */ /* 0x000fe4000f8e02ff */
[----:B01--4-:R-:W-:-:S04]  /*7a40*/  IMAD.WIDE.U32 R12, R101, UR4, RZ ;  /* 0x00000004650c7c25 */ /* 0x013fc8000f8e00ff */
[----:B------:R-:W-:Y:S01]  /*7a50*/  IMAD R101, R101, UR5, R100 ;  /* 0x0000000565657c24 */ /* 0x000fe2000f8e0264 */
[----:B------:R-:W-:Y:S02]  /*7a60*/  ULDC.64 UR4, c[0x0][0x338] ;  /* 0x0000ce0000047ab9 */ /* 0x000fe40000000a00 */
[----:B------:R-:W-:Y:S02]  /*7a70*/  IMAD R99, R99, UR4, RZ ;  /* 0x0000000463637c24 */ /* 0x000fe4000f8e02ff */
[----:B------:R-:W-:Y:S02]  /*7a80*/  IADD3 R13, R13, R101, RZ ;  /* 0x000000650d0d7210 */ /* 0x000fe40007ffe0ff */
[C---:B------:R-:W-:Y:S02]  /*7a90*/  IMAD R99, R102.reuse, UR5, R99 ;  /* 0x0000000566637c24 */ /* 0x040fe4000f8e0263 */
[----:B------:R-:W-:Y:S01]  /*7aa0*/  IMAD.WIDE.U32 R102, R102, UR4, R12 ;  /* 0x0000000466667c25 */ /* 0x000fe2000f8e000c */
[----:B------:R-:W-:-:S03]  /*7ab0*/  ULDC.64 UR4, c[0x0][0x330] ;  /* 0x0000cc0000047ab9 */ /* 0x000fc60000000a00 */
[----:B---3--:R-:W-:Y:S02]  /*7ac0*/  IMAD R11, R35, UR4, RZ ;  /* 0x00000004230b7c24 */ /* 0x008fe4000f8e02ff */
[----:B------:R-:W-:Y:S02]  /*7ad0*/  IMAD.IADD R103, R103, 0x1, R99 ;  /* 0x0000000167677824 */ /* 0x000fe400078e0263 */
[C---:B------:R-:W-:Y:S02]  /*7ae0*/  IMAD R11, R42.reuse, UR5, R11 ;  /* 0x000000052a0b7c24 */ /* 0x040fe4000f8e020b */
[----:B------:R-:W-:Y:S01]  /*7af0*/  IMAD.WIDE.U32 R12, R42, UR4, R102 ;  /* 0x000000042a0c7c25 */ /* 0x000fe2000f8e0066 */
[----:B------:R-:W-:-:S03]  /*7b00*/  ULDC.64 UR4, c[0x0][0x318] ;  /* 0x0000c60000047ab9 */ /* 0x000fc60000000a00 */
[----:B------:R-:W-:Y:S01]  /*7b10*/  IMAD.IADD R11, R13, 0x1, R11 ;  /* 0x000000010d0b7824 */ /* 0x000fe200078e020b */
[----:B------:R-:W-:-:S04]  /*7b20*/  LEA R48, P4, R12, UR4, 0x1 ;  /* 0x000000040c307c11 */ /* 0x000fc8000f8808ff */
[----:B------:R-:W-:Y:S01]  /*7b30*/  LEA.HI.X R11, R12, UR5, R11, 0x1, P4 ;  /* 0x000000050c0b7c11 */ /* 0x000fe2000a0f0c0b */
[----:B------:R0:W1:Y:S01]  /*7b40*/  SHFL.IDX PT, R47, R48, RZ, 0x181f ;  /* 0x00181fff302f7589 */ /* 0x00006200000e0000 */
[----:B------:R-:W-:-:S03]  /*7b50*/  ISETP.GE.AND P4, PT, R98, 0x1, PT ;  /* 0x000000016200780c */ /* 0x000fc60003f86270 */
[----:B------:R0:W3:Y:S10]  /*7b60*/  SHFL.IDX PT, R13, R11, RZ, 0x181f ;  /* 0x00181fff0b0d7589 */ /* 0x0000f400000e0000 */
[----:B0-----:R-:W-:Y:S05]  /*7b70*/  @!P4 BRA `(.L_x_579) ;  /* 0x000000000028c947 */ /* 0x001fea0003800000 */
[----:B------:R-:W-:-:S13]  /*7b80*/  ISETP.GE.AND P4, PT, R16, UR36, PT ;  /* 0x0000002410007c0c */ /* 0x000fda000bf86270 */
[----:B-12---:R-:W-:-:S04]  /*7b90*/  @!P4 LEA R44, P5, R16, R47, 0x1 ;  /* 0x0000002f102cc211 */ /* 0x006fc800078a08ff */
[----:B---3--:R-:W-:Y:S02]  /*7ba0*/  @!P4 LEA.HI.X R45, R16, R13, R17, 0x1, P5 ;  /* 0x0000000d102dc211 */ /* 0x008fe400028f0c11 */
[----:B------:R-:W-:-:S13]  /*7bb0*/  ISETP.GE.AND P5, PT, R22, UR36, PT ;  /* 0x0000002416007c0c */ /* 0x000fda000bfa6270 */
[----:B------:R-:W-:-:S04]  /*7bc0*/  @!P5 LEA R46, P6, R22, R47, 0x1 ;  /* 0x0000002f162ed211 */ /* 0x000fc800078c08ff */
[----:B------:R-:W-:Y:S02]  /*7bd0*/  @!P5 LEA.HI.X R47, R22, R13, R2, 0x1, P6 ;  /* 0x0000000d162fd211 */ /* 0x000fe400030f0c02 */
[----:B------:R-:W0:Y:S04]  /*7be0*/  @!P4 LDS.128 R12, [R94+0x400] ;  /* 0x000400005e0cc984 */ /* 0x000e280000000c00 */
[----:B0-----:R-:W-:Y:S04]  /*7bf0*/  @!P4 ST.E.128 desc[UR38][R44.64], R12 ;  /* 0x0000000c2c00c985 */ /* 0x001fe8000c101d26 */
[----:B------:R-:W0:Y:S04]  /*7c00*/  @!P5 LDS.128 R12, [R94+0x4400] ;  /* 0x004400005e0cd984 */ /* 0x000e280000000c00 */
[----:B0-----:R0:W-:Y:S02]  /*7c10*/  @!P5 ST.E.128 desc[UR38][R46.64], R12 ;  /* 0x0000000c2e00d985 */ /* 0x0011e4000c101d26 */
.L_x_579:
[----:B------:R-:W-:Y:S05]  /*7c20*/  BSYNC B0 ;  /* 0x0000000000007941 */ /* 0x000fea0003800000 */
.L_x_578:
[----:B------:R-:W-:Y:S01]  /*7c30*/  ISETP.GE.AND P4, PT, R98, 0x21, PT ;  /* 0x000000216200780c */ /* 0x000fe20003f86270 */
[----:B0--3--:R0:W3:Y:S01]  /*7c40*/  SHFL.IDX PT, R13, R11, 0x1, 0x181f ;  /* 0x00381f000b0d7f89 */ /* 0x0090e200000e0000 */
[----:B------:R-:W-:Y:S03]  /*7c50*/  BSSY B0, `(.L_x_580) ;  /* 0x000000d000007945 */ /* 0x000fe60003800000 */
[----:B-1----:R0:W1:Y:S08]  /*7c60*/  SHFL.IDX PT, R47, R48, 0x1, 0x181f ;  /* 0x00381f00302f7f89 */ /* 0x00207000000e0000 */
        /* <DEDUP_REMOVED lines=11> */
.L_x_581:
[----:B------:R-:W-:Y:S05]  /*7d20*/  BSYNC B0 ;  /* 0x0000000000007941 */ /* 0x000fea0003800000 */
.L_x_580:
        /* <DEDUP_REMOVED lines=15> */
.L_x_583:
[----:B------:R-:W-:Y:S05]  /*7e20*/  BSYNC B0 ;  /* 0x0000000000007941 */ /* 0x000fea0003800000 */
.L_x_582:
[----:B------:R-:W-:Y:S01]  /*7e30*/  ISETP.GE.AND P4, PT, R98, 0x61, PT ;  /* 0x000000616200780c */ /* 0x000fe20003f86270 */
[----:B------:R-:W4:Y:S01]  /*7e40*/  SHFL.IDX PT, R11, R11, 0x3, 0x181f ;  /* 0x00781f000b0b7f89 */ /* 0x000f2200000e0000 */
[----:B------:R-:W-:Y:S03]  /*7e50*/  BSSY B0, `(.L_x_584) ;  /* 0x000000d000007945 */ /* 0x000fe60003800000 */
[----:B01----:R0:W1:Y:S08]  /*7e60*/  SHFL.IDX PT, R47, R48, 0x3, 0x181f ;  /* 0x00781f00302f7f89 */ /* 0x00307000000e0000 */
[----:B0-----:R-:W-:Y:S05]  /*7e70*/  @!P4 BRA `(.L_x_585) ;  /* 0x000000000028c947 */ /* 0x001fea0003800000 */
[----:B------:R-:W-:-:S13]  /*7e80*/  ISETP.GE.AND P4, PT, R16, UR36, PT ;  /* 0x0000002410007c0c */ /* 0x000fda000bf86270 */
[----:B---3--:R-:W0:Y:S01]  /*7e90*/  @!P4 LDS.128 R12, [R94+0x3400] ;  /* 0x003400005e0cc984 */ /* 0x008e220000000c00 */
[----:B-12---:R-:W-:-:S04]  /*7ea0*/  @!P4 LEA R44, P5, R16, R47, 0x1 ;  /* 0x0000002f102cc211 */ /* 0x006fc800078a08ff */
[----:B----4-:R-:W-:Y:S02]  /*7eb0*/  @!P4 LEA.HI.X R45, R16, R11, R17, 0x1, P5 ;  /* 0x0000000b102dc211 */ /* 0x010fe400028f0c11 */
[----:B------:R-:W-:-:S13]  /*7ec0*/  ISETP.GE.AND P5, PT, R22, UR36, PT ;  /* 0x0000002416007c0c */ /* 0x000fda000bfa6270 */
[----:B------:R-:W-:-:S04]  /*7ed0*/  @!P5 LEA R46, P6, R22, R47, 0x1 ;  /* 0x0000002f162ed211 */ /* 0x000fc800078c08ff */
[----:B------:R-:W-:Y:S01]  /*7ee0*/  @!P5 LEA.HI.X R47, R22, R11, R2, 0x1, P6 ;  /* 0x0000000b162fd211 */ /* 0x000fe200030f0c02 */
[----:B0-----:R-:W-:Y:S04]  /*7ef0*/  @!P4 ST.E.128 desc[UR38][R44.64], R12 ;  /* 0x0000000c2c00c985 */ /* 0x001fe8000c101d26 */
[----:B------:R-:W0:Y:S04]  /*7f00*/  @!P5 LDS.128 R12, [R94+0x7400] ;  /* 0x007400005e0cd984 */ /* 0x000e280000000c00 */
[----:B0-----:R0:W-:Y:S02]  /*7f10*/  @!P5 ST.E.128 desc[UR38][R46.64], R12 ;  /* 0x0000000c2e00d985 */ /* 0x0011e4000c101d26 */
.L_x_585:
[----:B------:R-:W-:Y:S05]  /*7f20*/  BSYNC B0 ;  /* 0x0000000000007941 */ /* 0x000fea0003800000 */
.L_x_584:
[----:B------:R-:W-:Y:S01]  /*7f30*/  @!PT LDS RZ, [RZ] ;  /* 0x00000000fffff984 */ /* 0x000fe20000000800 */
[----:B------:R-:W-:Y:S01]  /*7f40*/  @!PT LDS RZ, [RZ] ;  /* 0x00000000fffff984 */ /* 0x000fe20000000800 */
[----:B------:R-:W-:Y:S01]  /*7f50*/  @!PT LDS RZ, [RZ] ;  /* 0x00000000fffff984 */ /* 0x000fe20000000800 */
[----:B------:R-:W-:Y:S01]  /*7f60*/  @!PT LDS RZ, [RZ] ;  /* 0x00000000fffff984 */ /* 0x000fe20000000800 */
[----:B------:R5:W-:Y:S06]  /*7f70*/  MEMBAR.ALL.CTA ;  /* 0x0000000000007992 */ /* 0x000bec0000008000 */
[----:B-----5:R-:W5:Y:S01]  /*7f80*/  FENCE.VIEW.ASYNC.S ;  /* 0x00000000000073c6 */ /* 0x020f620000000000 */
[----:B------:R-:W-:Y:S01]  /*7f90*/  @!P3 IADD3 R92, R92, 0x288c0, RZ ;  /* 0x000288c05c5cb810 */ /* 0x000fe20007ffe0ff */
[----:B------:R-:W-:Y:S01]  /*7fa0*/  VIADD R155, R155, 0x1 ;  /* 0x000000019b9b7836 */ /* 0x000fe20000000000 */
[----:B-----5:R0:W-:Y:S01]  /*7fb0*/  BAR.SYNC.DEFER_BLOCKING R97, 0x80 ;  /* 0x000200610000751d */ /* 0x0201e20000010000 */
[----:B------:R-:W-:-:S02]  /*7fc0*/  ISETP.NE.AND P4, PT, R93, RZ, PT ;  /* 0x000000ff5d00720c */ /* 0x000fc40003f85270 */
[----:B------:R-:W-:-:S04]  /*7fd0*/  @!P3 PRMT R92, RZ, 0x654, R92 ;  /* 0x00000654ff5cb816 */ /* 0x000fc8000000005c */
[----:B------:R0:W-:Y:S01]  /*7fe0*/  @!P3 SYNCS.ARRIVE.TRANS64.RED.A1T0 RZ, [R92+URZ], RZ ;  /* 0x000000ff5cffb9a7 */ /* 0x0001e2000810043f */
[----:B------:R-:W-:-:S04]  /*7ff0*/  ISETP.NE.AND P3, PT, R155, 0x2, PT ;  /* 0x000000029b00780c */ /* 0x000fc80003f65270 */
[----:B----4-:R-:W-:Y:S02]  /*8000*/  SEL R11, RZ, 0x1, P3 ;  /* 0x00000001ff0b7807 */ /* 0x010fe40001800000 */
[----:B------:R-:W-:Y:S02]  /*8010*/  SEL R155, R155, RZ, P3 ;  /* 0x000000ff9b9b7207 */ /* 0x000fe40001800000 */
[----:B------:R-:W-:Y:S01]  /*8020*/  LOP3.LUT R154, R154, R11, RZ, 0x3c, !PT ;  /* 0x0000000b9a9a7212 */ /* 0x000fe200078e3cff */
[----:B0-----:R-:W-:Y:S06]  /*8030*/  @P4 BRA `(.L_x_586) ;  /* 0xffffff9c00d84947 */ /* 0x001fec000383ffff */
[----:B------:R-:W0:Y:S01]  /*8040*/  S2R R12, SR_TID.X ;  /* 0x00000000000c7919 */ /* 0x000e220000002100 */
[----:B------:R-:W-:Y:S02]  /*8050*/  PLOP3.LUT P0, PT, PT, PT, PT, 0x8, 0x0 ;  /* 0x000000000000781c */ /* 0x000fe40003f0e170 */
[----:B0-----:R-:W-:-:S04]  /*8060*/  SHF.R.U32.HI R12, RZ, 0x7, R12 ;  /* 0x00000007ff0c7819 */ /* 0x001fc8000001160c */
[----:B------:R-:W-:-:S13]  /*8070*/  ISETP.NE.AND P4, PT, R12, 0x1, PT ;  /* 0x000000010c00780c */ /* 0x000fda0003f85270 */
[----:B------:R-:W-:Y:S06]  /*8080*/  @!P4 BAR.ARV 0x9, 0x100 ;  /* 0x024400000000cb1d */ /* 0x000fec0000002000 */
.L_x_484:
[----:B------:R-:W-:Y:S01]  /*8090*/  ISETP.GE.AND P2, PT, R96, 0x1, PT ;  /* 0x000000016000780c */ /* 0x000fe20003f46270 */
[----:B------:R-:W-:Y:S01]  /*80a0*/  IMAD.MOV.U32 R3, RZ, RZ, RZ ;  /* 0x000000ffff037224 */ /* 0x000fe200078e00ff */
[----:B------:R-:W-:Y:S01]  /*80b0*/  PLOP3.LUT P1, PT, PT, PT, PT, 0x80, 0x0 ;  /* 0x000000000000781c */ /* 0x000fe20003f2f070 */
[----:B------:R-:W-:Y:S01]  /*80c0*/  IMAD.MOV.U32 R0, RZ, RZ, RZ ;  /* 0x000000ffff007224 */ /* 0x000fe200078e00ff */
[----:B------:R-:W-:Y:S02]  /*80d0*/  MOV R151, RZ ;  /* 0x000000ff00977202 */ /* 0x000fe40000000f00 */
[----:B------:R-:W-:Y:S02]  /*80e0*/  CS2R R64, SRZ ;  /* 0x0000000000407805 */ /* 0x000fe4000001ff00 */
[----:B------:R-:W-:Y:S02]  /*80f0*/  CS2R R36, SRZ ;  /* 0x0000000000247805 */ /* 0x000fe4000001ff00 */
[----:B------:R-:W-:-:S02]  /*8100*/  CS2R R66, SRZ ;  /* 0x0000000000427805 */ /* 0x000fc4000001ff00 */
[----:B------:R-:W-:Y:S02]  /*8110*/  CS2R R38, SRZ ;  /* 0x0000000000267805 */ /* 0x000fe4000001ff00 */
[----:B------:R-:W-:Y:S02]  /*8120*/  CS2R R68, SRZ ;  /* 0x0000000000447805 */ /* 0x000fe4000001ff00 */
[----:B------:R-:W-:Y:S02]  /*8130*/  CS2R R34, SRZ ;  /* 0x0000000000227805 */ /* 0x000fe4000001ff00 */
[----:B------:R-:W-:Y:S02]  /*8140*/  CS2R R70, SRZ ;  /* 0x0000000000467805 */ /* 0x000fe4000001ff00 */
[----:B--2---:R-:W-:Y:S02]  /*8150*/  CS2R R44, SRZ ;  /* 0x00000000002c7805 */ /* 0x004fe4000001ff00 */
[----:B------:R-:W-:-:S02]  /*8160*/  CS2R R32, SRZ ;  /* 0x0000000000207805 */ /* 0x000fc4000001ff00 */
[----:B------:R-:W-:Y:S02]  /*8170*/  CS2R R72, SRZ ;  /* 0x0000000000487805 */ /* 0x000fe4000001ff00 */
[----:B------:R-:W-:Y:S02]  /*8180*/  CS2R R30, SRZ ;  /* 0x00000000001e7805 */ /* 0x000fe4000001ff00 */
[----:B------:R-:W-:Y:S02]  /*8190*/  CS2R R74, SRZ ;  /* 0x00000000004a7805 */ /* 0x000fe4000001ff00 */
[----:B------:R-:W-:Y:S02]  /*81a0*/  CS2R R76, SRZ ;  /* 0x00000000004c7805 */ /* 0x000fe4000001ff00 */
[----:B------:R-:W-:Y:S02]  /*81b0*/  CS2R R54, SRZ ;  /* 0x0000000000367805 */ /* 0x000fe4000001ff00 */
[----:B-1----:R-:W-:-:S02]  /*81c0*/  CS2R R46, SRZ ;  /* 0x00000000002e7805 */ /* 0x002fc4000001ff00 */
        /* <DEDUP_REMOVED lines=14> */
[----:B------:R-:W-:Y:S01]  /*82b0*/  CS2R R62, SRZ ;  /* 0x00000000003e7805 */ /* 0x000fe2000001ff00 */
[----:B------:R-:W-:Y:S01]  /*82c0*/  IMAD.MOV.U32 R100, RZ, RZ, RZ ;  /* 0x000000ffff647224 */ /* 0x000fe200078e00ff */
[----:B------:R-:W-:Y:S06]  /*82d0*/  @P0 BRA `(.L_x_587) ;  /* 0x00000000000c0947 */ /* 0x000fec0003800000 */
[----:B------:R-:W0:Y:S01]  /*82e0*/  FENCE.VIEW.ASYNC.G ;  /* 0x00000000000073c6 */ /* 0x000e220000000100 */
[----:B------:R-:W-:Y:S05]  /*82f0*/  WARPSYNC.ALL ;  /* 0x0000000000007948 */ /* 0x000fea0003800000 */
[----:B0-----:R-:W-:Y:S06]  /*8300*/  BAR.ARV 0xc, 0x180 ;  /* 0x0306000000007b1d */ /* 0x001fec0000002000 */
.L_x_587:
[----:B------:R-:W-:Y:S01]  /*8310*/  CS2R R10, SRZ ;  /* 0x00000000000a7805 */ /* 0x000fe2000001ff00 */
[----:B------:R-:W-:Y:S06]  /*8320*/  @!P2 BRA `(.L_x_588) ;  /* 0x0000008c0054a947 */ /* 0x000fec0003800000 */
[----:B------:R-:W-:-:S03]  /*8330*/  UMOV UR4, 0xffffffff ;  /* 0xffffffff00047882 */ /* 0x000fc60000000000 */
[----:B------:R-:W-:Y:S05]  /*8340*/  BRA.DIV UR4, `(.L_x_589) ;  /* 0x0000012204c87947 */ /* 0x000fea000b800000 */
[----:B------:R0:W1:Y:S02]  /*8350*/  SHFL.IDX PT, R194, R221, RZ, 0x1f ;  /* 0x00001fffddc27589 */ /* 0x00006400000e0000 */
.L_x_851:
[----:B-1----:R-:W-:Y:S02]  /*8360*/  LEA.HI R0, R194, R194, RZ, 0x1 ;  /* 0x000000c2c2007211 */ /* 0x002fe400078f08ff */
[----:B------:R-:W-:Y:S02]  /*8370*/  LOP3.LUT P0, RZ, R211, 0x3ff, RZ, 0xc0, !PT ;  /* 0x000003ffd3ff7812 */ /* 0x000fe4000780c0ff */
[----:B------:R-:W-:Y:S02]  /*8380*/  LOP3.LUT R3, R0, 0x1e, RZ, 0xc0, !PT ;  /* 0x0000001e00037812 */ /* 0x000fe400078ec0ff */
[----:B------:R-:W-:-:S03]  /*8390*/  P2R R25, PR, RZ, 0x1 ;  /* 0x00000001ff197803 */ /* 0x000fc60000000000 */
[----:B------:R-:W-:-:S04]  /*83a0*/  IMAD.IADD R0, R194, 0x1, -R3 ;  /* 0x00000001c2007824 */ /* 0x000fc800078e0a03 */
[----:B------:R-:W-:-:S05]  /*83b0*/  IMAD R0, R0, 0x2000, R211 ;  /* 0x0000200000007824 */ /* 0x000fca00078e02d3 */
[----:B------:R-:W-:-:S04]  /*83c0*/  SHF.R.U32.HI R0, RZ, 0x4, R0 ;  /* 0x00000004ff007819 */ /* 0x000fc80000011600 */
[----:B------:R-:W-:Y:S01]  /*83d0*/  LOP3.LUT R26, R0, 0x3fff, RZ, 0xc0, !PT ;  /* 0x00003fff001a7812 */ /* 0x000fe200078ec0ff */
[----:B------:R-:W-:Y:S06]  /*83e0*/  @!P0 BRA `(.L_x_590) ;  /* 0x0000000000408947 */ /* 0x000fec0003800000 */
[----:B------:R-:W-:Y:S01]  /*83f0*/  MOV R0, 0x0 ;  /* 0x0000000000007802 */ /* 0x000fe20000000f00 */
[----:B------:R-:W-:Y:S01]  /*8400*/  ULDC.64 UR4, c[0x4][0x80] ;  /* 0x0100200000047ab9 */ /* 0x000fe20000000a00 */
[----:B------:R-:W-:Y:S01]  /*8410*/  ULDC.64 UR6, c[0x4][0x88] ;  /* 0x0100220000067ab9 */ /* 0x000fe20000000a00 */
[----:B------:R-:W-:Y:S01]  /*8420*/  MOV R4, UR4 ;  /* 0x0000000400047c02 */ /* 0x000fe20008000f00 */
[----:B------:R1:W2:Y:S01]  /*8430*/  LDC.64 R14, c[0x4][R0] ;  /* 0x01000000000e7b82 */ /* 0x0002a20000000a00 */
[----:B------:R-:W-:Y:S01]  /*8440*/  IMAD.U32 R5, RZ, RZ, UR5 ;  /* 0x00000005ff057e24 */ /* 0x000fe2000f8e00ff */
[----:B------:R-:W-:Y:S01]  /*8450*/  ULDC.64 UR4, c[0x4][0x20] ;  /* 0x0100080000047ab9 */ /* 0x000fe20000000a00 */
[----:B------:R-:W-:Y:S01]  /*8460*/  IMAD.U32 R6, RZ, RZ, UR6 ;  /* 0x00000006ff067e24 */ /* 0x000fe2000f8e00ff */
[----:B------:R-:W-:Y:S01]  /*8470*/  MOV R10, UR4 ;  /* 0x00000004000a7c02 */ /* 0x000fe20008000f00 */
[----:B------:R-:W-:Y:S01]  /*8480*/  IMAD.U32 R7, RZ, RZ, UR7 ;  /* 0x00000007ff077e24 */ /* 0x000fe2000f8e00ff */
[----:B---3--:R-:W-:Y:S01]  /*8490*/  MOV R13, RZ ;  /* 0x000000ff000d7202 */ /* 0x008fe20000000f00 */
[----:B------:R-:W-:-:S02]  /*84a0*/  IMAD.U32 R11, RZ, RZ, UR5 ;  /* 0x00000005ff0b7e24 */ /* 0x000fc4000f8e00ff */
[----:B------:R-:W-:Y:S02]  /*84b0*/  IMAD.MOV.U32 R8, RZ, RZ, 0x70 ;  /* 0x00000070ff087424 */ /* 0x000fe400078e00ff */
[----:B-1----:R-:W-:-:S07]  /*84c0*/  IMAD.MOV.U32 R12, RZ, RZ, 0x1 ;  /* 0x00000001ff0c7424 */ /* 0x002fce00078e00ff */
[----:B------:R-:W-:-:S07]  /*84d0*/  LEPC R20, `(.L_x_590) ;  /* 0x000000001014794e */ /* 0x000fce0000000000 */
[----:B0-2--5:R-:W-:Y:S05]  /*84e0*/  CALL.ABS.NOINC R14 ;  /* 0x000000000e007343 */ /* 0x025fea0003c00000 */
.L_x_590:
[----:B------:R-:W-:Y:S02]  /*84f0*/  ULDC UR4, c[0x0][0x3f4] ;  /* 0x0000fd0000047ab9 */ /* 0x000fe40000000800 */
[----:B------:R-:W-:-:S13]  /*8500*/  ISETP.LT.AND P0, PT, RZ, UR4, PT ;  /* 0x00000004ff007c0c */ /* 0x000fda000bf01270 */
[----:B------:R-:W-:Y:S05]  /*8510*/  @P0 BRA `(.L_x_591) ;  /* 0x00000000003c0947 */ /* 0x000fea0003800000 */
[----:B------:R-:W-:-:S04]  /*8520*/  LEA.HI R0, R207, R207, RZ, 0x1 ;  /* 0x000000cfcf007211 */ /* 0x000fc800078f08ff */
[----:B------:R-:W-:-:S05]  /*8530*/  LOP3.LUT R0, R0, 0xfffffffe, RZ, 0xc0, !PT ;  /* 0xfffffffe00007812 */ /* 0x000fca00078ec0ff */
[----:B------:R-:W-:-:S05]  /*8540*/  IMAD.IADD R0, R207, 0x1, -R0 ;  /* 0x00000001cf007824 */ /* 0x000fca00078e0a00 */
[----:B------:R-:W-:-:S04]  /*8550*/  SHF.L.U32 R3, R0, 0x1f, RZ ;  /* 0x0000001f00037819 */ /* 0x000fc800000006ff */
[----:B------:R1:W2:Y:S03]  /*8560*/  SYNCS.PHASECHK.TRANS64.TRYWAIT P0, [R156+URZ+0x28800], R3 ;  /* 0x028800039c0075a7 */ /* 0x0002a6000800017f */
[----:B--2---:R-:W-:Y:S05]  /*8570*/  @!P0 NANOSLEEP.SYNCS 0x989680 ;  /* 0x009896800000895d */ /* 0x004fea0003900000 */
[----:B------:R-:W2:Y:S01]  /*8580*/  @!P0 SYNCS.PHASECHK.TRANS64 P0, [R156+URZ+0x28800], R3 ;  /* 0x028800039c0085a7 */ /* 0x000ea2000800007f */
[----:B------:R-:W-:Y:S04]  /*8590*/  BSSY B0, `(.L_x_592) ;  /* 0x0000006000007945 */ /* 0x000fe80003800000 */
[----:B--2---:R-:W-:Y:S05]  /*85a0*/  @P0 BRA `(.L_x_593) ;  /* 0x0000000000100947 */ /* 0x004fea0003800000 */
.L_x_594:
[----:B--2---:R2:W4:Y:S02]  /*85b0*/  SYNCS.PHASECHK.TRANS64.TRYWAIT P0, [R156+URZ+0x28800], R3 ;  /* 0x028800039c0075a7 */ /* 0x004524000800017f */
[----:B----4-:R-:W-:Y:S05]  /*85c0*/  @!P0 NANOSLEEP.SYNCS 0x989680 ;  /* 0x009896800000895d */ /* 0x010fea0003900000 */
[----:B------:R-:W4:Y:S02]  /*85d0*/  @!P0 SYNCS.PHASECHK.TRANS64 P0, [R156+URZ+0x28800], R3 ;  /* 0x028800039c0085a7 */ /* 0x000f24000800007f */
[----:B----4-:R-:W-:Y:S05]  /*85e0*/  @!P0 BRA `(.L_x_594) ;  /* 0xfffffffc00f08947 */ /* 0x010fea000383ffff */
.L_x_593:
[----:B------:R-:W-:Y:S05]  /*85f0*/  BSYNC B0 ;  /* 0x0000000000007941 */ /* 0x000fea0003800000 */
.L_x_592:
[----:B------:R-:W-:Y:S05]  /*8600*/  BRA `(.L_x_595) ;  /* 0x0000003400f07947 */ /* 0x000fea0003800000 */
.L_x_591:
[----:B-----5:R-:W-:Y:S01]  /*8610*/  SHF.R.S32.HI R0, RZ, 0x1f, R24 ;  /* 0x0000001fff007819 */ /* 0x020fe20000011418 */
[----:B------:R-:W-:Y:S01]  /*8620*/  ULDC.64 UR4, c[0x0][0x3f8] ;  /* 0x0000fe0000047ab9 */ /* 0x000fe20000000a00 */
[----:B------:R-:W-:Y:S01]  /*8630*/  ULDC.64 UR6, c[0x0][0x408] ;  /* 0x0001020000067ab9 */ /* 0x000fe20000000a00 */
[----:B------:R-:W-:Y:S01]  /*8640*/  ISETP.NE.AND P2, PT, R25, RZ, PT ;  /* 0x000000ff1900720c */ /* 0x000fe20003f45270 */
[----:B------:R-:W-:-:S04]  /*8650*/  IMAD.WIDE.U32 R4, R24, UR4, RZ ;  /* 0x0000000418047c25 */ /* 0x000fc8000f8e00ff */
[C---:B------:R-:W-:Y:S02]  /*8660*/  IMAD R3, R0.reuse, UR4, RZ ;  /* 0x0000000400037c24 */ /* 0x040fe4000f8e02ff */
[----:B------:R-:W-:Y:S02]  /*8670*/  IMAD R7, R0, UR6, RZ ;  /* 0x0000000600077c24 */ /* 0x000fe4000f8e02ff */
[C---:B------:R-:W-:Y:S01]  /*8680*/  IMAD R3, R24.reuse, UR5, R3 ;  /* 0x0000000518037c24 */ /* 0x040fe2000f8e0203 */
[----:B------:R-:W-:Y:S01]  /*8690*/  ULDC.64 UR4, c[0x0][0x3e8] ;  /* 0x0000fa0000047ab9 */ /* 0x000fe20000000a00 */
[----:B------:R-:W-:-:S04]  /*86a0*/  IMAD.WIDE.U32 R28, R24, UR6, RZ ;  /* 0x00000006181c7c25 */ /* 0x000fc8000f8e00ff */
[----:B------:R-:W-:Y:S01]  /*86b0*/  IMAD R7, R24, UR7, R7 ;  /* 0x0000000718077c24 */ /* 0x000fe2000f8e0207 */
[----:B------:R-:W-:Y:S01]  /*86c0*/  ULDC.64 UR6, c[0x0][0x400] ;  /* 0x0001000000067ab9 */ /* 0x000fe20000000a00 */
[----:B------:R-:W-:Y:S01]  /*86d0*/  IMAD.IADD R25, R3, 0x1, R5 ;  /* 0x0000000103197824 */ /* 0x000fe200078e0205 */
[----:B------:R-:W-:Y:S01]  /*86e0*/  LEA R24, P0, R4, UR4, 0x1 ;  /* 0x0000000404187c11 */ /* 0x000fe2000f8008ff */
[----:B------:R-:W-:Y:S01]  /*86f0*/  IMAD.IADD R3, R7, 0x1, R29 ;  /* 0x0000000107037824 */ /* 0x000fe200078e021d */
[----:B------:R-:W-:Y:S02]  /*8700*/  LEA R27, P1, R28, UR6, 0x1 ;  /* 0x000000061c1b7c11 */ /* 0x000fe4000f8208ff */
[----:B------:R-:W-:Y:S02]  /*8710*/  LEA.HI.X R25, R4, UR5, R25, 0x1, P0 ;  /* 0x0000000504197c11 */ /* 0x000fe400080f0c19 */
[----:B------:R-:W-:Y:S01]  /*8720*/  LEA.HI.X R28, R28, UR7, R3, 0x1, P1 ;  /* 0x000000071c1c7c11 */ /* 0x000fe200088f0c03 */
[----:B------:R-:W-:Y:S08]  /*8730*/  @!P2 BRA `(.L_x_596) ;  /* 0x000000000040a947 */ /* 0x000ff00003800000 */
[----:B------:R-:W-:Y:S01]  /*8740*/  MOV R0, 0x0 ;  /* 0x0000000000007802 */ /* 0x000fe20000000f00 */
[----:B------:R-:W-:Y:S01]  /*8750*/  ULDC.64 UR4, c[0x4][0x80] ;  /* 0x0100200000047ab9 */ /* 0x000fe20000000a00 */
[----:B------:R-:W-:Y:S01]  /*8760*/  ULDC.64 UR6, c[0x4][0x20] ;  /* 0x0100080000067ab9 */ /* 0x000fe20000000a00 */
[----:B------:R-:W-:Y:S01]  /*8770*/  MOV R4, UR4 ;  /* 0x0000000400047c02 */ /* 0x000fe20008000f00 */
[----:B------:R1:W2:Y:S01]  /*8780*/  LDC.64 R14, c[0x4][R0] ;  /* 0x01000000000e7b82 */ /* 0x0002a20000000a00 */
[----:B------:R-:W-:Y:S01]  /*8790*/  IMAD.U32 R5, RZ, RZ, UR5 ;  /* 0x00000005ff057e24 */ /* 0x000fe2000f8e00ff */
[----:B------:R-:W-:Y:S01]  /*87a0*/  ULDC.64 UR4, c[0x4][0x88] ;  /* 0x0100220000047ab9 */ /* 0x000fe20000000a00 */
[----:B------:R-:W-:Y:S01]  /*87b0*/  MOV R10, UR6 ;  /* 0x00000006000a7c02 */ /* 0x000fe20008000f00 */
[----:B------:R-:W-:Y:S01]  /*87c0*/  IMAD.U32 R6, RZ, RZ, UR4 ;  /* 0x00000004ff067e24 */ /* 0x000fe2000f8e00ff */
[----:B---3--:R-:W-:Y:S01]  /*87d0*/  MOV R13, RZ ;  /* 0x000000ff000d7202 */ /* 0x008fe20000000f00 */
[----:B------:R-:W-:-:S02]  /*87e0*/  IMAD.U32 R7, RZ, RZ, UR5 ;  /* 0x00000005ff077e24 */ /* 0x000fc4000f8e00ff */
[----:B------:R-:W-:Y:S02]  /*87f0*/  IMAD.U32 R11, RZ, RZ, UR7 ;  /* 0x00000007ff0b7e24 */ /* 0x000fe4000f8e00ff */
[----:B------:R-:W-:Y:S02]  /*8800*/  IMAD.MOV.U32 R8, RZ, RZ, 0x70 ;  /* 0x00000070ff087424 */ /* 0x000fe400078e00ff */
[----:B-1----:R-:W-:-:S07]  /*8810*/  IMAD.MOV.U32 R12, RZ, RZ, 0x1 ;  /* 0x00000001ff0c7424 */ /* 0x002fce00078e00ff */
[----:B------:R-:W-:-:S07]  /*8820*/  LEPC R20, `(.L_x_596) ;  /* 0x000000001014794e */ /* 0x000fce0000000000 */
[----:B0-2---:R-:W-:Y:S05]  /*8830*/  CALL.ABS.NOINC R14 ;  /* 0x000000000e007343 */ /* 0x005fea0003c00000 */
.L_x_596:
[----:B------:R-:W-:Y:S01]  /*8840*/  ULDC.U8 UR4, c[0x0][0x410] ;  /* 0x0001040000047ab9 */ /* 0x000fe20000000000 */
[----:B------:R-:W-:Y:S01]  /*8850*/  BSSY B0, `(.L_x_597) ;  /* 0x000034f000007945 */ /* 0x000fe20003800000 */
[----:B------:R-:W-:Y:S01]  /*8860*/  ISETP.NE.AND P0, PT, RZ, UR4, PT ;  /* 0x00000004ff007c0c */ /* 0x000fe2000bf05270 */
[----:B------:R-:W-:-:S12]  /*8870*/  IMAD R5, R41, 0x80, R153 ;  /* 0x0000008029057824 */ /* 0x000fd800078e0299 */
[----:B------:R-:W-:Y:S05]  /*8880*/  @!P0 BRA `(.L_x_598) ;  /* 0x0000001800888947 */ /* 0x000fea0003800000 */
[----:B------:R-:W-:-:S03]  /*8890*/  UMOV UR4, 0xffffffff ;  /* 0xffffffff00047882 */ /* 0x000fc60000000000 */
[----:B------:R-:W-:Y:S05]  /*88a0*/  BRA.DIV UR4, `(.L_x_599) ;  /* 0x0000011e049c7947 */ /* 0x000fea000b800000 */
[----:B------:R1:W2:Y:S04]  /*88b0*/  SHFL.IDX PT, R0, R25, RZ, 0x181f ;  /* 0x00181fff19007589 */ /* 0x0002a800000e0000 */
[----:B------:R1:W4:Y:S04]  /*88c0*/  SHFL.IDX PT, R3, R24, RZ, 0x181f ;  /* 0x00181fff18037589 */ /* 0x00032800000e0000 */
[----:B------:R1:W0:Y:S04]  /*88d0*/  SHFL.IDX PT, R4, R28, RZ, 0x181f ;  /* 0x00181fff1c047589 */ /* 0x00022800000e0000 */
[----:B------:R1:W0:Y:S02]  /*88e0*/  SHFL.IDX PT, R14, R27, RZ, 0x181f ;  /* 0x00181fff1b0e7589 */ /* 0x00022400000e0000 */
.L_x_857:
[----:B------:R-:W-:Y:S01]  /*88f0*/  ULDC UR4, c[0x0][0x448] ;  /* 0x0001120000047ab9 */ /* 0x000fe20000000800 */
[----:B------:R-:W-:Y:S01]  /*8900*/  LEA.HI R6, R207, R207, RZ, 0x1 ;  /* 0x000000cfcf067211 */ /* 0x000fe200078f08ff */
[----:B------:R-:W-:Y:S01]  /*8910*/  IMAD R30, R95, UR4, RZ ;  /* 0x000000045f1e7c24 */ /* 0x000fe2000f8e02ff */
[----:B------:R-:W-:Y:S01]  /*8920*/  BSSY B1, `(.L_x_600) ;  /* 0x000001f000017945 */ /* 0x000fe20003800000 */
[----:B------:R-:W-:Y:S02]  /*8930*/  CS2R R8, SRZ ;  /* 0x0000000000087805 */ /* 0x000fe4000001ff00 */
[----:B------:R-:W-:Y:S02]  /*8940*/  LOP3.LUT R6, R6, 0xfffffffe, RZ, 0xc0, !PT ;  /* 0xfffffffe06067812 */ /* 0x000fe400078ec0ff */
[----:B------:R-:W-:Y:S02]  /*8950*/  CS2R R10, SRZ ;  /* 0x00000000000a7805 */ /* 0x000fe4000001ff00 */
[----:B------:R-:W-:-:S02]  /*8960*/  ISETP.GE.AND P0, PT, R5, R30, PT ;  /* 0x0000001e0500720c */ /* 0x000fc40003f06270 */
[----:B---3--:R-:W-:Y:S01]  /*8970*/  CS2R R12, SRZ ;  /* 0x00000000000c7805 */ /* 0x008fe2000001ff00 */
[----:B------:R-:W-:Y:S01]  /*8980*/  IMAD.IADD R5, R207, 0x1, -R6 ;  /* 0x00000001cf057824 */ /* 0x000fe200078e0a06 */
[----:B------:R-:W-:-:S04]  /*8990*/  CS2R R6, SRZ ;  /* 0x0000000000067805 */ /* 0x000fc8000001ff00 */
[----:B------:R-:W-:-:S05]  /*89a0*/  SHF.L.U32 R5, R5, 0x1f, RZ ;  /* 0x0000001f05057819 */ /* 0x000fca00000006ff */
[----:B------:R-:W-:Y:S05]  /*89b0*/  @P0 BRA `(.L_x_601) ;  /* 0x0000000000540947 */ /* 0x000fea0003800000 */
[----:B------:R-:W-:Y:S01]  /*89c0*/  ULDC UR4, c[0x0][0x3f4] ;  /* 0x0000fd0000047ab9 */ /* 0x000fe20000000800 */
[----:B------:R-:W-:Y:S02]  /*89d0*/  CS2R R12, SRZ ;  /* 0x00000000000c7805 */ /* 0x000fe4000001ff00 */
[----:B------:R-:W-:Y:S02]  /*89e0*/  ISETP.GE.AND P4, PT, R18, UR4, PT ;  /* 0x0000000412007c0c */ /* 0x000fe4000bf86270 */
[----:B------:R-:W-:Y:S02]  /*89f0*/  CS2R R8, SRZ ;  /* 0x0000000000087805 */ /* 0x000fe4000001ff00 */
[----:B------:R-:W-:-:S09]  /*8a00*/  ISETP.GE.AND P5, PT, R23, UR4, PT ;  /* 0x0000000417007c0c */ /* 0x000fd2000bfa6270 */
[C---:B-1----:R-:W-:Y:S01]  /*8a10*/  @!P4 IMAD.SHL.U32 R24, R18.reuse, 0x2, RZ ;  /* 0x000000021218c824 */ /* 0x042fe200078e00ff */
[----:B------:R-:W-:-:S03]  /*8a20*/  @!P4 SHF.L.U64.HI R7, R18, 0x1, R19 ;  /* 0x000000011207c819 */ /* 0x000fc60000010213 */
[C---:B----4-:R-:W-:Y:S02]  /*8a30*/  @!P5 IADD3 R28, P2, R3.reuse, R214, RZ ;  /* 0x000000d6031cd210 */ /* 0x050fe40007f5e0ff */
[-C--:B------:R-:W-:Y:S02]  /*8a40*/  @!P4 IADD3 R20, P0, R3, R24.reuse, RZ ;  /* 0x000000180314c210 */ /* 0x080fe40007f1e0ff */
[C---:B0-----:R-:W-:Y:S02]  /*8a50*/  @!P4 IADD3 R24, P1, R14.reuse, R24, RZ ;  /* 0x000000180e18c210 */ /* 0x041fe40007f3e0ff */
[----:B------:R-:W-:Y:S01]  /*8a60*/  @!P5 IADD3 R14, P3, R14, R214, RZ ;  /* 0x000000d60e0ed210 */ /* 0x000fe20007f7e0ff */
[--C-:B--2---:R-:W-:Y:S01]  /*8a70*/  @!P4 IMAD.X R21, R0, 0x1, R7.reuse, P0 ;  /* 0x000000010015c824 */ /* 0x104fe200000e0607 */
[----:B------:R-:W-:Y:S01]  /*8a80*/  CS2R R10, SRZ ;  /* 0x00000000000a7805 */ /* 0x000fe2000001ff00 */
[----:B------:R-:W-:Y:S01]  /*8a90*/  @!P4 IMAD.X R25, R4, 0x1, R7, P1 ;  /* 0x000000010419c824 */ /* 0x000fe200008e0607 */
[----:B------:R-:W-:-:S02]  /*8aa0*/  CS2R R6, SRZ ;  /* 0x0000000000067805 */ /* 0x000fc4000001ff00 */
[----:B------:R-:W-:Y:S01]  /*8ab0*/  @!P5 IADD3.X R29, R0, R213, RZ, P2, !PT ;  /* 0x000000d5001dd210 */ /* 0x000fe200017fe4ff */
[----:B------:R-:W-:Y:S01]  /*8ac0*/  @!P5 IMAD.X R15, R4, 0x1, R213, P3 ;  /* 0x00000001040fd824 */ /* 0x000fe200018e06d5 */
[----:B------:R3:W5:Y:S04]  /*8ad0*/  @!P4 LD.E.64 R10, desc[UR38][R20.64] ;  /* 0x00000026140ac980 */ /* 0x000768000c101b00 */
[----:B------:R3:W5:Y:S04]  /*8ae0*/  @!P5 LD.E.64 R12, desc[UR38][R28.64] ;  /* 0x000000261c0cd980 */ /* 0x000768000c101b00 */
[----:B------:R3:W5:Y:S04]  /*8af0*/  @!P5 LD.E.64 R8, desc[UR38][R14.64] ;  /* 0x000000260e08d980 */ /* 0x000768000c101b00 */
[----:B------:R3:W5:Y:S02]  /*8b00*/  @!P4 LD.E.64 R6, desc[UR38][R24.64] ;  /* 0x000000261806c980 */ /* 0x000764000c101b00 */
.L_x_601:
[----:B------:R-:W-:Y:S05]  /*8b10*/  BSYNC B1 ;  /* 0x0000000000017941 */ /* 0x000fea0003800000 */
.L_x_600:
[----:B------:R-:W4:Y:S01]  /*8b20*/  SYNCS.PHASECHK.TRANS64.TRYWAIT P0, [R156+URZ+0x28800], R5 ;  /* 0x028800059c0075a7 */ /* 0x000f22000800017f */
[----:B--2---:R-:W-:Y:S01]  /*8b30*/  IMAD R0, R41, -0x80, R30 ;  /* 0xffffff8029007824 */ /* 0x004fe200078e021e */
[--C-:B-1-3-5:R-:W-:Y:S01]  /*8b40*/  SHF.R.U64 R24, R12, 0x10, R13.reuse ;  /* 0x000000100c187819 */ /* 0x12afe2000000120d */
[--C-:B------:R-:W-:Y:S01]  /*8b50*/  IMAD.MOV.U32 R15, RZ, RZ, R13.reuse ;  /* 0x000000ffff0f7224 */ /* 0x100fe200078e000d */
[----:B------:R-:W-:Y:S01]  /*8b60*/  SHF.R.U32.HI R25, RZ, 0x10, R13 ;  /* 0x00000010ff197819 */ /* 0x000fe2000001160d */
[----:B0-----:R-:W-:Y:S01]  /*8b70*/  IMAD.MOV.U32 R14, RZ, RZ, R11 ;  /* 0x000000ffff0e7224 */ /* 0x001fe200078e000b */
[----:B----4-:R-:W-:Y:S01]  /*8b80*/  MOV R3, R10 ;  /* 0x0000000a00037202 */ /* 0x010fe20000000f00 */
[----:B------:R-:W-:Y:S01]  /*8b90*/  IMAD.MOV.U32 R4, RZ, RZ, R7 ;  /* 0x000000ffff047224 */ /* 0x000fe200078e0007 */
[----:B------:R-:W-:Y:S01]  /*8ba0*/  SHF.R.U64 R20, R10, 0x10, R11 ;  /* 0x000000100a147819 */ /* 0x000fe2000000120b */
[----:B------:R-:W-:Y:S01]  /*8bb0*/  IMAD.MOV.U32 R10, RZ, RZ, R12 ;  /* 0x000000ffff0a7224 */ /* 0x000fe200078e000c */
[----:B------:R-:W-:Y:S01]  /*8bc0*/  MOV R13, R6 ;  /* 0x00000006000d7202 */ /* 0x000fe20000000f00 */
[----:B------:R-:W-:Y:S01]  /*8bd0*/  BSSY B1, `(.L_x_602) ;  /* 0x0000012000017945 */ /* 0x000fe20003800000 */
[--C-:B------:R-:W-:Y:S01]  /*8be0*/  SHF.R.U64 R27, R6, 0x10, R7.reuse ;  /* 0x00000010061b7819 */ /* 0x100fe20000001207 */
[----:B------:R-:W-:Y:S01]  /*8bf0*/  IMAD.MOV.U32 R6, RZ, RZ, R8 ;  /* 0x000000ffff067224 */ /* 0x000fe200078e0008 */
[----:B------:R-:W-:Y:S01]  /*8c00*/  SHF.R.U32.HI R28, RZ, 0x10, R7 ;  /* 0x00000010ff1c7819 */ /* 0x000fe20000011607 */
[----:B------:R-:W-:Y:S01]  /*8c10*/  IMAD.MOV.U32 R7, RZ, RZ, R9 ;  /* 0x000000ffff077224 */ /* 0x000fe200078e0009 */
[----:B------:R-:W-:-:S02]  /*8c20*/  SHF.R.U32.HI R21, RZ, 0x10, R11 ;  /* 0x00000010ff157819 */ /* 0x000fc4000001160b */
[----:B------:R-:W-:Y:S02]  /*8c30*/  VIMNMX R0, R0, 0x80, PT ;  /* 0x0000008000007848 */ /* 0x000fe40003fe0100 */
[--C-:B------:R-:W-:Y:S02]  /*8c40*/  SHF.R.U64 R29, R8, 0x10, R9.reuse ;  /* 0x00000010081d7819 */ /* 0x100fe40000001209 */
[----:B------:R-:W-:Y:S02]  /*8c50*/  SHF.R.U32.HI R30, RZ, 0x10, R9 ;  /* 0x00000010ff1e7819 */ /* 0x000fe40000011609 */
[----:B------:R-:W-:Y:S02]  /*8c60*/  PRMT R11, R3, 0x5410, R14 ;  /* 0x00005410030b7816 */ /* 0x000fe4000000000e */
[----:B------:R-:W-:Y:S02]  /*8c70*/  PRMT R12, R20, 0x5410, R21 ;  /* 0x00005410140c7816 */ /* 0x000fe40000000015 */
[----:B------:R-:W-:-:S02]  /*8c80*/  PRMT R3, R10, 0x5410, R15 ;  /* 0x000054100a037816 */ /* 0x000fc4000000000f */
[----:B------:R-:W-:Y:S02]  /*8c90*/  PRMT R8, R24, 0x5410, R25 ;  /* 0x0000541018087816 */ /* 0x000fe40000000019 */
[----:B------:R-:W-:Y:S02]  /*8ca0*/  ISETP.GE.AND P1, PT, R153, R0, PT ;  /* 0x000000009900720c */ /* 0x000fe40003f26270 */
[----:B------:R-:W-:Y:S02]  /*8cb0*/  PRMT R13, R13, 0x5410, R4 ;  /* 0x000054100d0d7816 */ /* 0x000fe40000000004 */
[----:B------:R-:W-:Y:S02]  /*8cc0*/  PRMT R14, R27, 0x5410, R28 ;  /* 0x000054101b0e7816 */ /* 0x000fe4000000001c */
[----:B------:R-:W-:Y:S01]  /*8cd0*/  PRMT R9, R6, 0x5410, R7 ;  /* 0x0000541006097816 */ /* 0x000fe20000000007 */
[----:B------:R-:W-:Y:S06]  /*8ce0*/  @!P0 BRA `(.L_x_603) ;  /* 0x0000011800fc8947 */ /* 0x000fec0003800000 */
.L_x_858:
[----:B------:R-:W-:Y:S05]  /*8cf0*/  BSYNC B1 ;  /* 0x0000000000017941 */ /* 0x000fea0003800000 */
.L_x_602:
[----:B------:R-:W-:Y:S01]  /*8d00*/  BSSY B1, `(.L_x_604) ;  /* 0x0000056000017945 */ /* 0x000fe20003800000 */
[----:B------:R-:W-:-:S03]  /*8d10*/  PRMT R10, R29, 0x5410, R30 ;  /* 0x000054101d0a7816 */ /* 0x000fc6000000001e */
[----:B------:R-:W-:Y:S05]  /*8d20*/  @P1 BRA `(.L_x_605) ;  /* 0x00000004004c1947 */ /* 0x000fea0003800000 */
[----:B------:R-:W1:Y:S01]  /*8d30*/  LDC R4, c[0x0][0x3f4] ;  /* 0x0000fd00ff047b82 */ /* 0x000e620000000800 */
[----:B------:R-:W-:Y:S01]  /*8d40*/  BSSY B2, `(.L_x_606) ;  /* 0x000002a000027945 */ /* 0x000fe20003800000 */
[-C--:B-1----:R-:W-:Y:S02]  /*8d50*/  ISETP.GE.AND P0, PT, R18, R4.reuse, PT ;  /* 0x000000041200720c */ /* 0x082fe40003f06270 */
[----:B------:R-:W-:-:S11]  /*8d60*/  ISETP.GE.AND P1, PT, R23, R4, PT ;  /* 0x000000041700720c */ /* 0x000fd60003f26270 */
[----:B------:R-:W-:Y:S05]  /*8d70*/  @P0 BRA `(.L_x_607) ;  /* 0x0000000000980947 */ /* 0x000fea0003800000 */
[----:B0-----:R-:W0:Y:S01]  /*8d80*/  LDS.128 R4, [R200] ;  /* 0x00000000c8047984 */ /* 0x001e220000000c00 */
[----:B------:R-:W-:Y:S02]  /*8d90*/  HADD2.F32 R25, -RZ, R11.H0_H0 ;  /* 0x2000000bff197230 */ /* 0x000fe40000004100 */
[----:B------:R-:W-:Y:S02]  /*8da0*/  HADD2.F32 R28, -RZ, R13.H0_H0 ;  /* 0x2000000dff1c7230 */ /* 0x000fe40000004100 */
[----:B------:R-:W-:Y:S02]  /*8db0*/  HADD2.F32 R27, -RZ, R12.H0_H0 ;  /* 0x2000000cff1b7230 */ /* 0x000fe40000004100 */
[----:B------:R-:W-:Y:S02]  /*8dc0*/  HADD2.F32 R29, -RZ, R14.H0_H0 ;  /* 0x2000000eff1d7230 */ /* 0x000fe40000004100 */
[--C-:B0-----:R-:W-:Y:S02]  /*8dd0*/  HADD2.F32 R15, -RZ, R4.reuse.H0_H0 ;  /* 0x20000004ff0f7230 */ /* 0x101fe40000004100 */
[----:B------:R-:W-:-:S02]  /*8de0*/  HADD2.F32 R4, -RZ, R4.H1_H1 ;  /* 0x30000004ff047230 */ /* 0x000fc40000004100 */
[--C-:B------:R-:W-:Y:S02]  /*8df0*/  HADD2.F32 R20, -RZ, R5.reuse.H0_H0 ;  /* 0x20000005ff147230 */ /* 0x100fe40000004100 */
[----:B------:R-:W-:Y:S02]  /*8e00*/  HADD2.F32 R5, -RZ, R5.H1_H1 ;  /* 0x30000005ff057230 */ /* 0x000fe40000004100 */
[CC--:B------:R-:W-:Y:S01]  /*8e10*/  FMUL.FTZ R30, R4.reuse, R28.reuse ;  /* 0x0000001c041e7220 */ /* 0x0c0fe20000410000 */
[----:B------:R-:W-:Y:S01]  /*8e20*/  FMUL.FTZ R31, R4, R25 ;  /* 0x00000019041f7220 */ /* 0x000fe20000410000 */
[--C-:B------:R-:W-:Y:S02]  /*8e30*/  HADD2.F32 R21, -RZ, R6.reuse.H0_H0 ;  /* 0x20000006ff157230 */ /* 0x100fe40000004100 */
[----:B------:R-:W-:Y:S02]  /*8e40*/  HADD2.F32 R24, -RZ, R7.H0_H0 ;  /* 0x20000007ff187230 */ /* 0x000fe40000004100 */
[----:B------:R-:W-:Y:S01]  /*8e50*/  FMUL.FTZ R33, R5, R29 ;  /* 0x0000001d05217220 */ /* 0x000fe20000410000 */
[C---:B------:R-:W-:Y:S01]  /*8e60*/  FFMA.FTZ R30, R15.reuse, R25, -R30 ;  /* 0x000000190f1e7223 */ /* 0x040fe2000001081e */
[----:B------:R-:W-:Y:S01]  /*8e70*/  FFMA.FTZ R31, R15, R28, R31 ;  /* 0x0000001c0f1f7223 */ /* 0x000fe2000001001f */
[----:B------:R-:W-:Y:S01]  /*8e80*/  FMUL.FTZ R35, R5, R27 ;  /* 0x0000001b05237220 */ /* 0x000fe20000410000 */
[----:B------:R-:W-:-:S02]  /*8e90*/  HADD2.F32 R6, -RZ, R6.H1_H1 ;  /* 0x30000006ff067230 */ /* 0x000fc40000004100 */
[C---:B------:R-:W-:Y:S01]  /*8ea0*/  FFMA.FTZ R33, R20.reuse, R27, -R33 ;  /* 0x0000001b14217223 */ /* 0x040fe20000010821 */
[----:B------:R-:W-:Y:S02]  /*8eb0*/  HADD2.F32 R7, -RZ, R7.H1_H1 ;  /* 0x30000007ff077230 */ /* 0x000fe40000004100 */
[----:B------:R-:W-:Y:S01]  /*8ec0*/  FFMA.FTZ R20, R20, R29, R35 ;  /* 0x0000001d14147223 */ /* 0x000fe20000010023 */
[----:B------:R-:W-:Y:S02]  /*8ed0*/  HADD2.F32 R15, -RZ, R13.H1_H1 ;  /* 0x3000000dff0f7230 */ /* 0x000fe40000004100 */
[----:B------:R-:W-:Y:S02]  /*8ee0*/  HADD2.F32 R4, -RZ, R11.H1_H1 ;  /* 0x3000000bff047230 */ /* 0x000fe40000004100 */
[----:B------:R-:W-:Y:S02]  /*8ef0*/  HADD2.F32 R25, -RZ, R14.H1_H1 ;  /* 0x3000000eff197230 */ /* 0x000fe40000004100 */
[----:B------:R-:W-:Y:S01]  /*8f00*/  FMUL.FTZ R28, R6, R15 ;  /* 0x0000000f061c7220 */ /* 0x000fe20000410000 */
[----:B------:R-:W-:-:S02]  /*8f10*/  HADD2.F32 R5, -RZ, R12.H1_H1 ;  /* 0x3000000cff057230 */ /* 0x000fc40000004100 */
[-C--:B------:R-:W-:Y:S01]  /*8f20*/  FMUL.FTZ R32, R6, R4.reuse ;  /* 0x0000000406207220 */ /* 0x080fe20000410000 */
[----:B------:R-:W-:Y:S01]  /*8f30*/  FMUL.FTZ R27, R7, R25 ;  /* 0x00000019071b7220 */ /* 0x000fe20000410000 */
[----:B------:R-:W-:Y:S01]  /*8f40*/  FFMA.FTZ R6, R21, R4, -R28 ;  /* 0x0000000415067223 */ /* 0x000fe2000001081c */
[----:B------:R-:W-:Y:S01]  /*8f50*/  FMUL.FTZ R34, R7, R5 ;  /* 0x0000000507227220 */ /* 0x000fe20000410000 */
[----:B------:R-:W-:Y:S01]  /*8f60*/  FFMA.FTZ R15, R21, R15, R32 ;  /* 0x0000000f150f7223 */ /* 0x000fe20000010020 */
[C---:B------:R-:W-:Y:S01]  /*8f70*/  FFMA.FTZ R7, R24.reuse, R5, -R27 ;  /* 0x0000000518077223 */ /* 0x040fe2000001081b */
[----:B------:R-:W-:Y:S01]  /*8f80*/  F2FP.F16.F32.PACK_AB R4, R31, R30 ;  /* 0x0000001e1f04723e */ /* 0x000fe200000000ff */
[----:B------:R-:W-:Y:S01]  /*8f90*/  FFMA.FTZ R34, R24, R25, R34 ;  /* 0x0000001918227223 */ /* 0x000fe20000010022 */
[----:B------:R-:W-:Y:S02]  /*8fa0*/  F2FP.F16.F32.PACK_AB R5, R20, R33 ;  /* 0x000000211405723e */ /* 0x000fe400000000ff */
[----:B------:R-:W-:-:S02]  /*8fb0*/  F2FP.F16.F32.PACK_AB R6, R15, R6 ;  /* 0x000000060f06723e */ /* 0x000fc400000000ff */
[----:B------:R-:W-:-:S05]  /*8fc0*/  F2FP.F16.F32.PACK_AB R7, R34, R7 ;  /* 0x000000072207723e */ /* 0x000fca00000000ff */
[----:B------:R1:W-:Y:S02]  /*8fd0*/  STS.128 [R200], R4 ;  /* 0x00000004c8007388 */ /* 0x0003e40000000c00 */
.L_x_607:
[----:B------:R-:W-:Y:S05]  /*8fe0*/  BSYNC B2 ;  /* 0x0000000000027941 */ /* 0x000fea0003800000 */
.L_x_606:
[----:B------:R-:W-:Y:S05]  /*8ff0*/  @P1 BRA `(.L_x_605) ;  /* 0x0000000000981947 */ /* 0x000fea0003800000 */
[----:B01----:R-:W0:Y:S01]  /*9000*/  LDS.128 R4, [R200+0x4000] ;  /* 0x00400000c8047984 */ /* 0x003e220000000c00 */
        /* <DEDUP_REMOVED lines=36> */
[----:B------:R2:W-:Y:S02]  /*9250*/  STS.128 [R200+0x4000], R4 ;  /* 0x00400004c8007388 */ /* 0x0005e40000000c00 */
.L_x_605:
[----:B------:R-:W-:Y:S05]  /*9260*/  BSYNC B1 ;  /* 0x0000000000017941 */ /* 0x000fea0003800000 */
.L_x_604:
[----:B------:R-:W-:Y:S01]  /*9270*/  ISETP.GE.AND P0, PT, R220, R0, PT ;  /* 0x00000000dc00720c */ /* 0x000fe20003f06270 */
[----:B------:R-:W-:-:S12]  /*9280*/  BSSY B1, `(.L_x_608) ;  /* 0x0000055000017945 */ /* 0x000fd80003800000 */
[----:B------:R-:W-:Y:S05]  /*9290*/  @P0 BRA `(.L_x_609) ;  /* 0x00000004004c0947 */ /* 0x000fea0003800000 */
[----:B-12---:R-:W1:Y:S01]  /*92a0*/  LDC R4, c[0x0][0x3f4] ;  /* 0x0000fd00ff047b82 */ /* 0x006e620000000800 */
[----:B------:R-:W-:Y:S01]  /*92b0*/  BSSY B2, `(.L_x_610) ;  /* 0x000002a000027945 */ /* 0x000fe20003800000 */
[-C--:B-1----:R-:W-:Y:S02]  /*92c0*/  ISETP.GE.AND P0, PT, R18, R4.reuse, PT ;  /* 0x000000041200720c */ /* 0x082fe40003f06270 */
[----:B------:R-:W-:-:S11]  /*92d0*/  ISETP.GE.AND P1, PT, R23, R4, PT ;  /* 0x000000041700720c */ /* 0x000fd60003f26270 */
[----:B------:R-:W-:Y:S05]  /*92e0*/  @P0 BRA `(.L_x_611) ;  /* 0x0000000000980947 */ /* 0x000fea0003800000 */
[----:B0-----:R-:W0:Y:S01]  /*92f0*/  LDS.128 R4, [R200+0x1000] ;  /* 0x00100000c8047984 */ /* 0x001e220000000c00 */
[----:B------:R-:W-:Y:S02]  /*9300*/  HADD2.F32 R29, -RZ, R13.H0_H0 ;  /* 0x2000000dff1d7230 */ /* 0x000fe40000004100 */
[----:B------:R-:W-:Y:S02]  /*9310*/  HADD2.F32 R27, -RZ, R11.H0_H0 ;  /* 0x2000000bff1b7230 */ /* 0x000fe40000004100 */
[----:B------:R-:W-:Y:S02]  /*9320*/  HADD2.F32 R34, -RZ, R14.H0_H0 ;  /* 0x2000000eff227230 */ /* 0x000fe40000004100 */
[----:B------:R-:W-:Y:S02]  /*9330*/  HADD2.F32 R32, -RZ, R12.H0_H0 ;  /* 0x2000000cff207230 */ /* 0x000fe40000004100 */
[----:B------:R-:W-:Y:S02]  /*9340*/  HADD2.F32 R31, -RZ, R13.H1_H1 ;  /* 0x3000000dff1f7230 */ /* 0x000fe40000004100 */
[----:B------:R-:W-:-:S02]  /*9350*/  HADD2.F32 R36, -RZ, R14.H1_H1 ;  /* 0x3000000eff247230 */ /* 0x000fc40000004100 */
[--C-:B0-----:R-:W-:Y:S02]  /*9360*/  HADD2.F32 R15, -RZ, R4.reuse.H0_H0 ;  /* 0x20000004ff0f7230 */ /* 0x101fe40000004100 */
[----:B------:R-:W-:Y:S02]  /*9370*/  HADD2.F32 R4, -RZ, R4.H1_H1 ;  /* 0x30000004ff047230 */ /* 0x000fe40000004100 */
[--C-:B------:R-:W-:Y:S02]  /*9380*/  HADD2.F32 R20, -RZ, R5.reuse.H0_H0 ;  /* 0x20000005ff147230 */ /* 0x100fe40000004100 */
[----:B------:R-:W-:Y:S02]  /*9390*/  HADD2.F32 R5, -RZ, R5.H1_H1 ;  /* 0x30000005ff057230 */ /* 0x000fe40000004100 */
[-C--:B------:R-:W-:Y:S01]  /*93a0*/  FMUL.FTZ R28, R29, R4.reuse ;  /* 0x000000041d1c7220 */ /* 0x080fe20000410000 */
[----:B------:R-:W-:Y:S01]  /*93b0*/  FMUL.FTZ R30, R27, R4 ;  /* 0x000000041b1e7220 */ /* 0x000fe20000410000 */
[----:B------:R-:W-:-:S02]  /*93c0*/  HADD2.F32 R21, -RZ, R6.H0_H0 ;  /* 0x20000006ff157230 */ /* 0x000fc40000004100 */
[----:B------:R-:W-:Y:S01]  /*93d0*/  FMUL.FTZ R25, R34, R5 ;  /* 0x0000000522197220 */ /* 0x000fe20000410000 */
[----:B------:R-:W-:Y:S01]  /*93e0*/  FFMA.FTZ R4, R27, R15, -R28 ;  /* 0x0000000f1b047223 */ /* 0x000fe2000001081c */
[--C-:B------:R-:W-:Y:S02]  /*93f0*/  HADD2.F32 R24, -RZ, R7.reuse.H0_H0 ;  /* 0x20000007ff187230 */ /* 0x100fe40000004100 */
[C---:B------:R-:W-:Y:S01]  /*9400*/  FMUL.FTZ R27, R32.reuse, R5 ;  /* 0x00000005201b7220 */ /* 0x040fe20000410000 */
[----:B------:R-:W-:Y:S02]  /*9410*/  HADD2.F32 R6, -RZ, R6.H1_H1 ;  /* 0x30000006ff067230 */ /* 0x000fe40000004100 */
[----:B------:R-:W-:Y:S01]  /*9420*/  FFMA.FTZ R15, R29, R15, R30 ;  /* 0x0000000f1d0f7223 */ /* 0x000fe2000001001e */
[----:B------:R-:W-:Y:S02]  /*9430*/  HADD2.F32 R7, -RZ, R7.H1_H1 ;  /* 0x30000007ff077230 */ /* 0x000fe40000004100 */
[----:B------:R-:W-:Y:S01]  /*9440*/  FFMA.FTZ R5, R32, R20, -R25 ;  /* 0x0000001420057223 */ /* 0x000fe20000010819 */
[----:B------:R-:W-:-:S02]  /*9450*/  HADD2.F32 R29, -RZ, R11.H1_H1 ;  /* 0x3000000bff1d7230 */ /* 0x000fc40000004100 */
[----:B------:R-:W-:Y:S01]  /*9460*/  FFMA.FTZ R20, R34, R20, R27 ;  /* 0x0000001422147223 */ /* 0x000fe2000001001b */
[----:B------:R-:W-:Y:S02]  /*9470*/  HADD2.F32 R32, -RZ, R12.H1_H1 ;  /* 0x3000000cff207230 */ /* 0x000fe40000004100 */
[-C--:B------:R-:W-:Y:S01]  /*9480*/  FMUL.FTZ R28, R31, R6.reuse ;  /* 0x000000061f1c7220 */ /* 0x080fe20000410000 */
[-C--:B------:R-:W-:Y:S01]  /*9490*/  FMUL.FTZ R25, R36, R7.reuse ;  /* 0x0000000724197220 */ /* 0x080fe20000410000 */
[----:B------:R-:W-:Y:S01]  /*94a0*/  FMUL.FTZ R30, R29, R6 ;  /* 0x000000061d1e7220 */ /* 0x000fe20000410000 */
[----:B------:R-:W-:Y:S01]  /*94b0*/  F2FP.F16.F32.PACK_AB R4, R15, R4 ;  /* 0x000000040f04723e */ /* 0x000fe200000000ff */
[C---:B------:R-:W-:Y:S01]  /*94c0*/  FMUL.FTZ R27, R32.reuse, R7 ;  /* 0x00000007201b7220 */ /* 0x040fe20000410000 */
[-C--:B------:R-:W-:Y:S01]  /*94d0*/  FFMA.FTZ R6, R29, R21.reuse, -R28 ;  /* 0x000000151d067223 */ /* 0x080fe2000001081c */
[-C--:B------:R-:W-:Y:S01]  /*94e0*/  FFMA.FTZ R7, R32, R24.reuse, -R25 ;  /* 0x0000001820077223 */ /* 0x080fe20000010819 */
[----:B------:R-:W-:Y:S01]  /*94f0*/  FFMA.FTZ R21, R31, R21, R30 ;  /* 0x000000151f157223 */ /* 0x000fe2000001001e */
[----:B------:R-:W-:Y:S01]  /*9500*/  FFMA.FTZ R24, R36, R24, R27 ;  /* 0x0000001824187223 */ /* 0x000fe2000001001b */
[----:B------:R-:W-:-:S03]  /*9510*/  F2FP.F16.F32.PACK_AB R5, R20, R5 ;  /* 0x000000051405723e */ /* 0x000fc600000000ff */
[----:B------:R-:W-:Y:S02]  /*9520*/  F2FP.F16.F32.PACK_AB R6, R21, R6 ;  /* 0x000000061506723e */ /* 0x000fe400000000ff */
[----:B------:R-:W-:-:S05]  /*9530*/  F2FP.F16.F32.PACK_AB R7, R24, R7 ;  /* 0x000000071807723e */ /* 0x000fca00000000ff */
[----:B------:R1:W-:Y:S02]  /*9540*/  STS.128 [R200+0x1000], R4 ;  /* 0x00100004c8007388 */ /* 0x0003e40000000c00 */
.L_x_611:
[----:B------:R-:W-:Y:S05]  /*9550*/  BSYNC B2 ;  /* 0x0000000000027941 */ /* 0x000fea0003800000 */
.L_x_610:
[----:B------:R-:W-:Y:S05]  /*9560*/  @P1 BRA `(.L_x_609) ;  /* 0x0000000000981947 */ /* 0x000fea0003800000 */
[----:B01----:R-:W0:Y:S01]  /*9570*/  LDS.128 R4, [R200+0x5000] ;  /* 0x00500000c8047984 */ /* 0x003e220000000c00 */
        /* <DEDUP_REMOVED lines=37> */
.L_x_609:
[----:B------:R-:W-:Y:S05]  /*97d0*/  BSYNC B1 ;  /* 0x0000000000017941 */ /* 0x000fea0003800000 */
.L_x_608:
[----:B------:R-:W-:Y:S01]  /*97e0*/  ISETP.GE.AND P0, PT, R219, R0, PT ;  /* 0x00000000db00720c */ /* 0x000fe20003f06270 */
[----:B------:R-:W-:-:S12]  /*97f0*/  BSSY B1, `(.L_x_612) ;  /* 0x0000055000017945 */ /* 0x000fd80003800000 */
[----:B------:R-:W-:Y:S05]  /*9800*/  @P0 BRA `(.L_x_613) ;  /* 0x00000004004c0947 */ /* 0x000fea0003800000 */
[----:B-123--:R-:W1:Y:S01]  /*9810*/  LDC R4, c[0x0][0x3f4] ;  /* 0x0000fd00ff047b82 */ /* 0x00ee620000000800 */
        /* <DEDUP_REMOVED lines=42> */
.L_x_615:
[----:B------:R-:W-:Y:S05]  /*9ac0*/  BSYNC B2 ;  /* 0x0000000000027941 */ /* 0x000fea0003800000 */
.L_x_614:
        /* <DEDUP_REMOVED lines=39> */
.L_x_613:
[----:B------:R-:W-:Y:S05]  /*9d40*/  BSYNC B1 ;  /* 0x0000000000017941 */ /* 0x000fea0003800000 */
.L_x_612:
[----:B------:R-:W-:-:S13]  /*9d50*/  ISETP.GE.AND P0, PT, R218, R0, PT ;  /* 0x00000000da00720c */ /* 0x000fda0003f06270 */
[----:B------:R-:W-:Y:S05]  /*9d60*/  @P0 BRA `(.L_x_616) ;  /* 0x0000001c00f40947 */ /* 0x000fea0003800000 */
[----:B------:R-:W5:Y:S01]  /*9d70*/  LDC R0, c[0x0][0x3f4] ;  /* 0x0000fd00ff007b82 */ /* 0x000f620000000800 */
[----:B------:R-:W-:Y:S01]  /*9d80*/  BSSY B1, `(.L_x_617) ;  /* 0x000002a000017945 */ /* 0x000fe20003800000 */
[-C--:B-----5:R-:W-:Y:S02]  /*9d90*/  ISETP.GE.AND P0, PT, R18, R0.reuse, PT ;  /* 0x000000001200720c */ /* 0x0a0fe40003f06270 */
[----:B------:R-:W-:-:S11]  /*9da0*/  ISETP.GE.AND P1, PT, R23, R0, PT ;  /* 0x000000001700720c */ /* 0x000fd60003f26270 */
[----:B------:R-:W-:Y:S05]  /*9db0*/  @P0 BRA `(.L_x_618) ;  /* 0x0000000000980947 */ /* 0x000fea0003800000 */
[----:B01234-:R-:W0:Y:S01]  /*9dc0*/  LDS.128 R4, [R200+0x3000] ;  /* 0x00300000c8047984 */ /* 0x01fe220000000c00 */
        /* <DEDUP_REMOVED lines=8> */
[-C--:B------:R-:W-:Y:S01]  /*9e50*/  FMUL.FTZ R25, R30, R4.reuse ;  /* 0x000000041e197220 */ /* 0x080fe20000410000 */
[C---:B------:R-:W-:Y:S01]  /*9e60*/  FMUL.FTZ R27, R28.reuse, R4 ;  /* 0x000000041c1b7220 */ /* 0x040fe20000410000 */
[----:B------:R-:W-:Y:S02]  /*9e70*/  HADD2.F32 R20, -RZ, R6.H0_H0 ;  /* 0x20000006ff147230 */ /* 0x000fe40000004100 */
[-C--:B------:R-:W-:Y:S01]  /*9e80*/  FMUL.FTZ R24, R31, R5.reuse ;  /* 0x000000051f187220 */ /* 0x080fe20000410000 */
[-C--:B------:R-:W-:Y:S01]  /*9e90*/  FFMA.FTZ R4, R28, R0.reuse, -R25 ;  /* 0x000000001c047223 */ /* 0x080fe20000010819 */
[----:B------:R-:W-:Y:S01]  /*9ea0*/  FFMA.FTZ R27, R30, R0, R27 ;  /* 0x000000001e1b7223 */ /* 0x000fe2000001001b */
[----:B------:R-:W-:Y:S01]  /*9eb0*/  FMUL.FTZ R0, R29, R5 ;  /* 0x000000051d007220 */ /* 0x000fe20000410000 */
[----:B------:R-:W-:-:S02]  /*9ec0*/  HADD2.F32 R21, -RZ, R7.H0_H0 ;  /* 0x20000007ff157230 */ /* 0x000fc40000004100 */
[-C--:B------:R-:W-:Y:S01]  /*9ed0*/  FFMA.FTZ R5, R29, R15.reuse, -R24 ;  /* 0x0000000f1d057223 */ /* 0x080fe20000010818 */
[----:B------:R-:W-:Y:S02]  /*9ee0*/  HADD2.F32 R6, -RZ, R6.H1_H1 ;  /* 0x30000006ff067230 */ /* 0x000fe40000004100 */
[----:B------:R-:W-:Y:S01]  /*9ef0*/  FFMA.FTZ R0, R31, R15, R0 ;  /* 0x0000000f1f007223 */ /* 0x000fe20000010000 */
[----:B------:R-:W-:Y:S01]  /*9f00*/  HADD2.F32 R7, -RZ, R7.H1_H1 ;  /* 0x30000007ff077230 */ /* 0x000fe20000004100 */
[----:B------:R-:W-:Y:S01]  /*9f10*/  F2FP.F16.F32.PACK_AB R4, R27, R4 ;  /* 0x000000041b04723e */ /* 0x000fe200000000ff */
[----:B------:R-:W-:Y:S02]  /*9f20*/  HADD2.F32 R28, -RZ, R13.H1_H1 ;  /* 0x3000000dff1c7230 */ /* 0x000fe40000004100 */
[----:B------:R-:W-:Y:S01]  /*9f30*/  HADD2.F32 R24, -RZ, R11.H1_H1 ;  /* 0x3000000bff187230 */ /* 0x000fe20000004100 */
[----:B------:R-:W-:Y:S01]  /*9f40*/  F2FP.F16.F32.PACK_AB R5, R0, R5 ;  /* 0x000000050005723e */ /* 0x000fe200000000ff */
[----:B------:R-:W-:-:S02]  /*9f50*/  HADD2.F32 R29, -RZ, R14.H1_H1 ;  /* 0x3000000eff1d7230 */ /* 0x000fc40000004100 */
[-C--:B------:R-:W-:Y:S01]  /*9f60*/  FMUL.FTZ R11, R28, R6.reuse ;  /* 0x000000061c0b7220 */ /* 0x080fe20000410000 */
[----:B------:R-:W-:Y:S02]  /*9f70*/  HADD2.F32 R25, -RZ, R12.H1_H1 ;  /* 0x3000000cff197230 */ /* 0x000fe40000004100 */
[C---:B------:R-:W-:Y:S01]  /*9f80*/  FMUL.FTZ R13, R24.reuse, R6 ;  /* 0x00000006180d7220 */ /* 0x040fe20000410000 */
[-C--:B------:R-:W-:Y:S01]  /*9f90*/  FMUL.FTZ R12, R29, R7.reuse ;  /* 0x000000071d0c7220 */ /* 0x080fe20000410000 */
[-C--:B------:R-:W-:Y:S01]  /*9fa0*/  FFMA.FTZ R6, R24, R20.reuse, -R11 ;  /* 0x0000001418067223 */ /* 0x080fe2000001080b */
[C---:B------:R-:W-:Y:S01]  /*9fb0*/  FMUL.FTZ R14, R25.reuse, R7 ;  /* 0x00000007190e7220 */ /* 0x040fe20000410000 */
[----:B------:R-:W-:Y:S01]  /*9fc0*/  FFMA.FTZ R13, R28, R20, R13 ;  /* 0x000000141c0d7223 */ /* 0x000fe2000001000d */
[-C--:B------:R-:W-:Y:S02]  /*9fd0*/  FFMA.FTZ R7, R25, R21.reuse, -R12 ;  /* 0x0000001519077223 */ /* 0x080fe4000001080c */
[----:B------:R-:W-:-:S02]  /*9fe0*/  FFMA.FTZ R14, R29, R21, R14 ;  /* 0x000000151d0e7223 */ /* 0x000fc4000001000e */
[----:B------:R-:W-:-:S03]  /*9ff0*/  F2FP.F16.F32.PACK_AB R6, R13, R6 ;  /* 0x000000060d06723e */ /* 0x000fc600000000ff */
[----:B------:R-:W-:-:S05]  /*a000*/  F2FP.F16.F32.PACK_AB R7, R14, R7 ;  /* 0x000000070e07723e */ /* 0x000fca00000000ff */
[----:B------:R0:W-:Y:S02]  /*a010*/  STS.128 [R200+0x3000], R4 ;  /* 0x00300004c8007388 */ /* 0x0001e40000000c00 */
.L_x_618:
[----:B------:R-:W-:Y:S05]  /*a020*/  BSYNC B1 ;  /* 0x0000000000017941 */ /* 0x000fea0003800000 */
.L_x_617:
        /* <DEDUP_REMOVED lines=38> */
[----:B------:R0:W-:Y:S01]  /*a290*/  STS.128 [R200+0x7000], R4 ;  /* 0x00700004c8007388 */ /* 0x0001e20000000c00 */
[----:B------:R-:W-:Y:S05]  /*a2a0*/  BRA `(.L_x_616) ;  /* 0x0000001800a47947 */ /* 0x000fea0003800000 */
.L_x_598:
[----:B------:R-:W-:-:S03]  /*a2b0*/  UMOV UR4, 0xffffffff ;  /* 0xffffffff00047882 */ /* 0x000fc60000000000 */
[----:B------:R-:W-:Y:S05]  /*a2c0*/  BRA.DIV UR4, `(.L_x_619) ;  /* 0x0000010604987947 */ /* 0x000fea000b800000 */
[----:B------:R1:W2:Y:S04]  /*a2d0*/  SHFL.IDX PT, R0, R25, RZ, 0x181f ;  /* 0x00181fff19007589 */ /* 0x0002a800000e0000 */
[----:B------:R1:W4:Y:S04]  /*a2e0*/  SHFL.IDX PT, R3, R24, RZ, 0x181f ;  /* 0x00181fff18037589 */ /* 0x00032800000e0000 */
[----:B------:R1:W0:Y:S04]  /*a2f0*/  SHFL.IDX PT, R20, R28, RZ, 0x181f ;  /* 0x00181fff1c147589 */ /* 0x00022800000e0000 */
[----:B------:R1:W0:Y:S02]  /*a300*/  SHFL.IDX PT, R14, R27, RZ, 0x181f ;  /* 0x00181fff1b0e7589 */ /* 0x00022400000e0000 */
.L_x_864:
[----:B------:R-:W-:Y:S01]  /*a310*/  ULDC UR4, c[0x0][0x448] ;  /* 0x0001120000047ab9 */ /* 0x000fe20000000800 */
[----:B------:R-:W-:Y:S01]  /*a320*/  LEA.HI R6, R207, R207, RZ, 0x1 ;  /* 0x000000cfcf067211 */ /* 0x000fe200078f08ff */
[----:B------:R-:W-:Y:S01]  /*a330*/  IMAD R4, R95, UR4, RZ ;  /* 0x000000045f047c24 */ /* 0x000fe2000f8e02ff */
[----:B------:R-:W-:Y:S01]  /*a340*/  BSSY B1, `(.L_x_620) ;  /* 0x0000016000017945 */ /* 0x000fe20003800000 */
[----:B------:R-:W-:Y:S02]  /*a350*/  CS2R R8, SRZ ;  /* 0x0000000000087805 */ /* 0x000fe4000001ff00 */
[----:B------:R-:W-:Y:S01]  /*a360*/  LOP3.LUT R10, R6, 0xfffffffe, RZ, 0xc0, !PT ;  /* 0xfffffffe060a7812 */ /* 0x000fe200078ec0ff */
[----:B------:R-:W-:Y:S01]  /*a370*/  IMAD R21, R41, -0x80, R4 ;  /* 0xffffff8029157824 */ /* 0x000fe200078e0204 */
[----:B------:R-:W-:Y:S02]  /*a380*/  ISETP.GE.AND P0, PT, R5, R4, PT ;  /* 0x000000040500720c */ /* 0x000fe40003f06270 */
[----:B------:R-:W-:-:S02]  /*a390*/  CS2R R6, SRZ ;  /* 0x0000000000067805 */ /* 0x000fc4000001ff00 */
[----:B-1----:R-:W-:Y:S02]  /*a3a0*/  IADD3 R25, R207, -R10, RZ ;  /* 0x8000000acf197210 */ /* 0x002fe40007ffe0ff */
[----:B------:R-:W-:Y:S02]  /*a3b0*/  CS2R R4, SRZ ;  /* 0x0000000000047805 */ /* 0x000fe4000001ff00 */
[----:B------:R-:W-:-:S05]  /*a3c0*/  CS2R R10, SRZ ;  /* 0x00000000000a7805 */ /* 0x000fca000001ff00 */
[----:B------:R-:W-:Y:S05]  /*a3d0*/  @P0 BRA `(.L_x_621) ;  /* 0x0000000000300947 */ /* 0x000fea0003800000 */
[----:B------:R-:W-:Y:S01]  /*a3e0*/  ULDC UR4, c[0x0][0x3f4] ;  /* 0x0000fd0000047ab9 */ /* 0x000fe20000000800 */
[C---:B------:R-:W-:Y:S01]  /*a3f0*/  IMAD.SHL.U32 R15, R16.reuse, 0x2, RZ ;  /* 0x00000002100f7824 */ /* 0x040fe200078e00ff */
[C---:B------:R-:W-:Y:S02]  /*a400*/  ISETP.GE.AND P2, PT, R16.reuse, UR4, PT ;  /* 0x0000000410007c0c */ /* 0x040fe4000bf46270 */
[----:B------:R-:W-:Y:S02]  /*a410*/  SHF.L.U64.HI R9, R16, 0x1, R17 ;  /* 0x0000000110097819 */ /* 0x000fe40000010211 */
[-C--:B----4-:R-:W-:Y:S02]  /*a420*/  IADD3 R12, P0, R3, R15.reuse, RZ ;  /* 0x0000000f030c7210 */ /* 0x090fe40007f1e0ff */
[----:B0-----:R-:W-:-:S03]  /*a430*/  IADD3 R14, P1, R14, R15, RZ ;  /* 0x0000000f0e0e7210 */ /* 0x001fc60007f3e0ff */
[--C-:B--23--:R-:W-:Y:S02]  /*a440*/  IMAD.X R13, R0, 0x1, R9.reuse, P0 ;  /* 0x00000001000d7824 */ /* 0x10cfe400000e0609 */
[----:B------:R-:W-:Y:S01]  /*a450*/  IMAD.X R15, R20, 0x1, R9, P1 ;  /* 0x00000001140f7824 */ /* 0x000fe200008e0609 */
[----:B------:R-:W-:Y:S01]  /*a460*/  CS2R R8, SRZ ;  /* 0x0000000000087805 */ /* 0x000fe2000001ff00 */
[----:B------:R-:W-:Y:S06]  /*a470*/  @P2 BRA `(.L_x_621) ;  /* 0x0000000000082947 */ /* 0x000fec0003800000 */
[----:B------:R1:W5:Y:S04]  /*a480*/  LD.E.128 R4, desc[UR38][R12.64] ;  /* 0x000000260c047980 */ /* 0x000368000c101d00 */
[----:B------:R1:W5:Y:S02]  /*a490*/  LD.E.128 R8, desc[UR38][R14.64] ;  /* 0x000000260e087980 */ /* 0x000364000c101d00 */
.L_x_621:
[----:B------:R-:W-:Y:S05]  /*a4a0*/  BSYNC B1 ;  /* 0x0000000000017941 */ /* 0x000fea0003800000 */
.L_x_620:
[----:B------:R-:W-:Y:S01]  /*a4b0*/  SHF.L.U32 R25, R25, 0x1f, RZ ;  /* 0x0000001f19197819 */ /* 0x000fe200000006ff */
[----:B----4-:R-:W4:Y:S01]  /*a4c0*/  LDC R3, c[0x0][0x3f4] ;  /* 0x0000fd00ff037b82 */ /* 0x010f220000000800 */
[--C-:B-1---5:R-:W-:Y:S01]  /*a4d0*/  IMAD.MOV.U32 R12, RZ, RZ, R5.reuse ;  /* 0x000000ffff0c7224 */ /* 0x122fe200078e0005 */
[----:B--2---:R-:W-:Y:S01]  /*a4e0*/  MOV R0, R4 ;  /* 0x0000000400007202 */ /* 0x004fe20000000f00 */
[----:B---3--:R-:W-:Y:S01]  /*a4f0*/  IMAD.MOV.U32 R13, RZ, RZ, R6 ;  /* 0x000000ffff0d7224 */ /* 0x008fe200078e0006 */
[----:B0-----:R-:W-:Y:S01]  /*a500*/  SHF.R.U64 R14, R4, 0x10, R5 ;  /* 0x00000010040e7819 */ /* 0x001fe20000001205 */
[----:B------:R-:W-:Y:S01]  /*a510*/  IMAD.MOV.U32 R4, RZ, RZ, R9 ;  /* 0x000000ffff047224 */ /* 0x000fe200078e0009 */
[----:B------:R-:W-:Y:S01]  /*a520*/  SHF.R.U32.HI R20, RZ, 0x10, R5 ;  /* 0x00000010ff147819 */ /* 0x000fe20000011605 */
[--C-:B------:R-:W-:Y:S01]  /*a530*/  IMAD.MOV.U32 R5, RZ, RZ, R7.reuse ;  /* 0x000000ffff057224 */ /* 0x100fe200078e0007 */
[----:B------:R-:W0:Y:S01]  /*a540*/  SYNCS.PHASECHK.TRANS64.TRYWAIT P4, [R156+URZ+0x28800], R25 ;  /* 0x028800199c0075a7 */ /* 0x000e22000808017f */
[--C-:B------:R-:W-:Y:S01]  /*a550*/  SHF.R.U64 R24, R6, 0x10, R7.reuse ;  /* 0x0000001006187819 */ /* 0x100fe20000001207 */
[----:B------:R-:W-:Y:S01]  /*a560*/  IMAD.MOV.U32 R6, RZ, RZ, R10 ;  /* 0x000000ffff067224 */ /* 0x000fe200078e000a */
[----:B------:R-:W-:Y:S01]  /*a570*/  SHF.R.U32.HI R27, RZ, 0x10, R7 ;  /* 0x00000010ff1b7819 */ /* 0x000fe20000011607 */
[----:B------:R-:W-:Y:S01]  /*a580*/  IMAD.MOV.U32 R7, RZ, RZ, R11 ;  /* 0x000000ffff077224 */ /* 0x000fe200078e000b */
[----:B------:R-:W-:Y:S01]  /*a590*/  MOV R15, R8 ;  /* 0x00000008000f7202 */ /* 0x000fe20000000f00 */
[----:B------:R-:W-:Y:S01]  /*a5a0*/  BSSY B1, `(.L_x_622) ;  /* 0x0000014000017945 */ /* 0x000fe20003800000 */
[----:B------:R-:W-:-:S02]  /*a5b0*/  VIMNMX R21, R21, 0x80, PT ;  /* 0x0000008015157848 */ /* 0x000fc40003fe0100 */
[----:B------:R-:W-:Y:S02]  /*a5c0*/  SHF.R.U64 R8, R8, 0x10, R9 ;  /* 0x0000001008087819 */ /* 0x000fe40000001209 */
[----:B------:R-:W-:Y:S02]  /*a5d0*/  SHF.R.U64 R10, R10, 0x10, R11 ;  /* 0x000000100a0a7819 */ /* 0x000fe4000000120b */
[----:B------:R-:W-:Y:S02]  /*a5e0*/  SHF.R.U32.HI R9, RZ, 0x10, R9 ;  /* 0x00000010ff097819 */ /* 0x000fe40000011609 */
[----:B------:R-:W-:Y:S02]  /*a5f0*/  SHF.R.U32.HI R11, RZ, 0x10, R11 ;  /* 0x00000010ff0b7819 */ /* 0x000fe4000001160b */
[----:B----4-:R-:W-:Y:S02]  /*a600*/  ISETP.GE.AND P0, PT, R16, R3, PT ;  /* 0x000000031000720c */ /* 0x010fe40003f06270 */
[----:B------:R-:W-:-:S02]  /*a610*/  PRMT R0, R0, 0x5410, R12 ;  /* 0x0000541000007816 */ /* 0x000fc4000000000c */
[----:B------:R-:W-:Y:S02]  /*a620*/  PRMT R12, R14, 0x5410, R20 ;  /* 0x000054100e0c7816 */ /* 0x000fe40000000014 */
[-C--:B------:R-:W-:Y:S02]  /*a630*/  ISETP.GE.OR P3, PT, R153, R21.reuse, P0 ;  /* 0x000000159900720c */ /* 0x080fe40000766670 */
[-C--:B------:R-:W-:Y:S02]  /*a640*/  ISETP.GE.OR P2, PT, R220, R21.reuse, P0 ;  /* 0x00000015dc00720c */ /* 0x080fe40000746670 */
[-C--:B------:R-:W-:Y:S02]  /*a650*/  ISETP.GE.OR P1, PT, R219, R21.reuse, P0 ;  /* 0x00000015db00720c */ /* 0x080fe40000726670 */
[----:B------:R-:W-:Y:S02]  /*a660*/  PRMT R14, R24, 0x5410, R27 ;  /* 0x00005410180e7816 */ /* 0x000fe4000000001b */
[----:B------:R-:W-:-:S02]  /*a670*/  ISETP.GE.OR P0, PT, R218, R21, P0 ;  /* 0x00000015da00720c */ /* 0x000fc40000706670 */
[----:B------:R-:W-:Y:S02]  /*a680*/  PRMT R13, R13, 0x5410, R5 ;  /* 0x000054100d0d7816 */ /* 0x000fe40000000005 */
[----:B------:R-:W-:Y:S02]  /*a690*/  PRMT R15, R15, 0x5410, R4 ;  /* 0x000054100f0f7816 */ /* 0x000fe40000000004 */
[----:B------:R-:W-:Y:S02]  /*a6a0*/  PRMT R20, R8, 0x5410, R9 ;  /* 0x0000541008147816 */ /* 0x000fe40000000009 */
[----:B------:R-:W-:Y:S02]  /*a6b0*/  PRMT R21, R6, 0x5410, R7 ;  /* 0x0000541006157816 */ /* 0x000fe40000000007 */
[----:B------:R-:W-:Y:S01]  /*a6c0*/  PRMT R24, R10, 0x5410, R11 ;  /* 0x000054100a187816 */ /* 0x000fe2000000000b */
[----:B0-----:R-:W-:Y:S06]  /*a6d0*/  @!P4 BRA `(.L_x_623) ;  /* 0x000001040004c947 */ /* 0x001fec0003800000 */
.L_x_865:
[----:B------:R-:W-:Y:S05]  /*a6e0*/  BSYNC B1 ;  /* 0x0000000000017941 */ /* 0x000fea0003800000 */
.L_x_622:
[----:B------:R-:W-:Y:S04]  /*a6f0*/  BSSY B1, `(.L_x_624) ;  /* 0x0000059000017945 */ /* 0x000fe80003800000 */
[----:B------:R-:W-:Y:S05]  /*a700*/  @P3 BRA `(.L_x_625) ;  /* 0x00000004005c3947 */ /* 0x000fea0003800000 */
[----:B------:R-:W-:Y:S01]  /*a710*/  LEA.HI R4, R3, R202, RZ, 0x1d ;  /* 0x000000ca03047211 */ /* 0x000fe200078fe8ff */
[----:B------:R-:W-:Y:S02]  /*a720*/  HADD2.F32 R36, -RZ, R0.H0_H0 ;  /* 0x20000000ff247230 */ /* 0x000fe40000004100 */
[--C-:B------:R-:W-:Y:S01]  /*a730*/  HADD2.F32 R38, -RZ, R15.reuse.H0_H0 ;  /* 0x2000000fff267230 */ /* 0x100fe20000004100 */
[----:B------:R-:W-:Y:S01]  /*a740*/  SHF.R.S32.HI R7, RZ, 0x1f, R4 ;  /* 0x0000001fff077819 */ /* 0x000fe20000011404 */
[----:B------:R-:W-:Y:S01]  /*a750*/  HADD2.F32 R35, -RZ, R20.H0_H0 ;  /* 0x20000014ff237230 */ /* 0x000fe20000004100 */
[----:B------:R-:W-:Y:S01]  /*a760*/  SHF.L.U32 R5, R4, 0x3, RZ ;  /* 0x0000000304057819 */ /* 0x000fe200000006ff */
[----:B------:R-:W-:Y:S01]  /*a770*/  HADD2.F32 R37, -RZ, R15.H1_H1 ;  /* 0x3000000fff257230 */ /* 0x000fe20000004100 */
[----:B------:R-:W-:Y:S02]  /*a780*/  LEA.HI R7, R7, R4, RZ, 0x3 ;  /* 0x0000000407077211 */ /* 0x000fe400078f18ff */
[----:B------:R-:W-:-:S03]  /*a790*/  LOP3.LUT R5, R5, 0x38, RZ, 0xc0, !PT ;  /* 0x0000003805057812 */ /* 0x000fc600078ec0ff */
[----:B------:R-:W-:Y:S01]  /*a7a0*/  IMAD.SHL.U32 R7, R7, 0x400, RZ ;  /* 0x0000040007077824 */ /* 0x000fe200078e00ff */
[----:B------:R-:W-:-:S04]  /*a7b0*/  LOP3.LUT R5, R5, 0x1c0, R228, 0xf8, !PT ;  /* 0x000001c005057812 */ /* 0x000fc800078ef8e4 */
[----:B------:R-:W-:Y:S02]  /*a7c0*/  LOP3.LUT R9, R5, R198, RZ, 0x3c, !PT ;  /* 0x000000c605097212 */ /* 0x000fe400078e3cff */
[----:B------:R-:W-:Y:S02]  /*a7d0*/  LOP3.LUT R8, R7, 0x7fffe000, RZ, 0xc0, !PT ;  /* 0x7fffe00007087812 */ /* 0x000fe400078ec0ff */
[----:B------:R-:W1:Y:S02]  /*a7e0*/  LDS.128 R4, [R200] ;  /* 0x00000000c8047984 */ /* 0x000e640000000c00 */
[----:B------:R-:W-:-:S05]  /*a7f0*/  IADD3 R9, R9, R8, R199 ;  /* 0x0000000809097210 */ /* 0x000fca0007ffe0c7 */
[----:B0-----:R-:W-:-:S05]  /*a800*/  IMAD R25, R9, 0x2, R156 ;  /* 0x0000000209197824 */ /* 0x001fca00078e029c */
[----:B------:R-:W0:Y:S01]  /*a810*/  LDS.128 R8, [R25+0x10400] ;  /* 0x0104000019087984 */ /* 0x000e220000000c00 */
[--C-:B-1----:R-:W-:Y:S02]  /*a820*/  HADD2.F32 R27, -RZ, R4.reuse.H0_H0 ;  /* 0x20000004ff1b7230 */ /* 0x102fe40000004100 */
[----:B------:R-:W-:Y:S02]  /*a830*/  HADD2.F32 R4, -RZ, R4.H1_H1 ;  /* 0x30000004ff047230 */ /* 0x000fe40000004100 */
[--C-:B------:R-:W-:Y:S02]  /*a840*/  HADD2.F32 R28, -RZ, R5.reuse.H0_H0 ;  /* 0x20000005ff1c7230 */ /* 0x100fe40000004100 */
[----:B------:R-:W-:Y:S02]  /*a850*/  HADD2.F32 R5, -RZ, R5.H1_H1 ;  /* 0x30000005ff057230 */ /* 0x000fe40000004100 */
[--C-:B------:R-:W-:Y:S02]  /*a860*/  HADD2.F32 R29, -RZ, R6.reuse.H0_H0 ;  /* 0x20000006ff1d7230 */ /* 0x100fe40000004100 */
[----:B------:R-:W-:-:S02]  /*a870*/  HADD2.F32 R6, -RZ, R6.H1_H1 ;  /* 0x30000006ff067230 */ /* 0x000fc40000004100 */
[--C-:B0-----:R-:W-:Y:S02]  /*a880*/  HADD2.F32 R31, -RZ, R8.reuse.H0_H0 ;  /* 0x20000008ff1f7230 */ /* 0x101fe40000004100 */
[----:B------:R-:W-:Y:S02]  /*a890*/  HADD2.F32 R8, -RZ, R8.H1_H1 ;  /* 0x30000008ff087230 */ /* 0x000fe40000004100 */
[----:B------:R-:W-:Y:S02]  /*a8a0*/  HADD2.F32 R32, -RZ, R9.H0_H0 ;  /* 0x20000009ff207230 */ /* 0x000fe40000004100 */
[C---:B------:R-:W-:Y:S01]  /*a8b0*/  FMUL.FTZ R40, R31.reuse, R38 ;  /* 0x000000261f287220 */ /* 0x040fe20000410000 */
[-C--:B------:R-:W-:Y:S01]  /*a8c0*/  FMUL.FTZ R42, R31, R36.reuse ;  /* 0x000000241f2a7220 */ /* 0x080fe20000410000 */
[----:B------:R-:W-:Y:S02]  /*a8d0*/  HADD2.F32 R31, -RZ, R12.H0_H0 ;  /* 0x2000000cff1f7230 */ /* 0x000fe40000004100 */
[----:B------:R-:W-:Y:S01]  /*a8e0*/  FMUL.FTZ R39, R8, R35 ;  /* 0x0000002308277220 */ /* 0x000fe20000410000 */
[C---:B------:R-:W-:Y:S01]  /*a8f0*/  FFMA.FTZ R40, R27.reuse, R36, -R40 ;  /* 0x000000241b287223 */ /* 0x040fe20000010828 */
[----:B------:R-:W-:Y:S01]  /*a900*/  FFMA.FTZ R42, R27, R38, R42 ;  /* 0x000000261b2a7223 */ /* 0x000fe2000001002a */
[----:B------:R-:W-:-:S02]  /*a910*/  HADD2.F32 R27, -RZ, R0.H1_H1 ;  /* 0x30000000ff1b7230 */ /* 0x000fc40000004100 */
[-C--:B------:R-:W-:Y:S01]  /*a920*/  FMUL.FTZ R41, R8, R31.reuse ;  /* 0x0000001f08297220 */ /* 0x080fe20000410000 */
[----:B------:R-:W-:Y:S01]  /*a930*/  FFMA.FTZ R39, R4, R31, -R39 ;  /* 0x0000001f04277223 */ /* 0x000fe20000010827 */
[C---:B------:R-:W-:Y:S01]  /*a940*/  FMUL.FTZ R31, R32.reuse, R37 ;  /* 0x00000025201f7220 */ /* 0x040fe20000410000 */
[----:B------:R-:W-:Y:S02]  /*a950*/  HADD2.F32 R9, -RZ, R9.H1_H1 ;  /* 0x30000009ff097230 */ /* 0x000fe40000004100 */
[----:B------:R-:W-:Y:S01]  /*a960*/  FMUL.FTZ R32, R32, R27 ;  /* 0x0000001b20207220 */ /* 0x000fe20000410000 */
[----:B------:R-:W-:Y:S02]  /*a970*/  HADD2.F32 R36, -RZ, R20.H1_H1 ;  /* 0x30000014ff247230 */ /* 0x000fe40000004100 */
[----:B------:R-:W-:Y:S01]  /*a980*/  FFMA.FTZ R41, R4, R35, R41 ;  /* 0x0000002304297223 */ /* 0x000fe20000010029 */
[----:B------:R-:W-:Y:S02]  /*a990*/  HADD2.F32 R4, -RZ, R12.H1_H1 ;  /* 0x3000000cff047230 */ /* 0x000fe40000004100 */
[C---:B------:R-:W-:Y:S01]  /*a9a0*/  FFMA.FTZ R31, R28.reuse, R27, -R31 ;  /* 0x0000001b1c1f7223 */ /* 0x040fe2000001081f */
[----:B------:R-:W-:Y:S01]  /*a9b0*/  FFMA.FTZ R32, R28, R37, R32 ;  /* 0x000000251c207223 */ /* 0x000fe20000010020 */
[----:B------:R-:W-:-:S02]  /*a9c0*/  HADD2.F32 R33, -RZ, R10.H0_H0 ;  /* 0x2000000aff217230 */ /* 0x000fc40000004100 */
[C---:B------:R-:W-:Y:S01]  /*a9d0*/  FMUL.FTZ R38, R9.reuse, R36 ;  /* 0x0000002409267220 */ /* 0x040fe20000410000 */
[----:B------:R-:W-:Y:S02]  /*a9e0*/  HADD2.F32 R8, -RZ, R13.H0_H0 ;  /* 0x2000000dff087230 */ /* 0x000fe40000004100 */
[-C--:B------:R-:W-:Y:S01]  /*a9f0*/  FMUL.FTZ R44, R9, R4.reuse ;  /* 0x00000004092c7220 */ /* 0x080fe20000410000 */
[----:B------:R-:W-:Y:S02]  /*aa00*/  HADD2.F32 R28, -RZ, R21.H0_H0 ;  /* 0x20000015ff1c7230 */ /* 0x000fe40000004100 */
[----:B------:R-:W-:Y:S01]  /*aa10*/  FFMA.FTZ R38, R5, R4, -R38 ;  /* 0x0000000405267223 */ /* 0x000fe20000010826 */
[----:B------:R-:W-:Y:S02]  /*aa20*/  HADD2.F32 R10, -RZ, R10.H1_H1 ;  /* 0x3000000aff0a7230 */ /* 0x000fe40000004100 */
[----:B------:R-:W-:Y:S01]  /*aa30*/  FMUL.FTZ R37, R33, R8 ;  /* 0x0000000821257220 */ /* 0x000fe20000410000 */
[----:B------:R-:W-:-:S02]  /*aa40*/  HADD2.F32 R27, -RZ, R24.H0_H0 ;  /* 0x20000018ff1b7230 */ /* 0x000fc40000004100 */
[----:B------:R-:W-:Y:S01]  /*aa50*/  FMUL.FTZ R4, R33, R28 ;  /* 0x0000001c21047220 */ /* 0x000fe20000410000 */
[----:B------:R-:W-:Y:S02]  /*aa60*/  HADD2.F32 R9, -RZ, R14.H0_H0 ;  /* 0x2000000eff097230 */ /* 0x000fe40000004100 */
[----:B------:R-:W-:Y:S01]  /*aa70*/  FFMA.FTZ R33, R5, R36, R44 ;  /* 0x0000002405217223 */ /* 0x000fe2000001002c */
[C---:B------:R-:W-:Y:S01]  /*aa80*/  FFMA.FTZ R37, R29.reuse, R28, R37 ;  /* 0x0000001c1d257223 */ /* 0x040fe20000010025 */
[C---:B------:R-:W-:Y:S01]  /*aa90*/  FMUL.FTZ R5, R10.reuse, R27 ;  /* 0x0000001b0a057220 */ /* 0x040fe20000410000 */
[----:B------:R-:W-:Y:S01]  /*aaa0*/  FFMA.FTZ R35, R29, R8, -R4 ;  /* 0x000000081d237223 */ /* 0x000fe20000010804 */
[-C--:B------:R-:W-:Y:S01]  /*aab0*/  FMUL.FTZ R29, R10, R9.reuse ;  /* 0x000000090a1d7220 */ /* 0x080fe20000410000 */
[----:B------:R-:W-:Y:S02]  /*aac0*/  HADD2.F32 R34, -RZ, R11.H0_H0 ;  /* 0x2000000bff227230 */ /* 0x000fe40000004100 */
[----:B------:R-:W-:Y:S01]  /*aad0*/  FFMA.FTZ R10, R6, R9, -R5 ;  /* 0x00000009060a7223 */ /* 0x000fe20000010805 */
[----:B------:R-:W-:-:S02]  /*aae0*/  HADD2.F32 R9, -RZ, R21.H1_H1 ;  /* 0x30000015ff097230 */ /* 0x000fc40000004100 */
[----:B------:R-:W-:Y:S01]  /*aaf0*/  FFMA.FTZ R28, R6, R27, R29 ;  /* 0x0000001b061c7223 */ /* 0x000fe2000001001d */
[----:B------:R-:W-:Y:S02]  /*ab00*/  HADD2.F32 R5, -RZ, R13.H1_H1 ;  /* 0x3000000dff057230 */ /* 0x000fe40000004100 */
[----:B------:R-:W-:Y:S02]  /*ab10*/  HADD2.F32 R11, -RZ, R11.H1_H1 ;  /* 0x3000000bff0b7230 */ /* 0x000fe40000004100 */
[C---:B------:R-:W-:Y:S01]  /*ab20*/  FMUL.FTZ R27, R34.reuse, R9 ;  /* 0x00000009221b7220 */ /* 0x040fe20000410000 */
[----:B------:R-:W-:Y:S02]  /*ab30*/  HADD2.F32 R8, -RZ, R24.H1_H1 ;  /* 0x30000018ff087230 */ /* 0x000fe40000004100 */
[----:B------:R-:W-:Y:S01]  /*ab40*/  FMUL.FTZ R34, R34, R5 ;  /* 0x0000000522227220 */ /* 0x000fe20000410000 */
[----:B------:R-:W-:Y:S02]  /*ab50*/  HADD2.F32 R4, -RZ, R14.H1_H1 ;  /* 0x3000000eff047230 */ /* 0x000fe40000004100 */
[----:B------:R-:W-:-:S02]  /*ab60*/  HADD2.F32 R30, -RZ, R7.H0_H0 ;  /* 0x20000007ff1e7230 */ /* 0x000fc40000004100 */
[C---:B------:R-:W-:Y:S01]  /*ab70*/  FMUL.FTZ R6, R11.reuse, R8 ;  /* 0x000000080b067220 */ /* 0x040fe20000410000 */
[----:B------:R-:W-:Y:S02]  /*ab80*/  HADD2.F32 R7, -RZ, R7.H1_H1 ;  /* 0x30000007ff077230 */ /* 0x000fe40000004100 */
[-C--:B------:R-:W-:Y:S01]  /*ab90*/  FMUL.FTZ R29, R11, R4.reuse ;  /* 0x000000040b1d7220 */ /* 0x080fe20000410000 */
[C---:B------:R-:W-:Y:S01]  /*aba0*/  FFMA.FTZ R27, R30.reuse, R5, -R27 ;  /* 0x000000051e1b7223 */ /* 0x040fe2000001081b */
[----:B------:R-:W-:Y:S01]  /*abb0*/  FFMA.FTZ R11, R30, R9, R34 ;  /* 0x000000091e0b7223 */ /* 0x000fe20000010022 */
[C---:B------:R-:W-:Y:S01]  /*abc0*/  FFMA.FTZ R30, R7.reuse, R4, -R6 ;  /* 0x00000004071e7223 */ /* 0x040fe20000010806 */
[----:B------:R-:W-:Y:S01]  /*abd0*/  FFMA.FTZ R34, R7, R8, R29 ;  /* 0x0000000807227223 */ /* 0x000fe2000001001d */
[----:B------:R-:W-:Y:S02]  /*abe0*/  F2FP.F16.F32.PACK_AB R4, R39, R40 ;  /* 0x000000282704723e */ /* 0x000fe400000000ff */
[----:B------:R-:W-:-:S02]  /*abf0*/  F2FP.F16.F32.PACK_AB R5, R38, R31 ;  /* 0x0000001f2605723e */ /* 0x000fc400000000ff */
[----:B------:R-:W-:Y:S02]  /*ac00*/  F2FP.F16.F32.PACK_AB R6, R10, R35 ;  /* 0x000000230a06723e */ /* 0x000fe400000000ff */
[----:B------:R-:W-:Y:S02]  /*ac10*/  F2FP.F16.F32.PACK_AB R7, R30, R27 ;  /* 0x0000001b1e07723e */ /* 0x000fe400000000ff */
[----:B------:R-:W-:Y:S02]  /*ac20*/  F2FP.F16.F32.PACK_AB R8, R41, R42 ;  /* 0x0000002a2908723e */ /* 0x000fe400000000ff */
[----:B------:R-:W-:Y:S01]  /*ac30*/  F2FP.F16.F32.PACK_AB R9, R33, R32 ;  /* 0x000000202109723e */ /* 0x000fe200000000ff */
[----:B------:R1:W-:Y:S01]  /*ac40*/  STS.128 [R200], R4 ;  /* 0x00000004c8007388 */ /* 0x0003e20000000c00 */
[----:B------:R-:W-:Y:S02]  /*ac50*/  F2FP.F16.F32.PACK_AB R10, R28, R37 ;  /* 0x000000251c0a723e */ /* 0x000fe400000000ff */
[----:B------:R-:W-:-:S05]  /*ac60*/  F2FP.F16.F32.PACK_AB R11, R34, R11 ;  /* 0x0000000b220b723e */ /* 0x000fca00000000ff */
[----:B------:R1:W-:Y:S02]  /*ac70*/  STS.128 [R25+0x10400], R8 ;  /* 0x0104000819007388 */ /* 0x0003e40000000c00 */
.L_x_625:
[----:B------:R-:W-:Y:S05]  /*ac80*/  BSYNC B1 ;  /* 0x0000000000017941 */ /* 0x000fea0003800000 */
.L_x_624:
[----:B------:R-:W-:Y:S04]  /*ac90*/  BSSY B1, `(.L_x_626) ;  /* 0x0000059000017945 */ /* 0x000fe80003800000 */
[----:B------:R-:W-:Y:S05]  /*aca0*/  @P2 BRA `(.L_x_627) ;  /* 0x00000004005c2947 */ /* 0x000fea0003800000 */
[----:B-1----:R-:W-:Y:S01]  /*acb0*/  LEA.HI R4, R3, R202, RZ, 0x1d ;  /* 0x000000ca03047211 */ /* 0x002fe200078fe8ff */
[----:B------:R-:W-:Y:S01]  /*acc0*/  HADD2.F32 R35, -RZ, R0.H0_H0 ;  /* 0x20000000ff237230 */ /* 0x000fe20000004100 */
[----:B------:R-:W-:Y:S01]  /*acd0*/  SHF.R.U32.HI R7, RZ, 0x3, R193 ;  /* 0x00000003ff077819 */ /* 0x000fe200000116c1 */
[--C-:B------:R-:W-:Y:S01]  /*ace0*/  HADD2.F32 R37, -RZ, R15.reuse.H0_H0 ;  /* 0x2000000fff257230 */ /* 0x100fe20000004100 */
[----:B------:R-:W-:Y:S01]  /*acf0*/  SHF.R.S32.HI R5, RZ, 0x1f, R4 ;  /* 0x0000001fff057819 */ /* 0x000fe20000011404 */
[----:B------:R-:W-:Y:S02]  /*ad00*/  IMAD.SHL.U32 R6, R4, 0x8, RZ ;  /* 0x0000000804067824 */ /* 0x000fe400078e00ff */
[----:B------:R-:W-:Y:S01]  /*ad10*/  HADD2.F32 R44, -RZ, R20.H0_H0 ;  /* 0x20000014ff2c7230 */ /* 0x000fe20000004100 */
[----:B------:R-:W-:Y:S01]  /*ad20*/  LEA.HI R5, R5, R4, RZ, 0x3 ;  /* 0x0000000405057211 */ /* 0x000fe200078f18ff */
[----:B------:R-:W-:Y:S01]  /*ad30*/  HADD2.F32 R40, -RZ, R12.H0_H0 ;  /* 0x2000000cff287230 */ /* 0x000fe20000004100 */
[----:B------:R-:W-:Y:S01]  /*ad40*/  LOP3.LUT R4, R193, 0x38, R6, 0xf8, !PT ;  /* 0x00000038c1047812 */ /* 0x000fe200078ef806 */
[----:B------:R-:W-:Y:S01]  /*ad50*/  HADD2.F32 R46, -RZ, R15.H1_H1 ;  /* 0x3000000fff2e7230 */ /* 0x000fe20000004100 */
[----:B------:R-:W-:Y:S01]  /*ad60*/  SHF.L.U32 R5, R5, 0xa, RZ ;  /* 0x0000000a05057819 */ /* 0x000fe200000006ff */
[----:B------:R-:W-:Y:S01]  /*ad70*/  HADD2.F32 R42, -RZ, R0.H1_H1 ;  /* 0x30000000ff2a7230 */ /* 0x000fe20000004100 */
[----:B------:R-:W-:Y:S01]  /*ad80*/  LOP3.LUT R8, R4, R7, RZ, 0x3c, !PT ;  /* 0x0000000704087212 */ /* 0x000fe200078e3cff */
[----:B------:R-:W-:Y:S01]  /*ad90*/  HADD2.F32 R43, -RZ, R20.H1_H1 ;  /* 0x30000014ff2b7230 */ /* 0x000fe20000004100 */
[----:B------:R-:W-:Y:S01]  /*ada0*/  LOP3.LUT R9, R5, 0x7fffe000, RZ, 0xc0, !PT ;  /* 0x7fffe00005097812 */ /* 0x000fe200078ec0ff */
[----:B------:R-:W-:Y:S01]  /*adb0*/  HADD2.F32 R39, -RZ, R12.H1_H1 ;  /* 0x3000000cff277230 */ /* 0x000fe20000004100 */
[----:B------:R-:W1:Y:S01]  /*adc0*/  LDS.128 R4, [R217] ;  /* 0x00000000d9047984 */ /* 0x000e620000000c00 */
[----:B------:R-:W-:Y:S01]  /*add0*/  HADD2.F32 R45, -RZ, R21.H0_H0 ;  /* 0x20000015ff2d7230 */ /* 0x000fe20000004100 */
[----:B------:R-:W-:Y:S01]  /*ade0*/  IADD3 R9, R8, R9, R197 ;  /* 0x0000000908097210 */ /* 0x000fe20007ffe0c5 */
[----:B------:R-:W-:-:S04]  /*adf0*/  HADD2.F32 R41, -RZ, R13.H0_H0 ;  /* 0x2000000dff297230 */ /* 0x000fc80000004100 */
        /* <DEDUP_REMOVED lines=10> */
[--C-:B------:R-:W-:Y:S02]  /*aea0*/  HADD2.F32 R32, -RZ, R9.reuse.H0_H0 ;  /* 0x20000009ff207230 */ /* 0x100fe40000004100 */
[-C--:B------:R-:W-:Y:S01]  /*aeb0*/  FMUL.FTZ R36, R37, R31.reuse ;  /* 0x0000001f25247220 */ /* 0x080fe20000410000 */
[C---:B------:R-:W-:Y:S01]  /*aec0*/  FMUL.FTZ R38, R35.reuse, R31 ;  /* 0x0000001f23267220 */ /* 0x040fe20000410000 */
[----:B------:R-:W-:Y:S02]  /*aed0*/  HADD2.F32 R9, -RZ, R9.H1_H1 ;  /* 0x30000009ff097230 */ /* 0x000fe40000004100 */
[-C--:B------:R-:W-:Y:S01]  /*aee0*/  FMUL.FTZ R31, R44, R8.reuse ;  /* 0x000000082c1f7220 */ /* 0x080fe20000410000 */
[-C--:B------:R-:W-:Y:S01]  /*aef0*/  FFMA.FTZ R36, R35, R27.reuse, -R36 ;  /* 0x0000001b23247223 */ /* 0x080fe20000010824 */
[----:B------:R-:W-:Y:S01]  /*af00*/  FFMA.FTZ R38, R37, R27, R38 ;  /* 0x0000001b25267223 */ /* 0x000fe20000010026 */
[----:B------:R-:W-:Y:S01]  /*af10*/  FMUL.FTZ R27, R40, R8 ;  /* 0x00000008281b7220 */ /* 0x000fe20000410000 */
[----:B------:R-:W-:Y:S01]  /*af20*/  FMUL.FTZ R35, R46, R32 ;  /* 0x000000202e237220 */ /* 0x000fe20000410000 */
[----:B------:R-:W-:-:S02]  /*af30*/  HADD2.F32 R33, -RZ, R10.H0_H0 ;  /* 0x2000000aff217230 */ /* 0x000fc40000004100 */
[----:B------:R-:W-:Y:S01]  /*af40*/  FFMA.FTZ R31, R40, R4, -R31 ;  /* 0x00000004281f7223 */ /* 0x000fe2000001081f */
[----:B------:R-:W-:Y:S01]  /*af50*/  FMUL.FTZ R37, R42, R32 ;  /* 0x000000202a257220 */ /* 0x000fe20000410000 */
[----:B------:R-:W-:Y:S01]  /*af60*/  FFMA.FTZ R27, R44, R4, R27 ;  /* 0x000000042c1b7223 */ /* 0x000fe2000001001b */
[----:B------:R-:W-:Y:S02]  /*af70*/  HADD2.F32 R10, -RZ, R10.H1_H1 ;  /* 0x3000000aff0a7230 */ /* 0x000fe40000004100 */
[-C--:B------:R-:W-:Y:S01]  /*af80*/  FMUL.FTZ R4, R43, R9.reuse ;  /* 0x000000092b047220 */ /* 0x080fe20000410000 */
[----:B------:R-:W-:Y:S01]  /*af90*/  FMUL.FTZ R8, R39, R9 ;  /* 0x0000000927087220 */ /* 0x000fe20000410000 */
[----:B------:R-:W-:Y:S02]  /*afa0*/  HADD2.F32 R44, -RZ, R24.H0_H0 ;  /* 0x20000018ff2c7230 */ /* 0x000fe40000004100 */
[-C--:B------:R-:W-:Y:S01]  /*afb0*/  FFMA.FTZ R35, R42, R28.reuse, -R35 ;  /* 0x0000001c2a237223 */ /* 0x080fe20000010823 */
[----:B------:R-:W-:Y:S01]  /*afc0*/  FFMA.FTZ R37, R46, R28, R37 ;  /* 0x0000001c2e257223 */ /* 0x000fe20000010025 */
[----:B------:R-:W-:-:S02]  /*afd0*/  HADD2.F32 R42, -RZ, R14.H0_H0 ;  /* 0x2000000eff2a7230 */ /* 0x000fc40000004100 */
[-C--:B------:R-:W-:Y:S01]  /*afe0*/  FFMA.FTZ R28, R39, R5.reuse, -R4 ;  /* 0x00000005271c7223 */ /* 0x080fe20000010804 */
[----:B------:R-:W-:Y:S01]  /*aff0*/  FFMA.FTZ R32, R43, R5, R8 ;  /* 0x000000052b207223 */ /* 0x000fe20000010008 */
[-C--:B------:R-:W-:Y:S01]  /*b000*/  FMUL.FTZ R4, R45, R33.reuse ;  /* 0x000000212d047220 */ /* 0x080fe20000410000 */
[-C--:B------:R-:W-:Y:S01]  /*b010*/  FMUL.FTZ R5, R44, R10.reuse ;  /* 0x0000000a2c057220 */ /* 0x080fe20000410000 */
[C---:B------:R-:W-:Y:S01]  /*b020*/  FMUL.FTZ R40, R41.reuse, R33 ;  /* 0x0000002129287220 */ /* 0x040fe20000410000 */
[C---:B------:R-:W-:Y:S01]  /*b030*/  FMUL.FTZ R9, R42.reuse, R10 ;  /* 0x0000000a2a097220 */ /* 0x040fe20000410000 */
[--C-:B------:R-:W-:Y:S02]  /*b040*/  HADD2.F32 R34, -RZ, R11.reuse.H0_H0 ;  /* 0x2000000bff227230 */ /* 0x100fe40000004100 */
[----:B------:R-:W-:Y:S01]  /*b050*/  FFMA.FTZ R33, R41, R29, -R4 ;  /* 0x0000001d29217223 */ /* 0x000fe20000010804 */
[----:B------:R-:W-:Y:S01]  /*b060*/  FFMA.FTZ R10, R42, R6, -R5 ;  /* 0x000000062a0a7223 */ /* 0x000fe20000010805 */
[----:B------:R-:W-:-:S02]  /*b070*/  HADD2.F32 R11, -RZ, R11.H1_H1 ;  /* 0x3000000bff0b7230 */ /* 0x000fc40000004100 */
[----:B------:R-:W-:Y:S01]  /*b080*/  FFMA.FTZ R40, R45, R29, R40 ;  /* 0x0000001d2d287223 */ /* 0x000fe20000010028 */
[----:B------:R-:W-:Y:S02]  /*b090*/  HADD2.F32 R42, -RZ, R21.H1_H1 ;  /* 0x30000015ff2a7230 */ /* 0x000fe40000004100 */
[----:B------:R-:W-:Y:S01]  /*b0a0*/  FFMA.FTZ R29, R44, R6, R9 ;  /* 0x000000062c1d7223 */ /* 0x000fe20000010009 */
[----:B------:R-:W-:Y:S02]  /*b0b0*/  HADD2.F32 R41, -RZ, R24.H1_H1 ;  /* 0x30000018ff297230 */ /* 0x000fe40000004100 */
[----:B------:R-:W-:Y:S02]  /*b0c0*/  HADD2.F32 R8, -RZ, R13.H1_H1 ;  /* 0x3000000dff087230 */ /* 0x000fe40000004100 */
[----:B------:R-:W-:Y:S01]  /*b0d0*/  FMUL.FTZ R5, R42, R34 ;  /* 0x000000222a057220 */ /* 0x000fe20000410000 */
[----:B------:R-:W-:Y:S02]  /*b0e0*/  HADD2.F32 R39, -RZ, R14.H1_H1 ;  /* 0x3000000eff277230 */ /* 0x000fe40000004100 */
[----:B------:R-:W-:Y:S01]  /*b0f0*/  FMUL.FTZ R4, R41, R11 ;  /* 0x0000000b29047220 */ /* 0x000fe20000410000 */
[----:B------:R-:W-:-:S02]  /*b100*/  HADD2.F32 R30, -RZ, R7.H0_H0 ;  /* 0x20000007ff1e7230 */ /* 0x000fc40000004100 */
[C---:B------:R-:W-:Y:S01]  /*b110*/  FMUL.FTZ R9, R8.reuse, R34 ;  /* 0x0000002208097220 */ /* 0x040fe20000410000 */
[----:B------:R-:W-:Y:S02]  /*b120*/  HADD2.F32 R7, -RZ, R7.H1_H1 ;  /* 0x30000007ff077230 */ /* 0x000fe40000004100 */
[C---:B------:R-:W-:Y:S01]  /*b130*/  FMUL.FTZ R6, R39.reuse, R11 ;  /* 0x0000000b27067220 */ /* 0x040fe20000410000 */
[-C--:B------:R-:W-:Y:S01]  /*b140*/  FFMA.FTZ R11, R8, R30.reuse, -R5 ;  /* 0x0000001e080b7223 */ /* 0x080fe20000010805 */
[----:B------:R-:W-:Y:S01]  /*b150*/  FFMA.FTZ R30, R42, R30, R9 ;  /* 0x0000001e2a1e7223 */ /* 0x000fe20000010009 */
[-C--:B------:R-:W-:Y:S01]  /*b160*/  FFMA.FTZ R34, R39, R7.reuse, -R4 ;  /* 0x0000000727227223 */ /* 0x080fe20000010804 */
        /* <DEDUP_REMOVED lines=11> */
.L_x_627:
[----:B------:R-:W-:Y:S05]  /*b220*/  BSYNC B1 ;  /* 0x0000000000017941 */ /* 0x000fea0003800000 */
.L_x_626:
[----:B------:R-:W-:Y:S04]  /*b230*/  BSSY B1, `(.L_x_628) ;  /* 0x0000059000017945 */ /* 0x000fe80003800000 */
[----:B------:R-:W-:Y:S05]  /*b240*/  @P1 BRA `(.L_x_629) ;  /* 0x00000004005c1947 */ /* 0x000fea0003800000 */
[----:B-12---:R-:W-:Y:S01]  /*b250*/  LEA.HI R4, R3, R202, RZ, 0x1d ;  /* 0x000000ca03047211 */ /* 0x006fe200078fe8ff */
        /* <DEDUP_REMOVED lines=9> */
[----:B------:R-:W-:-:S02]  /*b2f0*/  HADD2.F32 R46, -RZ, R15.H1_H1 ;  /* 0x3000000fff2e7230 */ /* 0x000fc40000004100 */
[----:B------:R-:W-:Y:S01]  /*b300*/  IMAD.SHL.U32 R7, R7, 0x400, RZ ;  /* 0x0000040007077824 */ /* 0x000fe200078e00ff */
[----:B------:R-:W-:Y:S01]  /*b310*/  LOP3.LUT R9, R4, R6, RZ, 0x3c, !PT ;  /* 0x0000000604097212 */ /* 0x000fe200078e3cff */
[----:B------:R-:W-:Y:S02]  /*b320*/  HADD2.F32 R42, -RZ, R0.H1_H1 ;  /* 0x30000000ff2a7230 */ /* 0x000fe40000004100 */
[----:B------:R-:W-:Y:S01]  /*b330*/  HADD2.F32 R43, -RZ, R20.H1_H1 ;  /* 0x30000014ff2b7230 */ /* 0x000fe20000004100 */
[----:B------:R-:W-:Y:S01]  /*b340*/  LOP3.LUT R8, R7, 0x7fffe000, RZ, 0xc0, !PT ;  /* 0x7fffe00007087812 */ /* 0x000fe200078ec0ff */
[----:B------:R-:W-:Y:S01]  /*b350*/  HADD2.F32 R39, -RZ, R12.H1_H1 ;  /* 0x3000000cff277230 */ /* 0x000fe20000004100 */
[----:B------:R-:W1:Y:S01]  /*b360*/  LDS.128 R4, [R216] ;  /* 0x00000000d8047984 */ /* 0x000e620000000c00 */
[----:B------:R-:W-:Y:S01]  /*b370*/  HADD2.F32 R45, -RZ, R21.H0_H0 ;  /* 0x20000015ff2d7230 */ /* 0x000fe20000004100 */
[----:B------:R-:W-:Y:S01]  /*b380*/  IADD3 R9, R9, R8, R196 ;  /* 0x0000000809097210 */ /* 0x000fe20007ffe0c4 */
[----:B------:R-:W-:-:S03]  /*b390*/  HADD2.F32 R41, -RZ, R13.H0_H0 ;  /* 0x2000000dff297230 */ /* 0x000fc60000004100 */
[----:B0-----:R-:W-:-:S05]  /*b3a0*/  LEA R25, R9, R156, 0x1 ;  /* 0x0000009c09197211 */ /* 0x001fca00078e08ff */
        /* <DEDUP_REMOVED lines=65> */
.L_x_629:
[----:B------:R-:W-:Y:S05]  /*b7c0*/  BSYNC B1 ;  /* 0x0000000000017941 */ /* 0x000fea0003800000 */
.L_x_628:
[----:B------:R-:W-:Y:S05]  /*b7d0*/  @P0 BRA `(.L_x_616) ;  /* 0x0000000400580947 */ /* 0x000fea0003800000 */
[----:B------:R-:W-:Y:S01]  /*b7e0*/  LEA.HI R3, R3, R202, RZ, 0x1d ;  /* 0x000000ca03037211 */ /* 0x000fe200078fe8ff */
[--C-:B------:R-:W-:Y:S02]  /*b7f0*/  HADD2.F32 R37, -RZ, R15.reuse.H0_H0 ;  /* 0x2000000fff257230 */ /* 0x100fe40000004100 */
[----:B------:R-:W-:Y:S01]  /*b800*/  HADD2.F32 R35, -RZ, R0.H0_H0 ;  /* 0x20000000ff237230 */ /* 0x000fe20000004100 */
[----:B-123--:R-:W-:Y:S01]  /*b810*/  SHF.R.S32.HI R6, RZ, 0x1f, R3 ;  /* 0x0000001fff067819 */ /* 0x00efe20000011403 */
[----:B------:R-:W-:Y:S02]  /*b820*/  IMAD.SHL.U32 R4, R3, 0x8, RZ ;  /* 0x0000000803047824 */ /* 0x000fe400078e00ff */
[----:B------:R-:W-:Y:S01]  /*b830*/  HADD2.F32 R38, -RZ, R20.H0_H0 ;  /* 0x20000014ff267230 */ /* 0x000fe20000004100 */
[----:B------:R-:W-:Y:S01]  /*b840*/  LEA.HI R6, R6, R3, RZ, 0x3 ;  /* 0x0000000306067211 */ /* 0x000fe200078f18ff */
[----:B------:R-:W-:Y:S01]  /*b850*/  HADD2.F32 R36, -RZ, R12.H0_H0 ;  /* 0x2000000cff247230 */ /* 0x000fe20000004100 */
[----:B------:R-:W-:Y:S01]  /*b860*/  LOP3.LUT R4, R159, 0x38, R4, 0xf8, !PT ;  /* 0x000000389f047812 */ /* 0x000fe200078ef804 */
[----:B------:R-:W-:-:S02]  /*b870*/  HADD2.F32 R39, -RZ, R15.H1_H1 ;  /* 0x3000000fff277230 */ /* 0x000fc40000004100 */
[----:B------:R-:W-:Y:S01]  /*b880*/  IMAD.SHL.U32 R6, R6, 0x400, RZ ;  /* 0x0000040006067824 */ /* 0x000fe200078e00ff */
[----:B------:R-:W-:-:S04]  /*b890*/  LOP3.LUT R8, R4, R229, RZ, 0x3c, !PT ;  /* 0x000000e504087212 */ /* 0x000fc800078e3cff */
[----:B------:R-:W-:Y:S02]  /*b8a0*/  LOP3.LUT R3, R6, 0x7fffe000, RZ, 0xc0, !PT ;  /* 0x7fffe00006037812 */ /* 0x000fe400078ec0ff */
[----:B------:R-:W0:Y:S02]  /*b8b0*/  LDS.128 R4, [R215] ;  /* 0x00000000d7047984 */ /* 0x000e240000000c00 */
[----:B------:R-:W-:-:S05]  /*b8c0*/  IADD3 R3, R8, R3, R195 ;  /* 0x0000000308037210 */ /* 0x000fca0007ffe0c3 */
[----:B------:R-:W-:-:S05]  /*b8d0*/  IMAD R3, R3, 0x2, R156 ;  /* 0x0000000203037824 */ /* 0x000fca00078e029c */
[----:B------:R-:W1:Y:S01]  /*b8e0*/  LDS.128 R8, [R3+0x10400] ;  /* 0x0104000003087984 */ /* 0x000e620000000c00 */
[--C-:B0-----:R-:W-:Y:S02]  /*b8f0*/  HADD2.F32 R25, -RZ, R4.reuse.H0_H0 ;  /* 0x20000004ff197230 */ /* 0x101fe40000004100 */
[----:B------:R-:W-:Y:S02]  /*b900*/  HADD2.F32 R4, -RZ, R4.H1_H1 ;  /* 0x30000004ff047230 */ /* 0x000fe40000004100 */
[--C-:B------:R-:W-:Y:S02]  /*b910*/  HADD2.F32 R27, -RZ, R5.reuse.H0_H0 ;  /* 0x20000005ff1b7230 */ /* 0x100fe40000004100 */
[----:B------:R-:W-:Y:S02]  /*b920*/  HADD2.F32 R5, -RZ, R5.H1_H1 ;  /* 0x30000005ff057230 */ /* 0x000fe40000004100 */
[--C-:B------:R-:W-:Y:S02]  /*b930*/  HADD2.F32 R28, -RZ, R6.reuse.H0_H0 ;  /* 0x20000006ff1c7230 */ /* 0x100fe40000004100 */
[----:B------:R-:W-:-:S02]  /*b940*/  HADD2.F32 R6, -RZ, R6.H1_H1 ;  /* 0x30000006ff067230 */ /* 0x000fc40000004100 */
[--C-:B-1----:R-:W-:Y:S02]  /*b950*/  HADD2.F32 R30, -RZ, R8.reuse.H0_H0 ;  /* 0x20000008ff1e7230 */ /* 0x102fe40000004100 */
[----:B------:R-:W-:Y:S02]  /*b960*/  HADD2.F32 R8, -RZ, R8.H1_H1 ;  /* 0x30000008ff087230 */ /* 0x000fe40000004100 */
[--C-:B------:R-:W-:Y:S02]  /*b970*/  HADD2.F32 R31, -RZ, R9.reuse.H0_H0 ;  /* 0x20000009ff1f7230 */ /* 0x100fe40000004100 */
[-C--:B------:R-:W-:Y:S01]  /*b980*/  FMUL.FTZ R34, R37, R30.reuse ;  /* 0x0000001e25227220 */ /* 0x080fe20000410000 */
[C---:B------:R-:W-:Y:S01]  /*b990*/  FMUL.FTZ R30, R35.reuse, R30 ;  /* 0x0000001e231e7220 */ /* 0x040fe20000410000 */
[----:B------:R-:W-:Y:S02]  /*b9a0*/  HADD2.F32 R9, -RZ, R9.H1_H1 ;  /* 0x30000009ff097230 */ /* 0x000fe40000004100 */
[----:B------:R-:W-:Y:S01]  /*b9b0*/  FMUL.FTZ R15, R38, R8 ;  /* 0x00000008260f7220 */ /* 0x000fe20000410000 */
[----:B------:R-:W-:Y:S01]  /*b9c0*/  FFMA.FTZ R34, R35, R25, -R34 ;  /* 0x0000001923227223 */ /* 0x000fe20000010822 */
[----:B------:R-:W-:-:S02]  /*b9d0*/  HADD2.F32 R35, -RZ, R0.H1_H1 ;  /* 0x30000000ff237230 */ /* 0x000fc40000004100 */
[----:B------:R-:W-:Y:S01]  /*b9e0*/  FFMA.FTZ R30, R37, R25, R30 ;  /* 0x00000019251e7223 */ /* 0x000fe2000001001e */
[C---:B------:R-:W-:Y:S01]  /*b9f0*/  FMUL.FTZ R25, R36.reuse, R8 ;  /* 0x0000000824197220 */ /* 0x040fe20000410000 */
[----:B------:R-:W-:Y:S02]  /*ba00*/  HADD2.F32 R37, -RZ, R20.H1_H1 ;  /* 0x30000014ff257230 */ /* 0x000fe40000004100 */
[-C--:B------:R-:W-:Y:S01]  /*ba10*/  FMUL.FTZ R0, R39, R31.reuse ;  /* 0x0000001f27007220 */ /* 0x080fe20000410000 */
[C---:B------:R-:W-:Y:S01]  /*ba20*/  FMUL.FTZ R8, R35.reuse, R31 ;  /* 0x0000001f23087220 */ /* 0x040fe20000410000 */
[----:B------:R-:W-:Y:S02]  /*ba30*/  HADD2.F32 R31, -RZ, R12.H1_H1 ;  /* 0x3000000cff1f7230 */ /* 0x000fe40000004100 */
[-C--:B------:R-:W-:Y:S01]  /*ba40*/  FFMA.FTZ R15, R36, R4.reuse, -R15 ;  /* 0x00000004240f7223 */ /* 0x080fe2000001080f */
[----:B------:R-:W-:Y:S01]  /*ba50*/  FFMA.FTZ R25, R38, R4, R25 ;  /* 0x0000000426197223 */ /* 0x000fe20000010019 */
[----:B------:R-:W-:Y:S01]  /*ba60*/  FFMA.FTZ R0, R35, R27, -R0 ;  /* 0x0000001b23007223 */ /* 0x000fe20000010800 */
[----:B------:R-:W-:Y:S01]  /*ba70*/  FMUL.FTZ R4, R37, R9 ;  /* 0x0000000925047220 */ /* 0x000fe20000410000 */
[----:B------:R-:W-:-:S02]  /*ba80*/  HADD2.F32 R32, -RZ, R10.H0_H0 ;  /* 0x2000000aff207230 */ /* 0x000fc40000004100 */
[----:B------:R-:W-:Y:S01]  /*ba90*/  FFMA.FTZ R27, R39, R27, R8 ;  /* 0x0000001b271b7223 */ /* 0x000fe20000010008 */
[----:B------:R-:W-:Y:S02]  /*baa0*/  HADD2.F32 R10, -RZ, R10.H1_H1 ;  /* 0x3000000aff0a7230 */ /* 0x000fe40000004100 */
[C---:B------:R-:W-:Y:S01]  /*bab0*/  FMUL.FTZ R8, R31.reuse, R9 ;  /* 0x000000091f087220 */ /* 0x040fe20000410000 */
[----:B------:R-:W-:Y:S02]  /*bac0*/  HADD2.F32 R38, -RZ, R24.H0_H0 ;  /* 0x20000018ff267230 */ /* 0x000fe40000004100 */
[-C--:B------:R-:W-:Y:S01]  /*bad0*/  FFMA.FTZ R9, R31, R5.reuse, -R4 ;  /* 0x000000051f097223 */ /* 0x080fe20000010804 */
[----:B------:R-:W-:Y:S02]  /*bae0*/  HADD2.F32 R4, -RZ, R14.H0_H0 ;  /* 0x2000000eff047230 */ /* 0x000fe40000004100 */
[----:B------:R-:W-:Y:S01]  /*baf0*/  FFMA.FTZ R12, R37, R5, R8 ;  /* 0x00000005250c7223 */ /* 0x000fe20000010008 */
[----:B------:R-:W-:-:S02]  /*bb00*/  HADD2.F32 R33, -RZ, R11.H0_H0 ;  /* 0x2000000bff217230 */ /* 0x000fc40000004100 */
[-C--:B------:R-:W-:Y:S01]  /*bb10*/  FMUL.FTZ R5, R38, R10.reuse ;  /* 0x0000000a26057220 */ /* 0x080fe20000410000 */
[----:B------:R-:W-:Y:S02]  /*bb20*/  HADD2.F32 R36, -RZ, R21.H0_H0 ;  /* 0x20000015ff247230 */ /* 0x000fe40000004100 */
[C---:B------:R-:W-:Y:S01]  /*bb30*/  FMUL.FTZ R37, R4.reuse, R10 ;  /* 0x0000000a04257220 */ /* 0x040fe20000410000 */
[----:B------:R-:W-:Y:S02]  /*bb40*/  HADD2.F32 R11, -RZ, R11.H1_H1 ;  /* 0x3000000bff0b7230 */ /* 0x000fe40000004100 */
[----:B------:R-:W-:Y:S01]  /*bb50*/  FFMA.FTZ R10, R4, R6, -R5 ;  /* 0x00000006040a7223 */ /* 0x000fe20000010805 */
[----:B------:R-:W-:Y:S02]  /*bb60*/  HADD2.F32 R20, -RZ, R13.H0_H0 ;  /* 0x2000000dff147230 */ /* 0x000fe40000004100 */
[----:B------:R-:W-:Y:S01]  /*bb70*/  FMUL.FTZ R31, R36, R32 ;  /* 0x00000020241f7220 */ /* 0x000fe20000410000 */
[----:B------:R-:W-:-:S02]  /*bb80*/  HADD2.F32 R21, -RZ, R21.H1_H1 ;  /* 0x30000015ff157230 */ /* 0x000fc40000004100 */
[----:B------:R-:W-:Y:S02]  /*bb90*/  HADD2.F32 R39, -RZ, R24.H1_H1 ;  /* 0x30000018ff277230 */ /* 0x000fe40000004100 */
[----:B------:R-:W-:Y:S01]  /*bba0*/  FMUL.FTZ R35, R20, R32 ;  /* 0x0000002014237220 */ /* 0x000fe20000410000 */
[----:B------:R-:W-:Y:S02]  /*bbb0*/  HADD2.F32 R13, -RZ, R13.H1_H1 ;  /* 0x3000000dff0d7230 */ /* 0x000fe40000004100 */
[----:B------:R-:W-:Y:S01]  /*bbc0*/  FMUL.FTZ R4, R21, R33 ;  /* 0x0000002115047220 */ /* 0x000fe20000410000 */
[----:B------:R-:W-:Y:S02]  /*bbd0*/  HADD2.F32 R5, -RZ, R14.H1_H1 ;  /* 0x3000000eff057230 */ /* 0x000fe40000004100 */
[----:B------:R-:W-:Y:S01]  /*bbe0*/  FFMA.FTZ R14, R38, R6, R37 ;  /* 0x00000006260e7223 */ /* 0x000fe20000010025 */
[--C-:B------:R-:W-:Y:S02]  /*bbf0*/  HADD2.F32 R29, -RZ, R7.reuse.H0_H0 ;  /* 0x20000007ff1d7230 */ /* 0x100fe40000004100 */
[----:B------:R-:W-:Y:S01]  /*bc00*/  FMUL.FTZ R8, R39, R11 ;  /* 0x0000000b27087220 */ /* 0x000fe20000410000 */
[----:B------:R-:W-:-:S02]  /*bc10*/  HADD2.F32 R7, -RZ, R7.H1_H1 ;  /* 0x30000007ff077230 */ /* 0x000fc40000004100 */
[----:B------:R-:W-:Y:S01]  /*bc20*/  FMUL.FTZ R6, R13, R33 ;  /* 0x000000210d067220 */ /* 0x000fe20000410000 */
[----:B------:R-:W-:Y:S01]  /*bc30*/  FMUL.FTZ R24, R5, R11 ;  /* 0x0000000b05187220 */ /* 0x000fe20000410000 */
[-C--:B------:R-:W-:Y:S01]  /*bc40*/  FFMA.FTZ R31, R20, R28.reuse, -R31 ;  /* 0x0000001c141f7223 */ /* 0x080fe2000001081f */
[----:B------:R-:W-:Y:S01]  /*bc50*/  FFMA.FTZ R11, R13, R29, -R4 ;  /* 0x0000001d0d0b7223 */ /* 0x000fe20000010804 */
[----:B------:R-:W-:Y:S01]  /*bc60*/  FFMA.FTZ R20, R5, R7, -R8 ;  /* 0x0000000705147223 */ /* 0x000fe20000010808 */
[----:B------:R-:W-:Y:S01]  /*bc70*/  FFMA.FTZ R35, R36, R28, R35 ;  /* 0x0000001c24237223 */ /* 0x000fe20000010023 */
[----:B------:R-:W-:Y:S01]  /*bc80*/  FFMA.FTZ R29, R21, R29, R6 ;  /* 0x0000001d151d7223 */ /* 0x000fe20000010006 */
        /* <DEDUP_REMOVED lines=11> */
.L_x_616:
[----:B------:R-:W-:Y:S05]  /*bd40*/  BSYNC B0 ;  /* 0x0000000000007941 */ /* 0x000fea0003800000 */
.L_x_597:
[----:B------:R-:W-:Y:S01]  /*bd50*/  @!PT LDS RZ, [RZ] ;  /* 0x00000000fffff984 */ /* 0x000fe20000000800 */
[----:B------:R-:W-:Y:S01]  /*bd60*/  @!PT LDS RZ, [RZ] ;  /* 0x00000000fffff984 */ /* 0x000fe20000000800 */
[----:B------:R-:W-:Y:S01]  /*bd70*/  @!PT LDS RZ, [RZ] ;  /* 0x00000000fffff984 */ /* 0x000fe20000000800 */
[----:B------:R-:W-:Y:S01]  /*bd80*/  @!PT LDS RZ, [RZ] ;  /* 0x00000000fffff984 */ /* 0x000fe20000000800 */
[----:B------:R5:W-:Y:S06]  /*bd90*/  MEMBAR.ALL.CTA ;  /* 0x0000000000007992 */ /* 0x000bec0000008000 */
[----:B-----5:R-:W5:Y:S01]  /*bda0*/  FENCE.VIEW.ASYNC.S ;  /* 0x00000000000073c6 */ /* 0x020f620000000000 */
[----:B------:R-:W-:Y:S05]  /*bdb0*/  WARPSYNC.ALL ;  /* 0x0000000000007948 */ /* 0x000fea0003800000 */
[----:B-----5:R-:W-:Y:S06]  /*bdc0*/  BAR.SYNC.DEFER_BLOCKING 0xd, 0x100 ;  /* 0x0344000000007b1d */ /* 0x020fec0000010000 */
.L_x_595:
[----:B------:R-:W-:-:S13]  /*bdd0*/  ISETP.NE.AND P0, PT, R157, 0x3, PT ;  /* 0x000000039d00780c */ /* 0x000fda0003f05270 */
[----:B------:R-:W-:Y:S05]  /*bde0*/  @!P0 BRA `(.L_x_630) ;  /* 0x0000000000048947 */ /* 0x000fea0003800000 */
[----:B------:R-:W-:Y:S01]  /*bdf0*/  BPT.TRAP 0x1 ;  /* 0x000000040000795c */ /* 0x000fe20000300000 */
.L_x_630:
[----:B-12-4-:R-:W-:Y:S02]  /*be00*/  LEA R3, R152, R156, 0x3 ;  /* 0x0000009c98037211 */ /* 0x016fe400078e18ff */
[----:B------:R-:W-:-:S04]  /*be10*/  SHF.L.U32 R0, R158, 0x1f, RZ ;  /* 0x0000001f9e007819 */ /* 0x000fc800000006ff */
[----:B------:R1:W2:Y:S01]  /*be20*/  SYNCS.PHASECHK.TRANS64.TRYWAIT P1, [R3+URZ+0x28830], R0 ;  /* 0x02883000030075a7 */ /* 0x0002a2000802017f */
[----:B------:R-:W-:Y:S05]  /*be30*/  @!P0 BRA `(.L_x_631) ;  /* 0x0000000000048947 */ /* 0x000fea0003800000 */
[----:B------:R-:W-:Y:S01]  /*be40*/  BPT.TRAP 0x1 ;  /* 0x000000040000795c */ /* 0x000fe20000300000 */
.L_x_631:
[----:B------:R-:W-:Y:S01]  /*be50*/  IMAD.MOV.U32 R151, RZ, RZ, RZ ;  /* 0x000000ffff977224 */ /* 0x000fe200078e00ff */
[----:B--2---:R-:W-:Y:S06]  /*be60*/  @P1 BRA `(.L_x_632) ;  /* 0x0000000000081947 */ /* 0x004fec0003800000 */
[----:B------:R-:W2:Y:S02]  /*be70*/  SYNCS.PHASECHK.TRANS64.TRYWAIT P1, [R3+URZ+0x28830], R0 ;  /* 0x02883000030075a7 */ /* 0x000ea4000802017f */
[----:B--2---:R-:W-:Y:S05]  /*be80*/  @!P1 BRA `(.L_x_633) ;  /* 0x000000ec002c9947 */ /* 0x004fea0003800000 */
.L_x_632:
[----:B------:R-:W-:Y:S05]  /*be90*/  WARPSYNC.ALL ;  /* 0x0000000000007948 */ /* 0x000fea0003800000 */
[----:B-12---:R-:W-:Y:S01]  /*bea0*/  VIADD R0, R156, 0x18400 ;  /* 0x000184009c007836 */ /* 0x006fe20000000000 */
[----:B------:R-:W-:Y:S01]  /*beb0*/  R2UR UR4, R26 ;  /* 0x000000001a0472ca */ /* 0x000fe200000e0000 */
[----:B------:R-:W-:Y:S01]  /*bec0*/  UMOV UR5, 0x40000040 ;  /* 0x4000004000057882 */ /* 0x000fe20000000000 */
[----:B0--3--:R-:W-:Y:S01]  /*bed0*/  MOV R5, 0x40000040 ;  /* 0x4000004000057802 */ /* 0x009fe20000000f00 */
[----:B-----5:R-:W-:Y:S01]  /*bee0*/  WARPGROUP.ARRIVE ;  /* 0x00000000000079c5 */ /* 0x020fe20000000000 */
[----:B------:R-:W-:Y:S01]  /*bef0*/  SHF.R.U32.HI R0, RZ, 0x4, R0 ;  /* 0x00000004ff007819 */ /* 0x000fe20000011600 */
[----:B------:R-:W-:Y:S01]  /*bf00*/  IMAD.MOV.U32 R7, RZ, RZ, 0x40000040 ;  /* 0x40000040ff077424 */ /* 0x000fe200078e00ff */
[----:B------:R-:W-:Y:S01]  /*bf10*/  R2UR UR7, R5 ;  /* 0x00000000050772ca */ /* 0x000fe200000e0000 */
[----:B------:R-:W-:Y:S01]  /*bf20*/  UMOV UR9, 0x40000040 ;  /* 0x4000004000097882 */ /* 0x000fe20000000000 */
[----:B------:R-:W-:Y:S01]  /*bf30*/  LOP3.LUT R0, R0, 0x3fff, RZ, 0xc0, !PT ;  /* 0x00003fff00007812 */ /* 0x000fe200078ec0ff */
[----:B------:R-:W-:Y:S01]  /*bf40*/  UMOV UR13, 0x40000040 ;  /* 0x40000040000d7882 */ /* 0x000fe20000000000 */
[----:B------:R-:W-:Y:S01]  /*bf50*/  R2UR UR11, R7 ;  /* 0x00000000070b72ca */ /* 0x000fe200000e0000 */
[----:B------:R-:W-:Y:S01]  /*bf60*/  UMOV UR17, 0x40000040 ;  /* 0x4000004000117882 */ /* 0x000fe20000000000 */
[----:B------:R-:W-:Y:S01]  /*bf70*/  LOP3.LUT R0, R0, 0x10000, RZ, 0xfc, !PT ;  /* 0x0001000000007812 */ /* 0x000fe200078efcff */
[----:B------:R-:W-:Y:S01]  /*bf80*/  ULOP3.LUT UR4, UR4, 0x10000, URZ, 0xfc, !UPT ;  /* 0x0001000004047892 */ /* 0x000fe2000f8efc3f */
[----:B------:R-:W-:Y:S01]  /*bf90*/  MOV R7, 0x40000040 ;  /* 0x4000004000077802 */ /* 0x000fe20000000f00 */
[----:B------:R-:W-:Y:S01]  /*bfa0*/  UMOV UR21, 0x40000040 ;  /* 0x4000004000157882 */ /* 0x000fe20000000000 */
[----:B------:R-:W-:Y:S01]  /*bfb0*/  UMOV UR25, 0x40000040 ;  /* 0x4000004000197882 */ /* 0x000fe20000000000 */
[----:B------:R-:W-:Y:S01]  /*bfc0*/  IMAD R4, R152, 0x800, R0 ;  /* 0x0000080098047824 */ /* 0x000fe200078e0200 */
[----:B------:R-:W-:Y:S01]  /*bfd0*/  UIADD3 UR8, UR4, 0x2, URZ ;  /* 0x0000000204087890 */ /* 0x000fe2000fffe03f */
[----:B------:R-:W-:Y:S01]  /*bfe0*/  R2UR UR15, R7 ;  /* 0x00000000070f72ca */ /* 0x000fe200000e0000 */
[----:B------:R-:W-:Y:S01]  /*bff0*/  UIADD3 UR12, UR4, 0x4, URZ ;  /* 0x00000004040c7890 */ /* 0x000fe2000fffe03f */
[C---:B------:R-:W-:Y:S01]  /*c000*/  VIADD R6, R4.reuse, 0x2 ;  /* 0x0000000204067836 */ /* 0x040fe20000000000 */
[----:B------:R-:W-:Y:S01]  /*c010*/  R2UR UR6, R4 ;  /* 0x00000000040672ca */ /* 0x000fe200000e0000 */
[----:B------:R-:W-:Y:S01]  /*c020*/  IMAD.MOV.U32 R7, RZ, RZ, 0x40000040 ;  /* 0x40000040ff077424 */ /* 0x000fe200078e00ff */
[----:B------:R-:W-:Y:S01]  /*c030*/  UIADD3 UR16, UR4, 0x6, URZ ;  /* 0x0000000604107890 */ /* 0x000fe2000fffe03f */
[----:B------:R-:W-:Y:S01]  /*c040*/  IMAD.MOV.U32 R5, RZ, RZ, 0x40000040 ;  /* 0x40000040ff057424 */ /* 0x000fe200078e00ff */
[----:B------:R-:W-:Y:S01]  /*c050*/  R2UR UR10, R6 ;  /* 0x00000000060a72ca */ /* 0x000fe200000e0000 */
[----:B------:R-:W-:Y:S01]  /*c060*/  VIADD R6, R4, 0x4 ;  /* 0x0000000404067836 */ /* 0x000fe20000000000 */
[----:B------:R-:W-:Y:S01]  /*c070*/  R2UR UR19, R7 ;  /* 0x00000000071372ca */ /* 0x000fe200000e0000 */
[----:B------:R-:W-:Y:S01]  /*c080*/  UIADD3 UR20, UR4, 0x400, URZ ;  /* 0x0000040004147890 */ /* 0x000fe2000fffe03f */
[----:B------:R-:W-:Y:S01]  /*c090*/  MOV R7, 0x40000040 ;  /* 0x4000004000077802 */ /* 0x000fe20000000f00 */
[----:B------:R-:W-:Y:S01]  /*c0a0*/  UIADD3 UR24, UR4, 0x402, URZ ;  /* 0x0000040204187890 */ /* 0x000fe2000fffe03f */
[----:B------:R-:W-:Y:S01]  /*c0b0*/  R2UR UR14, R6 ;  /* 0x00000000060e72ca */ /* 0x000fe200000e0000 */
[----:B------:R-:W-:Y:S01]  /*c0c0*/  VIADD R6, R4, 0x6 ;  /* 0x0000000604067836 */ /* 0x000fe20000000000 */
[----:B------:R-:W-:Y:S01]  /*c0d0*/  R2UR UR23, R7 ;  /* 0x00000000071772ca */ /* 0x000fe200000e0000 */
[----:B------:R-:W-:Y:S01]  /*c0e0*/  HGMMA.64x128x16.F32 R24, gdesc[UR4], RZ, !UPT, gsb0 ;  /* 0x01e00000041879f0 */ /* 0x000fe2000c0008ff */
[----:B------:R-:W-:Y:S01]  /*c0f0*/  IMAD.MOV.U32 R7, RZ, RZ, 0x40000040 ;  /* 0x40000040ff077424 */ /* 0x000fe200078e00ff */
[----:B------:R-:W-:Y:S01]  /*c100*/  UIADD3 UR28, UR4, 0x404, URZ ;  /* 0x00000404041c7890 */ /* 0x000fe2000fffe03f */
[----:B------:R-:W-:Y:S01]  /*c110*/  R2UR UR18, R6 ;  /* 0x00000000061272ca */ /* 0x000fe200000e0000 */
[----:B------:R-:W-:Y:S01]  /*c120*/  VIADD R6, R4, 0x400 ;  /* 0x0000040004067836 */ /* 0x000fe20000000000 */
[----:B------:R-:W-:Y:S01]  /*c130*/  UMOV UR29, 0x40000040 ;  /* 0x40000040001d7882 */ /* 0x000fe20000000000 */
[----:B------:R-:W-:Y:S01]  /*c140*/  R2UR UR27, R7 ;  /* 0x00000000071b72ca */ /* 0x000fe200000e0000 */
[----:B------:R-:W-:Y:S01]  /*c150*/  UIADD3 UR32, UR4, 0x406, URZ ;  /* 0x0000040604207890 */ /* 0x000fe2000fffe03f */
[----:B------:R-:W-:Y:S01]  /*c160*/  MOV R7, 0x40000040 ;  /* 0x4000004000077802 */ /* 0x000fe20000000f00 */
[----:B------:R-:W-:Y:S01]  /*c170*/  UMOV UR33, 0x40000040 ;  /* 0x4000004000217882 */ /* 0x000fe20000000000 */
[----:B------:R-:W-:Y:S01]  /*c180*/  R2UR UR22, R6 ;  /* 0x00000000061672ca */ /* 0x000fe200000e0000 */
[----:B------:R-:W-:Y:S01]  /*c190*/  VIADD R6, R4, 0x402 ;  /* 0x0000040204067836 */ /* 0x000fe20000000000 */
[----:B------:R-:W-:-:S02]  /*c1a0*/  R2UR UR31, R7 ;  /* 0x00000000071f72ca */ /* 0x000fc400000e0000 */
[----:B------:R-:W-:Y:S02]  /*c1b0*/  R2UR UR35, R5 ;  /* 0x00000000052372ca */ /* 0x000fe400000e0000 */
[----:B------:R-:W-:Y:S01]  /*c1c0*/  R2UR UR26, R6 ;  /* 0x00000000061a72ca */ /* 0x000fe200000e0000 */
[C---:B------:R-:W-:Y:S02]  /*c1d0*/  VIADD R6, R4.reuse, 0x404 ;  /* 0x0000040404067836 */ /* 0x040fe40000000000 */
[----:B------:R-:W-:-:S03]  /*c1e0*/  VIADD R4, R4, 0x406 ;  /* 0x0000040604047836 */ /* 0x000fc60000000000 */
[----:B------:R-:W-:Y:S02]  /*c1f0*/  R2UR UR30, R6 ;  /* 0x00000000061e72ca */ /* 0x000fe400000e0000 */
[----:B------:R-:W-:Y:S01]  /*c200*/  R2UR UR34, R4 ;  /* 0x00000000042272ca */ /* 0x000fe200000e0000 */
        /* <DEDUP_REMOVED lines=24> */
.L_x_634:
[----:B------:R-:W-:Y:S01]  /*c390*/  IMAD.IADD R5, R225, 0x1, R96 ;  /* 0x00000001e1057824 */ /* 0x000fe200078e0260 */
[----:B------:R-:W-:Y:S01]  /*c3a0*/  P2R R89, PR, RZ, 0x1 ;  /* 0x00000001ff597803 */ /* 0x000fe20000000000 */
[----:B------:R-:W-:Y:S01]  /*c3b0*/  ULDC UR6, c[0x0][0x988] ;  /* 0x0002620000067ab9 */ /* 0x000fe20000000800 */
[----:B------:R-:W-:Y:S01]  /*c3c0*/  VIADD R3, R3, 0x28840 ;  /* 0x0002884003037836 */ /* 0x000fe20000000000 */
[-C--:B------:R-:W-:Y:S01]  /*c3d0*/  MOV R148, R151.reuse ;  /* 0x0000009700947202 */ /* 0x080fe20000000f00 */
[----:B------:R-:W-:Y:S01]  /*c3e0*/  IMAD R7, R210, -0x80, R5 ;  /* 0xffffff80d2077824 */ /* 0x000fe200078e0205 */
[----:B------:R-:W-:Y:S01]  /*c3f0*/  MOV R144, R151 ;  /* 0x0000009700907202 */ /* 0x000fe20000000f00 */
[----:B------:R-:W-:Y:S01]  /*c400*/  IMAD.MOV.U32 R150, RZ, RZ, R151 ;  /* 0x000000ffff967224 */ /* 0x000fe200078e0097 */
[----:B------:R-:W-:Y:S01]  /*c410*/  PRMT R3, R222, 0x654, R3 ;  /* 0x00000654de037816 */ /* 0x000fe20000000003 */
[--C-:B------:R-:W-:Y:S01]  /*c420*/  IMAD.MOV.U32 R149, RZ, RZ, R151.reuse ;  /* 0x000000ffff957224 */ /* 0x100fe200078e0097 */
[C---:B------:R-:W-:Y:S01]  /*c430*/  ISETP.GT.AND P3, PT, R7.reuse, RZ, PT ;  /* 0x000000ff0700720c */ /* 0x040fe20003f64270 */
[--C-:B------:R-:W-:Y:S01]  /*c440*/  IMAD.MOV.U32 R147, RZ, RZ, R151.reuse ;  /* 0x000000ffff937224 */ /* 0x100fe200078e0097 */
[C---:B------:R-:W-:Y:S01]  /*c450*/  ISETP.GT.AND P1, PT, R7.reuse, 0x1, PT ;  /* 0x000000010700780c */ /* 0x040fe20003f24270 */
[----:B------:R0:W-:Y:S01]  /*c460*/  SYNCS.ARRIVE.TRANS64.RED.A1T0 RZ, [R3+URZ], RZ ;  /* 0x000000ff03ff79a7 */ /* 0x0001e2000810043f */
[----:B------:R-:W-:Y:S01]  /*c470*/  ISETP.GT.AND P2, PT, R7, 0x8, PT ;  /* 0x000000080700780c */ /* 0x000fe20003f44270 */
[--C-:B------:R-:W-:Y:S01]  /*c480*/  IMAD.MOV.U32 R146, RZ, RZ, R151.reuse ;  /* 0x000000ffff927224 */ /* 0x100fe200078e0097 */
[----:B------:R-:W-:Y:S01]  /*c490*/  FSEL R128, R24, -INF , P3 ;  /* 0xff80000018807808 */ /* 0x000fe20001800000 */
[--C-:B------:R-:W-:Y:S01]  /*c4a0*/  IMAD.MOV.U32 R145, RZ, RZ, R151.reuse ;  /* 0x000000ffff917224 */ /* 0x100fe200078e0097 */
[----:B------:R-:W-:Y:S01]  /*c4b0*/  FSEL R130, R25, -INF , P1 ;  /* 0xff80000019827808 */ /* 0x000fe20000800000 */
[--C-:B------:R-:W-:Y:S01]  /*c4c0*/  IMAD.MOV.U32 R143, RZ, RZ, R151.reuse ;  /* 0x000000ffff8f7224 */ /* 0x100fe200078e0097 */
[C---:B------:R-:W-:Y:S01]  /*c4d0*/  ISETP.GT.AND P5, PT, R7.reuse, 0x9, PT ;  /* 0x000000090700780c */ /* 0x040fe20003fa4270 */
        /* <DEDUP_REMOVED lines=98> */
[C---:B------:R-:W-:Y:S02]  /*cb00*/  ISETP.GT.AND P0, PT, R7.reuse, 0x59, PT ;  /* 0x000000590700780c */ /* 0x040fe40003f04270 */
[----:B------:R-:W-:Y:S02]  /*cb10*/  FSEL R68, R68, -INF , P2 ;  /* 0xff80000044447808 */ /* 0x000fe40001000000 */
[----:B------:R-:W-:Y:S02]  /*cb20*/  FMNMX.FTZ R5, R88, R5, !PT ;  /* 0x0000000558057209 */ /* 0x000fe40007810000 */
[----:B------:R-:W-:-:S02]  /*cb30*/  ISETP.GT.AND P6, PT, R7, 0x60, PT ;  /* 0x000000600700780c */ /* 0x000fc40003fc4270 */
[----:B------:R-:W-:Y:S02]  /*cb40*/  FSEL R110, R69, -INF , P0 ;  /* 0xff800000456e7808 */ /* 0x000fe40000000000 */
[----:B------:R-:W-:Y:S02]  /*cb50*/  FMNMX.FTZ R5, R68, R5, !PT ;  /* 0x0000000544057209 */ /* 0x000fe40007810000 */
        /* <DEDUP_REMOVED lines=12> */
[----:B------:R-:W-:Y:S02]  /*cc20*/  FSEL R114, R77, -INF , P2 ;  /* 0xff8000004d727808 */ /* 0x000fe40001000000 */
[----:B------:R-:W-:Y:S02]  /*cc30*/  FMNMX.FTZ R5, R76, R5, !PT ;  /* 0x000000054c057209 */ /* 0x000fe40007810000 */
[----:B------:R-:W-:Y:S02]  /*cc40*/  ISETP.GT.AND P3, PT, R7, 0x70, PT ;  /* 0x000000700700780c */ /* 0x000fe40003f64270 */
[----:B------:R-:W-:-:S02]  /*cc50*/  FSEL R36, R63, -INF , P4 ;  /* 0xff8000003f247808 */ /* 0x000fc40002000000 */
[----:B------:R-:W-:Y:S02]  /*cc60*/  FSEL R80, R80, -INF , P3 ;  /* 0xff80000050507808 */ /* 0x000fe40001800000 */
[----:B------:R-:W-:Y:S02]  /*cc70*/  FMNMX.FTZ R5, R114, R5, !PT ;  /* 0x0000000572057209 */ /* 0x000fe40007810000 */
[----:B------:R-:W-:Y:S02]  /*cc80*/  ISETP.GT.AND P4, PT, R7, 0x71, PT ;  /* 0x000000710700780c */ /* 0x000fe40003f84270 */
[----:B------:R-:W-:Y:S02]  /*cc90*/  FSEL R62, R62, -INF , P5 ;  /* 0xff8000003e3e7808 */ /* 0x000fe40002800000 */
[----:B------:R-:W-:Y:S02]  /*cca0*/  FSEL R116, R81, -INF , P4 ;  /* 0xff80000051747808 */ /* 0x000fe40002000000 */
[----:B------:R-:W-:-:S02]  /*ccb0*/  FMNMX.FTZ R5, R80, R5, !PT ;  /* 0x0000000550057209 */ /* 0x000fc40007810000 */
[C---:B------:R-:W-:Y:S02]  /*ccc0*/  ISETP.GT.AND P5, PT, R7.reuse, 0x78, PT ;  /* 0x000000780700780c */ /* 0x040fe40003fa4270 */
[----:B------:R-:W-:Y:S02]  /*ccd0*/  FMNMX.FTZ R5, R116, R5, !PT ;  /* 0x0000000574057209 */ /* 0x000fe40007810000 */
[----:B------:R-:W-:Y:S02]  /*cce0*/  FSEL R84, R84, -INF , P5 ;  /* 0xff80000054547808 */ /* 0x000fe40002800000 */
[----:B------:R-:W-:Y:S02]  /*ccf0*/  ISETP.GT.AND P6, PT, R7, 0x79, PT ;  /* 0x000000790700780c */ /* 0x000fe40003fc4270 */
[----:B------:R-:W-:Y:S02]  /*cd00*/  FMNMX.FTZ R5, R84, R5, !PT ;  /* 0x0000000554057209 */ /* 0x000fe40007810000 */
[----:B------:R-:W-:-:S02]  /*cd10*/  FSEL R118, R85, -INF , P6 ;  /* 0xff80000055767808 */ /* 0x000fc40003000000 */
[----:B------:R-:W-:Y:S02]  /*cd20*/  P2R R15, PR, RZ, 0x4 ;  /* 0x00000004ff0f7803 */ /* 0x000fe40000000000 */
[----:B------:R-:W-:Y:S02]  /*cd30*/  FMNMX.FTZ R9, R118, R5, !PT ;  /* 0x0000000576097209 */ /* 0x000fe40007810000 */
[----:B------:R-:W-:Y:S02]  /*cd40*/  MOV R5, UR6 ;  /* 0x0000000600057c02 */ /* 0x000fe40008000f00 */
[----:B------:R-:W-:Y:S01]  /*cd50*/  P2R R21, PR, RZ, 0x2 ;  /* 0x00000002ff157803 */ /* 0x000fe20000000000 */
[----:B------:R-:W1:Y:S01]  /*cd60*/  SHFL.BFLY PT, R4, R9, 0x2, 0x1f ;  /* 0x0c401f0009047f89 */ /* 0x000e6200000e0000 */
        /* <DEDUP_REMOVED lines=9> */
[----:B------:R-:W-:Y:S02]  /*ce00*/  FSEL R52, R75, -INF , P0 ;  /* 0xff8000004b347808 */ /* 0x000fe40000000000 */
[----:B------:R-:W-:Y:S02]  /*ce10*/  FSEL R86, R86, -INF , P5 ;  /* 0xff80000056567808 */ /* 0x000fe40002800000 */
[----:B------:R-:W-:Y:S01]  /*ce20*/  ISETP.NE.AND P0, PT, R89, RZ, PT ;  /* 0x000000ff5900720c */ /* 0x000fe20003f05270 */
[----:B------:R-:W-:Y:S01]  /*ce30*/  IMAD.MOV.U32 R89, RZ, RZ, R151 ;  /* 0x000000ffff597224 */ /* 0x000fe200078e0097 */
[----:B-1----:R-:W-:Y:S02]  /*ce40*/  FMNMX.FTZ R11, R9, R4, !PT ;  /* 0x00000004090b7209 */ /* 0x002fe40007810000 */
[----:B------:R-:W-:-:S02]  /*ce50*/  MOV R141, R151 ;  /* 0x00000097008d7202 */ /* 0x000fc40000000f00 */
[-C--:B------:R-:W-:Y:S01]  /*ce60*/  MOV R138, R151.reuse ;  /* 0x00000097008a7202 */ /* 0x080fe20000000f00 */
[----:B------:R-:W1:Y:S01]  /*ce70*/  SHFL.BFLY PT, R4, R11, 0x1, 0x1f ;  /* 0x0c201f000b047f89 */ /* 0x000e6200000e0000 */
[-C--:B------:R-:W-:Y:S02]  /*ce80*/  MOV R135, R151.reuse ;  /* 0x0000009700877202 */ /* 0x080fe40000000f00 */
[-C--:B------:R-:W-:Y:S02]  /*ce90*/  MOV R129, R151.reuse ;  /* 0x0000009700817202 */ /* 0x080fe40000000f00 */
[-C--:B------:R-:W-:Y:S02]  /*cea0*/  MOV R123, R151.reuse ;  /* 0x00000097007b7202 */ /* 0x080fe40000000f00 */
[-C--:B------:R-:W-:Y:S02]  /*ceb0*/  MOV R117, R151.reuse ;  /* 0x0000009700757202 */ /* 0x080fe40000000f00 */
[----:B------:R-:W-:-:S02]  /*cec0*/  MOV R111, R151 ;  /* 0x00000097006f7202 */ /* 0x000fc40000000f00 */
[-C--:B------:R-:W-:Y:S02]  /*ced0*/  MOV R105, R151.reuse ;  /* 0x0000009700697202 */ /* 0x080fe40000000f00 */
[-C--:B------:R-:W-:Y:S02]  /*cee0*/  MOV R99, R151.reuse ;  /* 0x0000009700637202 */ /* 0x080fe40000000f00 */
[----:B------:R-:W-:Y:S02]  /*cef0*/  MOV R93, R151 ;  /* 0x00000097005d7202 */ /* 0x000fe40000000f00 */
[----:B-1----:R-:W-:Y:S02]  /*cf00*/  FMNMX.FTZ R4, R11, R4, !PT ;  /* 0x000000040b047209 */ /* 0x002fe40007810000 */
[----:B------:R-:W-:Y:S02]  /*cf10*/  FMNMX.FTZ R11, R26, R27, !PT ;  /* 0x0000001b1a0b7209 */ /* 0x000fe40007810000 */
[C---:B------:R-:W-:Y:S01]  /*cf20*/  FSETP.NEU.FTZ.AND P2, PT, R4.reuse, -INF , PT ;  /* 0xff8000000400780b */ /* 0x040fe20003f5d000 */
[----:B------:R-:W-:Y:S01]  /*cf30*/  FMUL.FTZ R13, R4, R5 ;  /* 0x00000005040d7220 */ /* 0x000fe20000410000 */
[----:B------:R-:W-:-:S04]  /*cf40*/  FMNMX.FTZ R11, R30, R11, !PT ;  /* 0x0000000b1e0b7209 */ /* 0x000fc80007810000 */
[----:B------:R-:W-:Y:S02]  /*cf50*/  FMNMX.FTZ R11, R8, R11, !PT ;  /* 0x0000000b080b7209 */ /* 0x000fe40007810000 */
        /* <DEDUP_REMOVED lines=13> */
[-CC-:B------:R-:W-:Y:S01]  /*d030*/  FFMA.FTZ R7, R130, R5.reuse, -R13.reuse ;  /* 0x0000000582077223 */ /* 0x180fe2000001080d */
[-CC-:B------:R-:W-:Y:S01]  /*d040*/  FFMA.FTZ R162, R132, R5.reuse, -R13.reuse ;  /* 0x0000000584a27223 */ /* 0x180fe2000001080d */
[--C-:B------:R-:W-:Y:S01]  /*d050*/  FFMA.FTZ R9, R126, R5, -R13.reuse ;  /* 0x000000057e097223 */ /* 0x100fe2000001080d */
[----:B------:R-:W-:Y:S01]  /*d060*/  FMNMX.FTZ R15, R42, R15, !PT ;  /* 0x0000000f2a0f7209 */ /* 0x000fe20007810000 */
[----:B------:R-:W-:Y:S01]  /*d070*/  MUFU.EX2 R160, R160 ;  /* 0x000000a000a07308 */ /* 0x000fe20000000800 */
[-CC-:B------:R-:W-:Y:S01]  /*d080*/  FFMA.FTZ R164, R124, R5.reuse, -R13.reuse ;  /* 0x000000057ca47223 */ /* 0x180fe2000001080d */
[--C-:B------:R-:W-:Y:S01]  /*d090*/  FFMA.FTZ R122, R122, R5, -R13.reuse ;  /* 0x000000057a7a7223 */ /* 0x100fe2000001080d */
[----:B------:R-:W-:Y:S01]  /*d0a0*/  FMNMX.FTZ R21, R14, R15, !PT ;  /* 0x0000000f0e157209 */ /* 0x000fe20007810000 */
[-CC-:B------:R-:W-:Y:S01]  /*d0b0*/  FFMA.FTZ R166, R120, R5.reuse, -R13.reuse ;  /* 0x0000000578a67223 */ /* 0x180fe2000001080d */
[-CC-:B------:R-:W-:Y:S01]  /*d0c0*/  FFMA.FTZ R98, R98, R5.reuse, -R13.reuse ;  /* 0x0000000562627223 */ /* 0x180fe2000001080d */
[--C-:B------:R-:W-:Y:S01]  /*d0d0*/  FFMA.FTZ R168, R108, R5, -R13.reuse ;  /* 0x000000056ca87223 */ /* 0x100fe2000001080d */
[----:B------:R-:W-:Y:S01]  /*d0e0*/  FMNMX.FTZ R21, R46, R21, !PT ;  /* 0x000000152e157209 */ /* 0x000fe20007810000 */
[----:B------:R-:W1:Y:S01]  /*d0f0*/  MUFU.EX2 R7, R7 ;  /* 0x0000000700077308 */ /* 0x000e620000000800 */
[-CC-:B------:R-:W-:Y:S01]  /*d100*/  FFMA.FTZ R170, R106, R5.reuse, -R13.reuse ;  /* 0x000000056aaa7223 */ /* 0x180fe2000001080d */
[--C-:B------:R-:W-:Y:S01]  /*d110*/  FFMA.FTZ R94, R94, R5, -R13.reuse ;  /* 0x000000055e5e7223 */ /* 0x100fe2000001080d */
[----:B------:R-:W-:Y:S01]  /*d120*/  FMNMX.FTZ R21, R20, R21, !PT ;  /* 0x0000001514157209 */ /* 0x000fe20007810000 */
[-CC-:B------:R-:W-:Y:S01]  /*d130*/  FFMA.FTZ R172, R104, R5.reuse, -R13.reuse ;  /* 0x0000000568ac7223 */ /* 0x180fe2000001080d */
[-CC-:B------:R-:W-:Y:S01]  /*d140*/  FFMA.FTZ R100, R100, R5.reuse, -R13.reuse ;  /* 0x0000000564647223 */ /* 0x180fe2000001080d */
[--C-:B------:R-:W-:Y:S01]  /*d150*/  FFMA.FTZ R174, R102, R5, -R13.reuse ;  /* 0x0000000566ae7223 */ /* 0x100fe2000001080d */
[----:B------:R-:W-:Y:S01]  /*d160*/  FMNMX.FTZ R21, R50, R21, !PT ;  /* 0x0000001532157209 */ /* 0x000fe20007810000 */
[----:B------:R-:W2:Y:S01]  /*d170*/  MUFU.EX2 R162, R162 ;  /* 0x000000a200a27308 */ /* 0x000ea20000000800 */
[-CC-:B------:R-:W-:Y:S01]  /*d180*/  FFMA.FTZ R178, R60, R5.reuse, -R13.reuse ;  /* 0x000000053cb27223 */ /* 0x180fe2000001080d */
[--C-:B------:R-:W-:Y:S01]  /*d190*/  FFMA.FTZ R180, R64, R5, -R13.reuse ;  /* 0x0000000540b47223 */ /* 0x100fe2000001080d */
[----:B------:R-:W-:Y:S01]  /*d1a0*/  FMNMX.FTZ R25, R24, R21, !PT ;  /* 0x0000001518197209 */ /* 0x000fe20007810000 */
[-CC-:B------:R-:W-:Y:S01]  /*d1b0*/  FFMA.FTZ R182, R68, R5.reuse, -R13.reuse ;  /* 0x0000000544b67223 */ /* 0x180fe2000001080d */
[-CC-:B------:R-:W-:Y:S01]  /*d1c0*/  FFMA.FTZ R184, R72, R5.reuse, -R13.reuse ;  /* 0x0000000548b87223 */ /* 0x180fe2000001080d */
[--C-:B------:R-:W-:Y:S01]  /*d1d0*/  FFMA.FTZ R186, R76, R5, -R13.reuse ;  /* 0x000000054cba7223 */ /* 0x100fe2000001080d */
[----:B------:R-:W-:Y:S01]  /*d1e0*/  FMNMX.FTZ R25, R54, R25, !PT ;  /* 0x0000001936197209 */ /* 0x000fe20007810000 */
[----:B------:R3:W-:Y:S01]  /*d1f0*/  MUFU.EX2 R21, R92 ;  /* 0x0000005c00157308 */ /* 0x0007e20000000800 */
[-CC-:B------:R-:W-:Y:S01]  /*d200*/  FFMA.FTZ R43, R114, R5.reuse, -R13.reuse ;  /* 0x00000005722b7223 */ /* 0x180fe2000001080d */
[--C-:B------:R-:W-:Y:S01]  /*d210*/  FFMA.FTZ R188, R80, R5, -R13.reuse ;  /* 0x0000000550bc7223 */ /* 0x100fe2000001080d */
[----:B------:R-:W-:Y:S01]  /*d220*/  FMNMX.FTZ R25, R28, R25, !PT ;  /* 0x000000191c197209 */ /* 0x000fe20007810000 */
[-CC-:B------:R-:W-:Y:S01]  /*d230*/  FFMA.FTZ R116, R116, R5.reuse, -R13.reuse ;  /* 0x0000000574747223 */ /* 0x180fe2000001080d */
[----:B------:R-:W-:Y:S01]  /*d240*/  FFMA.FTZ R190, R84, R5, -R13 ;  /* 0x0000000554be7223 */ /* 0x000fe2000001080d */
[----:B------:R-:W-:Y:S01]  /*d250*/  MOV R132, R151 ;  /* 0x0000009700847202 */ /* 0x000fe20000000f00 */
[--C-:B------:R-:W-:Y:S01]  /*d260*/  IMAD.MOV.U32 R130, RZ, RZ, R151.reuse ;  /* 0x000000ffff827224 */ /* 0x100fe200078e0097 */
[----:B------:R-:W-:Y:S01]  /*d270*/  FMNMX.FTZ R25, R58, R25, !PT ;  /* 0x000000193a197209 */ /* 0x000fe20007810000 */
[----:B------:R-:W4:Y:S01]  /*d280*/  MUFU.EX2 R9, R9 ;  /* 0x0000000900097308 */ /* 0x000f220000000800 */
[----:B---3--:R-:W-:Y:S01]  /*d290*/  FSEL R92, R87, -INF , P6 ;  /* 0xff800000575c7808 */ /* 0x008fe20003000000 */
[--C-:B------:R-:W-:Y:S01]  /*d2a0*/  IMAD.MOV.U32 R128, RZ, RZ, R151.reuse ;  /* 0x000000ffff807224 */ /* 0x100fe200078e0097 */
[----:B------:R-:W-:Y:S01]  /*d2b0*/  FMNMX.FTZ R29, R32, R25, !PT ;  /* 0x00000019201d7209 */ /* 0x000fe20007810000 */
[--C-:B------:R-:W-:Y:S01]  /*d2c0*/  IMAD.MOV.U32 R124, RZ, RZ, R151.reuse ;  /* 0x000000ffff7c7224 */ /* 0x100fe200078e0097 */
[----:B------:R-:W-:Y:S01]  /*d2d0*/  MOV R126, R151 ;  /* 0x00000097007e7202 */ /* 0x000fe20000000f00 */
[--C-:B------:R-:W-:Y:S01]  /*d2e0*/  IMAD.MOV.U32 R106, RZ, RZ, R151.reuse ;  /* 0x000000ffff6a7224 */ /* 0x100fe200078e0097 */
[----:B------:R-:W-:Y:S01]  /*d2f0*/  FMNMX.FTZ R29, R62, R29, !PT ;  /* 0x0000001d3e1d7209 */ /* 0x000fe20007810000 */
[----:B------:R-:W3:Y:S01]  /*d300*/  MUFU.EX2 R164, R164 ;  /* 0x000000a400a47308 */ /* 0x000ee20000000800 */
[----:B------:R-:W-:Y:S01]  /*d310*/  MOV R120, R151 ;  /* 0x0000009700787202 */ /* 0x000fe20000000f00 */
[----:B------:R-:W-:Y:S01]  /*d320*/  IMAD.MOV.U32 R104, RZ, RZ, R151 ;  /* 0x000000ffff687224 */ /* 0x000fe200078e0097 */
[----:B------:R-:W-:-:S02]  /*d330*/  FMNMX.FTZ R29, R36, R29, !PT ;  /* 0x0000001d241d7209 */ /* 0x000fc40007810000 */
[----:B------:R-:W-:Y:S02]  /*d340*/  MOV R114, R151 ;  /* 0x0000009700727202 */ /* 0x000fe40000000f00 */
[----:B------:R-:W-:Y:S01]  /*d350*/  FMNMX.FTZ R29, R66, R29, !PT ;  /* 0x0000001d421d7209 */ /* 0x000fe20007810000 */
[----:B------:R5:W0:Y:S01]  /*d360*/  MUFU.EX2 R11, R122 ;  /* 0x0000007a000b7308 */ /* 0x000a220000000800 */
[----:B------:R-:W-:Y:S02]  /*d370*/  MOV R108, R151 ;  /* 0x00000097006c7202 */ /* 0x000fe40000000f00 */
[----:B------:R-:W-:Y:S02]  /*d380*/  FMNMX.FTZ R31, R40, R29, !PT ;  /* 0x0000001d281f7209 */ /* 0x000fe40007810000 */
[----:B------:R-:W-:Y:S02]  /*d390*/  MOV R102, R151 ;  /* 0x0000009700667202 */ /* 0x000fe40000000f00 */
[----:B------:R-:W-:Y:S01]  /*d3a0*/  FMNMX.FTZ R31, R70, R31, !PT ;  /* 0x0000001f461f7209 */ /* 0x000fe20007810000 */
[----:B------:R-:W0:Y:S01]  /*d3b0*/  MUFU.EX2 R166, R166 ;  /* 0x000000a600a67308 */ /* 0x000e220000000800 */
[----:B-----5:R-:W-:-:S02]  /*d3c0*/  IMAD.MOV.U32 R122, RZ, RZ, R151 ;  /* 0x000000ffff7a7224 */ /* 0x020fc400078e0097 */
[----:B------:R-:W-:-:S04]  /*d3d0*/  FMNMX.FTZ R31, R48, R31, !PT ;  /* 0x0000001f301f7209 */ /* 0x000fc80007810000 */
[----:B------:R-:W-:Y:S01]  /*d3e0*/  FMNMX.FTZ R31, R74, R31, !PT ;  /* 0x0000001f4a1f7209 */ /* 0x000fe20007810000 */
[----:B------:R5:W0:Y:S03]  /*d3f0*/  MUFU.EX2 R15, R98 ;  /* 0x00000062000f7308 */ /* 0x000a260000000800 */
[----:B------:R-:W-:-:S04]  /*d400*/  FMNMX.FTZ R33, R52, R31, !PT ;  /* 0x0000001f34217209 */ /* 0x000fc80007810000 */
[----:B------:R-:W-:Y:S01]  /*d410*/  FMNMX.FTZ R33, R78, R33, !PT ;  /* 0x000000214e217209 */ /* 0x000fe20007810000 */
[----:B------:R-:W0:Y:S01]  /*d420*/  MUFU.EX2 R168, R168 ;  /* 0x000000a800a87308 */ /* 0x000e220000000800 */
[----:B-----5:R-:W-:Y:S02]  /*d430*/  IMAD.MOV.U32 R98, RZ, RZ, R151 ;  /* 0x000000ffff627224 */ /* 0x020fe400078e0097 */
[----:B------:R-:W-:-:S04]  /*d440*/  FMNMX.FTZ R33, R90, R33, !PT ;  /* 0x000000215a217209 */ /* 0x000fc80007810000 */
[----:B------:R-:W-:Y:S01]  /*d450*/  FMNMX.FTZ R33, R82, R33, !PT ;  /* 0x0000002152217209 */ /* 0x000fe20007810000 */
[----:B------:R-:W-:Y:S03]  /*d460*/  MUFU.EX2 R170, R170 ;  /* 0x000000aa00aa7308 */ /* 0x000fe60000000800 */
[----:B------:R-:W-:-:S04]  /*d470*/  FMNMX.FTZ R35, R56, R33, !PT ;  /* 0x0000002138237209 */ /* 0x000fc80007810000 */
[----:B------:R-:W-:Y:S01]  /*d480*/  FMNMX.FTZ R35, R86, R35, !PT ;  /* 0x0000002356237209 */ /* 0x000fe20007810000 */
[----:B------:R5:W-:Y:S03]  /*d490*/  MUFU.EX2 R25, R94 ;  /* 0x0000005e00197308 */ /* 0x000be60000000800 */
[----:B------:R-:W-:Y:S01]  /*d4a0*/  FMNMX.FTZ R6, R92, R35, !PT ;  /* 0x000000235c067209 */ /* 0x000fe20007810000 */
[----:B------:R-:W-:-:S04]  /*d4b0*/  FFMA.FTZ R35, R44, R5, -R13 ;  /* 0x000000052c237223 */ /* 0x000fc8000001080d */
[----:B------:R-:W1:Y:S01]  /*d4c0*/  SHFL.BFLY PT, R41, R6, 0x2, 0x1f ;  /* 0x0c401f0006297f89 */ /* 0x000e6200000e0000 */
[----:B------:R-:W-:Y:S01]  /*d4d0*/  MUFU.EX2 R172, R172 ;  /* 0x000000ac00ac7308 */ /* 0x000fe20000000800 */
[----:B-----5:R-:W-:-:S07]  /*d4e0*/  IMAD.MOV.U32 R94, RZ, RZ, R151 ;  /* 0x000000ffff5e7224 */ /* 0x020fce00078e0097 */
[----:B------:R5:W-:Y:S08]  /*d4f0*/  MUFU.EX2 R29, R100 ;  /* 0x00000064001d7308 */ /* 0x000bf00000000800 */
[----:B------:R-:W-:Y:S01]  /*d500*/  MUFU.EX2 R174, R174 ;  /* 0x000000ae00ae7308 */ /* 0x000fe20000000800 */
[----:B-----5:R-:W-:Y:S01]  /*d510*/  IMAD.MOV.U32 R100, RZ, RZ, R151 ;  /* 0x000000ffff647224 */ /* 0x020fe200078e0097 */
[----:B-1----:R-:W-:-:S06]  /*d520*/  FMNMX.FTZ R44, R6, R41, !PT ;  /* 0x00000029062c7209 */ /* 0x002fcc0007810000 */
[----:B------:R1:W-:Y:S01]  /*d530*/  MUFU.EX2 R31, R37 ;  /* 0x00000025001f7308 */ /* 0x0003e20000000800 */
[-C--:B------:R-:W-:Y:S01]  /*d540*/  FFMA.FTZ R41, R112, R5.reuse, -R13 ;  /* 0x0000000570297223 */ /* 0x080fe2000001080d */
[----:B------:R-:W-:Y:S01]  /*d550*/  IMAD.MOV.U32 R112, RZ, RZ, R151 ;  /* 0x000000ffff707224 */ /* 0x000fe200078e0097 */
[----:B------:R-:W5:Y:S05]  /*d560*/  SHFL.BFLY PT, R45, R44, 0x1, 0x1f ;  /* 0x0c201f002c2d7f89 */ /* 0x000f6a00000e0000 */
[----:B------:R-:W-:Y:S01]  /*d570*/  MUFU.EX2 R176, R176 ;  /* 0x000000b000b07308 */ /* 0x000fe20000000800 */
[----:B-1----:R-:W-:Y:S01]  /*d580*/  FFMA.FTZ R37, R88, R5, -R13 ;  /* 0x0000000558257223 */ /* 0x002fe2000001080d */
[----:B------:R-:W-:-:S06]  /*d590*/  IMAD.MOV.U32 R88, RZ, RZ, R151 ;  /* 0x000000ffff587224 */ /* 0x000fcc00078e0097 */
[----:B------:R1:W-:Y:S08]  /*d5a0*/  MUFU.EX2 R33, R39 ;  /* 0x0000002700217308 */ /* 0x0003f00000000800 */
[----:B------:R-:W-:Y:S01]  /*d5b0*/  MUFU.EX2 R178, R178 ;  /* 0x000000b200b27308 */ /* 0x000fe20000000800 */
[-CC-:B-1----:R-:W-:Y:S01]  /*d5c0*/  FFMA.FTZ R39, R110, R5.reuse, -R13.reuse ;  /* 0x000000056e277223 */ /* 0x182fe2000001080d */
[----:B------:R-:W-:Y:S01]  /*d5d0*/  FFMA.FTZ R13, R118, R5, -R13 ;  /* 0x00000005760d7223 */ /* 0x000fe2000001080d */
[--C-:B------:R-:W-:Y:S01]  /*d5e0*/  IMAD.MOV.U32 R118, RZ, RZ, R151.reuse ;  /* 0x000000ffff767224 */ /* 0x100fe200078e0097 */
[----:B-----5:R-:W-:Y:S01]  /*d5f0*/  FMNMX.FTZ R6, R44, R45, !PT ;  /* 0x0000002d2c067209 */ /* 0x020fe20007810000 */
[----:B------:R-:W-:-:S03]  /*d600*/  IMAD.MOV.U32 R110, RZ, RZ, R151 ;  /* 0x000000ffff6e7224 */ /* 0x000fc600078e0097 */
[C---:B------:R-:W-:Y:S01]  /*d610*/  FSETP.NEU.FTZ.AND P1, PT, R6.reuse, -INF , PT ;  /* 0xff8000000600780b */ /* 0x040fe20003f3d000 */
[-C--:B------:R-:W-:Y:S01]  /*d620*/  FMUL.FTZ R44, R6, R5.reuse ;  /* 0x00000005062c7220 */ /* 0x080fe20000410000 */
[----:B------:R-:W-:Y:S04]  /*d630*/  MUFU.EX2 R35, R35 ;  /* 0x0000002300237308 */ /* 0x000fe80000000800 */
[----:B------:R-:W-:Y:S02]  /*d640*/  FSEL R47, R44, RZ, P1 ;  /* 0x000000ff2c2f7208 */ /* 0x000fe40000800000 */
[----:B------:R-:W-:Y:S02]  /*d650*/  ISETP.GE.AND P1, PT, R96, 0x81, PT ;  /* 0x000000816000780c */ /* 0x000fe40003f26270 */
[----:B------:R-:W-:Y:S01]  /*d660*/  MUFU.EX2 R180, R180 ;  /* 0x000000b400b47308 */ /* 0x000fe20000000800 */
[-CC-:B------:R-:W-:Y:S01]  /*d670*/  FFMA.FTZ R161, R26, R5.reuse, -R47.reuse ;  /* 0x000000051aa17223 */ /* 0x180fe2000001082f */
[-C--:B------:R-:W-:Y:S01]  /*d680*/  FFMA.FTZ R26, R27, R5.reuse, -R47 ;  /* 0x000000051b1a7223 */ /* 0x080fe2000001082f */
[----:B------:R-:W-:Y:S01]  /*d690*/  FADD.FTZ R27, R160, R7 ;  /* 0x00000007a01b7221 */ /* 0x000fe20000010000 */
[-CC-:B------:R-:W-:Y:S01]  /*d6a0*/  FFMA.FTZ R163, R30, R5.reuse, -R47.reuse ;  /* 0x000000051ea37223 */ /* 0x180fe2000001082f */
[-CC-:B------:R-:W-:Y:S01]  /*d6b0*/  FFMA.FTZ R30, R8, R5.reuse, -R47.reuse ;  /* 0x00000005081e7223 */ /* 0x180fe2000001082f */
[-C--:B------:R-:W-:Y:S01]  /*d6c0*/  FFMA.FTZ R165, R34, R5.reuse, -R47 ;  /* 0x0000000522a57223 */ /* 0x080fe2000001082f */
[----:B--2---:R-:W-:Y:S01]  /*d6d0*/  FADD.FTZ R8, R162, R27 ;  /* 0x0000001ba2087221 */ /* 0x004fe20000010000 */
[----:B------:R-:W-:Y:S01]  /*d6e0*/  MUFU.EX2 R161, R161 ;  /* 0x000000a100a17308 */ /* 0x000fe20000000800 */
[-CC-:B------:R-:W-:Y:S01]  /*d6f0*/  FFMA.FTZ R10, R10, R5.reuse, -R47.reuse ;  /* 0x000000050a0a7223 */ /* 0x180fe2000001082f */
[-CC-:B------:R-:W-:Y:S01]  /*d700*/  FFMA.FTZ R167, R38, R5.reuse, -R47.reuse ;  /* 0x0000000526a77223 */ /* 0x180fe2000001082f */
[----:B----4-:R-:W-:Y:S01]  /*d710*/  FADD.FTZ R27, R9, R8 ;  /* 0x00000008091b7221 */ /* 0x010fe20000010000 */
[-CC-:B------:R-:W-:Y:S01]  /*d720*/  FFMA.FTZ R12, R12, R5.reuse, -R47.reuse ;  /* 0x000000050c0c7223 */ /* 0x180fe2000001082f */
[-CC-:B------:R-:W-:Y:S01]  /*d730*/  FFMA.FTZ R169, R42, R5.reuse, -R47.reuse ;  /* 0x000000052aa97223 */ /* 0x180fe2000001082f */
[-C--:B------:R-:W-:Y:S01]  /*d740*/  FFMA.FTZ R14, R14, R5.reuse, -R47 ;  /* 0x000000050e0e7223 */ /* 0x080fe2000001082f */
[----:B---3--:R-:W-:Y:S01]  /*d750*/  FADD.FTZ R8, R164, R27 ;  /* 0x0000001ba4087221 */ /* 0x008fe20000010000 */
[----:B------:R-:W1:Y:S01]  /*d760*/  MUFU.EX2 R26, R26 ;  /* 0x0000001a001a7308 */ /* 0x000e620000000800 */
[-CC-:B------:R-:W-:Y:S01]  /*d770*/  FFMA.FTZ R171, R46, R5.reuse, -R47.reuse ;  /* 0x000000052eab7223 */ /* 0x180fe2000001082f */
[-CC-:B------:R-:W-:Y:S01]  /*d780*/  FFMA.FTZ R20, R20, R5.reuse, -R47.reuse ;  /* 0x0000000514147223 */ /* 0x180fe2000001082f */
[----:B0-----:R-:W-:Y:S01]  /*d790*/  FADD.FTZ R27, R11, R8 ;  /* 0x000000080b1b7221 */ /* 0x001fe20000010000 */
[-CC-:B------:R-:W-:Y:S01]  /*d7a0*/  FFMA.FTZ R173, R50, R5.reuse, -R47.reuse ;  /* 0x0000000532ad7223 */ /* 0x180fe2000001082f */
[-CC-:B------:R-:W-:Y:S01]  /*d7b0*/  FFMA.FTZ R24, R24, R5.reuse, -R47.reuse ;  /* 0x0000000518187223 */ /* 0x180fe2000001082f */
[-C--:B------:R-:W-:Y:S01]  /*d7c0*/  FFMA.FTZ R175, R54, R5.reuse, -R47 ;  /* 0x0000000536af7223 */ /* 0x080fe2000001082f */
[----:B------:R-:W-:Y:S01]  /*d7d0*/  FADD.FTZ R34, R166, R27 ;  /* 0x0000001ba6227221 */ /* 0x000fe20000010000 */
[----:B------:R-:W0:Y:S01]  /*d7e0*/  MUFU.EX2 R163, R163 ;  /* 0x000000a300a37308 */ /* 0x000e220000000800 */
[-CC-:B------:R-:W-:Y:S01]  /*d7f0*/  FFMA.FTZ R28, R28, R5.reuse, -R47.reuse ;  /* 0x000000051c1c7223 */ /* 0x180fe2000001082f */
[-CC-:B------:R-:W-:Y:S01]  /*d800*/  FFMA.FTZ R177, R58, R5.reuse, -R47.reuse ;  /* 0x000000053ab17223 */ /* 0x180fe2000001082f */
[----:B------:R-:W-:Y:S01]  /*d810*/  FADD.FTZ R49, R15, R34 ;  /* 0x000000220f317221 */ /* 0x000fe20000010000 */
[-CC-:B------:R-:W-:Y:S01]  /*d820*/  FFMA.FTZ R34, R36, R5.reuse, -R47.reuse ;  /* 0x0000000524227223 */ /* 0x180fe2000001082f */
[-CC-:B------:R-:W-:Y:S01]  /*d830*/  FFMA.FTZ R32, R32, R5.reuse, -R47.reuse ;  /* 0x0000000520207223 */ /* 0x180fe2000001082f */
[-C--:B------:R-:W-:Y:S01]  /*d840*/  FFMA.FTZ R179, R62, R5.reuse, -R47 ;  /* 0x000000053eb37223 */ /* 0x080fe2000001082f */
[----:B------:R-:W-:Y:S01]  /*d850*/  FADD.FTZ R36, R168, R49 ;  /* 0x00000031a8247221 */ /* 0x000fe20000010000 */
[----:B------:R-:W2:Y:S01]  /*d860*/  MUFU.EX2 R30, R30 ;  /* 0x0000001e001e7308 */ /* 0x000ea20000000800 */
[----:B-1----:R-:W-:Y:S01]  /*d870*/  FADD.FTZ R8, R161, R26 ;  /* 0x0000001aa1087221 */ /* 0x002fe20000010000 */
[-CC-:B------:R-:W-:Y:S01]  /*d880*/  FFMA.FTZ R66, R66, R5.reuse, -R47.reuse ;  /* 0x0000000542427223 */ /* 0x180fe2000001082f */
[----:B------:R-:W-:Y:S01]  /*d890*/  FADD.FTZ R49, R21, R36 ;  /* 0x0000002415317221 */ /* 0x000fe20000010000 */
[-CC-:B------:R-:W-:Y:S01]  /*d8a0*/  FFMA.FTZ R40, R40, R5.reuse, -R47.reuse ;  /* 0x0000000528287223 */ /* 0x180fe2000001082f */
[-C--:B------:R-:W-:Y:S01]  /*d8b0*/  FFMA.FTZ R70, R70, R5.reuse, -R47 ;  /* 0x0000000546467223 */ /* 0x080fe2000001082f */
[----:B------:R-:W-:Y:S01]  /*d8c0*/  F2FP.F16.F32.PACK_AB R160, R7, R160 ;  /* 0x000000a007a0723e */ /* 0x000fe200000000ff */
[----:B------:R-:W-:Y:S01]  /*d8d0*/  FADD.FTZ R36, R170, R49 ;  /* 0x00000031aa247221 */ /* 0x000fe20000010000 */
[----:B------:R-:W1:Y:S01]  /*d8e0*/  MUFU.EX2 R165, R165 ;  /* 0x000000a500a57308 */ /* 0x000e620000000800 */
[----:B0-----:R-:W-:Y:S01]  /*d8f0*/  FADD.FTZ R27, R163, R8 ;  /* 0x00000008a31b7221 */ /* 0x001fe20000010000 */
[-CC-:B------:R-:W-:Y:S01]  /*d900*/  FFMA.FTZ R48, R48, R5.reuse, -R47.reuse ;  /* 0x0000000530307223 */ /* 0x180fe2000001082f */
[----:B------:R-:W-:Y:S01]  /*d910*/  FADD.FTZ R49, R25, R36 ;  /* 0x0000002419317221 */ /* 0x000fe20000010000 */
[-CC-:B------:R-:W-:Y:S01]  /*d920*/  FFMA.FTZ R74, R74, R5.reuse, -R47.reuse ;  /* 0x000000054a4a7223 */ /* 0x180fe2000001082f */
[-CC-:B------:R-:W-:Y:S01]  /*d930*/  FFMA.FTZ R52, R52, R5.reuse, -R47.reuse ;  /* 0x0000000534347223 */ /* 0x180fe2000001082f */
[-C--:B------:R-:W-:Y:S01]  /*d940*/  FFMA.FTZ R78, R78, R5.reuse, -R47 ;  /* 0x000000054e4e7223 */ /* 0x080fe2000001082f */
[----:B------:R-:W-:Y:S01]  /*d950*/  FADD.FTZ R36, R172, R49 ;  /* 0x00000031ac247221 */ /* 0x000fe20000010000 */
[----:B------:R-:W0:Y:S01]  /*d960*/  MUFU.EX2 R10, R10 ;  /* 0x0000000a000a7308 */ /* 0x000e220000000800 */
[----:B--2---:R-:W-:Y:S01]  /*d970*/  FADD.FTZ R8, R30, R27 ;  /* 0x0000001b1e087221 */ /* 0x004fe20000010000 */
        /* <DEDUP_REMOVED lines=8> */
[----:B------:R-:W-:Y:S01]  /*da00*/  FFMA.FTZ R47, R92, R5, -R47 ;  /* 0x000000055c2f7223 */ /* 0x000fe2000001082f */
[----:B------:R-:W-:Y:S01]  /*da10*/  F2FP.F16.F32.PACK_AB R161, R26, R161 ;  /* 0x000000a11aa1723e */ /* 0x000fe200000000ff */
[----:B------:R-:W-:Y:S01]  /*da20*/  IMAD.MOV.U32 R92, RZ, RZ, R151 ;  /* 0x000000ffff5c7224 */ /* 0x000fe200078e0097 */
[----:B------:R-:W-:-:S02]  /*da30*/  F2FP.F16.F32.PACK_AB R162, R9, R162 ;  /* 0x000000a209a2723e */ /* 0x000fc400000000ff */
[----:B------:R-:W-:Y:S01]  /*da40*/  F2FP.F16.F32.PACK_AB R164, R11, R164 ;  /* 0x000000a40ba4723e */ /* 0x000fe200000000ff */
[----:B------:R-:W1:Y:S01]  /*da50*/  MUFU.EX2 R12, R12 ;  /* 0x0000000c000c7308 */ /* 0x000e620000000800 */
[C---:B0-----:R-:W-:Y:S01]  /*da60*/  FADD.FTZ R8, R10.reuse, R27 ;  /* 0x0000001b0a087221 */ /* 0x041fe20000010000 */
[----:B------:R-:W-:Y:S02]  /*da70*/  F2FP.F16.F32.PACK_AB R165, R10, R165 ;  /* 0x000000a50aa5723e */ /* 0x000fe400000000ff */
[----:B------:R-:W-:Y:S02]  /*da80*/  F2FP.F16.F32.PACK_AB R166, R15, R166 ;  /* 0x000000a60fa6723e */ /* 0x000fe400000000ff */
[----:B------:R-:W-:Y:S02]  /*da90*/  F2FP.F16.F32.PACK_AB R168, R21, R168 ;  /* 0x000000a815a8723e */ /* 0x000fe400000000ff */
[----:B------:R-:W0:Y:S01]  /*daa0*/  MUFU.EX2 R169, R169 ;  /* 0x000000a900a97308 */ /* 0x000e220000000800 */
[----:B--2---:R-:W-:Y:S01]  /*dab0*/  FADD.FTZ R27, R167, R8 ;  /* 0x00000008a71b7221 */ /* 0x004fe20000010000 */
[----:B------:R-:W-:-:S02]  /*dac0*/  F2FP.F16.F32.PACK_AB R170, R25, R170 ;  /* 0x000000aa19aa723e */ /* 0x000fc400000000ff */
[----:B------:R-:W-:Y:S02]  /*dad0*/  F2FP.F16.F32.PACK_AB R172, R29, R172 ;  /* 0x000000ac1dac723e */ /* 0x000fe400000000ff */
[----:B------:R-:W-:Y:S02]  /*dae0*/  F2FP.F16.F32.PACK_AB R174, R31, R174 ;  /* 0x000000ae1fae723e */ /* 0x000fe400000000ff */
[----:B------:R-:W2:Y:S01]  /*daf0*/  MUFU.EX2 R14, R14 ;  /* 0x0000000e000e7308 */ /* 0x000ea20000000800 */
[----:B-1----:R-:W-:Y:S01]  /*db00*/  FADD.FTZ R8, R12, R27 ;  /* 0x0000001b0c087221 */ /* 0x002fe20000010000 */
[----:B------:R-:W-:Y:S02]  /*db10*/  F2FP.F16.F32.PACK_AB R163, R30, R163 ;  /* 0x000000a31ea3723e */ /* 0x000fe400000000ff */
[----:B------:R-:W-:Y:S02]  /*db20*/  F2FP.F16.F32.PACK_AB R167, R12, R167 ;  /* 0x000000a70ca7723e */ /* 0x000fe400000000ff */
[----:B------:R-:W-:-:S02]  /*db30*/  MOV R96, R151 ;  /* 0x0000009700607202 */ /* 0x000fc40000000f00 */
[----:B------:R-:W1:Y:S01]  /*db40*/  MUFU.EX2 R171, R171 ;  /* 0x000000ab00ab7308 */ /* 0x000e620000000800 */
[----:B0-----:R-:W-:-:S07]  /*db50*/  FADD.FTZ R27, R169, R8 ;  /* 0x00000008a91b7221 */ /* 0x001fce0000010000 */
[----:B------:R-:W0:Y:S01]  /*db60*/  MUFU.EX2 R20, R20 ;  /* 0x0000001400147308 */ /* 0x000e220000000800 */
[C---:B--2---:R-:W-:Y:S01]  /*db70*/  FADD.FTZ R8, R14.reuse, R27 ;  /* 0x0000001b0e087221 */ /* 0x044fe20000010000 */
[----:B------:R-:W-:Y:S01]  /*db80*/  FADD.FTZ R27, R31, R36 ;  /* 0x000000241f1b7221 */ /* 0x000fe20000010000 */
[----:B------:R-:W-:-:S03]  /*db90*/  F2FP.F16.F32.PACK_AB R169, R14, R169 ;  /* 0x000000a90ea9723e */ /* 0x000fc600000000ff */
[----:B------:R-:W-:Y:S01]  /*dba0*/  FADD.FTZ R36, R176, R27 ;  /* 0x0000001bb0247221 */ /* 0x000fe20000010000 */
[----:B------:R-:W-:Y:S01]  /*dbb0*/  F2FP.F16.F32.PACK_AB R176, R33, R176 ;  /* 0x000000b021b0723e */ /* 0x000fe200000000ff */
[----:B------:R-:W2:Y:S01]  /*dbc0*/  MUFU.EX2 R173, R173 ;  /* 0x000000ad00ad7308 */ /* 0x000ea20000000800 */
[----:B-1----:R-:W-:Y:S01]  /*dbd0*/  FADD.FTZ R3, R171, R8 ;  /* 0x00000008ab037221 */ /* 0x002fe20000010000 */
[----:B------:R-:W-:-:S04]  /*dbe0*/  FADD.FTZ R27, R33, R36 ;  /* 0x00000024211b7221 */ /* 0x000fc80000010000 */
[----:B------:R-:W-:Y:S01]  /*dbf0*/  FADD.FTZ R36, R178, R27 ;  /* 0x0000001bb2247221 */ /* 0x000fe20000010000 */
[C---:B------:R-:W-:Y:S01]  /*dc00*/  F2FP.F16.F32.PACK_AB R178, R35.reuse, R178 ;  /* 0x000000b223b2723e */ /* 0x040fe200000000ff */
[----:B------:R-:W1:Y:S01]  /*dc10*/  MUFU.EX2 R24, R24 ;  /* 0x0000001800187308 */ /* 0x000e620000000800 */
[C---:B0-----:R-:W-:Y:S01]  /*dc20*/  FADD.FTZ R8, R20.reuse, R3 ;  /* 0x0000000314087221 */ /* 0x041fe20000010000 */
[----:B------:R-:W-:Y:S01]  /*dc30*/  FADD.FTZ R27, R35, R36 ;  /* 0x00000024231b7221 */ /* 0x000fe20000010000 */
[----:B------:R-:W-:-:S03]  /*dc40*/  F2FP.F16.F32.PACK_AB R171, R20, R171 ;  /* 0x000000ab14ab723e */ /* 0x000fc600000000ff */
[----:B------:R-:W-:Y:S02]  /*dc50*/  FADD.FTZ R36, R180, R27 ;  /* 0x0000001bb4247221 */ /* 0x000fe40000010000 */
[----:B------:R-:W0:Y:S01]  /*dc60*/  MUFU.EX2 R175, R175 ;  /* 0x000000af00af7308 */ /* 0x000e220000000800 */
[----:B--2---:R-:W-:-:S07]  /*dc70*/  FADD.FTZ R3, R173, R8 ;  /* 0x00000008ad037221 */ /* 0x004fce0000010000 */
[----:B------:R-:W2:Y:S01]  /*dc80*/  MUFU.EX2 R28, R28 ;  /* 0x0000001c001c7308 */ /* 0x000ea20000000800 */
[C---:B-1----:R-:W-:Y:S01]  /*dc90*/  FADD.FTZ R8, R24.reuse, R3 ;  /* 0x0000000318087221 */ /* 0x042fe20000010000 */
[----:B------:R-:W-:-:S06]  /*dca0*/  F2FP.F16.F32.PACK_AB R173, R24, R173 ;  /* 0x000000ad18ad723e */ /* 0x000fcc00000000ff */
[----:B------:R-:W1:Y:S01]  /*dcb0*/  MUFU.EX2 R37, R37 ;  /* 0x0000002500257308 */ /* 0x000e620000000800 */
[----:B0-----:R-:W-:-:S07]  /*dcc0*/  FADD.FTZ R3, R175, R8 ;  /* 0x00000008af037221 */ /* 0x001fce0000010000 */
[----:B------:R-:W0:Y:S01]  /*dcd0*/  MUFU.EX2 R177, R177 ;  /* 0x000000b100b17308 */ /* 0x000e220000000800 */
[C---:B--2---:R-:W-:Y:S01]  /*dce0*/  FADD.FTZ R8, R28.reuse, R3 ;  /* 0x000000031c087221 */ /* 0x044fe20000010000 */
[----:B------:R-:W-:-:S06]  /*dcf0*/  F2FP.F16.F32.PACK_AB R175, R28, R175 ;  /* 0x000000af1caf723e */ /* 0x000fcc00000000ff */
[----:B------:R-:W2:Y:S01]  /*dd00*/  MUFU.EX2 R182, R182 ;  /* 0x000000b600b67308 */ /* 0x000ea20000000800 */
[C---:B-1----:R-:W-:Y:S01]  /*dd10*/  FADD.FTZ R27, R37.reuse, R36 ;  /* 0x00000024251b7221 */ /* 0x042fe20000010000 */
[----:B------:R-:W-:-:S06]  /*dd20*/  F2FP.F16.F32.PACK_AB R180, R37, R180 ;  /* 0x000000b425b4723e */ /* 0x000fcc00000000ff */
[----:B------:R-:W1:Y:S01]  /*dd30*/  MUFU.EX2 R32, R32 ;  /* 0x0000002000207308 */ /* 0x000e620000000800 */
[----:B0-----:R-:W-:-:S07]  /*dd40*/  FADD.FTZ R3, R177, R8 ;  /* 0x00000008b1037221 */ /* 0x001fce0000010000 */
[----:B------:R-:W0:Y:S01]  /*dd50*/  MUFU.EX2 R39, R39 ;  /* 0x0000002700277308 */ /* 0x000e220000000800 */
[----:B--2---:R-:W-:-:S07]  /*dd60*/  FADD.FTZ R36, R182, R27 ;  /* 0x0000001bb6247221 */ /* 0x004fce0000010000 */
[----:B------:R-:W2:Y:S01]  /*dd70*/  MUFU.EX2 R179, R179 ;  /* 0x000000b300b37308 */ /* 0x000ea20000000800 */
[C---:B-1----:R-:W-:Y:S01]  /*dd80*/  FADD.FTZ R8, R32.reuse, R3 ;  /* 0x0000000320087221 */ /* 0x042fe20000010000 */
[----:B------:R-:W-:-:S06]  /*dd90*/  F2FP.F16.F32.PACK_AB R177, R32, R177 ;  /* 0x000000b120b1723e */ /* 0x000fcc00000000ff */
[----:B------:R-:W1:Y:S01]  /*dda0*/  MUFU.EX2 R184, R184 ;  /* 0x000000b800b87308 */ /* 0x000e620000000800 */
[C---:B0-----:R-:W-:Y:S01]  /*ddb0*/  FADD.FTZ R7, R39.reuse, R36 ;  /* 0x0000002427077221 */ /* 0x041fe20000010000 */
[----:B------:R-:W-:-:S06]  /*ddc0*/  F2FP.F16.F32.PACK_AB R182, R39, R182 ;  /* 0x000000b627b6723e */ /* 0x000fcc00000000ff */
[----:B------:R-:W0:Y:S01]  /*ddd0*/  MUFU.EX2 R34, R34 ;  /* 0x0000002200227308 */ /* 0x000e220000000800 */
[----:B--2---:R-:W-:-:S07]  /*dde0*/  FADD.FTZ R3, R179, R8 ;  /* 0x00000008b3037221 */ /* 0x004fce0000010000 */
[----:B------:R-:W2:Y:S01]  /*ddf0*/  MUFU.EX2 R41, R41 ;  /* 0x0000002900297308 */ /* 0x000ea20000000800 */
[----:B-1----:R-:W-:-:S07]  /*de00*/  FADD.FTZ R8, R184, R7 ;  /* 0x00000007b8087221 */ /* 0x002fce0000010000 */
[----:B------:R-:W1:Y:S01]  /*de10*/  MUFU.EX2 R66, R66 ;  /* 0x0000004200427308 */ /* 0x000e620000000800 */
[C---:B0-----:R-:W-:Y:S01]  /*de20*/  FADD.FTZ R3, R34.reuse, R3 ;  /* 0x0000000322037221 */ /* 0x041fe20000010000 */
[----:B------:R-:W-:-:S06]  /*de30*/  F2FP.F16.F32.PACK_AB R179, R34, R179 ;  /* 0x000000b322b3723e */ /* 0x000fcc00000000ff */
[----:B------:R-:W0:Y:S01]  /*de40*/  MUFU.EX2 R181, R40 ;  /* 0x0000002800b57308 */ /* 0x000e220000000800 */
[C---:B--2---:R-:W-:Y:S01]  /*de50*/  FADD.FTZ R7, R41.reuse, R8 ;  /* 0x0000000829077221 */ /* 0x044fe20000010000 */
[----:B------:R-:W-:-:S06]  /*de60*/  F2FP.F16.F32.PACK_AB R184, R41, R184 ;  /* 0x000000b829b8723e */ /* 0x000fcc00000000ff */
[----:B------:R-:W2:Y:S01]  /*de70*/  MUFU.EX2 R70, R70 ;  /* 0x0000004600467308 */ /* 0x000ea20000000800 */
[----:B-1----:R-:W-:-:S07]  /*de80*/  FADD.FTZ R8, R66, R3 ;  /* 0x0000000342087221 */ /* 0x002fce0000010000 */
[----:B------:R-:W1:Y:S01]  /*de90*/  MUFU.EX2 R183, R48 ;  /* 0x0000003000b77308 */ /* 0x000e620000000800 */
[C---:B0-----:R-:W-:Y:S01]  /*dea0*/  FADD.FTZ R3, R181.reuse, R8 ;  /* 0x00000008b5037221 */ /* 0x041fe20000010000 */
[----:B------:R-:W-:-:S06]  /*deb0*/  F2FP.F16.F32.PACK_AB R181, R181, R66 ;  /* 0x00000042b5b5723e */ /* 0x000fcc00000000ff */
        /* <DEDUP_REMOVED lines=11> */
[----:B-1----:R-:W-:-:S07]  /*df70*/  FADD.FTZ R36, R186, R7 ;  /* 0x00000007ba247221 */ /* 0x002fce0000010000 */
[----:B------:R1:W3:Y:S01]  /*df80*/  MUFU.EX2 R187, R90 ;  /* 0x0000005a00bb7308 */ /* 0x0002e20000000800 */
[----:B0-----:R-:W-:-:S07]  /*df90*/  FADD.FTZ R26, R78, R3 ;  /* 0x000000034e1a7221 */ /* 0x001fce0000010000 */
[----:B------:R-:W0:Y:S01]  /*dfa0*/  MUFU.EX2 R188, R188 ;  /* 0x000000bc00bc7308 */ /* 0x000e220000000800 */
[C---:B--2---:R-:W-:Y:S01]  /*dfb0*/  FADD.FTZ R7, R43.reuse, R36 ;  /* 0x000000242b077221 */ /* 0x044fe20000010000 */
[----:B------:R-:W-:Y:S02]  /*dfc0*/  F2FP.F16.F32.PACK_AB R186, R43, R186 ;  /* 0x000000ba2bba723e */ /* 0x000fe400000000ff */
[----:B-1----:R-:W-:-:S04]  /*dfd0*/  MOV R90, R151 ;  /* 0x00000097005a7202 */ /* 0x002fc80000000f00 */
[----:B------:R-:W1:Y:S01]  /*dfe0*/  MUFU.EX2 R82, R82 ;  /* 0x0000005200527308 */ /* 0x000e620000000800 */
[C---:B---3--:R-:W-:Y:S01]  /*dff0*/  FADD.FTZ R3, R187.reuse, R26 ;  /* 0x0000001abb037221 */ /* 0x048fe20000010000 */
[----:B------:R-:W-:-:S06]  /*e000*/  F2FP.F16.F32.PACK_AB R187, R187, R78 ;  /* 0x0000004ebbbb723e */ /* 0x000fcc00000000ff */
[----:B------:R2:W3:Y:S01]  /*e010*/  MUFU.EX2 R45, R116 ;  /* 0x00000074002d7308 */ /* 0x0004e20000000800 */
[----:B0-----:R-:W-:-:S07]  /*e020*/  FADD.FTZ R36, R188, R7 ;  /* 0x00000007bc247221 */ /* 0x001fce0000010000 */
[----:B------:R-:W0:Y:S01]  /*e030*/  MUFU.EX2 R189, R56 ;  /* 0x0000003800bd7308 */ /* 0x000e220000000800 */
[----:B-1----:R-:W-:Y:S01]  /*e040*/  FADD.FTZ R10, R82, R3 ;  /* 0x00000003520a7221 */ /* 0x002fe20000010000 */
[----:B--2---:R-:W-:-:S06]  /*e050*/  IMAD.MOV.U32 R116, RZ, RZ, R151 ;  /* 0x000000ffff747224 */ /* 0x004fcc00078e0097 */
[----:B------:R-:W1:Y:S01]  /*e060*/  MUFU.EX2 R190, R190 ;  /* 0x000000be00be7308 */ /* 0x000e620000000800 */
[C---:B---3--:R-:W-:Y:S01]  /*e070*/  FADD.FTZ R7, R45.reuse, R36 ;  /* 0x000000242d077221 */ /* 0x048fe20000010000 */
[----:B------:R-:W-:-:S06]  /*e080*/  F2FP.F16.F32.PACK_AB R188, R45, R188 ;  /* 0x000000bc2dbc723e */ /* 0x000fcc00000000ff */
[----:B------:R-:W2:Y:S01]  /*e090*/  MUFU.EX2 R86, R86 ;  /* 0x0000005600567308 */ /* 0x000ea20000000800 */
[C---:B0-----:R-:W-:Y:S01]  /*e0a0*/  FADD.FTZ R3, R189.reuse, R10 ;  /* 0x0000000abd037221 */ /* 0x041fe20000010000 */
[----:B------:R-:W-:-:S06]  /*e0b0*/  F2FP.F16.F32.PACK_AB R189, R189, R82 ;  /* 0x00000052bdbd723e */ /* 0x000fcc00000000ff */
[----:B------:R-:W0:Y:S01]  /*e0c0*/  MUFU.EX2 R13, R13 ;  /* 0x0000000d000d7308 */ /* 0x000e220000000800 */
[----:B-1----:R-:W-:-:S07]  /*e0d0*/  FADD.FTZ R36, R190, R7 ;  /* 0x00000007be247221 */ /* 0x002fce0000010000 */
[----:B------:R-:W1:Y:S01]  /*e0e0*/  MUFU.EX2 R47, R47 ;  /* 0x0000002f002f7308 */ /* 0x000e620000000800 */
[----:B--2---:R-:W-:Y:S01]  /*e0f0*/  FADD.FTZ R10, R86, R3 ;  /* 0x00000003560a7221 */ /* 0x004fe20000010000 */
[C---:B0-----:R-:W-:Y:S01]  /*e100*/  FADD.FTZ R8, R13.reuse, R36 ;  /* 0x000000240d087221 */ /* 0x041fe20000010000 */
[----:B------:R-:W-:Y:S02]  /*e110*/  F2FP.F16.F32.PACK_AB R190, R13, R190 ;  /* 0x000000be0dbe723e */ /* 0x000fe400000000ff */
[C---:B-1----:R-:W-:Y:S01]  /*e120*/  FADD.FTZ R3, R47.reuse, R10 ;  /* 0x0000000a2f037221 */ /* 0x042fe20000010000 */
[----:B------:R-:W-:Y:S01]  /*e130*/  F2FP.F16.F32.PACK_AB R191, R47, R86 ;  /* 0x000000562fbf723e */ /* 0x000fe200000000ff */
[----:B------:R-:W-:Y:S06]  /*e140*/  @!P1 BRA `(.L_x_635) ;  /* 0x0000002400189947 */ /* 0x000fec0003800000 */
[----:B------:R-:W-:Y:S01]  /*e150*/  IADD3 R210, R210, -0x2, RZ ;  /* 0xfffffffed2d27810 */ /* 0x000fe20007ffe0ff */
[----:B------:R-:W-:Y:S01]  /*e160*/  IMAD.MOV.U32 R9, RZ, RZ, R6 ;  /* 0x000000ffff097224 */ /* 0x000fe200078e0006 */
[----:B------:R-:W-:Y:S01]  /*e170*/  MOV R7, R158 ;  /* 0x0000009e00077202 */ /* 0x000fe20000000f00 */
[----:B------:R-:W-:Y:S01]  /*e180*/  IMAD.MOV.U32 R10, RZ, RZ, R4 ;  /* 0x000000ffff0a7224 */ /* 0x000fe200078e0004 */
[----:B------:R-:W-:Y:S01]  /*e190*/  CS2R R150, SRZ ;  /* 0x0000000000967805 */ /* 0x000fe2000001ff00 */
[----:B------:R-:W-:Y:S01]  /*e1a0*/  IMAD.MOV.U32 R11, RZ, RZ, R152 ;  /* 0x000000ffff0b7224 */ /* 0x000fe200078e0098 */
        /* <DEDUP_REMOVED lines=30> */
[----:B------:R-:W-:-:S07]  /*e390*/  CS2R R88, SRZ ;  /* 0x0000000000587805 */ /* 0x000fce000001ff00 */
.L_x_647:
[----:B------:R-:W-:Y:S01]  /*e3a0*/  ISETP.NE.AND P1, PT, R11, 0x1, PT ;  /* 0x000000010b00780c */ /* 0x000fe20003f25270 */
[----:B------:R-:W-:Y:S05]  /*e3b0*/  YIELD ;  /* 0x0000000000007946 */ /* 0x000fea0003800000 */
[----:B------:R-:W-:Y:S02]  /*e3c0*/  SEL R158, RZ, 0x1, P1 ;  /* 0x00000001ff9e7807 */ /* 0x000fe40000800000 */
[----:B------:R-:W-:Y:S02]  /*e3d0*/  ISETP.NE.AND P1, PT, R194, RZ, PT ;  /* 0x000000ffc200720c */ /* 0x000fe40003f25270 */
[----:B------:R-:W-:-:S11]  /*e3e0*/  LOP3.LUT R158, R7, R158, RZ, 0x3c, !PT ;  /* 0x0000009e079e7212 */ /* 0x000fd600078e3cff */
[----:B------:R-:W-:Y:S05]  /*e3f0*/  @P1 BRA `(.L_x_636) ;  /* 0x00000000003c1947 */ /* 0x000fea0003800000 */
[----:B------:R-:W-:Y:S05]  /*e400*/  @!P0 BRA `(.L_x_637) ;  /* 0x0000000000048947 */ /* 0x000fea0003800000 */
[----:B------:R-:W-:Y:S01]  /*e410*/  BPT.TRAP 0x1 ;  /* 0x000000040000795c */ /* 0x000fe20000300000 */
.L_x_637:
[----:B------:R-:W-:-:S05]  /*e420*/  VIADD R4, R11, 0x1 ;  /* 0x000000010b047836 */ /* 0x000fca0000000000 */
[----:B------:R-:W-:-:S04]  /*e430*/  ISETP.NE.AND P2, PT, R4, 0x2, PT ;  /* 0x000000020400780c */ /* 0x000fc80003f45270 */
[----:B------:R-:W-:Y:S02]  /*e440*/  SEL R5, R4, RZ, P2 ;  /* 0x000000ff04057207 */ /* 0x000fe40001000000 */
[----:B------:R-:W-:Y:S02]  /*e450*/  SHF.L.U32 R4, R158, 0x1f, RZ ;  /* 0x0000001f9e047819 */ /* 0x000fe400000006ff */
[----:B------:R-:W-:-:S04]  /*e460*/  LEA R5, R5, R156, 0x3 ;  /* 0x0000009c05057211 */ /* 0x000fc800078e18ff */
[----:B------:R0:W1:Y:S01]  /*e470*/  SYNCS.PHASECHK.TRANS64.TRYWAIT P2, [R5+URZ+0x28830], R4 ;  /* 0x02883004050075a7 */ /* 0x000062000804017f */
[----:B------:R-:W-:Y:S05]  /*e480*/  @!P0 BRA `(.L_x_638) ;  /* 0x0000000000048947 */ /* 0x000fea0003800000 */
[----:B------:R-:W-:Y:S01]  /*e490*/  BPT.TRAP 0x1 ;  /* 0x000000040000795c */ /* 0x000fe20000300000 */
.L_x_638:
[----:B------:R-:W-:Y:S04]  /*e4a0*/  BSSY B0, `(.L_x_636) ;  /* 0x0000004000007945 */ /* 0x000fe80003800000 */
[----:B-1----:R-:W-:Y:S05]  /*e4b0*/  @P2 BRA `(.L_x_639) ;  /* 0x0000000000082947 */ /* 0x002fea0003800000 */
[----:B------:R-:W1:Y:S02]  /*e4c0*/  SYNCS.PHASECHK.TRANS64.TRYWAIT P2, [R5+URZ+0x28830], R4 ;  /* 0x02883004050075a7 */ /* 0x000e64000804017f */
[----:B-1----:R-:W-:Y:S05]  /*e4d0*/  @!P2 BRA `(.L_x_640) ;  /* 0x000000c400aca947 */ /* 0x002fea0003800000 */
.L_x_639:
[----:B------:R-:W-:Y:S05]  /*e4e0*/  BSYNC B0 ;  /* 0x0000000000007941 */ /* 0x000fea0003800000 */
.L_x_636:
[----:B01----:R-:W0:Y:S01]  /*e4f0*/  S2R R4, SR_TID.X ;  /* 0x0000000000047919 */ /* 0x003e220000002100 */
[----:B------:R-:W-:Y:S05]  /*e500*/  WARPSYNC.ALL ;  /* 0x0000000000007948 */ /* 0x000fea0003800000 */
[----:B------:R-:W-:Y:S01]  /*e510*/  VIADD R152, R11, 0x1 ;  /* 0x000000010b987836 */ /* 0x000fe20000000000 */
[----:B------:R-:W-:Y:S01]  /*e520*/  MOV R5, 0x40000040 ;  /* 0x4000004000057802 */ /* 0x000fe20000000f00 */
[----:B------:R-:W-:Y:S01]  /*e530*/  IMAD.MOV.U32 R15, RZ, RZ, 0x40000040 ;  /* 0x40000040ff0f7424 */ /* 0x000fe200078e00ff */
[----:B------:R-:W-:Y:S01]  /*e540*/  MOV R21, 0x40000040 ;  /* 0x4000004000157802 */ /* 0x000fe20000000f00 */
[----:B------:R-:W-:Y:S01]  /*e550*/  IMAD.MOV.U32 R13, RZ, RZ, 0x40000040 ;  /* 0x40000040ff0d7424 */ /* 0x000fe200078e00ff */
[----:B------:R-:W-:-:S02]  /*e560*/  ISETP.NE.AND P2, PT, R152, 0x2, PT ;  /* 0x000000029800780c */ /* 0x000fc40003f45270 */
[----:B------:R-:W-:Y:S02]  /*e570*/  R2UR UR7, R5 ;  /* 0x00000000050772ca */ /* 0x000fe400000e0000 */
[----:B------:R-:W-:Y:S02]  /*e580*/  SEL R152, R152, RZ, P2 ;  /* 0x000000ff98987207 */ /* 0x000fe40001000000 */
[----:B------:R-:W-:Y:S02]  /*e590*/  R2UR UR11, R15 ;  /* 0x000000000f0b72ca */ /* 0x000fe400000e0000 */
[----:B------:R-:W-:Y:S02]  /*e5a0*/  R2UR UR15, R21 ;  /* 0x00000000150f72ca */ /* 0x000fe400000e0000 */
[----:B------:R-:W-:Y:S02]  /*e5b0*/  R2UR UR19, R13 ;  /* 0x000000000d1372ca */ /* 0x000fe400000e0000 */
[----:B------:R-:W-:-:S02]  /*e5c0*/  R2UR UR23, R15 ;  /* 0x000000000f1772ca */ /* 0x000fc400000e0000 */
[----:B------:R-:W-:Y:S02]  /*e5d0*/  R2UR UR27, R13 ;  /* 0x000000000d1b72ca */ /* 0x000fe400000e0000 */
[----:B------:R-:W-:Y:S02]  /*e5e0*/  R2UR UR31, R21 ;  /* 0x00000000151f72ca */ /* 0x000fe400000e0000 */
[----:B------:R-:W-:Y:S02]  /*e5f0*/  R2UR UR35, R5 ;  /* 0x00000000052372ca */ /* 0x000fe400000e0000 */
[----:B0-----:R-:W-:-:S05]  /*e600*/  SHF.R.U32.HI R4, RZ, 0x7, R4 ;  /* 0x00000007ff047819 */ /* 0x001fca0000011604 */
[----:B------:R-:W-:Y:S01]  /*e610*/  VIADD R6, R4, 0x8 ;  /* 0x0000000804067836 */ /* 0x000fe20000000000 */
[----:B------:R-:W-:-:S04]  /*e620*/  LEA R4, R152, R0, 0xb ;  /* 0x0000000098047211 */ /* 0x000fc800078e58ff */
[----:B------:R0:W-:Y:S01]  /*e630*/  BAR.SYNC.DEFER_BLOCKING R6, 0x100 ;  /* 0x000400060000751d */ /* 0x0001e20000010000 */
[C---:B------:R-:W-:Y:S01]  /*e640*/  R2UR UR6, R4.reuse ;  /* 0x00000000040672ca */ /* 0x040fe200000e0000 */
[C---:B------:R-:W-:Y:S02]  /*e650*/  VIADD R14, R4.reuse, 0x2 ;  /* 0x00000002040e7836 */ /* 0x040fe40000000000 */
[C---:B------:R-:W-:Y:S02]  /*e660*/  VIADD R20, R4.reuse, 0x4 ;  /* 0x0000000404147836 */ /* 0x040fe40000000000 */
[----:B------:R-:W-:Y:S01]  /*e670*/  VIADD R12, R4, 0x6 ;  /* 0x00000006040c7836 */ /* 0x000fe20000000000 */
[----:B------:R-:W-:Y:S01]  /*e680*/  R2UR UR10, R14 ;  /* 0x000000000e0a72ca */ /* 0x000fe200000e0000 */
[----:B------:R-:W-:Y:S01]  /*e690*/  VIADD R14, R4, 0x400 ;  /* 0x00000400040e7836 */ /* 0x000fe20000000000 */
[----:B------:R-:W-:Y:S01]  /*e6a0*/  R2UR UR14, R20 ;  /* 0x00000000140e72ca */ /* 0x000fe200000e0000 */
[----:B------:R-:W-:Y:S01]  /*e6b0*/  VIADD R20, R4, 0x404 ;  /* 0x0000040404147836 */ /* 0x000fe20000000000 */
[----:B------:R-:W-:-:S02]  /*e6c0*/  R2UR UR18, R12 ;  /* 0x000000000c1272ca */ /* 0x000fc400000e0000 */
[----:B------:R-:W-:Y:S02]  /*e6d0*/  R2UR UR22, R14 ;  /* 0x000000000e1672ca */ /* 0x000fe400000e0000 */
[C---:B------:R-:W-:Y:S01]  /*e6e0*/  IADD3 R12, R4.reuse, 0x402, RZ ;  /* 0x00000402040c7810 */ /* 0x040fe20007ffe0ff */
[----:B------:R-:W-:Y:S01]  /*e6f0*/  VIADD R4, R4, 0x406 ;  /* 0x0000040604047836 */ /* 0x000fe20000000000 */
[----:B------:R-:W-:Y:S02]  /*e700*/  R2UR UR30, R20 ;  /* 0x00000000141e72ca */ /* 0x000fe400000e0000 */
[----:B------:R-:W-:Y:S02]  /*e710*/  R2UR UR26, R12 ;  /* 0x000000000c1a72ca */ /* 0x000fe400000e0000 */
[----:B------:R-:W-:Y:S01]  /*e720*/  R2UR UR34, R4 ;  /* 0x00000000042272ca */ /* 0x000fe200000e0000 */
[----:B------:R-:W-:-:S06]  /*e730*/  WARPGROUP.ARRIVE ;  /* 0x00000000000079c5 */ /* 0x000fcc0000000000 */
        /* <DEDUP_REMOVED lines=26> */
.L_x_642:
[----:B------:R-:W-:Y:S02]  /*e8e0*/  SHF.L.U32 R4, R7, 0x1f, RZ ;  /* 0x0000001f07047819 */ /* 0x000fe400000006ff */
[----:B------:R-:W-:-:S04]  /*e8f0*/  LEA R5, R11, R156, 0x3 ;  /* 0x0000009c0b057211 */ /* 0x000fc800078e18ff */
[----:B------:R0:W1:Y:S01]  /*e900*/  SYNCS.PHASECHK.TRANS64.TRYWAIT P1, [R5+URZ+0x28850], R4 ;  /* 0x02885004050075a7 */ /* 0x000062000802017f */
[----:B------:R-:W-:Y:S05]  /*e910*/  @!P0 BRA `(.L_x_643) ;  /* 0x0000000000048947 */ /* 0x000fea0003800000 */
[----:B------:R-:W-:Y:S01]  /*e920*/  BPT.TRAP 0x1 ;  /* 0x000000040000795c */ /* 0x000fe20000300000 */
.L_x_643:
[----:B-1----:R-:W-:Y:S05]  /*e930*/  @P1 BRA `(.L_x_641) ;  /* 0x0000000000081947 */ /* 0x002fea0003800000 */
[----:B------:R-:W1:Y:S02]  /*e940*/  SYNCS.PHASECHK.TRANS64.TRYWAIT P1, [R5+URZ+0x28850], R4 ;  /* 0x02885004050075a7 */ /* 0x000e64000802017f */
[----:B-1----:R-:W-:Y:S05]  /*e950*/  @!P1 BRA `(.L_x_644) ;  /* 0x000000c000a09947 */ /* 0x002fea0003800000 */
.L_x_641:
[----:B01----:R-:W-:Y:S01]  /*e960*/  VIADD R4, R156, 0x400 ;  /* 0x000004009c047836 */ /* 0x003fe20000000000 */
[----:B------:R-:W-:Y:S01]  /*e970*/  MOV R5, 0x40000040 ;  /* 0x4000004000057802 */ /* 0x000fe20000000f00 */
[----:B------:R-:W-:Y:S05]  /*e980*/  WARPSYNC.ALL ;  /* 0x0000000000007948 */ /* 0x000fea0003800000 */
[----:B------:R-:W-:Y:S01]  /*e990*/  SHF.R.U32.HI R4, RZ, 0x4, R4 ;  /* 0x00000004ff047819 */ /* 0x000fe20000011604 */
[----:B------:R-:W-:Y:S01]  /*e9a0*/  WARPGROUP.ARRIVE ;  /* 0x00000000000079c5 */ /* 0x000fe20000000000 */
[----:B------:R-:W-:Y:S01]  /*e9b0*/  R2UR UR7, R5 ;  /* 0x00000000050772ca */ /* 0x000fe200000e0000 */
[----:B------:R-:W-:Y:S01]  /*e9c0*/  IMAD.MOV.U32 R7, RZ, RZ, 0x40000040 ;  /* 0x40000040ff077424 */ /* 0x000fe200078e00ff */
[----:B------:R-:W-:Y:S01]  /*e9d0*/  LOP3.LUT R4, R4, 0x3fff, RZ, 0xc0, !PT ;  /* 0x00003fff04047812 */ /* 0x000fe200078ec0ff */
[----:B------:R-:W-:-:S02]  /*e9e0*/  IMAD.MOV.U32 R5, RZ, RZ, 0x40000040 ;  /* 0x40000040ff057424 */ /* 0x000fc400078e00ff */
[----:B------:R-:W0:Y:S01]  /*e9f0*/  S2R R12, SR_TID.X ;  /* 0x00000000000c7919 */ /* 0x000e220000002100 */
[----:B------:R-:W-:-:S05]  /*ea00*/  LOP3.LUT R4, R4, 0x4000000, RZ, 0xfc, !PT ;  /* 0x0400000004047812 */ /* 0x000fca00078efcff */
[----:B------:R-:W-:-:S04]  /*ea10*/  IMAD R4, R11, 0x800, R4 ;  /* 0x000008000b047824 */ /* 0x000fc800078e0204 */
[C---:B------:R-:W-:Y:S01]  /*ea20*/  VIADD R6, R4.reuse, 0x80 ;  /* 0x0000008004067836 */ /* 0x040fe20000000000 */
[----:B------:R-:W-:-:S13]  /*ea30*/  R2UR UR6, R4 ;  /* 0x00000000040672ca */ /* 0x000fda00000e0000 */
[----:B------:R-:W-:Y:S01]  /*ea40*/  HGMMA.64x128x16.F32 R88, R160, gdesc[UR4].tnspB, R88, gsb0 ;  /* 0x41e00004a0587df0 */ /* 0x000fe20008000858 */
[----:B------:R-:W-:Y:S02]  /*ea50*/  R2UR UR6, R6 ;  /* 0x00000000060672ca */ /* 0x000fe400000e0000 */
[----:B------:R-:W-:Y:S01]  /*ea60*/  R2UR UR7, R7 ;  /* 0x00000000070772ca */ /* 0x000fe200000e0000 */
[----:B------:R-:W-:Y:S01]  /*ea70*/  IMAD.MOV.U32 R7, RZ, RZ, 0x40000040 ;  /* 0x40000040ff077424 */ /* 0x000fe200078e00ff */
[----:B------:R-:W-:Y:S02]  /*ea80*/  IADD3 R6, R4, 0x100, RZ ;  /* 0x0000010004067810 */ /* 0x000fe40007ffe0ff */
[----:B0-----:R-:W-:Y:S01]  /*ea90*/  SHF.R.U32.HI R12, RZ, 0x7, R12 ;  /* 0x00000007ff0c7819 */ /* 0x001fe2000001160c */
[----:B------:R-:W-:Y:S02]  /*eaa0*/  WARPGROUP.DEPBAR.LE gsb0, 0x0 ;  /* 0x00008000000079c5 */ /* 0x000fe40000010000 */
[----:B------:R-:W-:-:S06]  /*eab0*/  WARPGROUP.ARRIVE ;  /* 0x00000000000079c5 */ /* 0x000fcc0000000000 */
[----:B------:R-:W-:Y:S01]  /*eac0*/  HGMMA.64x128x16.F32 R88, R164, gdesc[UR4].tnspB, R88, gsb0 ;  /* 0x41e00004a4587df0 */ /* 0x000fe20008000858 */
[----:B------:R-:W-:Y:S01]  /*ead0*/  R2UR UR6, R6 ;  /* 0x00000000060672ca */ /* 0x000fe200000e0000 */
[----:B------:R-:W-:Y:S01]  /*eae0*/  VIADD R6, R4, 0x180 ;  /* 0x0000018004067836 */ /* 0x000fe20000000000 */
[----:B------:R-:W-:Y:S02]  /*eaf0*/  R2UR UR7, R7 ;  /* 0x00000000070772ca */ /* 0x000fe400000e0000 */
[----:B------:R-:W-:Y:S01]  /*eb00*/  MOV R7, 0x40000040 ;  /* 0x4000004000077802 */ /* 0x000fe20000000f00 */
[----:B------:R-:W-:Y:S02]  /*eb10*/  WARPGROUP.DEPBAR.LE gsb0, 0x0 ;  /* 0x00008000000079c5 */ /* 0x000fe40000010000 */
[----:B------:R-:W-:-:S08]  /*eb20*/  WARPGROUP.ARRIVE ;  /* 0x00000000000079c5 */ /* 0x000fd00000000000 */
[----:B------:R-:W-:Y:S01]  /*eb30*/  HGMMA.64x128x16.F32 R88, R168, gdesc[UR4].tnspB, R88, gsb0 ;  /* 0x41e00004a8587df0 */ /* 0x000fe20008000858 */
[----:B------:R-:W-:Y:S01]  /*eb40*/  R2UR UR6, R6 ;  /* 0x00000000060672ca */ /* 0x000fe200000e0000 */
[----:B------:R-:W-:Y:S01]  /*eb50*/  VIADD R6, R4, 0x200 ;  /* 0x0000020004067836 */ /* 0x000fe20000000000 */
[----:B------:R-:W-:Y:S01]  /*eb60*/  R2UR UR7, R7 ;  /* 0x00000000070772ca */ /* 0x000fe200000e0000 */
[----:B------:R-:W-:Y:S01]  /*eb70*/  IMAD.MOV.U32 R7, RZ, RZ, 0x40000040 ;  /* 0x40000040ff077424 */ /* 0x000fe200078e00ff */
[----:B------:R-:W-:Y:S02]  /*eb80*/  WARPGROUP.DEPBAR.LE gsb0, 0x0 ;  /* 0x00008000000079c5 */ /* 0x000fe40000010000 */
[----:B------:R-:W-:-:S09]  /*eb90*/  WARPGROUP.ARRIVE ;  /* 0x00000000000079c5 */ /* 0x000fd20000000000 */
[----:B------:R-:W-:Y:S01]  /*eba0*/  HGMMA.64x128x16.F32 R88, R172, gdesc[UR4].tnspB, R88, gsb0 ;  /* 0x41e00004ac587df0 */ /* 0x000fe20008000858 */
[----:B------:R-:W-:Y:S02]  /*ebb0*/  R2UR UR6, R6 ;  /* 0x00000000060672ca */ /* 0x000fe400000e0000 */
[----:B------:R-:W-:Y:S01]  /*ebc0*/  R2UR UR7, R7 ;  /* 0x00000000070772ca */ /* 0x000fe200000e0000 */
[----:B------:R-:W-:Y:S01]  /*ebd0*/  IMAD.MOV.U32 R7, RZ, RZ, 0x40000040 ;  /* 0x40000040ff077424 */ /* 0x000fe200078e00ff */
[----:B------:R-:W-:Y:S01]  /*ebe0*/  IADD3 R6, R4, 0x280, RZ ;  /* 0x0000028004067810 */ /* 0x000fe20007ffe0ff */
[----:B------:R-:W-:Y:S02]  /*ebf0*/  WARPGROUP.DEPBAR.LE gsb0, 0x0 ;  /* 0x00008000000079c5 */ /* 0x000fe40000010000 */
[----:B------:R-:W-:-:S08]  /*ec00*/  WARPGROUP.ARRIVE ;  /* 0x00000000000079c5 */ /* 0x000fd00000000000 */
[----:B------:R-:W-:Y:S01]  /*ec10*/  HGMMA.64x128x16.F32 R88, R176, gdesc[UR4].tnspB, R88, gsb0 ;  /* 0x41e00004b0587df0 */ /* 0x000fe20008000858 */
[----:B------:R-:W-:Y:S01]  /*ec20*/  R2UR UR6, R6 ;  /* 0x00000000060672ca */ /* 0x000fe200000e0000 */
[C---:B------:R-:W-:Y:S01]  /*ec30*/  VIADD R6, R4.reuse, 0x300 ;  /* 0x0000030004067836 */ /* 0x040fe20000000000 */
[----:B------:R-:W-:Y:S01]  /*ec40*/  R2UR UR7, R7 ;  /* 0x00000000070772ca */ /* 0x000fe200000e0000 */
[----:B------:R-:W-:Y:S01]  /*ec50*/  VIADD R4, R4, 0x380 ;  /* 0x0000038004047836 */ /* 0x000fe20000000000 */
[----:B------:R-:W-:Y:S01]  /*ec60*/  MOV R7, 0x40000040 ;  /* 0x4000004000077802 */ /* 0x000fe20000000f00 */
[----:B------:R-:W-:Y:S02]  /*ec70*/  WARPGROUP.DEPBAR.LE gsb0, 0x0 ;  /* 0x00008000000079c5 */ /* 0x000fe40000010000 */
[----:B------:R-:W-:-:S08]  /*ec80*/  WARPGROUP.ARRIVE ;  /* 0x00000000000079c5 */ /* 0x000fd00000000000 */
[----:B------:R-:W-:Y:S01]  /*ec90*/  HGMMA.64x128x16.F32 R88, R180, gdesc[UR4].tnspB, R88, gsb0 ;  /* 0x41e00004b4587df0 */ /* 0x000fe20008000858 */
[----:B------:R-:W-:Y:S02]  /*eca0*/  R2UR UR6, R6 ;  /* 0x00000000060672ca */ /* 0x000fe400000e0000 */
[----:B------:R-:W-:Y:S01]  /*ecb0*/  R2UR UR7, R7 ;  /* 0x00000000070772ca */ /* 0x000fe200000e0000 */
[----:B------:R-:W-:Y:S02]  /*ecc0*/  WARPGROUP.DEPBAR.LE gsb0, 0x0 ;  /* 0x00008000000079c5 */ /* 0x000fe40000010000 */
[----:B------:R-:W-:-:S10]  /*ecd0*/  WARPGROUP.ARRIVE ;  /* 0x00000000000079c5 */ /* 0x000fd40000000000 */
[----:B------:R-:W-:Y:S01]  /*ece0*/  HGMMA.64x128x16.F32 R88, R184, gdesc[UR4].tnspB, R88, gsb0 ;  /* 0x41e00004b8587df0 */ /* 0x000fe20008000858 */
[----:B------:R-:W-:Y:S02]  /*ecf0*/  R2UR UR6, R4 ;  /* 0x00000000040672ca */ /* 0x000fe400000e0000 */
[----:B------:R-:W-:Y:S02]  /*ed00*/  R2UR UR7, R5 ;  /* 0x00000000050772ca */ /* 0x000fe400000e0000 */
[----:B------:R-:W-:Y:S01]  /*ed10*/  IADD3 R4, -R12, 0xb, RZ ;  /* 0x0000000b0c047810 */ /* 0x000fe20007ffe1ff */
[----:B------:R-:W-:Y:S02]  /*ed20*/  WARPGROUP.DEPBAR.LE gsb0, 0x0 ;  /* 0x00008000000079c5 */ /* 0x000fe40000010000 */
[----:B------:R-:W-:-:S08]  /*ed30*/  WARPGROUP.ARRIVE ;  /* 0x00000000000079c5 */ /* 0x000fd00000000000 */
[----:B------:R-:W-:Y:S03]  /*ed40*/  HGMMA.64x128x16.F32 R88, R188, gdesc[UR4].tnspB, R88, gsb0 ;  /* 0x41e00004bc587df0 */ /* 0x000fe60008000858 */
[----:B------:R-:W-:Y:S02]  /*ed50*/  WARPGROUP.DEPBAR.LE gsb0, 0x0 ;  /* 0x00008000000079c5 */ /* 0x000fe40000010000 */
[----:B------:R0:W-:Y:S06]  /*ed60*/  BAR.ARV R4, 0x100 ;  /* 0x000400040000751d */ /* 0x0001ec0000002000 */
[----:B------:R-:W-:Y:S05]  /*ed70*/  @!P0 BRA `(.L_x_645) ;  /* 0x0000000000048947 */ /* 0x000fea0003800000 */
[----:B------:R-:W-:Y:S01]  /*ed80*/  BPT.TRAP 0x1 ;  /* 0x000000040000795c */ /* 0x000fe20000300000 */
.L_x_645:
[----:B0-----:R-:W-:Y:S02]  /*ed90*/  FMNMX.FTZ R4, R24, R10, !PT ;  /* 0x0000000a18047209 */ /* 0x001fe40007810000 */
        /* <DEDUP_REMOVED lines=66> */
[----:B-1----:R-:W-:-:S03]  /*f1c0*/  FMNMX.FTZ R14, R12, R5, !PT ;  /* 0x000000050c0e7209 */ /* 0x002fc60007810000 */
[----:B------:R-:W0:Y:S01]  /*f1d0*/  SHFL.BFLY PT, R4, R13, 0x1, 0x1f ;  /* 0x0c201f000d047f89 */ /* 0x000e2200000e0000 */
[----:B------:R-:W1:Y:S03]  /*f1e0*/  LDC R5, c[0x0][0x988] ;  /* 0x00026200ff057b82 */ /* 0x000e660000000800 */
[----:B------:R-:W2:Y:S01]  /*f1f0*/  SHFL.BFLY PT, R15, R14, 0x1, 0x1f ;  /* 0x0c201f000e0f7f89 */ /* 0x000ea200000e0000 */
[----:B0-----:R-:W-:Y:S02]  /*f200*/  FMNMX.FTZ R4, R13, R4, !PT ;  /* 0x000000040d047209 */ /* 0x001fe40007810000 */
[----:B--2---:R-:W-:-:S03]  /*f210*/  FMNMX.FTZ R6, R14, R15, !PT ;  /* 0x0000000f0e067209 */ /* 0x004fc60007810000 */
[C---:B------:R-:W-:Y:S01]  /*f220*/  FADD.FTZ R10, -R4.reuse, R10 ;  /* 0x0000000a040a7221 */ /* 0x040fe20000010100 */
[----:B-1----:R-:W-:-:S03]  /*f230*/  FMUL.FTZ R12, R4, R5 ;  /* 0x00000005040c7220 */ /* 0x002fc60000410000 */
[-C--:B------:R-:W-:Y:S01]  /*f240*/  FMUL.FTZ R15, R10, R5.reuse ;  /* 0x000000050a0f7220 */ /* 0x080fe20000410000 */
[-CC-:B------:R-:W-:Y:S01]  /*f250*/  FFMA.FTZ R162, R28, R5.reuse, -R12.reuse ;  /* 0x000000051ca27223 */ /* 0x180fe2000001080c */
[C---:B------:R-:W-:Y:S01]  /*f260*/  FADD.FTZ R10, -R6.reuse, R9 ;  /* 0x00000009060a7221 */ /* 0x040fe20000010100 */
[-C--:B------:R-:W-:Y:S01]  /*f270*/  FMUL.FTZ R28, R6, R5.reuse ;  /* 0x00000005061c7220 */ /* 0x080fe20000410000 */
[-CC-:B------:R-:W-:Y:S01]  /*f280*/  FFMA.FTZ R171, R45, R5.reuse, -R12.reuse ;  /* 0x000000052dab7223 */ /* 0x180fe2000001080c */
[-CC-:B------:R-:W-:Y:S01]  /*f290*/  FFMA.FTZ R160, R24, R5.reuse, -R12.reuse ;  /* 0x0000000518a07223 */ /* 0x180fe2000001080c */
[-C--:B------:R-:W-:Y:S01]  /*f2a0*/  FFMA.FTZ R45, R49, R5.reuse, -R12 ;  /* 0x00000005312d7223 */ /* 0x080fe2000001080c */
[-C--:B------:R-:W-:Y:S01]  /*f2b0*/  FMUL.FTZ R10, R10, R5.reuse ;  /* 0x000000050a0a7220 */ /* 0x080fe20000410000 */
[-C--:B------:R-:W-:Y:S01]  /*f2c0*/  FFMA.FTZ R49, R26, R5.reuse, -R28 ;  /* 0x000000051a317223 */ /* 0x080fe2000001081c */
[-CC-:B------:R-:W-:Y:S01]  /*f2d0*/  FFMA.FTZ R161, R25, R5.reuse, -R12.reuse ;  /* 0x0000000519a17223 */ /* 0x180fe2000001080c */
[-C--:B------:R-:W-:Y:S01]  /*f2e0*/  FFMA.FTZ R164, R32, R5.reuse, -R12 ;  /* 0x0000000520a47223 */ /* 0x080fe2000001080c */
[-C--:B------:R-:W-:Y:S01]  /*f2f0*/  FFMA.FTZ R32, R27, R5.reuse, -R28 ;  /* 0x000000051b207223 */ /* 0x080fe2000001081c */
[----:B------:R0:W-:Y:S01]  /*f300*/  MUFU.EX2 R7, R15 ;  /* 0x0000000f00077308 */ /* 0x0001e20000000800 */
[-CC-:B------:R-:W-:Y:S01]  /*f310*/  FFMA.FTZ R163, R29, R5.reuse, -R12.reuse ;  /* 0x000000051da37223 */ /* 0x180fe2000001080c */
[-CC-:B------:R-:W-:Y:S01]  /*f320*/  FFMA.FTZ R165, R33, R5.reuse, -R12.reuse ;  /* 0x0000000521a57223 */ /* 0x180fe2000001080c */
[-CC-:B------:R-:W-:Y:S01]  /*f330*/  FFMA.FTZ R167, R37, R5.reuse, -R12.reuse ;  /* 0x0000000525a77223 */ /* 0x180fe2000001080c */
[-CC-:B------:R-:W-:Y:S01]  /*f340*/  FFMA.FTZ R169, R41, R5.reuse, -R12.reuse ;  /* 0x0000000529a97223 */ /* 0x180fe2000001080c */
[-CC-:B------:R-:W-:Y:S01]  /*f350*/  FFMA.FTZ R166, R36, R5.reuse, -R12.reuse ;  /* 0x0000000524a67223 */ /* 0x180fe2000001080c */
[-CC-:B------:R-:W-:Y:S01]  /*f360*/  FFMA.FTZ R168, R40, R5.reuse, -R12.reuse ;  /* 0x0000000528a87223 */ /* 0x180fe2000001080c */
[-CC-:B------:R-:W-:Y:S01]  /*f370*/  FFMA.FTZ R170, R44, R5.reuse, -R12.reuse ;  /* 0x000000052caa7223 */ /* 0x180fe2000001080c */
[----:B------:R-:W1:Y:S01]  /*f380*/  MUFU.EX2 R160, R160 ;  /* 0x000000a000a07308 */ /* 0x000e620000000800 */
        /* <DEDUP_REMOVED lines=15> */
[----:B------:R-:W2:Y:S01]  /*f480*/  MUFU.EX2 R49, R49 ;  /* 0x0000003100317308 */ /* 0x000ea20000000800 */
[-CC-:B0-----:R-:W-:Y:S01]  /*f490*/  FFMA.FTZ R15, R77, R5.reuse, -R12.reuse ;  /* 0x000000054d0f7223 */ /* 0x181fe2000001080c */
[-CC-:B------:R-:W-:Y:S01]  /*f4a0*/  FFMA.FTZ R188, R80, R5.reuse, -R12.reuse ;  /* 0x0000000550bc7223 */ /* 0x180fe2000001080c */
[-CC-:B------:R-:W-:Y:S01]  /*f4b0*/  FFMA.FTZ R13, R81, R5.reuse, -R12.reuse ;  /* 0x00000005510d7223 */ /* 0x180fe2000001080c */
[-CC-:B------:R-:W-:Y:S01]  /*f4c0*/  FFMA.FTZ R190, R84, R5.reuse, -R12.reuse ;  /* 0x0000000554be7223 */ /* 0x180fe2000001080c */
[-C--:B------:R-:W-:Y:S01]  /*f4d0*/  FFMA.FTZ R9, R85, R5.reuse, -R12 ;  /* 0x0000000555097223 */ /* 0x080fe2000001080c */
[-CC-:B------:R-:W-:Y:S01]  /*f4e0*/  FFMA.FTZ R12, R30, R5.reuse, -R28.reuse ;  /* 0x000000051e0c7223 */ /* 0x180fe2000001081c */
[-CC-:B------:R-:W-:Y:S01]  /*f4f0*/  FFMA.FTZ R27, R31, R5.reuse, -R28.reuse ;  /* 0x000000051f1b7223 */ /* 0x180fe2000001081c */
[----:B------:R-:W0:Y:S01]  /*f500*/  MUFU.EX2 R161, R161 ;  /* 0x000000a100a17308 */ /* 0x000e220000000800 */
[-CC-:B------:R-:W-:Y:S01]  /*f510*/  FFMA.FTZ R14, R34, R5.reuse, -R28.reuse ;  /* 0x00000005220e7223 */ /* 0x180fe2000001081c */
[-C--:B------:R-:W-:Y:S01]  /*f520*/  FFMA.FTZ R31, R35, R5.reuse, -R28 ;  /* 0x00000005231f7223 */ /* 0x080fe2000001081c */
[----:B-1----:R-:W-:Y:S01]  /*f530*/  FFMA.FTZ R8, R7, R8, R160 ;  /* 0x0000000807087223 */ /* 0x002fe200000100a0 */
[-CC-:B------:R-:W-:Y:S01]  /*f540*/  FFMA.FTZ R35, R39, R5.reuse, -R28.reuse ;  /* 0x0000000527237223 */ /* 0x180fe2000001081c */
[-CC-:B------:R-:W-:Y:S01]  /*f550*/  FFMA.FTZ R20, R38, R5.reuse, -R28.reuse ;  /* 0x0000000526147223 */ /* 0x180fe2000001081c */
[-CC-:B------:R-:W-:Y:S01]  /*f560*/  FFMA.FTZ R39, R43, R5.reuse, -R28.reuse ;  /* 0x000000052b277223 */ /* 0x180fe2000001081c */
[--C-:B------:R-:W-:Y:S01]  /*f570*/  FFMA.FTZ R43, R47, R5, -R28.reuse ;  /* 0x000000052f2b7223 */ /* 0x100fe2000001081c */
[----:B------:R-:W1:Y:S01]  /*f580*/  MUFU.EX2 R32, R32 ;  /* 0x0000002000207308 */ /* 0x000e620000000800 */
[----:B--2---:R-:W-:Y:S01]  /*f590*/  FFMA.FTZ R3, R10, R3, R49 ;  /* 0x000000030a037223 */ /* 0x004fe20000010031 */
[-CC-:B------:R-:W-:Y:S01]  /*f5a0*/  FFMA.FTZ R24, R42, R5.reuse, -R28.reuse ;  /* 0x000000052a187223 */ /* 0x180fe2000001081c */
[-CC-:B------:R-:W-:Y:S01]  /*f5b0*/  FFMA.FTZ R26, R46, R5.reuse, -R28.reuse ;  /* 0x000000052e1a7223 */ /* 0x180fe2000001081c */
[-CC-:B------:R-:W-:Y:S01]  /*f5c0*/  FFMA.FTZ R173, R50, R5.reuse, -R28.reuse ;  /* 0x0000000532ad7223 */ /* 0x180fe2000001081c */
[-CC-:B------:R-:W-:Y:S01]  /*f5d0*/  FFMA.FTZ R30, R51, R5.reuse, -R28.reuse ;  /* 0x00000005331e7223 */ /* 0x180fe2000001081c */
[-CC-:B------:R-:W-:Y:S01]  /*f5e0*/  FFMA.FTZ R175, R54, R5.reuse, -R28.reuse ;  /* 0x0000000536af7223 */ /* 0x180fe2000001081c */
[-C--:B------:R-:W-:Y:S01]  /*f5f0*/  FFMA.FTZ R34, R55, R5.reuse, -R28 ;  /* 0x0000000537227223 */ /* 0x080fe2000001081c */
[----:B------:R-:W2:Y:S01]  /*f600*/  MUFU.EX2 R162, R162 ;  /* 0x000000a200a27308 */ /* 0x000ea20000000800 */
[----:B0-----:R-:W-:Y:S01]  /*f610*/  FADD.FTZ R47, R161, R8 ;  /* 0x00000008a12f7221 */ /* 0x001fe20000010000 */
[-CC-:B------:R-:W-:Y:S01]  /*f620*/  FFMA.FTZ R177, R58, R5.reuse, -R28.reuse ;  /* 0x000000053ab17223 */ /* 0x180fe2000001081c */
[-CC-:B------:R-:W-:Y:S01]  /*f630*/  FFMA.FTZ R36, R59, R5.reuse, -R28.reuse ;  /* 0x000000053b247223 */ /* 0x180fe2000001081c */
[-CC-:B------:R-:W-:Y:S01]  /*f640*/  FFMA.FTZ R179, R62, R5.reuse, -R28.reuse ;  /* 0x000000053eb37223 */ /* 0x180fe2000001081c */
[-CC-:B------:R-:W-:Y:S01]  /*f650*/  FFMA.FTZ R38, R63, R5.reuse, -R28.reuse ;  /* 0x000000053f267223 */ /* 0x180fe2000001081c */
[-CC-:B------:R-:W-:Y:S01]  /*f660*/  FFMA.FTZ R181, R66, R5.reuse, -R28.reuse ;  /* 0x0000000542b57223 */ /* 0x180fe2000001081c */
[-CC-:B------:R-:W-:Y:S01]  /*f670*/  FFMA.FTZ R183, R70, R5.reuse, -R28.reuse ;  /* 0x0000000546b77223 */ /* 0x180fe2000001081c */
[----:B------:R-:W0:Y:S01]  /*f680*/  MUFU.EX2 R12, R12 ;  /* 0x0000000c000c7308 */ /* 0x000e220000000800 */
[----:B-1----:R-:W-:Y:S01]  /*f690*/  FADD.FTZ R3, R32, R3 ;  /* 0x0000000320037221 */ /* 0x002fe20000010000 */
[-CC-:B------:R-:W-:Y:S01]  /*f6a0*/  FFMA.FTZ R185, R74, R5.reuse, -R28.reuse ;  /* 0x000000054ab97223 */ /* 0x180fe2000001081c */
[-CC-:B------:R-:W-:Y:S01]  /*f6b0*/  FFMA.FTZ R187, R78, R5.reuse, -R28.reuse ;  /* 0x000000054ebb7223 */ /* 0x180fe2000001081c */
[-CC-:B------:R-:W-:Y:S01]  /*f6c0*/  FFMA.FTZ R189, R82, R5.reuse, -R28.reuse ;  /* 0x0000000552bd7223 */ /* 0x180fe2000001081c */
[----:B------:R-:W-:-:S03]  /*f6d0*/  FFMA.FTZ R191, R86, R5, -R28 ;  /* 0x0000000556bf7223 */ /* 0x000fc6000001081c */
[----:B------:R-:W1:Y:S01]  /*f6e0*/  MUFU.EX2 R163, R163 ;  /* 0x000000a300a37308 */ /* 0x000e620000000800 */
[----:B--2---:R-:W-:-:S07]  /*f6f0*/  FADD.FTZ R8, R162, R47 ;  /* 0x0000002fa2087221 */ /* 0x004fce0000010000 */
[----:B------:R-:W2:Y:S01]  /*f700*/  MUFU.EX2 R27, R27 ;  /* 0x0000001b001b7308 */ /* 0x000ea20000000800 */
[----:B0-----:R-:W-:-:S07]  /*f710*/  FADD.FTZ R40, R12, R3 ;  /* 0x000000030c287221 */ /* 0x001fce0000010000 */
[----:B------:R-:W0:Y:S01]  /*f720*/  MUFU.EX2 R164, R164 ;  /* 0x000000a400a47308 */ /* 0x000e220000000800 */
[----:B-1----:R-:W-:-:S07]  /*f730*/  FADD.FTZ R3, R163, R8 ;  /* 0x00000008a3037221 */ /* 0x002fce0000010000 */
        /* <DEDUP_REMOVED lines=9> */
[----:B0-----:R-:W-:Y:S01]  /*f7d0*/  FADD.FTZ R47, R31, R40 ;  /* 0x000000281f2f7221 */ /* 0x001fe20000010000 */
[----:B------:R-:W-:-:S06]  /*f7e0*/  FFMA.FTZ R40, R67, R5, -R28 ;  /* 0x0000000543287223 */ /* 0x000fcc000001081c */
        /* <DEDUP_REMOVED lines=15> */
[----:B--2---:R-:W-:Y:S01]  /*f8e0*/  FADD.FTZ R47, R39, R42 ;  /* 0x0000002a272f7221 */ /* 0x004fe20000010000 */
[----:B------:R-:W-:-:S06]  /*f8f0*/  FFMA.FTZ R42, R71, R5, -R28 ;  /* 0x00000005472a7223 */ /* 0x000fcc000001081c */
        /* <DEDUP_REMOVED lines=47> */
[----:B-1----:R-:W-:Y:S01]  /*fbf0*/  FADD.FTZ R47, R29, R48 ;  /* 0x000000301d2f7221 */ /* 0x002fe20000010000 */
[-CC-:B------:R-:W-:Y:S01]  /*fc00*/  FFMA.FTZ R48, R83, R5.reuse, -R28.reuse ;  /* 0x0000000553307223 */ /* 0x180fe2000001081c */
[----:B------:R-:W-:-:S05]  /*fc10*/  FFMA.FTZ R28, R87, R5, -R28 ;  /* 0x00000005571c7223 */ /* 0x000fca000001081c */
        /* <DEDUP_REMOVED lines=10> */
[----:B------:R-:W-:-:S05]  /*fcc0*/  LEA R3, R152, R156, 0x3 ;  /* 0x0000009c98037211 */ /* 0x000fca00078e18ff */
[----:B------:R-:W-:Y:S01]  /*fcd0*/  VIADD R3, R3, 0x28840 ;  /* 0x0002884003037836 */ /* 0x000fe20000000000 */
[----:B------:R-:W0:Y:S01]  /*fce0*/  MUFU.EX2 R21, R21 ;  /* 0x0000001500157308 */ /* 0x000e220000000800 */
[----:B-1----:R-:W-:-:S03]  /*fcf0*/  FADD.FTZ R50, R184, R47 ;  /* 0x0000002fb8327221 */ /* 0x002fc60000010000 */
[----:B------:R-:W-:-:S04]  /*fd00*/  PRMT R3, R222, 0x654, R3 ;  /* 0x00000654de037816 */ /* 0x000fc80000000003 */
[----:B------:R-:W1:Y:S01]  /*fd10*/  MUFU.EX2 R44, R44 ;  /* 0x0000002c002c7308 */ /* 0x000e620000000800 */
[----:B--2---:R-:W-:Y:S01]  /*fd20*/  FADD.FTZ R47, R185, R8 ;  /* 0x00000008b92f7221 */ /* 0x004fe20000010000 */
[----:B------:R2:W-:Y:S06]  /*fd30*/  SYNCS.ARRIVE.TRANS64.RED.A1T0 RZ, [R3+URZ], RZ ;  /* 0x000000ff03ff79a7 */ /* 0x0005ec000810043f */
[----:B------:R-:W3:Y:S01]  /*fd40*/  MUFU.EX2 R186, R186 ;  /* 0x000000ba00ba7308 */ /* 0x000ee20000000800 */
[----:B0-----:R-:W-:-:S07]  /*fd50*/  FADD.FTZ R51, R21, R50 ;  /* 0x0000003215337221 */ /* 0x001fce0000010000 */
[----:B------:R-:W0:Y:S01]  /*fd60*/  MUFU.EX2 R187, R187 ;  /* 0x000000bb00bb7308 */ /* 0x000e220000000800 */
[----:B-1----:R-:W-:-:S07]  /*fd70*/  FADD.FTZ R8, R44, R47 ;  /* 0x0000002f2c087221 */ /* 0x002fce0000010000 */
[----:B------:R-:W2:Y:S01]  /*fd80*/  MUFU.EX2 R15, R15 ;  /* 0x0000000f000f7308 */ /* 0x000ea20000000800 */
[----:B---3--:R-:W-:-:S07]  /*fd90*/  FADD.FTZ R50, R186, R51 ;  /* 0x00000033ba327221 */ /* 0x008fce0000010000 */
        /* <DEDUP_REMOVED lines=22> */
.L_x_646:
[----:B------:R-:W-:Y:S01]  /*ff00*/  IMAD R11, R11, 0x8, R156 ;  /* 0x000000080b0b7824 */ /* 0x000fe200078e029c */
[----:B------:R-:W-:Y:S01]  /*ff10*/  ISETP.GT.AND P1, PT, R210, RZ, PT ;  /* 0x000000ffd200720c */ /* 0x000fe20003f24270 */
[-C--:B------:R-:W-:Y:S01]  /*ff20*/  FMUL.FTZ R88, R88, R7.reuse ;  /* 0x0000000758587220 */ /* 0x080fe20000410000 */
[----:B------:R-:W-:Y:S01]  /*ff30*/  F2FP.F16.F32.PACK_AB R160, R161, R160 ;  /* 0x000000a0a1a0723e */ /* 0x000fe200000000ff */
[-C--:B------:R-:W-:Y:S01]  /*ff40*/  FMUL.FTZ R89, R89, R7.reuse ;  /* 0x0000000759597220 */ /* 0x080fe20000410000 */
[----:B------:R-:W-:Y:S01]  /*ff50*/  IADD3 R11, R11, 0x28860, RZ ;  /* 0x000288600b0b7810 */ /* 0x000fe20007ffe0ff */
[-C--:B------:R-:W-:Y:S01]  /*ff60*/  FMUL.FTZ R92, R92, R7.reuse ;  /* 0x000000075c5c7220 */ /* 0x080fe20000410000 */
[----:B------:R-:W-:Y:S01]  /*ff70*/  F2FP.F16.F32.PACK_AB R162, R163, R162 ;  /* 0x000000a2a3a2723e */ /* 0x000fe200000000ff */
[-C--:B------:R-:W-:Y:S01]  /*ff80*/  FMUL.FTZ R93, R93, R7.reuse ;  /* 0x000000075d5d7220 */ /* 0x080fe20000410000 */
[----:B------:R-:W-:Y:S01]  /*ff90*/  PRMT R11, R222, 0x654, R11 ;  /* 0x00000654de0b7816 */ /* 0x000fe2000000000b */
[-C--:B------:R-:W-:Y:S01]  /*ffa0*/  FMUL.FTZ R96, R96, R7.reuse ;  /* 0x0000000760607220 */ /* 0x080fe20000410000 */
[----:B------:R-:W-:Y:S01]  /*ffb0*/  F2FP.F16.F32.PACK_AB R164, R165, R164 ;  /* 0x000000a4a5a4723e */ /* 0x000fe200000000ff */
[-C--:B------:R-:W-:Y:S01]  /*ffc0*/  FMUL.FTZ R97, R97, R7.reuse ;  /* 0x0000000761617220 */ /* 0x080fe20000410000 */
[----:B------:R0:W-:Y:S01]  /*ffd0*/  SYNCS.ARRIVE.TRANS64.RED.A1T0 RZ, [R11+URZ], RZ ;  /* 0x000000ff0bff79a7 */ /* 0x0001e2000810043f */
[----:B------:R-:W-:Y:S01]  /*ffe0*/  F2FP.F16.F32.PACK_AB R166, R167, R166 ;  /* 0x000000a6a7a6723e */ /* 0x000fe200000000ff */
[-C--:B------:R-:W-:Y:S01]  /*fff0*/  FMUL.FTZ R100, R100, R7.reuse ;  /* 0x0000000764647220 */ /* 0x080fe20000410000 */
[----:B------:R-:W-:Y:S01]  /*10000*/  F2FP.F16.F32.PACK_AB R168, R169, R168 ;  /* 0x000000a8a9a8723e */ /* 0x000fe200000000ff */
[-C--:B------:R-:W-:Y:S01]  /*10010*/  FMUL.FTZ R101, R101, R7.reuse ;  /* 0x0000000765657220 */ /* 0x080fe20000410000 */
[----:B------:R-:W-:Y:S01]  /*10020*/  F2FP.F16.F32.PACK_AB R170, R171, R170 ;  /* 0x000000aaabaa723e */ /* 0x000fe200000000ff */
[-C--:B------:R-:W-:Y:S01]  /*10030*/  FMUL.FTZ R104, R104, R7.reuse ;  /* 0x0000000768687220 */ /* 0x080fe20000410000 */
[----:B------:R-:W-:Y:S01]  /*10040*/  F2FP.F16.F32.PACK_AB R190, R9, R190 ;  /* 0x000000be09be723e */ /* 0x000fe200000000ff */
        /* <DEDUP_REMOVED lines=56> */
[----:B------:R-:W-:Y:S01]  /*103d0*/  VIADD R210, R210, 0xffffffff ;  /* 0xffffffffd2d27836 */ /* 0x000fe20000000000 */
[----:B------:R-:W-:Y:S01]  /*103e0*/  F2FP.F16.F32.PACK_AB R163, R27, R12 ;  /* 0x0000000c1ba3723e */ /* 0x000fe200000000ff */
[----:B------:R-:W-:Y:S01]  /*103f0*/  IMAD.MOV.U32 R9, RZ, RZ, R6 ;  /* 0x000000ffff097224 */ /* 0x000fe200078e0006 */
[----:B------:R-:W-:Y:S01]  /*10400*/  F2FP.F16.F32.PACK_AB R165, R31, R14 ;  /* 0x0000000e1fa5723e */ /* 0x000fe200000000ff */
[----:B------:R-:W-:Y:S01]  /*10410*/  IMAD.MOV.U32 R7, RZ, RZ, R158 ;  /* 0x000000ffff077224 */ /* 0x000fe200078e009e */
[----:B------:R-:W-:Y:S01]  /*10420*/  F2FP.F16.F32.PACK_AB R167, R35, R20 ;  /* 0x0000001423a7723e */ /* 0x000fe200000000ff */
[----:B0-----:R-:W-:Y:S01]  /*10430*/  IMAD.MOV.U32 R11, RZ, RZ, R152 ;  /* 0x000000ffff0b7224 */ /* 0x001fe200078e0098 */
[----:B------:R-:W-:-:S02]  /*10440*/  F2FP.F16.F32.PACK_AB R169, R39, R24 ;  /* 0x0000001827a9723e */ /* 0x000fc400000000ff */
[----:B------:R-:W-:Y:S02]  /*10450*/  F2FP.F16.F32.PACK_AB R171, R43, R26 ;  /* 0x0000001a2bab723e */ /* 0x000fe400000000ff */
[----:B------:R-:W-:Y:S02]  /*10460*/  F2FP.F16.F32.PACK_AB R172, R45, R172 ;  /* 0x000000ac2dac723e */ /* 0x000fe400000000ff */
[----:B------:R-:W-:Y:S02]  /*10470*/  F2FP.F16.F32.PACK_AB R173, R30, R173 ;  /* 0x000000ad1ead723e */ /* 0x000fe400000000ff */
[----:B------:R-:W-:Y:S02]  /*10480*/  F2FP.F16.F32.PACK_AB R174, R41, R174 ;  /* 0x000000ae29ae723e */ /* 0x000fe400000000ff */
[----:B------:R-:W-:Y:S02]  /*10490*/  F2FP.F16.F32.PACK_AB R175, R34, R175 ;  /* 0x000000af22af723e */ /* 0x000fe400000000ff */
        /* <DEDUP_REMOVED lines=15> */
[----:B------:R-:W-:Y:S01]  /*10590*/  MOV R10, R4 ;  /* 0x00000004000a7202 */ /* 0x000fe20000000f00 */
[----:B------:R-:W-:Y:S06]  /*105a0*/  @P1 BRA `(.L_x_647) ;  /* 0xffffffdc007c1947 */ /* 0x000fec000383ffff */
.L_x_635:
[----:B------:R-:W-:Y:S05]  /*105b0*/  WARPSYNC.ALL ;  /* 0x0000000000007948 */ /* 0x000fea0003800000 */
[----:B------:R-:W-:Y:S06]  /*105c0*/  BAR.ARV 0x8, 0x180 ;  /* 0x0206000000007b1d */ /* 0x000fec0000002000 */
[----:B------:R-:W-:Y:S05]  /*105d0*/  @!P0 BRA `(.L_x_648) ;  /* 0x0000000000048947 */ /* 0x000fea0003800000 */
[----:B------:R-:W-:Y:S01]  /*105e0*/  BPT.TRAP 0x1 ;  /* 0x000000040000795c */ /* 0x000fe20000300000 */
.L_x_648:
[----:B------:R-:W-:Y:S02]  /*105f0*/  LEA R13, R152, R156, 0x3 ;  /* 0x0000009c980d7211 */ /* 0x000fe400078e18ff */
[----:B------:R-:W-:-:S04]  /*10600*/  SHF.L.U32 R0, R158, 0x1f, RZ ;  /* 0x0000001f9e007819 */ /* 0x000fc800000006ff */
[----:B------:R0:W1:Y:S01]  /*10610*/  SYNCS.PHASECHK.TRANS64.TRYWAIT P1, [R13+URZ+0x28850], R0 ;  /* 0x028850000d0075a7 */ /* 0x000062000802017f */
[----:B------:R-:W-:Y:S05]  /*10620*/  @!P0 BRA `(.L_x_649) ;  /* 0x0000000000048947 */ /* 0x000fea0003800000 */
[----:B------:R-:W-:Y:S01]  /*10630*/  BPT.TRAP 0x1 ;  /* 0x000000040000795c */ /* 0x000fe20000300000 */
.L_x_649:
[----:B------:R-:W-:-:S05]  /*10640*/  VIADD R156, R156, 0x400 ;  /* 0x000004009c9c7836 */ /* 0x000fca0000000000 */
[----:B------:R-:W-:-:S04]  /*10650*/  SHF.R.U32.HI R156, RZ, 0x4, R156 ;  /* 0x00000004ff9c7819 */ /* 0x000fc8000001169c */
[----:B------:R-:W-:-:S04]  /*10660*/  LOP3.LUT R156, R156, 0x3fff, RZ, 0xc0, !PT ;  /* 0x00003fff9c9c7812 */ /* 0x000fc800078ec0ff */
[----:B------:R-:W-:Y:S01]  /*10670*/  LOP3.LUT R11, R156, 0x4000000, RZ, 0xfc, !PT ;  /* 0x040000009c0b7812 */ /* 0x000fe200078efcff */
[----:B-1----:R-:W-:Y:S06]  /*10680*/  @P1 BRA `(.L_x_650) ;  /* 0x0000000000081947 */ /* 0x002fec0003800000 */
[----:B------:R-:W1:Y:S02]  /*10690*/  SYNCS.PHASECHK.TRANS64.TRYWAIT P1, [R13+URZ+0x28850], R0 ;  /* 0x028850000d0075a7 */ /* 0x000e64000802017f */
[----:B-1----:R-:W-:Y:S05]  /*106a0*/  @!P1 BRA `(.L_x_651) ;  /* 0x000000a400609947 */ /* 0x002fea0003800000 */
.L_x_650:
[----:B------:R-:W-:Y:S01]  /*106b0*/  IMAD R10, R152, 0x800, R11 ;  /* 0x00000800980a7824 */ /* 0x000fe200078e020b */
[----:B------:R-:W-:Y:S01]  /*106c0*/  MOV R11, 0x40000040 ;  /* 0x40000040000b7802 */ /* 0x000fe20000000f00 */
[----:B------:R-:W-:Y:S05]  /*106d0*/  WARPSYNC.ALL ;  /* 0x0000000000007948 */ /* 0x000fea0003800000 */
[C---:B------:R-:W-:Y:S01]  /*106e0*/  R2UR UR6, R10.reuse ;  /* 0x000000000a0672ca */ /* 0x040fe200000e0000 */
[----:B------:R-:W-:Y:S01]  /*106f0*/  WARPGROUP.ARRIVE ;  /* 0x00000000000079c5 */ /* 0x000fe20000000000 */
[----:B------:R-:W-:Y:S01]  /*10700*/  R2UR UR7, R11 ;  /* 0x000000000b0772ca */ /* 0x000fe200000e0000 */
[----:B------:R-:W-:Y:S01]  /*10710*/  VIADD R14, R10, 0x80 ;  /* 0x000000800a0e7836 */ /* 0x000fe20000000000 */
[----:B------:R-:W2:Y:S01]  /*10720*/  SHFL.BFLY PT, R7, R8, 0x2, 0x1f ;  /* 0x0c401f0008077f89 */ /* 0x000ea200000e0000 */
[----:B------:R-:W-:Y:S01]  /*10730*/  IMAD.MOV.U32 R15, RZ, RZ, 0x40000040 ;  /* 0x40000040ff0f7424 */ /* 0x000fe200078e00ff */
[----:B------:R-:W-:Y:S01]  /*10740*/  MOV R37, RZ ;  /* 0x000000ff00257202 */ /* 0x000fe20000000f00 */
[----:B------:R-:W-:Y:S01]  /*10750*/  IMAD.MOV.U32 R11, RZ, RZ, 0x40000040 ;  /* 0x40000040ff0b7424 */ /* 0x000fe200078e00ff */
[----:B01----:R-:W0:Y:S01]  /*10760*/  SHFL.BFLY PT, R0, R3, 0x2, 0x1f ;  /* 0x0c401f0003007f89 */ /* 0x003e2200000e0000 */
[----:B------:R-:W-:-:S06]  /*10770*/  IMAD.MOV.U32 R12, RZ, RZ, RZ ;  /* 0x000000ffff0c7224 */ /* 0x000fcc00078e00ff */
[----:B------:R-:W-:Y:S01]  /*10780*/  HGMMA.64x128x16.F32 R88, R160, gdesc[UR4].tnspB, R88, gsb0 ;  /* 0x41e00004a0587df0 */ /* 0x000fe20008000858 */
[----:B------:R-:W-:Y:S02]  /*10790*/  R2UR UR6, R14 ;  /* 0x000000000e0672ca */ /* 0x000fe400000e0000 */
[----:B------:R-:W-:Y:S01]  /*107a0*/  R2UR UR7, R15 ;  /* 0x000000000f0772ca */ /* 0x000fe200000e0000 */
[----:B------:R-:W-:Y:S01]  /*107b0*/  IMAD.MOV.U32 R15, RZ, RZ, 0x40000040 ;  /* 0x40000040ff0f7424 */ /* 0x000fe200078e00ff */
[----:B------:R-:W-:Y:S01]  /*107c0*/  IADD3 R14, R10, 0x100, RZ ;  /* 0x000001000a0e7810 */ /* 0x000fe20007ffe0ff */
[----:B--2---:R-:W-:Y:S01]  /*107d0*/  FADD.FTZ R7, R7, R8 ;  /* 0x0000000807077221 */ /* 0x004fe20000010000 */
[----:B0-----:R-:W-:Y:S01]  /*107e0*/  FADD.FTZ R9, R0, R3 ;  /* 0x0000000300097221 */ /* 0x001fe20000010000 */
[----:B------:R-:W-:-:S03]  /*107f0*/  MOV R3, 0xff800000 ;  /* 0xff80000000037802 */ /* 0x000fc60000000f00 */
[----:B------:R-:W0:Y:S01]  /*10800*/  SHFL.BFLY PT, R0, R7, 0x1, 0x1f ;  /* 0x0c201f0007007f89 */ /* 0x000e2200000e0000 */
        /* <DEDUP_REMOVED lines=38> */
[----:B------:R-:W-:Y:S01]  /*10a70*/  R2UR UR7, R11 ;  /* 0x000000000b0772ca */ /* 0x000fe200000e0000 */
[----:B------:R-:W1:Y:S01]  /*10a80*/  SHFL.BFLY PT, R10, R9, 0x1, 0x1f ;  /* 0x0c201f00090a7f89 */ /* 0x000e6200000e0000 */
[----:B0-----:R-:W-:Y:S01]  /*10a90*/  FADD.FTZ R11, R7, R0 ;  /* 0x00000000070b7221 */ /* 0x001fe20000010000 */
[----:B------:R-:W-:-:S04]  /*10aa0*/  IMAD.MOV.U32 R0, RZ, RZ, -0x800000 ;  /* 0xff800000ff007424 */ /* 0x000fc800078e00ff */
[----:B------:R-:W-:-:S13]  /*10ab0*/  FSETP.NE.FTZ.AND P1, PT, R11, RZ, PT ;  /* 0x000000ff0b00720b */ /* 0x000fda0003f35000 */
[----:B------:R-:W0:Y:S01]  /*10ac0*/  @P1 MUFU.LG2 R8, R11 ;  /* 0x0000000b00081308 */ /* 0x000e220000000c00 */
[----:B------:R-:W-:Y:S01]  /*10ad0*/  @P1 FMUL.FTZ R7, R5, 0.69314718246459960938 ;  /* 0x3f31721805071820 */ /* 0x000fe20000410000 */
[----:B-1----:R-:W-:-:S06]  /*10ae0*/  FADD.FTZ R14, R9, R10 ;  /* 0x0000000a090e7221 */ /* 0x002fcc0000010000 */
[----:B------:R-:W-:Y:S01]  /*10af0*/  @P1 MUFU.RCP R37, R11 ;  /* 0x0000000b00251308 */ /* 0x000fe20000001000 */
[----:B------:R-:W-:Y:S01]  /*10b00*/  FSETP.NE.FTZ.AND P2, PT, R14, RZ, PT ;  /* 0x000000ff0e00720b */ /* 0x000fe20003f55000 */
[----:B0-----:R-:W-:-:S04]  /*10b10*/  @P1 FMUL.FTZ R8, R8, 0.69314718246459960938 ;  /* 0x3f31721808081820 */ /* 0x001fc80000410000 */
[----:B------:R-:W-:-:S08]  /*10b20*/  @P1 FFMA.FTZ R0, R7, R4, R8 ;  /* 0x0000000407001223 */ /* 0x000fd00000010008 */
[----:B------:R-:W0:Y:S01]  /*10b30*/  @P2 MUFU.LG2 R10, R14 ;  /* 0x0000000e000a2308 */ /* 0x000e220000000c00 */
[----:B------:R-:W-:-:S07]  /*10b40*/  @P2 FMUL.FTZ R20, R5, 0.69314718246459960938 ;  /* 0x3f31721805142820 */ /* 0x000fce0000410000 */
[----:B------:R1:W2:Y:S01]  /*10b50*/  @P2 MUFU.RCP R12, R14 ;  /* 0x0000000e000c2308 */ /* 0x0002a20000001000 */
[----:B0-----:R-:W-:-:S04]  /*10b60*/  @P2 FMUL.FTZ R5, R10, 0.69314718246459960938 ;  /* 0x3f3172180a052820 */ /* 0x001fc80000410000 */
[----:B------:R-:W-:Y:S01]  /*10b70*/  @P2 FFMA.FTZ R3, R20, R6, R5 ;  /* 0x0000000614032223 */ /* 0x000fe20000010005 */
[----:B------:R-:W-:Y:S02]  /*10b80*/  WARPGROUP.DEPBAR.LE gsb0, 0x0 ;  /* 0x00008000000079c5 */ /* 0x000fe40000010000 */
[----:B------:R-:W-:-:S06]  /*10b90*/  WARPGROUP.ARRIVE ;  /* 0x00000000000079c5 */ /* 0x000fcc0000000000 */
[----:B------:R-:W-:Y:S03]  /*10ba0*/  HGMMA.64x128x16.F32 R88, R188, gdesc[UR4].tnspB, R88, gsb0 ;  /* 0x41e00004bc587df0 */ /* 0x000fe60008000858 */
[----:B------:R-:W-:Y:S02]  /*10bb0*/  WARPGROUP.DEPBAR.LE gsb0, 0x0 ;  /* 0x00008000000079c5 */ /* 0x000fe40000010000 */
[----:B-12---:R-:W-:Y:S05]  /*10bc0*/  @!P0 BRA `(.L_x_652) ;  /* 0x0000000000048947 */ /* 0x006fea0003800000 */
[----:B------:R-:W-:Y:S01]  /*10bd0*/  BPT.TRAP 0x1 ;  /* 0x000000040000795c */ /* 0x000fe20000300000 */
.L_x_652:
[----:B------:R-:W-:Y:S02]  /*10be0*/  VIADD R5, R13, 0x28860 ;  /* 0x000288600d057836 */ /* 0x000fe40000000000 */
[-C--:B------:R-:W-:Y:S01]  /*10bf0*/  FMUL.FTZ R63, R93, R37.reuse ;  /* 0x000000255d3f7220 */ /* 0x080fe20000410000 */
[----:B------:R-:W-:Y:S02]  /*10c00*/  VIADD R152, R152, 0x1 ;  /* 0x0000000198987836 */ /* 0x000fe40000000000 */
[-C--:B------:R-:W-:Y:S01]  /*10c10*/  FMUL.FTZ R52, R100, R37.reuse ;  /* 0x0000002564347220 */ /* 0x080fe20000410000 */
[-C--:B------:R-:W-:Y:S01]  /*10c20*/  FMUL.FTZ R10, R88, R37.reuse ;  /* 0x00000025580a7220 */ /* 0x080fe20000410000 */
[----:B------:R-:W-:Y:S01]  /*10c30*/  PRMT R5, R222, 0x654, R5 ;  /* 0x00000654de057816 */ /* 0x000fe20000000005 */
[-C--:B------:R-:W-:Y:S01]  /*10c40*/  FMUL.FTZ R11, R89, R37.reuse ;  /* 0x00000025590b7220 */ /* 0x080fe20000410000 */
[----:B------:R-:W-:Y:S01]  /*10c50*/  ISETP.NE.AND P0, PT, R152, 0x2, PT ;  /* 0x000000029800780c */ /* 0x000fe20003f05270 */
[-C--:B------:R-:W-:Y:S01]  /*10c60*/  FMUL.FTZ R62, R92, R37.reuse ;  /* 0x000000255c3e7220 */ /* 0x080fe20000410000 */
[----:B------:R0:W-:Y:S01]  /*10c70*/  SYNCS.ARRIVE.TRANS64.RED.A1T0 RZ, [R5+URZ], RZ ;  /* 0x000000ff05ff79a7 */ /* 0x0001e2000810043f */
[-C--:B------:R-:W-:Y:S01]  /*10c80*/  FMUL.FTZ R53, R96, R37.reuse ;  /* 0x0000002560357220 */ /* 0x080fe20000410000 */
[-C--:B------:R-:W-:Y:S01]  /*10c90*/  FMUL.FTZ R54, R97, R37.reuse ;  /* 0x0000002561367220 */ /* 0x080fe20000410000 */
[-C--:B------:R-:W-:Y:S01]  /*10ca0*/  FMUL.FTZ R61, R101, R37.reuse ;  /* 0x00000025653d7220 */ /* 0x080fe20000410000 */
[-C--:B------:R-:W-:Y:S01]  /*10cb0*/  FMUL.FTZ R51, R104, R37.reuse ;  /* 0x0000002568337220 */ /* 0x080fe20000410000 */
[-C--:B------:R-:W-:Y:S01]  /*10cc0*/  FMUL.FTZ R60, R105, R37.reuse ;  /* 0x00000025693c7220 */ /* 0x080fe20000410000 */
[-C--:B------:R-:W-:Y:S01]  /*10cd0*/  FMUL.FTZ R50, R108, R37.reuse ;  /* 0x000000256c327220 */ /* 0x080fe20000410000 */
[-C--:B------:R-:W-:Y:S01]  /*10ce0*/  FMUL.FTZ R59, R109, R37.reuse ;  /* 0x000000256d3b7220 */ /* 0x080fe20000410000 */
[----:B0-----:R-:W-:Y:S01]  /*10cf0*/  SEL R5, RZ, 0x1, P0 ;  /* 0x00000001ff057807 */ /* 0x001fe20000000000 */
        /* <DEDUP_REMOVED lines=52> */
[----:B------:R-:W-:Y:S01]  /*11040*/  FMUL.FTZ R151, R151, R12 ;  /* 0x0000000c97977220 */ /* 0x000fe20000410000 */
[----:B------:R-:W-:-:S02]  /*11050*/  LOP3.LUT R158, R158, R5, RZ, 0x3c, !PT ;  /* 0x000000059e9e7212 */ /* 0x000fc400078e3cff */
[----:B------:R-:W-:Y:S02]  /*11060*/  IADD3 R207, R207, 0x1, RZ ;  /* 0x00000001cfcf7810 */ /* 0x000fe40007ffe0ff */
[----:B------:R-:W-:-:S07]  /*11070*/  SEL R152, R152, RZ, P0 ;  /* 0x000000ff98987207 */ /* 0x000fce0000000000 */
.L_x_588:
[----:B------:R-:W-:Y:S05]  /*11080*/  WARPSYNC.ALL ;  /* 0x0000000000007948 */ /* 0x000fea0003800000 */
[----:B------:R-:W0:Y:S01]  /*11090*/  S2R R222, SR_CgaCtaId ;  /* 0x0000000000de7919 */ /* 0x000e220000008800 */
[----:B------:R-:W-:Y:S01]  /*110a0*/  MOV R5, 0x400 ;  /* 0x0000040000057802 */ /* 0x000fe20000000f00 */
[----:B------:R-:W-:Y:S01]  /*110b0*/  BSSY B0, `(.L_x_653) ;  /* 0x00001fc000007945 */ /* 0x000fe20003800000 */
[----:B------:R-:W-:Y:S02]  /*110c0*/  BAR.SYNC.DEFER_BLOCKING 0x5, 0x180 ;  /* 0x0146000000007b1d */ /* 0x000fe40000010000 */
[----:B0-----:R-:W-:-:S05]  /*110d0*/  LEA R156, R222, R5, 0x18 ;  /* 0x00000005de9c7211 */ /* 0x001fca00078ec0ff */
[----:B------:R0:W1:Y:S01]  /*110e0*/  LDS.128 R40, [R156+0x288d0] ;  /* 0x0288d0009c287984 */ /* 0x0000620000000c00 */
[----:B------:R-:W-:Y:S06]  /*110f0*/  BAR.ARV 0x4, 0x180 ;  /* 0x0106000000007b1d */ /* 0x000fec0000002000 */
[----:B------:R-:W-:Y:S05]  /*11100*/  @P1 BRA `(.L_x_654) ;  /* 0x0000001400001947 */ /* 0x000fea0003800000 */
[----:B------:R-:W2:Y:S01]  /*11110*/  S2R R5, SR_SWINHI ;  /* 0x0000000000057919 */ /* 0x000ea20000002f00 */
[----:B------:R-:W-:Y:S05]  /*11120*/  WARPSYNC.ALL ;  /* 0x0000000000007948 */ /* 0x000fea0003800000 */
[----:B------:R-:W-:Y:S01]  /*11130*/  BAR.SYNC.DEFER_BLOCKING 0x1, 0x100 ;  /* 0x0044000000007b1d */ /* 0x000fe20000010000 */
[----:B------:R-:W-:Y:S02]  /*11140*/  F2FP.F16.F32.PACK_AB R30, R33, R30 ;  /* 0x0000001e211e723e */ /* 0x000fe400000000ff */
[----:B------:R-:W-:Y:S02]  /*11150*/  F2FP.F16.F32.PACK_AB R34, R35, R34 ;  /* 0x000000222322723e */ /* 0x000fe400000000ff */
[----:B------:R-:W-:Y:S01]  /*11160*/  F2FP.F16.F32.PACK_AB R32, R45, R32 ;  /* 0x000000202d20723e */ /* 0x000fe200000000ff */
[----:B------:R-:W-:Y:S01]  /*11170*/  ULDC.64 UR4, c[0x0][0xc00] ;  /* 0x0003000000047ab9 */ /* 0x000fe20000000a00 */
[----:B------:R-:W-:-:S02]  /*11180*/  F2FP.F16.F32.PACK_AB R33, R69, R70 ;  /* 0x000000464521723e */ /* 0x000fc400000000ff */
[----:B------:R-:W-:Y:S02]  /*11190*/  F2FP.F16.F32.PACK_AB R35, R67, R68 ;  /* 0x000000444323723e */ /* 0x000fe400000000ff */
[----:B------:R-:W-:Y:S02]  /*111a0*/  MOV R20, R156 ;  /* 0x0000009c00147202 */ /* 0x000fe40000000f00 */
[----:B--2---:R-:W-:-:S03]  /*111b0*/  MOV R21, R5 ;  /* 0x0000000500157202 */ /* 0x004fc60000000f00 */
[----:B------:R-:W-:-:S03]  /*111c0*/  IMAD.WIDE R8, R226, 0x2, R20 ;  /* 0x00000002e2087825 */ /* 0x000fc600078e0214 */
[C---:B------:R-:W-:Y:S02]  /*111d0*/  LOP3.LUT R29, R8.reuse, 0x380, RZ, 0xc0, !PT ;  /* 0x00000380081d7812 */ /* 0x040fe400078ec0ff */
[C---:B------:R-:W-:Y:S02]  /*111e0*/  IADD3 R95, P5, R8.reuse, 0x20, RZ ;  /* 0x00000020085f7810 */ /* 0x040fe40007fbe0ff */
[----:B------:R-:W-:Y:S02]  /*111f0*/  IADD3 R97, P0, R8, 0x40, RZ ;  /* 0x0000004008617810 */ /* 0x000fe40007f1e0ff */
[----:B------:R-:W-:Y:S01]  /*11200*/  SHF.R.U64 R29, R29, 0x3, RZ ;  /* 0x000000031d1d7819 */ /* 0x000fe200000012ff */
[--C-:B------:R-:W-:Y:S01]  /*11210*/  IMAD.X R5, RZ, RZ, R9.reuse, P5 ;  /* 0x000000ffff057224 */ /* 0x100fe200028e0609 */
[----:B------:R-:W-:Y:S01]  /*11220*/  LOP3.LUT R4, R95, 0x380, RZ, 0xc0, !PT ;  /* 0x000003805f047812 */ /* 0x000fe200078ec0ff */
[----:B------:R-:W-:Y:S01]  /*11230*/  IMAD.X R7, RZ, RZ, R9, P0 ;  /* 0x000000ffff077224 */ /* 0x000fe200000e0609 */
[----:B------:R-:W-:-:S02]  /*11240*/  LOP3.LUT R6, R97, 0x380, RZ, 0xc0, !PT ;  /* 0x0000038061067812 */ /* 0x000fc400078ec0ff */
[C---:B------:R-:W-:Y:S02]  /*11250*/  IADD3 R99, P1, R8.reuse, 0x60, RZ ;  /* 0x0000006008637810 */ /* 0x040fe40007f3e0ff */
[C---:B------:R-:W-:Y:S02]  /*11260*/  IADD3 R101, P2, R8.reuse, 0x4000, RZ ;  /* 0x0000400008657810 */ /* 0x040fe40007f5e0ff */
[C---:B------:R-:W-:Y:S02]  /*11270*/  IADD3 R103, P3, R8.reuse, 0x4020, RZ ;  /* 0x0000402008677810 */ /* 0x040fe40007f7e0ff */
[C---:B------:R-:W-:Y:S01]  /*11280*/  IADD3 R105, P4, R8.reuse, 0x4040, RZ ;  /* 0x0000404008697810 */ /* 0x040fe20007f9e0ff */
[--C-:B------:R-:W-:Y:S01]  /*11290*/  IMAD.X R15, RZ, RZ, R9.reuse, P2 ;  /* 0x000000ffff0f7224 */ /* 0x100fe200010e0609 */
[----:B------:R-:W-:Y:S01]  /*112a0*/  IADD3 R107, P5, R8, 0x4060, RZ ;  /* 0x00004060086b7810 */ /* 0x000fe20007fbe0ff */
[----:B------:R-:W-:Y:S01]  /*112b0*/  IMAD.X R25, RZ, RZ, R9, P3 ;  /* 0x000000ffff197224 */ /* 0x000fe200018e0609 */
[----:B------:R-:W-:-:S02]  /*112c0*/  LOP3.LUT R8, R29, R8, RZ, 0x3c, !PT ;  /* 0x000000081d087212 */ /* 0x000fc400078e3cff */
[----:B------:R-:W-:Y:S01]  /*112d0*/  SHF.R.U64 R4, R4, 0x3, RZ ;  /* 0x0000000304047819 */ /* 0x000fe200000012ff */
[----:B------:R-:W-:Y:S01]  /*112e0*/  IMAD.X R29, RZ, RZ, R9, P5 ;  /* 0x000000ffff1d7224 */ /* 0x000fe200028e0609 */
[----:B------:R-:W-:Y:S02]  /*112f0*/  SHF.R.U64 R6, R6, 0x3, RZ ;  /* 0x0000000306067819 */ /* 0x000fe400000012ff */
[----:B------:R-:W-:Y:S02]  /*11300*/  LOP3.LUT R12, R99, 0x380, RZ, 0xc0, !PT ;  /* 0x00000380630c7812 */ /* 0x000fe400078ec0ff */
[----:B------:R-:W-:Y:S02]  /*11310*/  LOP3.LUT R14, R101, 0x380, RZ, 0xc0, !PT ;  /* 0x00000380650e7812 */ /* 0x000fe400078ec0ff */
[----:B-1----:R-:W-:Y:S02]  /*11320*/  MOV R40, R8 ;  /* 0x0000000800287202 */ /* 0x002fe40000000f00 */
[----:B---3--:R-:W-:-:S02]  /*11330*/  IADD3.X R13, RZ, R9, RZ, P1, !PT ;  /* 0x00000009ff0d7210 */ /* 0x008fc40000ffe4ff */
[----:B------:R-:W-:Y:S02]  /*11340*/  IADD3.X R27, RZ, R9, RZ, P4, !PT ;  /* 0x00000009ff1b7210 */ /* 0x000fe400027fe4ff */
[----:B-----5:R-:W-:Y:S02]  /*11350*/  LOP3.LUT R24, R103, 0x380, RZ, 0xc0, !PT ;  /* 0x0000038067187812 */ /* 0x020fe400078ec0ff */
[----:B------:R-:W-:Y:S02]  /*11360*/  LOP3.LUT R26, R105, 0x380, RZ, 0xc0, !PT ;  /* 0x00000380691a7812 */ /* 0x000fe400078ec0ff */
[----:B------:R-:W-:Y:S02]  /*11370*/  LOP3.LUT R28, R107, 0x380, RZ, 0xc0, !PT ;  /* 0x000003806b1c7812 */ /* 0x000fe400078ec0ff */
[----:B------:R-:W-:Y:S02]  /*11380*/  F2FP.F16.F32.PACK_AB R8, R11, R10 ;  /* 0x0000000a0b08723e */ /* 0x000fe400000000ff */
[----:B------:R-:W-:-:S02]  /*11390*/  LOP3.LUT R4, R4, R95, RZ, 0x3c, !PT ;  /* 0x0000005f04047212 */ /* 0x000fc400078e3cff */
[----:B------:R-:W-:Y:S02]  /*113a0*/  LOP3.LUT R6, R6, R97, RZ, 0x3c, !PT ;  /* 0x0000006106067212 */ /* 0x000fe400078e3cff */
[----:B------:R-:W-:Y:S02]  /*113b0*/  F2FP.F16.F32.PACK_AB R9, R93, R100 ;  /* 0x000000645d09723e */ /* 0x000fe400000000ff */
[----:B------:R-:W-:Y:S02]  /*113c0*/  F2FP.F16.F32.PACK_AB R10, R63, R62 ;  /* 0x0000003e3f0a723e */ /* 0x000fe400000000ff */
[----:B------:R-:W-:Y:S02]  /*113d0*/  F2FP.F16.F32.PACK_AB R11, R91, R92 ;  /* 0x0000005c5b0b723e */ /* 0x000fe400000000ff */
[----:B------:R-:W-:Y:S02]  /*113e0*/  SHF.R.U64 R12, R12, 0x3, RZ ;  /* 0x000000030c0c7819 */ /* 0x000fe400000012ff */
[----:B------:R-:W-:Y:S01]  /*113f0*/  SHF.R.U64 R14, R14, 0x3, RZ ;  /* 0x000000030e0e7819 */ /* 0x000fe200000012ff */
[----:B------:R1:W-:Y:S01]  /*11400*/  STSM.16.M88.4 [R40], R8 ;  /* 0x0000000828007844 */ /* 0x0003e20000000200 */
[----:B------:R-:W-:-:S02]  /*11410*/  SHF.R.U64 R24, R24, 0x3, RZ ;  /* 0x0000000318187819 */ /* 0x000fc400000012ff */
[----:B------:R-:W-:Y:S02]  /*11420*/  SHF.R.U64 R26, R26, 0x3, RZ ;  /* 0x000000031a1a7819 */ /* 0x000fe400000012ff */
[----:B------:R-:W-:Y:S02]  /*11430*/  SHF.R.U64 R28, R28, 0x3, RZ ;  /* 0x000000031c1c7819 */ /* 0x000fe400000012ff */
[----:B------:R-:W-:Y:S02]  /*11440*/  MOV R94, R4 ;  /* 0x00000004005e7202 */ /* 0x000fe40000000f00 */
[----:B------:R-:W-:Y:S02]  /*11450*/  MOV R93, R6 ;  /* 0x00000006005d7202 */ /* 0x000fe40000000f00 */
[----:B------:R-:W-:Y:S02]  /*11460*/  F2FP.F16.F32.PACK_AB R4, R54, R53 ;  /* 0x000000353604723e */ /* 0x000fe400000000ff */
[----:B------:R-:W-:-:S02]  /*11470*/  F2FP.F16.F32.PACK_AB R5, R89, R90 ;  /* 0x0000005a5905723e */ /* 0x000fc400000000ff */
[----:B------:R-:W-:Y:S02]  /*11480*/  F2FP.F16.F32.PACK_AB R6, R61, R52 ;  /* 0x000000343d06723e */ /* 0x000fe400000000ff */
[----:B------:R-:W-:Y:S02]  /*11490*/  F2FP.F16.F32.PACK_AB R7, R87, R88 ;  /* 0x000000585707723e */ /* 0x000fe400000000ff */
[----:B------:R-:W-:Y:S02]  /*114a0*/  LOP3.LUT R12, R12, R99, RZ, 0x3c, !PT ;  /* 0x000000630c0c7212 */ /* 0x000fe400078e3cff */
[----:B------:R-:W-:Y:S01]  /*114b0*/  LOP3.LUT R14, R14, R101, RZ, 0x3c, !PT ;  /* 0x000000650e0e7212 */ /* 0x000fe200078e3cff */
[----:B------:R-:W-:Y:S01]  /*114c0*/  STSM.16.M88.4 [R94], R4 ;  /* 0x000000045e007844 */ /* 0x000fe20000000200 */
[----:B-1----:R-:W-:Y:S02]  /*114d0*/  F2FP.F16.F32.PACK_AB R8, R60, R51 ;  /* 0x000000333c08723e */ /* 0x002fe400000000ff */
[----:B------:R-:W-:-:S02]  /*114e0*/  F2FP.F16.F32.PACK_AB R9, R85, R86 ;  /* 0x000000565509723e */ /* 0x000fc400000000ff */
[----:B------:R-:W-:Y:S02]  /*114f0*/  F2FP.F16.F32.PACK_AB R10, R59, R50 ;  /* 0x000000323b0a723e */ /* 0x000fe400000000ff */
[----:B------:R-:W-:Y:S02]  /*11500*/  F2FP.F16.F32.PACK_AB R11, R83, R84 ;  /* 0x00000054530b723e */ /* 0x000fe400000000ff */
[----:B------:R-:W-:Y:S02]  /*11510*/  LOP3.LUT R24, R24, R103, RZ, 0x3c, !PT ;  /* 0x0000006718187212 */ /* 0x000fe400078e3cff */
[----:B------:R-:W-:Y:S01]  /*11520*/  LOP3.LUT R26, R26, R105, RZ, 0x3c, !PT ;  /* 0x000000691a1a7212 */ /* 0x000fe200078e3cff */
[----:B------:R1:W-:Y:S01]  /*11530*/  STSM.16.M88.4 [R93], R8 ;  /* 0x000000085d007844 */ /* 0x0003e20000000200 */
[----:B------:R-:W-:Y:S02]  /*11540*/  LOP3.LUT R28, R28, R107, RZ, 0x3c, !PT ;  /* 0x0000006b1c1c7212 */ /* 0x000fe400078e3cff */
[----:B------:R-:W-:-:S02]  /*11550*/  MOV R92, R12 ;  /* 0x0000000c005c7202 */ /* 0x000fc40000000f00 */
[----:B------:R-:W-:Y:S02]  /*11560*/  MOV R91, R14 ;  /* 0x0000000e005b7202 */ /* 0x000fe40000000f00 */
[----:B------:R-:W-:Y:S02]  /*11570*/  MOV R63, R24 ;  /* 0x00000018003f7202 */ /* 0x000fe40000000f00 */
[----:B------:R-:W-:Y:S02]  /*11580*/  MOV R62, R26 ;  /* 0x0000001a003e7202 */ /* 0x000fe40000000f00 */
[----:B------:R-:W-:Y:S02]  /*11590*/  F2FP.F16.F32.PACK_AB R12, R58, R49 ;  /* 0x000000313a0c723e */ /* 0x000fe400000000ff */
[----:B------:R-:W-:Y:S02]  /*115a0*/  F2FP.F16.F32.PACK_AB R13, R81, R82 ;  /* 0x00000052510d723e */ /* 0x000fe400000000ff */
[----:B------:R-:W-:Y:S01]  /*115b0*/  F2FP.F16.F32.PACK_AB R14, R57, R48 ;  /* 0x00000030390e723e */ /* 0x000fe200000000ff */
[----:B------:R-:W-:Y:S01]  /*115c0*/  IMAD.MOV.U32 R48, RZ, RZ, RZ ;  /* 0x000000ffff307224 */ /* 0x000fe200078e00ff */
[----:B------:R-:W-:-:S02]  /*115d0*/  F2FP.F16.F32.PACK_AB R15, R79, R80 ;  /* 0x000000504f0f723e */ /* 0x000fc400000000ff */
[----:B------:R-:W-:Y:S02]  /*115e0*/  MOV R40, R28 ;  /* 0x0000001c00287202 */ /* 0x000fe40000000f00 */
[----:B------:R-:W-:Y:S01]  /*115f0*/  F2FP.F16.F32.PACK_AB R24, R56, R47 ;  /* 0x0000002f3818723e */ /* 0x000fe200000000ff */
[----:B------:R-:W-:Y:S01]  /*11600*/  STSM.16.M88.4 [R92], R12 ;  /* 0x0000000c5c007844 */ /* 0x000fe20000000200 */
[----:B------:R-:W-:Y:S02]  /*11610*/  F2FP.F16.F32.PACK_AB R25, R77, R78 ;  /* 0x0000004e4d19723e */ /* 0x000fe400000000ff */
[----:B------:R-:W-:Y:S02]  /*11620*/  F2FP.F16.F32.PACK_AB R26, R55, R46 ;  /* 0x0000002e371a723e */ /* 0x000fe400000000ff */
[----:B------:R-:W-:Y:S01]  /*11630*/  F2FP.F16.F32.PACK_AB R27, R75, R76 ;  /* 0x0000004c4b1b723e */ /* 0x000fe200000000ff */
[----:B------:R-:W2:Y:S01]  /*11640*/  LDC R55, c[0x0][0xbe8] ;  /* 0x0002fa00ff377b82 */ /* 0x000ea20000000800 */
[----:B------:R-:W-:-:S02]  /*11650*/  F2FP.F16.F32.PACK_AB R28, R44, R31 ;  /* 0x0000001f2c1c723e */ /* 0x000fc400000000ff */
[----:B------:R-:W-:Y:S01]  /*11660*/  ISETP.NE.U32.AND P0, PT, RZ, UR4, PT ;  /* 0x00000004ff007c0c */ /* 0x000fe2000bf05070 */
[----:B------:R-:W-:Y:S01]  /*11670*/  STSM.16.M88.4 [R91], R24 ;  /* 0x000000185b007844 */ /* 0x000fe20000000200 */
[----:B-1----:R-:W-:Y:S02]  /*11680*/  IADD3 R8, P1, R204, UR4, RZ ;  /* 0x00000004cc087c10 */ /* 0x002fe4000ff3e0ff */
[----:B------:R-:W-:Y:S02]  /*11690*/  F2FP.F16.F32.PACK_AB R29, R73, R74 ;  /* 0x0000004a491d723e */ /* 0x000fe400000000ff */
[----:B------:R-:W-:Y:S02]  /*116a0*/  F2FP.F16.F32.PACK_AB R31, R71, R72 ;  /* 0x00000048471f723e */ /* 0x000fe400000000ff */
[----:B------:R-:W-:Y:S02]  /*116b0*/  F2FP.F16.F32.PACK_AB R4, R39, R38 ;  /* 0x000000262704723e */ /* 0x000fe400000000ff */
[----:B------:R-:W-:Y:S01]  /*116c0*/  F2FP.F16.F32.PACK_AB R5, R65, R66 ;  /* 0x000000424105723e */ /* 0x000fe200000000ff */
[----:B------:R-:W-:Y:S01]  /*116d0*/  STSM.16.M88.4 [R63], R28 ;  /* 0x0000001c3f007844 */ /* 0x000fe20000000200 */
[----:B------:R-:W-:-:S02]  /*116e0*/  F2FP.F16.F32.PACK_AB R6, R37, R36 ;  /* 0x000000242506723e */ /* 0x000fc400000000ff */
[----:B------:R-:W-:Y:S01]  /*116f0*/  F2FP.F16.F32.PACK_AB R7, R151, R64 ;  /* 0x000000409707723e */ /* 0x000fe200000000ff */
[----:B------:R-:W-:Y:S01]  /*11700*/  STSM.16.M88.4 [R62], R32 ;  /* 0x000000203e007844 */ /* 0x000fe20000000200 */
[----:B------:R-:W-:Y:S02]  /*11710*/  ISETP.NE.AND.EX P0, PT, RZ, UR5, PT, P0 ;  /* 0x00000005ff007c0c */ /* 0x000fe4000bf05300 */
[----:B------:R-:W-:Y:S01]  /*11720*/  IADD3.X R9, R205, UR5, RZ, P1, !PT ;  /* 0x00000005cd097c10 */ /* 0x000fe20008ffe4ff */
[----:B------:R-:W-:Y:S01]  /*11730*/  ULDC.64 UR4, c[0x0][0xc08] ;  /* 0x0003020000047ab9 */ /* 0x000fe20000000a00 */
[----:B------:R1:W-:Y:S01]  /*11740*/  STSM.16.M88.4 [R40], R4 ;  /* 0x0000000428007844 */ /* 0x0003e20000000200 */
[----:B------:R-:W-:Y:S01]  /*11750*/  BAR.SYNC.DEFER_BLOCKING 0x1, 0x100 ;  /* 0x0044000000007b1d */ /* 0x000fe20000010000 */
[----:B------:R-:W-:-:S04]  /*11760*/  ISETP.NE.U32.AND P2, PT, RZ, UR4, PT ;  /* 0x00000004ff007c0c */ /* 0x000fc8000bf45070 */
[----:B------:R-:W-:-:S13]  /*11770*/  ISETP.NE.AND.EX P2, PT, RZ, UR5, PT, P2 ;  /* 0x00000005ff007c0c */ /* 0x000fda000bf45320 */
[----:B------:R-:W-:Y:S01]  /*11780*/  @P2 IADD3 R204, P3, R204, UR4, RZ ;  /* 0x00000004cccc2c10 */ /* 0x000fe2000ff7e0ff */
[----:B------:R-:W-:Y:S02]  /*11790*/  ULDC UR4, c[0x0][0xa88] ;  /* 0x0002a20000047ab9 */ /* 0x000fe40000000800 */
[----:B-1----:R-:W-:Y:S02]  /*117a0*/  MOV R6, UR4 ;  /* 0x0000000400067c02 */ /* 0x002fe40008000f00 */
[----:B------:R-:W-:Y:S01]  /*117b0*/  @P2 IADD3.X R205, R205, UR5, RZ, P3, !PT ;  /* 0x00000005cdcd2c10 */ /* 0x000fe20009ffe4ff */
[----:B------:R1:W5:Y:S01]  /*117c0*/  @P0 LDG.E R48, desc[UR38][R8.64] ;  /* 0x0000002608300981 */ /* 0x000362000c1e1900 */
[----:B--2---:R-:W-:Y:S01]  /*117d0*/  ISETP.NE.AND P1, PT, R55, 0x1, PT ;  /* 0x000000013700780c */ /* 0x004fe20003f25270 */
[----:B------:R-:W-:Y:S02]  /*117e0*/  IMAD R13, R208, 0x80, R224 ;  /* 0x00000080d00d7824 */ /* 0x000fe400078e02e0 */
[----:B------:R1:W5:Y:S10]  /*117f0*/  @P2 LDG.E R6, desc[UR38][R204.64] ;  /* 0x00000026cc062981 */ /* 0x000374000c1e1900 */
[----:B------:R-:W2:Y:S08]  /*11800*/  @P1 LDC R10, c[0x0][0xbec] ;  /* 0x0002fb00ff0a1b82 */ /* 0x000eb00000000800 */
[----:B------:R-:W3:Y:S01]  /*11810*/  @P1 LDC R11, c[0x0][0xbf0] ;  /* 0x0002fc00ff0b1b82 */ /* 0x000ee20000000800 */
[----:B-1----:R-:W-:Y:S05]  /*11820*/  @P2 BRA `(.L_x_655) ;  /* 0x0000000000102947 */ /* 0x002fea0003800000 */
[----:B------:R-:W-:Y:S05]  /*11830*/  @!P0 BRA `(.L_x_655) ;  /* 0x00000000000c8947 */ /* 0x000fea0003800000 */
[----:B------:R-:W4:Y:S04]  /*11840*/  LDG.E R5, desc[UR38][R8.64] ;  /* 0x0000002608057981 */ /* 0x000f28000c1e1900 */
[----:B-----5:R-:W4:Y:S02]  /*11850*/  LDG.E R6, desc[UR38][R8.64+0x4] ;  /* 0x0000042608067981 */ /* 0x020f24000c1e1900 */
[----:B----4-:R-:W-:-:S07]  /*11860*/  IMAD.IADD R6, R6, 0x1, -R5 ;  /* 0x0000000106067824 */ /* 0x010fce00078e0a05 */
.L_x_655:
[----:B------:R-:W-:Y:S01]  /*11870*/  SHF.R.S32.HI R54, RZ, 0x1f, R203 ;  /* 0x0000001fff367819 */ /* 0x000fe200000114cb */
[----:B--2---:R-:W-:Y:S01]  /*11880*/  @P1 IMAD.HI.U32 R4, R13, R10, RZ ;  /* 0x0000000a0d041227 */ /* 0x004fe200078e00ff */
[----:B------:R-:W-:Y:S01]  /*11890*/  ULDC.64 UR4, c[0x0][0xb90] ;  /* 0x0002e40000047ab9 */ /* 0x000fe20000000a00 */
[----:B-----5:R-:W-:Y:S02]  /*118a0*/  SHF.R.S32.HI R49, RZ, 0x1f, R48 ;  /* 0x0000001fff317819 */ /* 0x020fe40000011430 */
[----:B------:R-:W-:Y:S01]  /*118b0*/  IMAD R8, R54, UR4, RZ ;  /* 0x0000000436087c24 */ /* 0x000fe2000f8e02ff */
[----:B------:R-:W-:Y:S01]  /*118c0*/  MOV R7, R13 ;  /* 0x0000000d00077202 */ /* 0x000fe20000000f00 */
[----:B------:R-:W-:Y:S01]  /*118d0*/  IMAD R59, R6, R55, RZ ;  /* 0x00000037063b7224 */ /* 0x000fe200078e02ff */
[----:B---3--:R-:W-:Y:S01]  /*118e0*/  @P1 SHF.R.U32.HI R7, RZ, R11, R4 ;  /* 0x0000000bff071219 */ /* 0x008fe20000011604 */
[----:B------:R-:W-:Y:S01]  /*118f0*/  IMAD.WIDE.U32 R4, R203, UR4, R48 ;  /* 0x00000004cb047c25 */ /* 0x000fe2000f8e0030 */
[----:B------:R-:W-:-:S02]  /*11900*/  SEL R40, R209, RZ, !P0 ;  /* 0x000000ffd1287207 */ /* 0x000fc40004000000 */
[----:B------:R-:W-:Y:S01]  /*11910*/  SEL R57, R206, RZ, !P0 ;  /* 0x000000ffce397207 */ /* 0x000fe20004000000 */
[----:B------:R-:W-:Y:S01]  /*11920*/  IMAD R9, R203, UR5, R8 ;  /* 0x00000005cb097c24 */ /* 0x000fe2000f8e0208 */
[----:B------:R-:W-:Y:S01]  /*11930*/  ULDC.64 UR4, c[0x0][0xb98] ;  /* 0x0002e60000047ab9 */ /* 0x000fe20000000a00 */
[----:B------:R-:W-:Y:S02]  /*11940*/  IMAD.MOV R8, RZ, RZ, -R7 ;  /* 0x000000ffff087224 */ /* 0x000fe400078e0a07 */
[----:B------:R-:W-:Y:S01]  /*11950*/  IMAD.IADD R11, R16, 0x1, R228 ;  /* 0x00000001100b7824 */ /* 0x000fe200078e02e4 */
[----:B------:R-:W-:Y:S01]  /*11960*/  IADD3 R5, R5, R9, RZ ;  /* 0x0000000905057210 */ /* 0x000fe20007ffe0ff */
[----:B------:R-:W-:Y:S02]  /*11970*/  IMAD R9, R55, R8, R13 ;  /* 0x0000000837097224 */ /* 0x000fe400078e020d */
[----:B------:R-:W-:Y:S02]  /*11980*/  IMAD R8, R40, UR4, RZ ;  /* 0x0000000428087c24 */ /* 0x000fe4000f8e02ff */
[----:B------:R-:W-:-:S04]  /*11990*/  IMAD.WIDE.U32 R4, R57, UR4, R4 ;  /* 0x0000000439047c25 */ /* 0x000fc8000f8e0004 */
[----:B------:R-:W-:Y:S01]  /*119a0*/  IMAD.WIDE R20, R11, 0x2, R20 ;  /* 0x000000020b147825 */ /* 0x000fe200078e0214 */
[----:B------:R-:W-:Y:S02]  /*119b0*/  SHF.R.S32.HI R11, RZ, 0x1f, R7 ;  /* 0x0000001fff0b7819 */ /* 0x000fe40000011407 */
[----:B------:R-:W-:Y:S01]  /*119c0*/  IADD3 R4, P2, R7, R4, RZ ;  /* 0x0000000407047210 */ /* 0x000fe20007f5e0ff */
[----:B------:R-:W-:Y:S01]  /*119d0*/  IMAD R10, R57, UR5, R8 ;  /* 0x00000005390a7c24 */ /* 0x000fe2000f8e0208 */
[----:B------:R-:W-:Y:S01]  /*119e0*/  SHF.R.S32.HI R8, RZ, 0x1f, R9 ;  /* 0x0000001fff087819 */ /* 0x000fe20000011409 */
[----:B------:R-:W-:Y:S01]  /*119f0*/  ULDC.64 UR4, c[0x0][0xb88] ;  /* 0x0002e20000047ab9 */ /* 0x000fe20000000a00 */
[----:B------:R-:W-:Y:S02]  /*11a00*/  IADD3 R7, P0, R20, 0x1000, RZ ;  /* 0x0000100014077810 */ /* 0x000fe40007f1e0ff */
[----:B------:R-:W-:Y:S01]  /*11a10*/  IADD3.X R5, R11, R5, R10, P2, !PT ;  /* 0x000000050b057210 */ /* 0x000fe200017fe40a */
[----:B------:R-:W-:Y:S01]  /*11a20*/  IMAD R12, R8, UR4, RZ ;  /* 0x00000004080c7c24 */ /* 0x000fe2000f8e02ff */
[----:B------:R-:W-:-:S02]  /*11a30*/  IADD3 R29, P3, R20, 0x4000, RZ ;  /* 0x00004000141d7810 */ /* 0x000fc40007f7e0ff */
[----:B------:R-:W-:Y:S01]  /*11a40*/  IADD3 R13, P4, R20, 0x2000, RZ ;  /* 0x00002000140d7810 */ /* 0x000fe20007f9e0ff */
[----:B------:R-:W-:Y:S01]  /*11a50*/  IMAD R11, R9, UR5, R12 ;  /* 0x00000005090b7c24 */ /* 0x000fe2000f8e020c */
[----:B------:R-:W-:Y:S01]  /*11a60*/  LOP3.LUT R28, R29, 0x380, RZ, 0xc0, !PT ;  /* 0x000003801d1c7812 */ /* 0x000fe200078ec0ff */
[----:B------:R-:W-:Y:S01]  /*11a70*/  IMAD.WIDE.U32 R4, R9, UR4, R4 ;  /* 0x0000000409047c25 */ /* 0x000fe2000f8e0004 */
[----:B------:R-:W-:Y:S01]  /*11a80*/  ULDC.64 UR4, c[0x0][0xb50] ;  /* 0x0002d40000047ab9 */ /* 0x000fe20000000a00 */
[----:B------:R-:W-:Y:S02]  /*11a90*/  LOP3.LUT R12, R13, 0x380, RZ, 0xc0, !PT ;  /* 0x000003800d0c7812 */ /* 0x000fe400078ec0ff */
[----:B------:R-:W-:Y:S01]  /*11aa0*/  IMAD.IADD R5, R5, 0x1, R11 ;  /* 0x0000000105057824 */ /* 0x000fe200078e020b */
[----:B------:R-:W-:Y:S01]  /*11ab0*/  LEA R10, P2, R4, UR4, 0x2 ;  /* 0x00000004040a7c11 */ /* 0x000fe2000f8410ff */
[----:B------:R-:W-:Y:S01]  /*11ac0*/  IMAD.X R9, RZ, RZ, R21, P0 ;  /* 0x000000ffff097224 */ /* 0x000fe200000e0615 */
[----:B------:R-:W-:-:S02]  /*11ad0*/  LOP3.LUT P0, RZ, R212, 0x3, RZ, 0xc0, !PT ;  /* 0x00000003d4ff7812 */ /* 0x000fc4000780c0ff */
[----:B------:R-:W-:Y:S01]  /*11ae0*/  LEA.HI.X R11, R4, UR5, R5, 0x2, P2 ;  /* 0x00000005040b7c11 */ /* 0x000fe200090f1405 */
[----:B------:R-:W-:Y:S01]  /*11af0*/  SHFL.IDX PT, R50, R10, RZ, 0x1c1f ;  /* 0x001c1fff0a327589 */ /* 0x000fe200000e0000 */
[----:B------:R-:W-:Y:S01]  /*11b00*/  IADD3 R25, P2, R20, 0x3000, RZ ;  /* 0x0000300014197810 */ /* 0x000fe20007f5e0ff */
[----:B------:R-:W-:Y:S01]  /*11b10*/  ULDC.64 UR4, c[0x0][0xaa0] ;  /* 0x0002a80000047ab9 */ /* 0x000fe20000000a00 */
[----:B------:R-:W-:Y:S01]  /*11b20*/  LEA R4, R208, R223, 0x7 ;  /* 0x000000dfd0047211 */ /* 0x000fe200078e38ff */
[----:B------:R-:W1:Y:S01]  /*11b30*/  SHFL.IDX PT, R51, R11, RZ, 0x1c1f ;  /* 0x001c1fff0b337589 */ /* 0x000e6200000e0000 */
[----:B------:R-:W-:Y:S02]  /*11b40*/  LOP3.LUT R24, R25, 0x380, RZ, 0xc0, !PT ;  /* 0x0000038019187812 */ /* 0x000fe400078ec0ff */
[----:B------:R-:W-:Y:S01]  /*11b50*/  LOP3.LUT R8, R7, 0x380, RZ, 0xc0, !PT ;  /* 0x0000038007087812 */ /* 0x000fe200078ec0ff */
[----:B------:R-:W-:Y:S01]  /*11b60*/  SHFL.IDX PT, R52, R10, 0x1, 0x1c1f ;  /* 0x003c1f000a347f89 */ /* 0x000fe200000e0000 */
[----:B------:R-:W-:-:S02]  /*11b70*/  SHF.R.U64 R24, R24, 0x3, RZ ;  /* 0x0000000318187819 */ /* 0x000fc400000012ff */
[----:B------:R-:W-:Y:S01]  /*11b80*/  SHF.R.U64 R28, R28, 0x3, RZ ;  /* 0x000000031c1c7819 */ /* 0x000fe200000012ff */
[----:B------:R-:W2:Y:S01]  /*11b90*/  SHFL.IDX PT, R53, R11, 0x1, 0x1c1f ;  /* 0x003c1f000b357f89 */ /* 0x000ea200000e0000 */
[----:B------:R-:W-:Y:S01]  /*11ba0*/  LOP3.LUT R24, R24, R25, RZ, 0x3c, !PT ;  /* 0x0000001918187212 */ /* 0x000fe200078e3cff */
[----:B------:R-:W-:Y:S01]  /*11bb0*/  IMAD.X R25, RZ, RZ, R21, P2 ;  /* 0x000000ffff197224 */ /* 0x000fe200010e0615 */
[CC--:B------:R-:W-:Y:S02]  /*11bc0*/  ISETP.GE.OR P2, PT, R4.reuse, R59.reuse, P0 ;  /* 0x0000003b0400720c */ /* 0x0c0fe40000746670 */
[----:B------:R-:W-:Y:S02]  /*11bd0*/  IADD3 R4, R4, 0x8, RZ ;  /* 0x0000000804047810 */ /* 0x000fe40007ffe0ff */
[----:B------:R-:W-:Y:S02]  /*11be0*/  SHF.R.U64 R12, R12, 0x3, RZ ;  /* 0x000000030c0c7819 */ /* 0x000fe400000012ff */
[----:B------:R-:W-:-:S02]  /*11bf0*/  ISETP.GE.OR P0, PT, R4, R59, P0 ;  /* 0x0000003b0400720c */ /* 0x000fc40000706670 */
[----:B------:R-:W-:Y:S02]  /*11c00*/  SHF.R.U64 R8, R8, 0x3, RZ ;  /* 0x0000000308087819 */ /* 0x000fe400000012ff */
[----:B------:R-:W-:Y:S01]  /*11c10*/  LOP3.LUT R28, R28, R29, RZ, 0x3c, !PT ;  /* 0x0000001d1c1c7212 */ /* 0x000fe200078e3cff */
[--C-:B------:R-:W-:Y:S01]  /*11c20*/  IMAD.X R29, RZ, RZ, R21.reuse, P3 ;  /* 0x000000ffff1d7224 */ /* 0x100fe200018e0615 */
[----:B------:R-:W-:Y:S01]  /*11c30*/  LOP3.LUT R12, R12, R13, RZ, 0x3c, !PT ;  /* 0x0000000d0c0c7212 */ /* 0x000fe200078e3cff */
[----:B------:R-:W-:Y:S01]  /*11c40*/  IMAD.X R13, RZ, RZ, R21, P4 ;  /* 0x000000ffff0d7224 */ /* 0x000fe200020e0615 */
[----:B------:R-:W-:Y:S01]  /*11c50*/  LOP3.LUT R8, R8, R7, RZ, 0x3c, !PT ;  /* 0x0000000708087212 */ /* 0x000fe200078e3cff */
[----:B-1----:R1:W-:Y:S01]  /*11c60*/  @!P2 ST.E desc[UR38][R50.64], R0 ;  /* 0x000000003200a985 */ /* 0x0023e2000c101926 */
[C---:B------:R-:W-:Y:S02]  /*11c70*/  IADD3 R5, P3, R20.reuse, 0x7000, RZ ;  /* 0x0000700014057810 */ /* 0x040fe40007f7e0ff */
[----:B------:R-:W-:-:S02]  /*11c80*/  IADD3 R33, P5, R20, 0x5000, RZ ;  /* 0x0000500014217810 */ /* 0x000fc40007fbe0ff */
[C---:B------:R-:W-:Y:S01]  /*11c90*/  IADD3 R37, P4, R20.reuse, 0x6000, RZ ;  /* 0x0000600014257810 */ /* 0x040fe20007f9e0ff */
[----:B--2---:R2:W-:Y:S01]  /*11ca0*/  @!P0 ST.E desc[UR38][R52.64], R3 ;  /* 0x0000000334008985 */ /* 0x0045e2000c101926 */
[----:B------:R-:W-:Y:S01]  /*11cb0*/  LOP3.LUT R7, R20, 0x380, RZ, 0xc0, !PT ;  /* 0x0000038014077812 */ /* 0x000fe200078ec0ff */
[----:B------:R-:W-:Y:S01]  /*11cc0*/  IMAD.X R45, RZ, RZ, R21, P3 ;  /* 0x000000ffff2d7224 */ /* 0x000fe200018e0615 */
[----:B------:R-:W-:Y:S01]  /*11cd0*/  LOP3.LUT R4, R5, 0x380, RZ, 0xc0, !PT ;  /* 0x0000038005047812 */ /* 0x000fe200078ec0ff */
[----:B------:R-:W5:Y:S01]  /*11ce0*/  LD.E.128 R8, desc[UR38][R8.64] ;  /* 0x0000002608087980 */ /* 0x000f62000c101d00 */
[----:B------:R-:W-:Y:S01]  /*11cf0*/  LOP3.LUT R32, R33, 0x380, RZ, 0xc0, !PT ;  /* 0x0000038021207812 */ /* 0x000fe200078ec0ff */
[----:B-1----:R-:W1:Y:S01]  /*11d00*/  @P1 LDC R51, c[0x0][0xbec] ;  /* 0x0002fb00ff331b82 */ /* 0x002e620000000800 */
[----:B------:R-:W-:Y:S01]  /*11d10*/  LOP3.LUT R36, R37, 0x380, RZ, 0xc0, !PT ;  /* 0x0000038025247812 */ /* 0x000fe200078ec0ff */
[----:B------:R-:W5:Y:S01]  /*11d20*/  LD.E.128 R12, desc[UR38][R12.64] ;  /* 0x000000260c0c7980 */ /* 0x000f62000c101d00 */
[----:B------:R-:W-:-:S02]  /*11d30*/  SHF.R.U64 R7, R7, 0x3, RZ ;  /* 0x0000000307077819 */ /* 0x000fc400000012ff */
[----:B------:R-:W-:Y:S01]  /*11d40*/  SHF.R.U64 R4, R4, 0x3, RZ ;  /* 0x0000000304047819 */ /* 0x000fe200000012ff */
[----:B--2---:R-:W-:Y:S01]  /*11d50*/  IMAD R3, R49, UR4, RZ ;  /* 0x0000000431037c24 */ /* 0x004fe2000f8e02ff */
[----:B------:R-:W-:Y:S01]  /*11d60*/  SHF.R.U64 R32, R32, 0x3, RZ ;  /* 0x0000000320207819 */ /* 0x000fe200000012ff */
[----:B------:R-:W2:Y:S01]  /*11d70*/  @P1 LDC R49, c[0x0][0xbf0] ;  /* 0x0002fc00ff311b82 */ /* 0x000ea20000000800 */
[----:B------:R-:W-:Y:S01]  /*11d80*/  SHF.R.U64 R36, R36, 0x3, RZ ;  /* 0x0000000324247819 */ /* 0x000fe200000012ff */
[----:B------:R-:W5:Y:S01]  /*11d90*/  LD.E.128 R24, desc[UR38][R24.64] ;  /* 0x0000002618187980 */ /* 0x000f62000c101d00 */
[----:B------:R-:W-:Y:S02]  /*11da0*/  LOP3.LUT R20, R7, R20, RZ, 0x3c, !PT ;  /* 0x0000001407147212 */ /* 0x000fe400078e3cff */
[----:B------:R-:W-:Y:S01]  /*11db0*/  LOP3.LUT R32, R32, R33, RZ, 0x3c, !PT ;  /* 0x0000002120207212 */ /* 0x000fe200078e3cff */
[----:B------:R-:W-:Y:S01]  /*11dc0*/  IMAD.X R33, RZ, RZ, R21, P5 ;  /* 0x000000ffff217224 */ /* 0x000fe200028e0615 */
[----:B------:R-:W-:Y:S01]  /*11dd0*/  LOP3.LUT R36, R36, R37, RZ, 0x3c, !PT ;  /* 0x0000002524247212 */ /* 0x000fe200078e3cff */
[----:B------:R-:W5:Y:S01]  /*11de0*/  LD.E.128 R28, desc[UR38][R28.64] ;  /* 0x000000261c1c7980 */ /* 0x000f62000c101d00 */
[----:B------:R-:W-:Y:S01]  /*11df0*/  LOP3.LUT R44, R4, R5, RZ, 0x3c, !PT ;  /* 0x00000005042c7212 */ /* 0x000fe200078e3cff */
[C---:B------:R-:W-:Y:S01]  /*11e00*/  IMAD R3, R48.reuse, UR5, R3 ;  /* 0x0000000530037c24 */ /* 0x040fe2000f8e0203 */
[----:B------:R-:W-:Y:S01]  /*11e10*/  IADD3.X R37, RZ, R21, RZ, P4, !PT ;  /* 0x00000015ff257210 */ /* 0x000fe200027fe4ff */
[----:B------:R3:W5:Y:S04]  /*11e20*/  LD.E.128 R4, desc[UR38][R20.64] ;  /* 0x0000002614047980 */ /* 0x000768000c101d00 */
[----:B------:R-:W5:Y:S04]  /*11e30*/  LD.E.128 R32, desc[UR38][R32.64] ;  /* 0x0000002620207980 */ /* 0x000f68000c101d00 */
[----:B------:R-:W5:Y:S01]  /*11e40*/  LD.E.128 R36, desc[UR38][R36.64] ;  /* 0x0000002624247980 */ /* 0x000f62000c101d00 */
[----:B---3--:R-:W-:Y:S01]  /*11e50*/  IMAD.WIDE.U32 R20, R48, UR4, RZ ;  /* 0x0000000430147c25 */ /* 0x008fe2000f8e00ff */
[----:B------:R-:W-:-:S02]  /*11e60*/  ULDC.64 UR4, c[0x0][0xae8] ;  /* 0x0002ba0000047ab9 */ /* 0x000fc40000000a00 */
[----:B------:R-:W5:Y:S01]  /*11e70*/  LD.E.128 R44, desc[UR38][R44.64] ;  /* 0x000000262c2c7980 */ /* 0x000f62000c101d00 */
[----:B------:R-:W-:Y:S01]  /*11e80*/  IMAD.IADD R21, R21, 0x1, R3 ;  /* 0x0000000115157824 */ /* 0x000fe200078e0203 */
[----:B------:R-:W-:Y:S01]  /*11e90*/  LEA R3, R202, R153, 0x5 ;  /* 0x00000099ca037211 */ /* 0x000fe200078e28ff */
[----:B------:R-:W-:Y:S01]  /*11ea0*/  IMAD R0, R54, UR4, RZ ;  /* 0x0000000436007c24 */ /* 0x000fe2000f8e02ff */
[----:B------:R-:W-:Y:S01]  /*11eb0*/  @!PT LDS RZ, [RZ] ;  /* 0x00000000fffff984 */ /* 0x000fe20000000800 */
[----:B------:R-:W-:Y:S01]  /*11ec0*/  @!PT LDS RZ, [RZ] ;  /* 0x00000000fffff984 */ /* 0x000fe20000000800 */
[----:B------:R-:W-:Y:S01]  /*11ed0*/  @!PT LDS RZ, [RZ] ;  /* 0x00000000fffff984 */ /* 0x000fe20000000800 */
[----:B------:R-:W-:Y:S01]  /*11ee0*/  @!PT LDS RZ, [RZ] ;  /* 0x00000000fffff984 */ /* 0x000fe20000000800 */
[----:B------:R3:W-:Y:S06]  /*11ef0*/  MEMBAR.ALL.CTA ;  /* 0x0000000000007992 */ /* 0x0007ec0000008000 */
[----:B---3--:R-:W3:Y:S01]  /*11f00*/  FENCE.VIEW.ASYNC.S ;  /* 0x00000000000073c6 */ /* 0x008ee20000000000 */
[----:B------:R-:W-:-:S02]  /*11f10*/  IMAD R48, R208, 0x80, R3 ;  /* 0x00000080d0307824 */ /* 0x000fc400078e0203 */
[C---:B------:R-:W-:Y:S02]  /*11f20*/  IMAD R3, R203.reuse, UR5, R0 ;  /* 0x00000005cb037c24 */ /* 0x040fe4000f8e0200 */
[----:B------:R-:W-:Y:S01]  /*11f30*/  IMAD.WIDE.U32 R20, R203, UR4, R20 ;  /* 0x00000004cb147c25 */ /* 0x000fe2000f8e0014 */
[----:B------:R-:W-:-:S03]  /*11f40*/  ULDC.64 UR4, c[0x0][0xaf0] ;  /* 0x0002bc0000047ab9 */ /* 0x000fc60000000a00 */
[----:B-1----:R-:W-:-:S04]  /*11f50*/  @P1 IMAD.HI.U32 R0, R48, R51, RZ ;  /* 0x0000003330001227 */ /* 0x002fc800078e00ff */
[----:B------:R-:W-:Y:S01]  /*11f60*/  IMAD.IADD R21, R21, 0x1, R3 ;  /* 0x0000000115157824 */ /* 0x000fe200078e0203 */
[----:B------:R-:W-:Y:S01]  /*11f70*/  MOV R3, R48 ;  /* 0x0000003000037202 */ /* 0x000fe20000000f00 */
[----:B------:R-:W-:Y:S01]  /*11f80*/  IMAD R40, R40, UR4, RZ ;  /* 0x0000000428287c24 */ /* 0x000fe2000f8e02ff */
[----:B--2---:R-:W-:Y:S01]  /*11f90*/  @P1 SHF.R.U32.HI R3, RZ, R49, R0 ;  /* 0x00000031ff031219 */ /* 0x004fe20000011600 */
[----:B------:R-:W-:-:S03]  /*11fa0*/  IMAD.WIDE.U32 R20, R57, UR4, R20 ;  /* 0x0000000439147c25 */ /* 0x000fc6000f8e0014 */
[--C-:B------:R-:W-:Y:S01]  /*11fb0*/  SHF.R.S32.HI R0, RZ, 0x1f, R3.reuse ;  /* 0x0000001fff007819 */ /* 0x100fe20000011403 */
[----:B------:R-:W-:Y:S01]  /*11fc0*/  IMAD R49, R57, UR5, R40 ;  /* 0x0000000539317c24 */ /* 0x000fe2000f8e0228 */
[----:B------:R-:W-:Y:S01]  /*11fd0*/  ULDC.64 UR4, c[0x0][0xae0] ;  /* 0x0002b80000047ab9 */ /* 0x000fe20000000a00 */
[----:B------:R-:W-:Y:S02]  /*11fe0*/  IMAD.MOV R40, RZ, RZ, -R3 ;  /* 0x000000ffff287224 */ /* 0x000fe400078e0a03 */
[----:B------:R-:W-:Y:S02]  /*11ff0*/  IMAD.IADD R21, R21, 0x1, R49 ;  /* 0x0000000115157824 */ /* 0x000fe400078e0231 */
[----:B------:R-:W-:Y:S02]  /*12000*/  IMAD R0, R0, UR4, RZ ;  /* 0x0000000400007c24 */ /* 0x000fe4000f8e02ff */
[----:B------:R-:W-:Y:S02]  /*12010*/  IMAD R49, R55, R40, R48 ;  /* 0x0000002837317224 */ /* 0x000fe400078e0230 */
[----:B------:R-:W-:-:S02]  /*12020*/  IMAD R51, R3, UR5, R0 ;  /* 0x0000000503337c24 */ /* 0x000fc4000f8e0200 */
[----:B------:R-:W-:Y:S01]  /*12030*/  IMAD.WIDE.U32 R20, R3, UR4, R20 ;  /* 0x0000000403147c25 */ /* 0x000fe2000f8e0014 */
[----:B------:R-:W-:Y:S01]  /*12040*/  SHF.R.S32.HI R0, RZ, 0x1f, R49 ;  /* 0x0000001fff007819 */ /* 0x000fe20000011431 */
[----:B------:R-:W-:Y:S01]  /*12050*/  ULDC.64 UR4, c[0x0][0xad8] ;  /* 0x0002b60000047ab9 */ /* 0x000fe20000000a00 */
[----:B------:R-:W-:Y:S01]  /*12060*/  LEA R50, R208, R153, 0x7 ;  /* 0x00000099d0327211 */ /* 0x000fe200078e38ff */
[----:B------:R-:W-:Y:S02]  /*12070*/  IMAD.IADD R21, R21, 0x1, R51 ;  /* 0x0000000115157824 */ /* 0x000fe400078e0233 */
[----:B------:R-:W-:Y:S02]  /*12080*/  IMAD R40, R0, UR4, RZ ;  /* 0x0000000400287c24 */ /* 0x000fe4000f8e02ff */
[----:B------:R-:W-:Y:S02]  /*12090*/  VIADD R0, R50, 0x20 ;  /* 0x0000002032007836 */ /* 0x000fe40000000000 */
[----:B------:R-:W-:-:S02]  /*120a0*/  IMAD R51, R49, UR5, R40 ;  /* 0x0000000531337c24 */ /* 0x000fc4000f8e0228 */
[----:B------:R-:W-:Y:S01]  /*120b0*/  IMAD.WIDE.U32 R20, R49, UR4, R20 ;  /* 0x0000000431147c25 */ /* 0x000fe2000f8e0014 */
[CC--:B------:R-:W-:Y:S01]  /*120c0*/  ISETP.GE.AND P2, PT, R50.reuse, R59.reuse, PT ;  /* 0x0000003b3200720c */ /* 0x0c0fe20003f46270 */
[----:B------:R-:W-:Y:S02]  /*120d0*/  ULDC.64 UR4, c[0x0][0xa80] ;  /* 0x0002a00000047ab9 */ /* 0x000fe40000000a00 */
[----:B------:R-:W-:Y:S01]  /*120e0*/  VIADD R3, R50, 0x40 ;  /* 0x0000004032037836 */ /* 0x000fe20000000000 */
[-C--:B------:R-:W-:Y:S01]  /*120f0*/  ISETP.GE.AND P0, PT, R0, R59.reuse, PT ;  /* 0x0000003b0000720c */ /* 0x080fe20003f06270 */
[----:B------:R-:W-:Y:S01]  /*12100*/  IMAD.IADD R21, R21, 0x1, R51 ;  /* 0x0000000115157824 */ /* 0x000fe200078e0233 */
[----:B------:R-:W-:Y:S02]  /*12110*/  LEA R40, P3, R20, UR4, 0x1 ;  /* 0x0000000414287c11 */ /* 0x000fe4000f8608ff */
[----:B------:R-:W-:Y:S02]  /*12120*/  IADD3 R0, R156, 0x28820, RZ ;  /* 0x000288209c007810 */ /* 0x000fe40007ffe0ff */
[----:B------:R-:W-:-:S02]  /*12130*/  ISETP.GE.AND P1, PT, R3, R59, PT ;  /* 0x0000003b0300720c */ /* 0x000fc40003f26270 */
[----:B------:R-:W-:Y:S02]  /*12140*/  LEA.HI.X R3, R20, UR5, R21, 0x1, P3 ;  /* 0x0000000514037c11 */ /* 0x000fe400098f0c15 */
[----:B------:R-:W-:Y:S01]  /*12150*/  PRMT R0, RZ, 0x654, R0 ;  /* 0x00000654ff007816 */ /* 0x000fe20000000000 */
[----:B---3--:R1:W2:Y:S01]  /*12160*/  SHFL.IDX PT, R21, R40, RZ, 0x181f ;  /* 0x00181fff28157589 */ /* 0x0082a200000e0000 */
[----:B------:R-:W-:Y:S02]  /*12170*/  BSSY B1, `(.L_x_656) ;  /* 0x000000d000017945 */ /* 0x000fe40003800000 */
[----:B------:R1:W-:Y:S01]  /*12180*/  SYNCS.ARRIVE.TRANS64.RED.A1T0 RZ, [R0+URZ], RZ ;  /* 0x000000ff00ff79a7 */ /* 0x0003e2000810043f */
[----:B------:R1:W3:Y:S01]  /*12190*/  SHFL.IDX PT, R49, R3, RZ, 0x181f ;  /* 0x00181fff03317589 */ /* 0x0002e200000e0000 */
[----:B------:R-:W-:Y:S05]  /*121a0*/  @P2 BRA `(.L_x_657) ;  /* 0x0000000000242947 */ /* 0x000fea0003800000 */
[----:B------:R-:W-:Y:S02]  /*121b0*/  ULDC UR4, c[0x0][0xac8] ;  /* 0x0002b20000047ab9 */ /* 0x000fe40000000800 */
[----:B------:R-:W-:Y:S02]  /*121c0*/  ISETP.GE.AND P2, PT, R16, UR4, PT ;  /* 0x0000000410007c0c */ /* 0x000fe4000bf46270 */
[----:B------:R-:W-:-:S11]  /*121d0*/  ISETP.GE.AND P3, PT, R22, UR4, PT ;  /* 0x0000000416007c0c */ /* 0x000fd6000bf66270 */
[-C--:B--2---:R-:W-:Y:S02]  /*121e0*/  @!P2 LEA R20, P4, R16, R21.reuse, 0x1 ;  /* 0x000000151014a211 */ /* 0x084fe400078808ff */
[----:B------:R-:W-:Y:S02]  /*121f0*/  @!P3 LEA R48, P5, R22, R21, 0x1 ;  /* 0x000000151630b211 */ /* 0x000fe400078a08ff */
[-C--:B---3--:R-:W-:Y:S02]  /*12200*/  @!P2 LEA.HI.X R21, R16, R49.reuse, R17, 0x1, P4 ;  /* 0x000000311015a211 */ /* 0x088fe400020f0c11 */
[----:B------:R-:W-:-:S03]  /*12210*/  @!P3 LEA.HI.X R49, R22, R49, R2, 0x1, P5 ;  /* 0x000000311631b211 */ /* 0x000fc600028f0c02 */
[----:B-----5:R4:W-:Y:S04]  /*12220*/  @!P2 ST.E.128 desc[UR38][R20.64], R4 ;  /* 0x000000041400a985 */ /* 0x0209e8000c101d26 */
[----:B------:R4:W-:Y:S02]  /*12230*/  @!P3 ST.E.128 desc[UR38][R48.64], R28 ;  /* 0x0000001c3000b985 */ /* 0x0009e4000c101d26 */
.L_x_657:
[----:B------:R-:W-:Y:S05]  /*12240*/  BSYNC B1 ;  /* 0x0000000000017941 */ /* 0x000fea0003800000 */
.L_x_656:
[----:B----45:R4:W0:Y:S01]  /*12250*/  SHFL.IDX PT, R7, R3, 0x1, 0x181f ;  /* 0x00381f0003077f89 */ /* 0x03082200000e0000 */
        /* <DEDUP_REMOVED lines=12> */
.L_x_659:
[----:B------:R-:W-:Y:S05]  /*12320*/  BSYNC B1 ;  /* 0x0000000000017941 */ /* 0x000fea0003800000 */
.L_x_658:
[----:B0-----:R0:W0:Y:S01]  /*12330*/  SHFL.IDX PT, R7, R3, 0x2, 0x181f ;  /* 0x00581f0003077f89 */ /* 0x00102200000e0000 */
        /* <DEDUP_REMOVED lines=12> */
.L_x_661:
[----:B------:R-:W-:Y:S05]  /*12400*/  BSYNC B1 ;  /* 0x0000000000017941 */ /* 0x000fea0003800000 */
.L_x_660:
[----:B-1----:R-:W-:Y:S01]  /*12410*/  IADD3 R0, R50, 0x60, RZ ;  /* 0x0000006032007810 */ /* 0x002fe20007ffe0ff */
[----:B0---4-:R-:W0:Y:S03]  /*12420*/  SHFL.IDX PT, R3, R3, 0x3, 0x181f ;  /* 0x00781f0003037f89 */ /* 0x011e2600000e0000 */
[----:B------:R-:W-:Y:S01]  /*12430*/  ISETP.GE.AND P0, PT, R0, R59, PT ;  /* 0x0000003b0000720c */ /* 0x000fe20003f06270 */
[----:B------:R1:W4:-:S12]  /*12440*/  SHFL.IDX PT, R7, R40, 0x3, 0x181f ;  /* 0x00781f0028077f89 */ /* 0x00031800000e0000 */
[----:B-1----:R-:W-:Y:S05]  /*12450*/  @P0 BRA `(.L_x_662) ;  /* 0x0000000c00040947 */ /* 0x002fea0003800000 */
[----:B------:R-:W-:Y:S02]  /*12460*/  ULDC UR4, c[0x0][0xac8] ;  /* 0x0002b20000047ab9 */ /* 0x000fe40000000800 */
[----:B------:R-:W-:-:S13]  /*12470*/  ISETP.GE.AND P1, PT, R16, UR4, PT ;  /* 0x0000000410007c0c */ /* 0x000fda000bf26270 */
[----:B----4-:R-:W-:-:S04]  /*12480*/  @!P1 LEA R4, P0, R16, R7, 0x1 ;  /* 0x0000000710049211 */ /* 0x010fc800078008ff */
        /* <DEDUP_REMOVED lines=8> */
.L_x_654:
[----:B------:R-:W-:Y:S01]  /*12510*/  ULDC.64 UR4, c[0x0][0xc00] ;  /* 0x0003000000047ab9 */ /* 0x000fe20000000a00 */
[----:B------:R-:W-:Y:S01]  /*12520*/  IMAD.MOV.U32 R0, RZ, RZ, RZ ;  /* 0x000000ffff007224 */ /* 0x000fe200078e00ff */
[----:B------:R-:W-:Y:S01]  /*12530*/  ISETP.NE.U32.AND P0, PT, RZ, UR4, PT ;  /* 0x00000004ff007c0c */ /* 0x000fe2000bf05070 */
[----:B------:R-:W2:Y:S01]  /*12540*/  LDC R21, c[0x0][0xbe8] ;  /* 0x0002fa00ff157b82 */ /* 0x000ea20000000800 */
[----:B------:R-:W-:Y:S02]  /*12550*/  IADD3 R4, P1, R204, UR4, RZ ;  /* 0x00000004cc047c10 */ /* 0x000fe4000ff3e0ff */
[----:B------:R-:W-:Y:S02]  /*12560*/  ISETP.NE.AND.EX P0, PT, RZ, UR5, PT, P0 ;  /* 0x00000005ff007c0c */ /* 0x000fe4000bf05300 */
[----:B------:R-:W-:Y:S01]  /*12570*/  IADD3.X R5, R205, UR5, RZ, P1, !PT ;  /* 0x00000005cd057c10 */ /* 0x000fe20008ffe4ff */
[----:B------:R-:W-:Y:S02]  /*12580*/  ULDC.64 UR4, c[0x0][0xc08] ;  /* 0x0003020000047ab9 */ /* 0x000fe40000000a00 */
[----:B------:R-:W-:-:S04]  /*12590*/  ISETP.NE.U32.AND P1, PT, RZ, UR4, PT ;  /* 0x00000004ff007c0c */ /* 0x000fc8000bf25070 */
[----:B------:R-:W-:-:S04]  /*125a0*/  ISETP.NE.AND.EX P1, PT, RZ, UR5, PT, P1 ;  /* 0x00000005ff007c0c */ /* 0x000fc8000bf25310 */
[----:B------:R4:W5:Y:S09]  /*125b0*/  @P0 LDG.E R0, desc[UR38][R4.64] ;  /* 0x0000002604000981 */ /* 0x000972000c1e1900 */
[----:B------:R-:W-:Y:S01]  /*125c0*/  @P1 IADD3 R204, P2, R204, UR4, RZ ;  /* 0x00000004cccc1c10 */ /* 0x000fe2000ff5e0ff */
[----:B------:R-:W-:-:S02]  /*125d0*/  ULDC UR4, c[0x0][0xa88] ;  /* 0x0002a20000047ab9 */ /* 0x000fc40000000800 */
[----:B------:R-:W-:Y:S01]  /*125e0*/  IMAD.U32 R8, RZ, RZ, UR4 ;  /* 0x00000004ff087e24 */ /* 0x000fe2000f8e00ff */
[----:B------:R-:W-:-:S05]  /*125f0*/  @P1 IADD3.X R205, R205, UR5, RZ, P2, !PT ;  /* 0x00000005cdcd1c10 */ /* 0x000fca00097fe4ff */
[----:B------:R4:W5:Y:S01]  /*12600*/  @P1 LDG.E R8, desc[UR38][R204.64] ;  /* 0x00000026cc081981 */ /* 0x000962000c1e1900 */
[----:B--2---:R-:W-:Y:S01]  /*12610*/  ISETP.NE.AND P2, PT, R21, 0x1, PT ;  /* 0x000000011500780c */ /* 0x004fe20003f45270 */
[----:B------:R-:W2:-:S12]  /*12620*/  S2R R3, SR_TID.X ;  /* 0x0000000000037919 */ /* 0x000e980000002100 */
[----:B------:R-:W0:Y:S08]  /*12630*/  @P2 LDC R20, c[0x0][0xbec] ;  /* 0x0002fb00ff142b82 */ /* 0x000e300000000800 */
[----:B------:R-:W0:Y:S01]  /*12640*/  @P2 LDC R25, c[0x0][0xbf0] ;  /* 0x0002fc00ff192b82 */ /* 0x000e220000000800 */
[----:B--2---:R-:W-:-:S04]  /*12650*/  IADD3 R3, R3, -0x80, RZ ;  /* 0xffffff8003037810 */ /* 0x004fc80007ffe0ff */
[----:B------:R-:W-:Y:S01]  /*12660*/  ISETP.GE.AND P3, PT, R3, 0x80, PT ;  /* 0x000000800300780c */ /* 0x000fe20003f66270 */
[----:B----4-:R-:W-:-:S12]  /*12670*/  @P1 BRA `(.L_x_663) ;  /* 0x0000000000101947 */ /* 0x010fd80003800000 */
[----:B------:R-:W-:Y:S05]  /*12680*/  @!P0 BRA `(.L_x_663) ;  /* 0x00000000000c8947 */ /* 0x000fea0003800000 */
[----:B------:R-:W2:Y:S04]  /*12690*/  LDG.E R3, desc[UR38][R4.64] ;  /* 0x0000002604037981 */ /* 0x000ea8000c1e1900 */
[----:B-----5:R-:W2:Y:S02]  /*126a0*/  LDG.E R8, desc[UR38][R4.64+0x4] ;  /* 0x0000042604087981 */ /* 0x020ea4000c1e1900 */
[----:B--2---:R-:W-:-:S07]  /*126b0*/  IMAD.IADD R8, R8, 0x1, -R3 ;  /* 0x0000000108087824 */ /* 0x004fce00078e0a03 */
.L_x_663:
[----:B------:R-:W-:Y:S01]  /*126c0*/  BSSY B1, `(.L_x_664) ;  /* 0x000002e000017945 */ /* 0x000fe20003800000 */
[----:B------:R-:W-:Y:S02]  /*126d0*/  SHF.R.S32.HI R12, RZ, 0x1f, R203 ;  /* 0x0000001fff0c7819 */ /* 0x000fe400000114cb */
[----:B---3--:R-:W-:Y:S02]  /*126e0*/  SEL R13, R206, RZ, !P0 ;  /* 0x000000ffce0d7207 */ /* 0x008fe40004000000 */
[----:B------:R-:W-:Y:S02]  /*126f0*/  SEL R209, R209, RZ, !P0 ;  /* 0x000000ffd1d17207 */ /* 0x000fe40004000000 */
[----:B-----5:R-:W-:Y:S01]  /*12700*/  SHF.R.S32.HI R11, RZ, 0x1f, R0 ;  /* 0x0000001fff0b7819 */ /* 0x020fe20000011400 */
[----:B------:R-:W-:Y:S06]  /*12710*/  @P3 BRA `(.L_x_665) ;  /* 0x0000000000a03947 */ /* 0x000fec0003800000 */
[----:B------:R-:W2:Y:S01]  /*12720*/  S2R R3, SR_TID.X ;  /* 0x0000000000037919 */ /* 0x000ea20000002100 */
[----:B------:R-:W3:Y:S02]  /*12730*/  LDC R14, c[0x0][0xbe8] ;  /* 0x0002fa00ff0e7b82 */ /* 0x000ee40000000800 */
[----:B---3--:R-:W-:Y:S02]  /*12740*/  IMAD R4, R8, R14, RZ ;  /* 0x0000000e08047224 */ /* 0x008fe400078e02ff */
[----:B--2---:R-:W-:-:S05]  /*12750*/  IMAD R3, R208, 0x80, R3 ;  /* 0x00000080d0037824 */ /* 0x004fca00078e0203 */
[----:B------:R-:W-:-:S04]  /*12760*/  IADD3 R9, R3, -0x80, RZ ;  /* 0xffffff8003097810 */ /* 0x000fc80007ffe0ff */
[----:B------:R-:W-:-:S13]  /*12770*/  ISETP.GE.AND P0, PT, R9, R4, PT ;  /* 0x000000040900720c */ /* 0x000fda0003f06270 */
[----:B------:R-:W-:Y:S05]  /*12780*/  @P0 BRA `(.L_x_665) ;  /* 0x0000000000840947 */ /* 0x000fea0003800000 */
[----:B------:R-:W-:Y:S01]  /*12790*/  ISETP.NE.AND P0, PT, R14, 0x1, PT ;  /* 0x000000010e00780c */ /* 0x000fe20003f05270 */
[----:B------:R-:W-:Y:S01]  /*127a0*/  ULDC.64 UR4, c[0x0][0xb90] ;  /* 0x0002e40000047ab9 */ /* 0x000fe20000000a00 */
[----:B------:R-:W-:Y:S01]  /*127b0*/  MOV R5, R11 ;  /* 0x0000000b00057202 */ /* 0x000fe20000000f00 */
[----:B------:R-:W-:Y:S02]  /*127c0*/  IMAD R10, R12, UR4, RZ ;  /* 0x000000040c0a7c24 */ /* 0x000fe4000f8e02ff */
[----:B------:R-:W-:Y:S02]  /*127d0*/  IMAD.MOV.U32 R4, RZ, RZ, R0 ;  /* 0x000000ffff047224 */ /* 0x000fe400078e0000 */
[----:B------:R-:W-:Y:S02]  /*127e0*/  IMAD.MOV.U32 R3, RZ, RZ, R9 ;  /* 0x000000ffff037224 */ /* 0x000fe400078e0009 */
[----:B------:R-:W-:-:S04]  /*127f0*/  IMAD.WIDE.U32 R4, R203, UR4, R4 ;  /* 0x00000004cb047c25 */ /* 0x000fc8000f8e0004 */
[----:B------:R-:W2:Y:S01]  /*12800*/  @P0 LDC R6, c[0x0][0xbec] ;  /* 0x0002fb00ff060b82 */ /* 0x000ea20000000800 */
[----:B------:R-:W-:Y:S01]  /*12810*/  IMAD R7, R203, UR5, R10 ;  /* 0x00000005cb077c24 */ /* 0x000fe2000f8e020a */
[----:B------:R-:W-:-:S03]  /*12820*/  ULDC.64 UR4, c[0x0][0xb98] ;  /* 0x0002e60000047ab9 */ /* 0x000fc60000000a00 */
[----:B------:R-:W-:-:S03]  /*12830*/  IMAD.IADD R5, R5, 0x1, R7 ;  /* 0x0000000105057824 */ /* 0x000fc600078e0207 */
[----:B------:R-:W3:Y:S01]  /*12840*/  @P0 LDC R15, c[0x0][0xbf0] ;  /* 0x0002fc00ff0f0b82 */ /* 0x000ee20000000800 */
[----:B------:R-:W-:-:S04]  /*12850*/  IMAD.WIDE.U32 R4, R13, UR4, R4 ;  /* 0x000000040d047c25 */ /* 0x000fc8000f8e0004 */
[----:B--2---:R-:W-:-:S05]  /*12860*/  @P0 IMAD.HI.U32 R6, R9, R6, RZ ;  /* 0x0000000609060227 */ /* 0x004fca00078e00ff */
[----:B---3--:R-:W-:Y:S01]  /*12870*/  @P0 SHF.R.U32.HI R3, RZ, R15, R6 ;  /* 0x0000000fff030219 */ /* 0x008fe20000011606 */
[----:B------:R-:W-:-:S03]  /*12880*/  IMAD R6, R209, UR4, RZ ;  /* 0x00000004d1067c24 */ /* 0x000fc6000f8e02ff */
[----:B------:R-:W-:Y:S01]  /*12890*/  IADD3 R4, P0, R3, R4, RZ ;  /* 0x0000000403047210 */ /* 0x000fe20007f1e0ff */
[----:B------:R-:W-:Y:S02]  /*128a0*/  IMAD.MOV R7, RZ, RZ, -R3 ;  /* 0x000000ffff077224 */ /* 0x000fe400078e0a03 */
[----:B------:R-:W-:Y:S01]  /*128b0*/  IMAD R6, R13, UR5, R6 ;  /* 0x000000050d067c24 */ /* 0x000fe2000f8e0206 */
[----:B------:R-:W-:Y:S01]  /*128c0*/  ULDC.64 UR4, c[0x0][0xb88] ;  /* 0x0002e20000047ab9 */ /* 0x000fe20000000a00 */
[----:B------:R-:W-:Y:S01]  /*128d0*/  IMAD R7, R14, R7, R9 ;  /* 0x000000070e077224 */ /* 0x000fe200078e0209 */
[----:B------:R-:W-:-:S04]  /*128e0*/  SHF.R.S32.HI R9, RZ, 0x1f, R3 ;  /* 0x0000001fff097819 */ /* 0x000fc80000011403 */
[----:B------:R-:W-:Y:S02]  /*128f0*/  SHF.R.S32.HI R3, RZ, 0x1f, R7 ;  /* 0x0000001fff037819 */ /* 0x000fe40000011407 */
[----:B------:R-:W-:-:S03]  /*12900*/  IADD3.X R5, R9, R5, R6, P0, !PT ;  /* 0x0000000509057210 */ /* 0x000fc600007fe406 */
[----:B------:R-:W-:Y:S02]  /*12910*/  IMAD R6, R3, UR4, RZ ;  /* 0x0000000403067c24 */ /* 0x000fe4000f8e02ff */
[----:B------:R-:W-:-:S04]  /*12920*/  IMAD.WIDE.U32 R4, R7, UR4, R4 ;  /* 0x0000000407047c25 */ /* 0x000fc8000f8e0004 */
[----:B------:R-:W-:Y:S01]  /*12930*/  IMAD R3, R7, UR5, R6 ;  /* 0x0000000507037c24 */ /* 0x000fe2000f8e0206 */
[----:B------:R-:W-:Y:S02]  /*12940*/  ULDC.64 UR4, c[0x0][0xb50] ;  /* 0x0002d40000047ab9 */ /* 0x000fe40000000a00 */
[----:B------:R-:W-:Y:S02]  /*12950*/  LEA R6, P0, R4, UR4, 0x2 ;  /* 0x0000000404067c11 */ /* 0x000fe4000f8010ff */
[----:B------:R-:W-:-:S04]  /*12960*/  IADD3 R3, R5, R3, RZ ;  /* 0x0000000305037210 */ /* 0x000fc80007ffe0ff */
[----:B------:R-:W-:Y:S01]  /*12970*/  LEA.HI.X R7, R4, UR5, R3, 0x2, P0 ;  /* 0x0000000504077c11 */ /* 0x000fe200080f1403 */
[----:B------:R-:W-:-:S05]  /*12980*/  IMAD.MOV.U32 R3, RZ, RZ, -0x800000 ;  /* 0xff800000ff037424 */ /* 0x000fca00078e00ff */
[----:B------:R2:W-:Y:S02]  /*12990*/  STG.E desc[UR38][R6.64], R3 ;  /* 0x0000000306007986 */ /* 0x0005e4000c101926 */
.L_x_665:
[----:B------:R-:W-:Y:S05]  /*129a0*/  BSYNC B1 ;  /* 0x0000000000017941 */ /* 0x000fea0003800000 */
.L_x_664:
[----:B------:R-:W-:Y:S01]  /*129b0*/  ULDC.64 UR4, c[0x0][0xaa0] ;  /* 0x0002a80000047ab9 */ /* 0x000fe20000000a00 */
[----:B--2---:R-:W-:Y:S02]  /*129c0*/  IMAD R7, R202, 0x20, R153 ;  /* 0x00000020ca077824 */ /* 0x004fe400078e0299 */
[----:B------:R-:W-:Y:S02]  /*129d0*/  IMAD R3, R11, UR4, RZ ;  /* 0x000000040b037c24 */ /* 0x000fe4000f8e02ff */
[----:B------:R-:W-:-:S04]  /*129e0*/  IMAD.WIDE.U32 R4, R0, UR4, RZ ;  /* 0x0000000400047c25 */ /* 0x000fc8000f8e00ff */
[----:B------:R-:W-:Y:S01]  /*129f0*/  IMAD R3, R0, UR5, R3 ;  /* 0x0000000500037c24 */ /* 0x000fe2000f8e0203 */
[----:B------:R-:W-:Y:S01]  /*12a00*/  ULDC.64 UR4, c[0x0][0xae8] ;  /* 0x0002ba0000047ab9 */ /* 0x000fe20000000a00 */
[----:B------:R-:W-:Y:S02]  /*12a10*/  IMAD R9, R208, 0x80, R7 ;  /* 0x00000080d0097824 */ /* 0x000fe400078e0207 */
[----:B------:R-:W-:Y:S01]  /*12a20*/  IMAD R6, R12, UR4, RZ ;  /* 0x000000040c067c24 */ /* 0x000fe2000f8e02ff */
[----:B------:R-:W-:Y:S01]  /*12a30*/  IADD3 R5, R5, R3, RZ ;  /* 0x0000000305057210 */ /* 0x000fe20007ffe0ff */
[----:B0-----:R-:W-:-:S04]  /*12a40*/  @P2 IMAD.HI.U32 R0, R9, R20, RZ ;  /* 0x0000001409002227 */ /* 0x001fc800078e00ff */
[C---:B------:R-:W-:Y:S02]  /*12a50*/  IMAD R7, R203.reuse, UR5, R6 ;  /* 0x00000005cb077c24 */ /* 0x040fe4000f8e0206 */
[----:B------:R-:W-:Y:S01]  /*12a60*/  IMAD.WIDE.U32 R4, R203, UR4, R4 ;  /* 0x00000004cb047c25 */ /* 0x000fe2000f8e0004 */
[----:B------:R-:W-:-:S03]  /*12a70*/  ULDC.64 UR4, c[0x0][0xaf0] ;  /* 0x0002bc0000047ab9 */ /* 0x000fc60000000a00 */
[----:B------:R-:W-:Y:S01]  /*12a80*/  IMAD.MOV.U32 R3, RZ, RZ, R9 ;  /* 0x000000ffff037224 */ /* 0x000fe200078e0009 */
[----:B------:R-:W-:Y:S01]  /*12a90*/  IADD3 R5, R5, R7, RZ ;  /* 0x0000000705057210 */ /* 0x000fe20007ffe0ff */
[----:B------:R-:W-:Y:S01]  /*12aa0*/  IMAD R6, R209, UR4, RZ ;  /* 0x00000004d1067c24 */ /* 0x000fe2000f8e02ff */
[----:B------:R-:W-:-:S03]  /*12ab0*/  @P2 SHF.R.U32.HI R3, RZ, R25, R0 ;  /* 0x00000019ff032219 */ /* 0x000fc60000011600 */
[C---:B------:R-:W-:Y:S01]  /*12ac0*/  IMAD R7, R13.reuse, UR5, R6 ;  /* 0x000000050d077c24 */ /* 0x040fe2000f8e0206 */
[----:B------:R-:W-:Y:S01]  /*12ad0*/  SHF.R.S32.HI R0, RZ, 0x1f, R3 ;  /* 0x0000001fff007819 */ /* 0x000fe20000011403 */
[----:B------:R-:W-:Y:S01]  /*12ae0*/  IMAD.WIDE.U32 R4, R13, UR4, R4 ;  /* 0x000000040d047c25 */ /* 0x000fe2000f8e0004 */
[----:B------:R-:W-:-:S03]  /*12af0*/  ULDC.64 UR4, c[0x0][0xae0] ;  /* 0x0002b80000047ab9 */ /* 0x000fc60000000a00 */
[----:B------:R-:W-:Y:S02]  /*12b00*/  IMAD.MOV R6, RZ, RZ, -R3 ;  /* 0x000000ffff067224 */ /* 0x000fe400078e0a03 */
[----:B------:R-:W-:Y:S02]  /*12b10*/  IMAD.IADD R5, R5, 0x1, R7 ;  /* 0x0000000105057824 */ /* 0x000fe400078e0207 */
[----:B------:R-:W-:Y:S02]  /*12b20*/  IMAD R0, R0, UR4, RZ ;  /* 0x0000000400007c24 */ /* 0x000fe4000f8e02ff */
[----:B------:R-:W-:Y:S02]  /*12b30*/  IMAD R7, R21, R6, R9 ;  /* 0x0000000615077224 */ /* 0x000fe400078e0209 */
[C---:B------:R-:W-:Y:S02]  /*12b40*/  IMAD R9, R3.reuse, UR5, R0 ;  /* 0x0000000503097c24 */ /* 0x040fe4000f8e0200 */
[----:B------:R-:W-:Y:S01]  /*12b50*/  IMAD.WIDE.U32 R4, R3, UR4, R4 ;  /* 0x0000000403047c25 */ /* 0x000fe2000f8e0004 */
[----:B------:R-:W-:Y:S01]  /*12b60*/  SHF.R.S32.HI R0, RZ, 0x1f, R7 ;  /* 0x0000001fff007819 */ /* 0x000fe20000011407 */
[----:B------:R-:W-:-:S02]  /*12b70*/  ULDC.64 UR4, c[0x0][0xad8] ;  /* 0x0002b60000047ab9 */ /* 0x000fc40000000a00 */
[----:B------:R-:W-:Y:S01]  /*12b80*/  IMAD R6, R208, 0x80, R153 ;  /* 0x00000080d0067824 */ /* 0x000fe200078e0299 */
[----:B------:R-:W-:Y:S01]  /*12b90*/  IADD3 R5, R5, R9, RZ ;  /* 0x0000000905057210 */ /* 0x000fe20007ffe0ff */
        /* <DEDUP_REMOVED lines=9> */
[----:B------:R0:W2:Y:S04]  /*12c30*/  SHFL.IDX PT, R3, R4, RZ, 0x181f ;  /* 0x00181fff04037589 */ /* 0x0000a800000e0000 */
[----:B------:R0:W3:Y:S02]  /*12c40*/  SHFL.IDX PT, R14, R0, RZ, 0x181f ;  /* 0x00181fff000e7589 */ /* 0x0000e400000e0000 */
.L_x_868:
[----:B------:R-:W-:Y:S01]  /*12c50*/  IMAD R8, R8, R21, RZ ;  /* 0x0000001508087224 */ /* 0x000fe200078e02ff */
[----:B------:R-:W-:Y:S04]  /*12c60*/  BSSY B1, `(.L_x_667) ;  /* 0x000000c000017945 */ /* 0x000fe80003800000 */
[----:B------:R-:W-:-:S13]  /*12c70*/  ISETP.GE.AND P0, PT, R6, R8, PT ;  /* 0x000000080600720c */ /* 0x000fda0003f06270 */
[----:B------:R-:W-:Y:S05]  /*12c80*/  @P0 BRA `(.L_x_668) ;  /* 0x0000000000240947 */ /* 0x000fea0003800000 */
[----:B------:R-:W-:Y:S02]  /*12c90*/  ULDC UR4, c[0x0][0xac8] ;  /* 0x0002b20000047ab9 */ /* 0x000fe40000000800 */
[----:B------:R-:W-:Y:S02]  /*12ca0*/  ISETP.GE.AND P2, PT, R16, UR4, PT ;  /* 0x0000000410007c0c */ /* 0x000fe4000bf46270 */
[----:B------:R-:W-:-:S11]  /*12cb0*/  ISETP.GE.AND P3, PT, R22, UR4, PT ;  /* 0x0000000416007c0c */ /* 0x000fd6000bf66270 */
[-C--:B---3--:R-:W-:Y:S02]  /*12cc0*/  @!P2 LEA R10, P0, R16, R14.reuse, 0x1 ;  /* 0x0000000e100aa211 */ /* 0x088fe400078008ff */
[----:B------:R-:W-:Y:S02]  /*12cd0*/  @!P3 LEA R14, P1, R22, R14, 0x1 ;  /* 0x0000000e160eb211 */ /* 0x000fe400078208ff */
[-C--:B--2---:R-:W-:Y:S02]  /*12ce0*/  @!P2 LEA.HI.X R11, R16, R3.reuse, R17, 0x1, P0 ;  /* 0x00000003100ba211 */ /* 0x084fe400000f0c11 */
[----:B------:R-:W-:-:S03]  /*12cf0*/  @!P3 LEA.HI.X R15, R22, R3, R2, 0x1, P1 ;  /* 0x00000003160fb211 */ /* 0x000fc600008f0c02 */
[----:B------:R4:W-:Y:S04]  /*12d00*/  @!P2 ST.E.128 desc[UR38][R10.64], RZ ;  /* 0x000000ff0a00a985 */ /* 0x0009e8000c101d26 */
[----:B------:R4:W-:Y:S02]  /*12d10*/  @!P3 ST.E.128 desc[UR38][R14.64], RZ ;  /* 0x000000ff0e00b985 */ /* 0x0009e4000c101d26 */
.L_x_668:
[----:B------:R-:W-:Y:S05]  /*12d20*/  BSYNC B1 ;  /* 0x0000000000017941 */ /* 0x000fea0003800000 */
.L_x_667:
[----:B------:R-:W-:-:S03]  /*12d30*/  UMOV UR4, 0xffffffff ;  /* 0xffffffff00047882 */ /* 0x000fc60000000000 */
[----:B------:R-:W-:Y:S05]  /*12d40*/  BRA.DIV UR4, `(.L_x_669) ;  /* 0x0000008204007947 */ /* 0x000fea000b800000 */
[----:B--2---:R2:W0:Y:S04]  /*12d50*/  SHFL.IDX PT, R3, R4, 0x1, 0x181f ;  /* 0x00381f0004037f89 */ /* 0x00442800000e0000 */
[----:B---34-:R2:W3:Y:S02]  /*12d60*/  SHFL.IDX PT, R14, R0, 0x1, 0x181f ;  /* 0x00381f00000e7f89 */ /* 0x0184e400000e0000 */
.L_x_872:
[----:B------:R-:W-:Y:S01]  /*12d70*/  IADD3 R5, R6, 0x20, RZ ;  /* 0x0000002006057810 */ /* 0x000fe20007ffe0ff */
[----:B------:R-:W-:Y:S03]  /*12d80*/  BSSY B1, `(.L_x_670) ;  /* 0x000000c000017945 */ /* 0x000fe60003800000 */
[----:B------:R-:W-:-:S13]  /*12d90*/  ISETP.GE.AND P0, PT, R5, R8, PT ;  /* 0x000000080500720c */ /* 0x000fda0003f06270 */
[----:B------:R-:W-:Y:S05]  /*12da0*/  @P0 BRA `(.L_x_671) ;  /* 0x0000000000240947 */ /* 0x000fea0003800000 */
[----:B------:R-:W-:Y:S02]  /*12db0*/  ULDC UR4, c[0x0][0xac8] ;  /* 0x0002b20000047ab9 */ /* 0x000fe40000000800 */
[----:B------:R-:W-:Y:S02]  /*12dc0*/  ISETP.GE.AND P2, PT, R16, UR4, PT ;  /* 0x0000000410007c0c */ /* 0x000fe4000bf46270 */
[----:B------:R-:W-:-:S11]  /*12dd0*/  ISETP.GE.AND P3, PT, R22, UR4, PT ;  /* 0x0000000416007c0c */ /* 0x000fd6000bf66270 */
[-C--:B---3--:R-:W-:Y:S02]  /*12de0*/  @!P2 LEA R10, P0, R16, R14.reuse, 0x1 ;  /* 0x0000000e100aa211 */ /* 0x088fe400078008ff */
[----:B------:R-:W-:Y:S02]  /*12df0*/  @!P3 LEA R14, P1, R22, R14, 0x1 ;  /* 0x0000000e160eb211 */ /* 0x000fe400078208ff */
[-C--:B0-----:R-:W-:Y:S02]  /*12e00*/  @!P2 LEA.HI.X R11, R16, R3.reuse, R17, 0x1, P0 ;  /* 0x00000003100ba211 */ /* 0x081fe400000f0c11 */
[----:B------:R-:W-:-:S03]  /*12e10*/  @!P3 LEA.HI.X R15, R22, R3, R2, 0x1, P1 ;  /* 0x00000003160fb211 */ /* 0x000fc600008f0c02 */
[----:B------:R4:W-:Y:S04]  /*12e20*/  @!P2 ST.E.128 desc[UR38][R10.64], RZ ;  /* 0x000000ff0a00a985 */ /* 0x0009e8000c101d26 */
[----:B------:R4:W-:Y:S02]  /*12e30*/  @!P3 ST.E.128 desc[UR38][R14.64], RZ ;  /* 0x000000ff0e00b985 */ /* 0x0009e4000c101d26 */
.L_x_671:
[----:B------:R-:W-:Y:S05]  /*12e40*/  BSYNC B1 ;  /* 0x0000000000017941 */ /* 0x000fea0003800000 */
.L_x_670:
[----:B------:R-:W-:-:S03]  /*12e50*/  UMOV UR4, 0xffffffff ;  /* 0xffffffff00047882 */ /* 0x000fc60000000000 */
[----:B------:R-:W-:Y:S05]  /*12e60*/  BRA.DIV UR4, `(.L_x_672) ;  /* 0x0000008204007947 */ /* 0x000fea000b800000 */
[----:B0-----:R0:W0:Y:S04]  /*12e70*/  SHFL.IDX PT, R3, R4, 0x2, 0x181f ;  /* 0x00581f0004037f89 */ /* 0x00102800000e0000 */
[----:B---34-:R3:W4:Y:S02]  /*12e80*/  SHFL.IDX PT, R14, R0, 0x2, 0x181f ;  /* 0x00581f00000e7f89 */ /* 0x01872400000e0000 */
.L_x_876:
[----:B------:R-:W-:Y:S01]  /*12e90*/  VIADD R5, R6, 0x40 ;  /* 0x0000004006057836 */ /* 0x000fe20000000000 */
[----:B------:R-:W-:Y:S04]  /*12ea0*/  BSSY B1, `(.L_x_673) ;  /* 0x000000c000017945 */ /* 0x000fe80003800000 */
[----:B------:R-:W-:-:S13]  /*12eb0*/  ISETP.GE.AND P0, PT, R5, R8, PT ;  /* 0x000000080500720c */ /* 0x000fda0003f06270 */
[----:B------:R-:W-:Y:S05]  /*12ec0*/  @P0 BRA `(.L_x_674) ;  /* 0x0000000000240947 */ /* 0x000fea0003800000 */
[----:B------:R-:W-:Y:S02]  /*12ed0*/  ULDC UR4, c[0x0][0xac8] ;  /* 0x0002b20000047ab9 */ /* 0x000fe40000000800 */
[----:B------:R-:W-:Y:S02]  /*12ee0*/  ISETP.GE.AND P2, PT, R16, UR4, PT ;  /* 0x0000000410007c0c */ /* 0x000fe4000bf46270 */
[----:B------:R-:W-:-:S11]  /*12ef0*/  ISETP.GE.AND P3, PT, R22, UR4, PT ;  /* 0x0000000416007c0c */ /* 0x000fd6000bf66270 */
[-C--:B----4-:R-:W-:Y:S02]  /*12f00*/  @!P2 LEA R10, P0, R16, R14.reuse, 0x1 ;  /* 0x0000000e100aa211 */ /* 0x090fe400078008ff */
[----:B------:R-:W-:Y:S02]  /*12f10*/  @!P3 LEA R14, P1, R22, R14, 0x1 ;  /* 0x0000000e160eb211 */ /* 0x000fe400078208ff */
[-C--:B0-----:R-:W-:Y:S02]  /*12f20*/  @!P2 LEA.HI.X R11, R16, R3.reuse, R17, 0x1, P0 ;  /* 0x00000003100ba211 */ /* 0x081fe400000f0c11 */
[----:B------:R-:W-:-:S03]  /*12f30*/  @!P3 LEA.HI.X R15, R22, R3, R2, 0x1, P1 ;  /* 0x00000003160fb211 */ /* 0x000fc600008f0c02 */
[----:B------:R0:W-:Y:S04]  /*12f40*/  @!P2 ST.E.128 desc[UR38][R10.64], RZ ;  /* 0x000000ff0a00a985 */ /* 0x0001e8000c101d26 */
[----:B------:R0:W-:Y:S02]  /*12f50*/  @!P3 ST.E.128 desc[UR38][R14.64], RZ ;  /* 0x000000ff0e00b985 */ /* 0x0001e4000c101d26 */
.L_x_674:
[----:B------:R-:W-:Y:S05]  /*12f60*/  BSYNC B1 ;  /* 0x0000000000017941 */ /* 0x000fea0003800000 */
.L_x_673:
[----:B------:R-:W-:-:S03]  /*12f70*/  UMOV UR4, 0xffffffff ;  /* 0xffffffff00047882 */ /* 0x000fc60000000000 */
[----:B------:R-:W-:Y:S05]  /*12f80*/  BRA.DIV UR4, `(.L_x_675) ;  /* 0x0000008204007947 */ /* 0x000fea000b800000 */
[----:B0-----:R0:W0:Y:S04]  /*12f90*/  SHFL.IDX PT, R3, R4, 0x3, 0x181f ;  /* 0x00781f0004037f89 */ /* 0x00102800000e0000 */
[----:B----4-:R4:W0:Y:S02]  /*12fa0*/  SHFL.IDX PT, R14, R0, 0x3, 0x181f ;  /* 0x00781f00000e7f89 */ /* 0x01082400000e0000 */
.L_x_880:
[----:B--234-:R-:W-:-:S05]  /*12fb0*/  VIADD R0, R6, 0x60 ;  /* 0x0000006006007836 */ /* 0x01cfca0000000000 */
[----:B------:R-:W-:-:S13]  /*12fc0*/  ISETP.GE.AND P0, PT, R0, R8, PT ;  /* 0x000000080000720c */ /* 0x000fda0003f06270 */
        /* <DEDUP_REMOVED lines=8> */
[----:B------:R0:W-:Y:S04]  /*13050*/  @!P2 ST.E.128 desc[UR38][R4.64], RZ ;  /* 0x000000ff0400a985 */ /* 0x0001e8000c101d26 */
[----:B------:R0:W-:Y:S02]  /*13060*/  @!P3 ST.E.128 desc[UR38][R14.64], RZ ;  /* 0x000000ff0e00b985 */ /* 0x0001e4000c101d26 */
.L_x_662:
[----:B------:R-:W-:Y:S05]  /*13070*/  BSYNC B0 ;  /* 0x0000000000007941 */ /* 0x000fea0003800000 */
.L_x_653:
[----:B------:R-:W-:Y:S02]  /*13080*/  ULDC UR4, c[0x0][0xc3c] ;  /* 0x00030f0000047ab9 */ /* 0x000fe40000000800 */
[----:B-1----:R-:W-:-:S13]  /*13090*/  ISETP.GE.AND P0, PT, R43, UR4, PT ;  /* 0x000000042b007c0c */ /* 0x002fda000bf06270 */
[----:B------:R-:W-:Y:S05]  /*130a0*/  @!P0 BRA `(.L_x_676) ;  /* 0xfffffee000208947 */ /* 0x000fea000383ffff */
[----:B------:R-:W-:Y:S05]  /*130b0*/  BRA `(.L_x_480) ;  /* 0x0000006400947947 */ /* 0x000fea0003800000 */
.L_x_478:
[----:B------:R-:W-:-:S08]  /*130c0*/  NOP ;  /* 0x0000000000007918 */ /* 0x000fd00000000000 */
[----:B--2---:R-:W0:-:S00]  /*130d0*/  USETMAXREG.DEALLOC.CTAPOOL 0x28 ;  /* 0x00000028000079c8 */ /* 0x004e0000080e0500 */
[----:B0-----:R-:W-:Y:S02]  /*130e0*/  LOP3.LUT R2, R2, 0x3, RZ, 0xc0, !PT ;  /* 0x0000000302027812 */ /* 0x001fe400078ec0ff */
[----:B------:R-:W-:Y:S02]  /*130f0*/  LOP3.LUT R32, R32, 0xfffffff7, RZ, 0xc0, !PT ;  /* 0xfffffff720207812 */ /* 0x000fe400078ec0ff */
[----:B------:R-:W-:Y:S02]  /*13100*/  MOV R4, RZ ;  /* 0x000000ff00047202 */ /* 0x000fe40000000f00 */
[----:B------:R-:W0:Y:S02]  /*13110*/  SHFL.IDX PT, R2, R2, RZ, 0x1f ;  /* 0x00001fff02027589 */ /* 0x000e2400000e0000 */
[----:B0-----:R-:W-:-:S13]  /*13120*/  ISETP.NE.AND P0, PT, R2, RZ, PT ;  /* 0x000000ff0200720c */ /* 0x001fda0003f05270 */
        /* <DEDUP_REMOVED lines=9> */
.L_x_677:
[----:B------:R-:W-:Y:S01]  /*131c0*/  LOP3.LUT R5, R0, 0x1f, RZ, 0xc0, !PT ;  /* 0x0000001f00057812 */ /* 0x000fe200078ec0ff */
[----:B------:R-:W-:Y:S01]  /*131d0*/  ULDC UR4, c[0x0][0xc3c] ;  /* 0x00030f0000047ab9 */ /* 0x000fe20000000800 */
[----:B------:R-:W0:Y:S01]  /*131e0*/  S2UR UR6, SR_CTAID.X ;  /* 0x00000000000679c3 */ /* 0x000e220000002500 */
[----:B------:R-:W-:Y:S01]  /*131f0*/  ULDC UR5, c[0x0][0xc38] ;  /* 0x00030e0000057ab9 */ /* 0x000fe20000000800 */
[----:B------:R-:W-:-:S04]  /*13200*/  ISETP.NE.AND P0, PT, R5, 0x1f, PT ;  /* 0x0000001f0500780c */ /* 0x000fc80003f05270 */
[----:B------:R-:W-:-:S13]  /*13210*/  ISETP.GE.OR P1, PT, R5, UR4, !P0 ;  /* 0x0000000405007c0c */ /* 0x000fda000c726670 */
[----:B------:R-:W1:Y:S02]  /*13220*/  @!P1 LDC.64 R2, c[0x0][0xc80] ;  /* 0x00032000ff029b82 */ /* 0x000e640000000a00 */
[----:B-1----:R-:W-:-:S05]  /*13230*/  @!P1 IMAD.WIDE.U32 R2, R5, 0x4, R2 ;  /* 0x0000000405029825 */ /* 0x002fca00078e0002 */
[----:B------:R-:W2:Y:S01]  /*13240*/  @!P1 LDG.E R4, desc[UR38][R2.64] ;  /* 0x0000002602049981 */ /* 0x000ea2000c1e1900 */
[C---:B------:R-:W-:Y:S01]  /*13250*/  ISETP.NE.AND P1, PT, R5.reuse, RZ, PT ;  /* 0x000000ff0500720c */ /* 0x040fe20003f25270 */
[----:B------:R-:W-:Y:S01]  /*13260*/  UMOV UR4, URZ ;  /* 0x0000003f00047c82 */ /* 0x000fe20008000000 */
[C---:B------:R-:W-:Y:S02]  /*13270*/  ISETP.GE.U32.AND P2, PT, R5.reuse, 0x2, PT ;  /* 0x000000020500780c */ /* 0x040fe40003f46070 */
[C---:B------:R-:W-:Y:S02]  /*13280*/  ISETP.GE.U32.AND P3, PT, R5.reuse, 0x4, PT ;  /* 0x000000040500780c */ /* 0x040fe40003f66070 */
[C---:B------:R-:W-:Y:S02]  /*13290*/  ISETP.GE.U32.AND P4, PT, R5.reuse, 0x8, PT ;  /* 0x000000080500780c */ /* 0x040fe40003f86070 */
[----:B------:R-:W-:Y:S02]  /*132a0*/  ISETP.GE.U32.AND P5, PT, R5, 0x10, PT ;  /* 0x000000100500780c */ /* 0x000fe40003fa6070 */
[----:B------:R-:W-:Y:S01]  /*132b0*/  MOV R16, RZ ;  /* 0x000000ff00107202 */ /* 0x000fe20000000f00 */
[----:B--2---:R-:W1:Y:S02]  /*132c0*/  SHFL.UP PT, R6, R4, 0x1, RZ ;  /* 0x0420000004067989 */ /* 0x004e6400000e00ff */
[----:B-1----:R-:W-:-:S05]  /*132d0*/  SEL R7, R6, RZ, P1 ;  /* 0x000000ff06077207 */ /* 0x002fca0000800000 */
[----:B------:R-:W-:-:S05]  /*132e0*/  IMAD.IADD R7, R4, 0x1, R7 ;  /* 0x0000000104077824 */ /* 0x000fca00078e0207 */
        /* <DEDUP_REMOVED lines=12> */
[----:B------:R-:W1:Y:S02]  /*133b0*/  SHFL.IDX PT, R6, R7, 0x1f, 0x1f ;  /* 0x03e01f0007067f89 */ /* 0x000e6400000e0000 */
[----:B-1----:R-:W-:-:S04]  /*133c0*/  IMAD R6, R6, UR5, RZ ;  /* 0x0000000506067c24 */ /* 0x002fc8000f8e02ff */
[----:B------:R-:W-:Y:S01]  /*133d0*/  IMAD.MOV.U32 R3, RZ, RZ, R6 ;  /* 0x000000ffff037224 */ /* 0x000fe200078e0006 */
[----:B0-----:R-:W-:-:S13]  /*133e0*/  ISETP.GT.AND P6, PT, R6, UR6, PT ;  /* 0x0000000606007c0c */ /* 0x001fda000bfc4270 */
[----:B------:R-:W-:Y:S05]  /*133f0*/  @P6 BRA `(.L_x_679) ;  /* 0x00000000009c6947 */ /* 0x000fea0003800000 */
[----:B------:R-:W0:Y:S01]  /*13400*/  LDC R10, c[0x0][0xc3c] ;  /* 0x00030f00ff0a7b82 */ /* 0x000e220000000800 */
[----:B------:R-:W-:Y:S01]  /*13410*/  IMAD.MOV.U32 R6, RZ, RZ, R3 ;  /* 0x000000ffff067224 */ /* 0x000fe200078e0003 */
[----:B------:R-:W-:Y:S01]  /*13420*/  UMOV UR4, URZ ;  /* 0x0000003f00047c82 */ /* 0x000fe20008000000 */
[----:B------:R-:W-:Y:S01]  /*13430*/  ULDC UR7, c[0x0][0xc3c] ;  /* 0x00030f0000077ab9 */ /* 0x000fe20000000800 */
[----:B------:R-:W-:-:S05]  /*13440*/  ULDC UR5, c[0x0][0xc38] ;  /* 0x00030e0000057ab9 */ /* 0x000fca0000000800 */
.L_x_683:
[----:B------:R-:W-:Y:S01]  /*13450*/  UIADD3 UR4, UR4, 0x1f, URZ ;  /* 0x0000001f04047890 */ /* 0x000fe2000fffe03f */
[----:B------:R-:W-:-:S05]  /*13460*/  MOV R19, UR7 ;  /* 0x0000000700137c02 */ /* 0x000fca0008000f00 */
        /* <DEDUP_REMOVED lines=10> */
.L_x_682:
[----:B------:R-:W-:Y:S05]  /*13510*/  BSYNC B0 ;  /* 0x0000000000007941 */ /* 0x000fea0003800000 */
.L_x_681:
[----:B0----5:R-:W0:Y:S02]  /*13520*/  SHFL.UP PT, R2, R4, 0x1, RZ ;  /* 0x0420000004027989 */ /* 0x021e2400000e00ff */
[----:B0-----:R-:W-:-:S04]  /*13530*/  SEL R3, R2, RZ, P1 ;  /* 0x000000ff02037207 */ /* 0x001fc80000800000 */
[----:B------:R-:W-:-:S05]  /*13540*/  IADD3 R3, R4, R3, RZ ;  /* 0x0000000304037210 */ /* 0x000fca0007ffe0ff */
        /* <DEDUP_REMOVED lines=17> */
[----:B------:R-:W-:-:S07]  /*13660*/  MOV R7, R9 ;  /* 0x0000000900077202 */ /* 0x000fce0000000f00 */
.L_x_679:
        /* <DEDUP_REMOVED lines=13> */
[----:B------:R-:W-:-:S06]  /*13740*/  IADD3 R16, R19, -0x1, RZ ;  /* 0xffffffff13107810 */ /* 0x000fcc0007ffe0ff */
[----:B------:R2:W3:Y:S02]  /*13750*/  SHFL.IDX PT, R16, R7, R16, 0x1f ;  /* 0x00001f1007107589 */ /* 0x0004e400000e0000 */
.L_x_684:
[----:B---3--:R-:W-:Y:S01]  /*13760*/  IMAD R16, R16, UR5, R9 ;  /* 0x0000000510107c24 */ /* 0x008fe2000f8e0209 */
[----:B0-----:R-:W-:Y:S01]  /*13770*/  IABS R2, R4 ;  /* 0x0000000400027213 */ /* 0x001fe20000000000 */
[----:B-12---:R-:W-:Y:S02]  /*13780*/  IMAD.MOV R7, RZ, RZ, -R3 ;  /* 0x000000ffff077224 */ /* 0x006fe400078e0a03 */
[----:B------:R-:W-:Y:S01]  /*13790*/  VIADD R19, R19, UR4 ;  /* 0x0000000413137c36 */ /* 0x000fe20008000000 */
[----:B------:R-:W-:Y:S01]  /*137a0*/  IADD3 R9, -R16, UR6, RZ ;  /* 0x0000000610097c10 */ /* 0x000fe2000fffe1ff */
[----:B------:R-:W-:Y:S01]  /*137b0*/  IMAD.MOV R8, RZ, RZ, -R2 ;  /* 0x000000ffff087224 */ /* 0x000fe200078e0a02 */
[----:B------:R-:W-:Y:S01]  /*137c0*/  MOV R2, RZ ;  /* 0x000000ff00027202 */ /* 0x000fe20000000f00 */
[----:B------:R-:W-:Y:S01]  /*137d0*/  IMAD R7, R7, R10, RZ ;  /* 0x0000000a07077224 */ /* 0x000fe200078e02ff */
[----:B------:R-:W-:-:S03]  /*137e0*/  IABS R6, R9 ;  /* 0x0000000900067213 */ /* 0x000fc60000000000 */
[----:B------:R-:W-:-:S04]  /*137f0*/  IMAD.HI.U32 R2, R3, R7, R2 ;  /* 0x0000000703027227 */ /* 0x000fc800078e0002 */
[----:B------:R-:W-:Y:S02]  /*13800*/  IMAD.MOV.U32 R3, RZ, RZ, R6 ;  /* 0x000000ffff037224 */ /* 0x000fe400078e0006 */
[----:B------:R-:W-:Y:S02]  /*13810*/  IMAD.MOV.U32 R6, RZ, RZ, R8 ;  /* 0x000000ffff067224 */ /* 0x000fe400078e0008 */
[----:B------:R-:W-:-:S04]  /*13820*/  IMAD.HI.U32 R2, R2, R3, RZ ;  /* 0x0000000302027227 */ /* 0x000fc800078e00ff */
[----:B------:R-:W-:-:S05]  /*13830*/  IMAD R3, R2, R6, R3 ;  /* 0x0000000602037224 */ /* 0x000fca00078e0203 */
[----:B------:R-:W-:-:S13]  /*13840*/  ISETP.GT.U32.AND P1, PT, R10, R3, PT ;  /* 0x000000030a00720c */ /* 0x000fda0003f24070 */
[-C--:B------:R-:W-:Y:S01]  /*13850*/  @!P1 IADD3 R3, R3, -R10.reuse, RZ ;  /* 0x8000000a03039210 */ /* 0x080fe20007ffe0ff */
[----:B------:R-:W-:Y:S01]  /*13860*/  @!P1 VIADD R2, R2, 0x1 ;  /* 0x0000000102029836 */ /* 0x000fe20000000000 */
[----:B------:R-:W-:Y:S02]  /*13870*/  ISETP.NE.AND P1, PT, R4, RZ, PT ;  /* 0x000000ff0400720c */ /* 0x000fe40003f25270 */
[----:B------:R-:W-:Y:S02]  /*13880*/  ISETP.GE.U32.AND P0, PT, R3, R10, PT ;  /* 0x0000000a0300720c */ /* 0x000fe40003f06070 */
[----:B------:R-:W-:-:S04]  /*13890*/  LOP3.LUT R3, R9, R4, RZ, 0x3c, !PT ;  /* 0x0000000409037212 */ /* 0x000fc800078e3cff */
[----:B------:R-:W-:-:S07]  /*138a0*/  ISETP.GE.AND P2, PT, R3, RZ, PT ;  /* 0x000000ff0300720c */ /* 0x000fce0003f46270 */
[----:B------:R-:W-:-:S06]  /*138b0*/  @P0 VIADD R2, R2, 0x1 ;  /* 0x0000000102020836 */ /* 0x000fcc0000000000 */
[----:B------:R-:W-:Y:S02]  /*138c0*/  @!P2 IADD3 R2, -R2, RZ, RZ ;  /* 0x000000ff0202a210 */ /* 0x000fe40007ffe1ff */
[----:B------:R-:W-:-:S04]  /*138d0*/  @!P1 LOP3.LUT R2, RZ, R4, RZ, 0x33, !PT ;  /* 0x00000004ff029212 */ /* 0x000fc800078e33ff */
[----:B------:R-:W-:Y:S01]  /*138e0*/  MOV R18, R2 ;  /* 0x0000000200127202 */ /* 0x000fe20000000f00 */
[----:B------:R-:W-:-:S04]  /*138f0*/  IMAD.MOV R17, RZ, RZ, -R2 ;  /* 0x000000ffff117224 */ /* 0x000fc800078e0a02 */
[----:B------:R-:W-:Y:S01]  /*13900*/  IMAD R17, R4, R17, R9 ;  /* 0x0000001104117224 */ /* 0x000fe200078e0209 */
[----:B------:R-:W-:Y:S06]  /*13910*/  BRA `(.L_x_685) ;  /* 0x00000000000c7947 */ /* 0x000fec0003800000 */
.L_x_680:
[----:B------:R-:W-:Y:S01]  /*13920*/  IMAD.MOV.U32 R17, RZ, RZ, RZ ;  /* 0x000000ffff117224 */ /* 0x000fe200078e00ff */
[----:B------:R-:W-:Y:S01]  /*13930*/  MOV R18, RZ ;  /* 0x000000ff00127202 */ /* 0x000fe20000000f00 */
[----:B------:R-:W-:-:S07]  /*13940*/  IMAD.U32 R16, RZ, RZ, UR6 ;  /* 0x00000006ff107e24 */ /* 0x000fce000f8e00ff */
.L_x_685:
[----:B------:R-:W-:-:S13]  /*13950*/  ISETP.NE.AND P0, PT, R5, RZ, PT ;  /* 0x000000ff0500720c */ /* 0x000fda0003f05270 */
[----:B------:R-:W0:Y:S01]  /*13960*/  @!P0 S2R R3, SR_CgaCtaId ;  /* 0x0000000000038919 */ /* 0x000e220000008800 */
[----:B------:R-:W-:-:S04]  /*13970*/  @!P0 MOV R2, 0x400 ;  /* 0x0000040000028802 */ /* 0x000fc80000000f00 */
[----:B0-----:R-:W-:-:S05]  /*13980*/  @!P0 LEA R2, R3, R2, 0x18 ;  /* 0x0000000203028211 */ /* 0x001fca00078ec0ff */
[----:B------:R1:W-:Y:S01]  /*13990*/  @!P0 STS.128 [R2+0x288d0], R16 ;  /* 0x0288d01002008388 */ /* 0x0003e20000000c00 */
[----:B------:R-:W-:Y:S06]  /*139a0*/  BAR.ARV 0x5, 0x180 ;  /* 0x0146000000007b1d */ /* 0x000fec0000002000 */
.L_x_678:
[----:B------:R2:W-:Y:S01]  /*139b0*/  STL [R1+0x24], RZ ;  /* 0x000024ff01007387 */ /* 0x0005e20000100800 */
[----:B------:R-:W-:Y:S01]  /*139c0*/  ULDC UR4, c[0x0][0xc3c] ;  /* 0x00030f0000047ab9 */ /* 0x000fe20000000800 */
[----:B------:R-:W-:Y:S01]  /*139d0*/  IMAD.MOV.U32 R28, RZ, RZ, 0x1 ;  /* 0x00000001ff1c7424 */ /* 0x000fe200078e00ff */
[----:B0-----:R-:W-:Y:S01]  /*139e0*/  ISETP.GE.AND P0, PT, R19, UR4, PT ;  /* 0x0000000413007c0c */ /* 0x001fe2000bf06270 */
[----:B------:R-:W-:-:S12]  /*139f0*/  IMAD.MOV.U32 R25, RZ, RZ, RZ ;  /* 0x000000ffff197224 */ /* 0x000fd800078e00ff */
[----:B--2---:R-:W-:Y:S05]  /*13a00*/  @P0 BRA `(.L_x_686) ;  /* 0x0000005800640947 */ /* 0x004fea0003800000 */
[----:B-1----:R-:W2:Y:S01]  /*13a10*/  LDL R2, [R1+0xc] ;  /* 0x00000c0001027983 */ /* 0x002ea20000100800 */
[----:B------:R-:W0:Y:S01]  /*13a20*/  S2UR UR5, SR_CgaCtaId ;  /* 0x00000000000579c3 */ /* 0x000e220000008800 */
[C---:B------:R-:W-:Y:S01]  /*13a30*/  SHF.L.U32 R31, R0.reuse, 0x3, RZ ;  /* 0x00000003001f7819 */ /* 0x040fe200000006ff */
[----:B------:R-:W-:Y:S01]  /*13a40*/  UMOV UR4, 0x400 ;  /* 0x0000040000047882 */ /* 0x000fe20000000000 */
[----:B------:R-:W-:Y:S01]  /*13a50*/  LOP3.LUT R4, R0, 0x7f, RZ, 0xc0, !PT ;  /* 0x0000007f00047812 */ /* 0x000fe200078ec0ff */
[----:B------:R-:W-:Y:S01]  /*13a60*/  BSSY B8, `(.L_x_686) ;  /* 0x0000593000087945 */ /* 0x000fe20003800000 */
[C---:B------:R-:W-:Y:S01]  /*13a70*/  LOP3.LUT R3, R31.reuse, 0x1f8, RZ, 0xc0, !PT ;  /* 0x000001f81f037812 */ /* 0x040fe200078ec0ff */
[----:B------:R-:W-:Y:S01]  /*13a80*/  IMAD.MOV.U32 R28, RZ, RZ, 0x1 ;  /* 0x00000001ff1c7424 */ /* 0x000fe200078e00ff */
[----:B------:R-:W-:Y:S01]  /*13a90*/  LOP3.LUT R31, R31, 0x38, RZ, 0xc0, !PT ;  /* 0x000000381f1f7812 */ /* 0x000fe200078ec0ff */
[----:B------:R-:W-:Y:S01]  /*13aa0*/  IMAD.SHL.U32 R36, R4, 0x8, RZ ;  /* 0x0000000804247824 */ /* 0x000fe200078e00ff */
[----:B------:R-:W-:Y:S01]  /*13ab0*/  LOP3.LUT R3, R3, 0x38, R0, 0x78, !PT ;  /* 0x0000003803037812 */ /* 0x000fe200078e7800 */
[----:B------:R-:W-:Y:S01]  /*13ac0*/  IMAD.MOV.U32 R29, RZ, RZ, 0x1 ;  /* 0x00000001ff1d7424 */ /* 0x000fe200078e00ff */
[----:B------:R-:W-:Y:S01]  /*13ad0*/  MOV R25, RZ ;  /* 0x000000ff00197202 */ /* 0x000fe20000000f00 */
[----:B------:R-:W-:Y:S01]  /*13ae0*/  IMAD.MOV.U32 R27, RZ, RZ, RZ ;  /* 0x000000ffff1b7224 */ /* 0x000fe200078e00ff */
[----:B------:R-:W-:Y:S01]  /*13af0*/  LOP3.LUT R36, R3, 0x200, R36, 0xf8, !PT ;  /* 0x0000020003247812 */ /* 0x000fe200078ef824 */
[----:B------:R-:W-:Y:S01]  /*13b00*/  ULDC.64 UR40, c[0x0][0x198] ;  /* 0x0000660000287ab9 */ /* 0x000fe20000000a00 */
[----:B------:R-:W-:Y:S01]  /*13b10*/  LOP3.LUT R30, R31, 0x40, RZ, 0xfc, !PT ;  /* 0x000000401f1e7812 */ /* 0x000fe200078efcff */
[----:B------:R-:W-:Y:S01]  /*13b20*/  ULDC UR36, c[0x0][0xc] ;  /* 0x0000030000247ab9 */ /* 0x000fe20000000800 */
[----:B0-----:R-:W-:-:S06]  /*13b30*/  ULEA UR4, UR5, UR4, 0x18 ;  /* 0x0000000405047291 */ /* 0x001fcc000f8ec03f */
[----:B------:R-:W-:Y:S02]  /*13b40*/  MOV R22, UR4 ;  /* 0x0000000400167c02 */ /* 0x000fe40008000f00 */
[----:B--2---:R-:W-:-:S05]  /*13b50*/  LOP3.LUT R0, R2, 0x2, RZ, 0xfc, !PT ;  /* 0x0000000202007812 */ /* 0x004fca00078efcff */
[----:B------:R0:W-:Y:S04]  /*13b60*/  STL [R1+0x2c], R0 ;  /* 0x00002c0001007387 */ /* 0x0001e80000100800 */
[----:B------:R1:W-:Y:S01]  /*13b70*/  STL [R1+0x24], RZ ;  /* 0x000024ff01007387 */ /* 0x0003e20000100800 */
[----:B0-----:R-:W-:-:S05]  /*13b80*/  IMAD R0, R36, 0x2, R22 ;  /* 0x0000000224007824 */ /* 0x001fca00078e0216 */
[----:B------:R1:W-:Y:S02]  /*13b90*/  STL [R1+0x8], R0 ;  /* 0x0000080001007387 */ /* 0x0003e40000100800 */
.L_x_785:
[----:B0-----:R-:W0:Y:S02]  /*13ba0*/  LDC.64 R2, c[0x0][0xc88] ;  /* 0x00032200ff027b82 */ /* 0x001e240000000a00 */
[----:B0-----:R-:W-:-:S05]  /*13bb0*/  IMAD.WIDE R2, R19, 0x4, R2 ;  /* 0x0000000413027825 */ /* 0x001fca00078e0202 */
[----:B-1----:R-:W1:Y:S01]  /*13bc0*/  LDG.E R33, desc[UR38][R2.64] ;  /* 0x0000002602217981 */ /* 0x002e62000c1e1900 */
[----:B------:R-:W-:Y:S05]  /*13bd0*/  YIELD ;  /* 0x0000000000007946 */ /* 0x000fea0003800000 */
[----:B------:R-:W-:Y:S01]  /*13be0*/  ULDC.64 UR4, c[0x0][0xa28] ;  /* 0x00028a0000047ab9 */ /* 0x000fe20000000a00 */
[----:B------:R-:W-:Y:S01]  /*13bf0*/  IMAD.MOV.U32 R9, RZ, RZ, RZ ;  /* 0x000000ffff097224 */ /* 0x000fe200078e00ff */
[----:B------:R-:W-:Y:S01]  /*13c00*/  ISETP.NE.U32.AND P0, PT, RZ, UR4, PT ;  /* 0x00000004ff007c0c */ /* 0x000fe2000bf05070 */
[----:B------:R-:W-:Y:S01]  /*13c10*/  IMAD.MOV.U32 R6, RZ, RZ, RZ ;  /* 0x000000ffff067224 */ /* 0x000fe200078e00ff */
[----:B------:R-:W-:Y:S01]  /*13c20*/  ULDC.64 UR8, c[0x0][0xa18] ;  /* 0x0002860000087ab9 */ /* 0x000fe20000000a00 */
[----:B------:R-:W-:Y:S01]  /*13c30*/  ULDC.64 UR6, c[0x0][0xa10] ;  /* 0x0002840000067ab9 */ /* 0x000fe20000000a00 */
[----:B------:R-:W-:-:S02]  /*13c40*/  ISETP.NE.AND.EX P0, PT, RZ, UR5, PT, P0 ;  /* 0x00000005ff007c0c */ /* 0x000fc4000bf05300 */
[----:B-1----:R-:W-:-:S11]  /*13c50*/  SHF.R.S32.HI R0, RZ, 0x1f, R33 ;  /* 0x0000001fff007819 */ /* 0x002fd60000011421 */
[C---:B------:R-:W-:Y:S02]  /*13c60*/  @P0 LEA R2, P1, R33.reuse, UR4, 0x2 ;  /* 0x0000000421020c11 */ /* 0x040fe4000f8210ff */
[C---:B------:R-:W-:Y:S01]  /*13c70*/  SHF.L.U32 R23, R33.reuse, 0x2, RZ ;  /* 0x0000000221177819 */ /* 0x040fe200000006ff */
[----:B------:R0:W-:Y:S01]  /*13c80*/  STL [R1+0x18], R0 ;  /* 0x0000180001007387 */ /* 0x0001e20000100800 */
[----:B------:R-:W-:Y:S01]  /*13c90*/  @P0 LEA.HI.X R3, R33, UR5, R0, 0x2, P1 ;  /* 0x0000000521030c11 */ /* 0x000fe200088f1400 */
[----:B------:R-:W-:-:S04]  /*13ca0*/  ULDC.64 UR4, c[0x0][0xa00] ;  /* 0x0002800000047ab9 */ /* 0x000fc80000000a00 */
[----:B--2---:R1:W2:Y:S01]  /*13cb0*/  @P0 LDG.E R9, desc[UR38][R2.64] ;  /* 0x0000002602090981 */ /* 0x0042a2000c1e1900 */
[----:B------:R-:W-:Y:S02]  /*13cc0*/  ISETP.NE.U32.AND P0, PT, RZ, UR4, PT ;  /* 0x00000004ff007c0c */ /* 0x000fe4000bf05070 */
[----:B------:R-:W-:Y:S01]  /*13cd0*/  SHF.L.U64.HI R24, R33, 0x2, R0 ;  /* 0x0000000221187819 */ /* 0x000fe20000010200 */
[----:B0-----:R-:W-:Y:S01]  /*13ce0*/  IMAD.MOV.U32 R0, RZ, RZ, RZ ;  /* 0x000000ffff007224 */ /* 0x001fe200078e00ff */
[----:B------:R-:W-:Y:S02]  /*13cf0*/  ISETP.NE.AND.EX P0, PT, RZ, UR5, PT, P0 ;  /* 0x00000005ff007c0c */ /* 0x000fe4000bf05300 */
[----:B------:R-:W-:Y:S02]  /*13d00*/  ISETP.NE.U32.AND P2, PT, RZ, UR8, PT ;  /* 0x00000008ff007c0c */ /* 0x000fe4000bf45070 */
[----:B------:R-:W-:Y:S02]  /*13d10*/  ISETP.NE.U32.AND P1, PT, RZ, UR6, PT ;  /* 0x00000006ff007c0c */ /* 0x000fe4000bf25070 */
[----:B-1----:R-:W-:-:S02]  /*13d20*/  IADD3 R2, P3, R23, UR4, RZ ;  /* 0x0000000417027c10 */ /* 0x002fc4000ff7e0ff */
[----:B------:R-:W-:Y:S02]  /*13d30*/  ISETP.NE.AND.EX P2, PT, RZ, UR9, PT, P2 ;  /* 0x00000009ff007c0c */ /* 0x000fe4000bf45320 */
[C---:B------:R-:W-:Y:S02]  /*13d40*/  IADD3.X R3, R24.reuse, UR5, RZ, P3, !PT ;  /* 0x0000000518037c10 */ /* 0x040fe40009ffe4ff */
[----:B------:R-:W-:Y:S02]  /*13d50*/  ISETP.NE.AND.EX P1, PT, RZ, UR7, PT, P1 ;  /* 0x00000007ff007c0c */ /* 0x000fe4000bf25310 */
[----:B------:R-:W-:Y:S01]  /*13d60*/  IADD3 R4, P4, R23, UR6, RZ ;  /* 0x0000000617047c10 */ /* 0x000fe2000ff9e0ff */
[----:B------:R-:W3:Y:S01]  /*13d70*/  @P0 LDG.E R6, desc[UR38][R2.64] ;  /* 0x0000002602060981 */ /* 0x000ee2000c1e1900 */
[----:B------:R-:W-:Y:S02]  /*13d80*/  ULDC UR4, c[0x0][0x288] ;  /* 0x0000a20000047ab9 */ /* 0x000fe40000000800 */
[----:B------:R-:W-:Y:S01]  /*13d90*/  MOV R8, UR4 ;  /* 0x0000000400087c02 */ /* 0x000fe20008000f00 */
[----:B------:R-:W-:Y:S01]  /*13da0*/  ULDC.64 UR4, c[0x0][0x418] ;  /* 0x0001060000047ab9 */ /* 0x000fe20000000a00 */
[----:B------:R-:W-:-:S05]  /*13db0*/  IADD3.X R5, R24, UR7, RZ, P4, !PT ;  /* 0x0000000718057c10 */ /* 0x000fca000a7fe4ff */
[----:B------:R-:W5:Y:S04]  /*13dc0*/  @P1 LDG.E R0, desc[UR38][R4.64] ;  /* 0x0000002604001981 */ /* 0x000f68000c1e1900 */
[----:B---3--:R0:W-:Y:S02]  /*13dd0*/  STL [R1+0x10], R6 ;  /* 0x0000100601007387 */ /* 0x0081e40000100800 */
[----:B0-----:R-:W-:-:S04]  /*13de0*/  @P2 IADD3 R6, P3, R23, UR8, RZ ;  /* 0x0000000817062c10 */ /* 0x001fc8000ff7e0ff */
[----:B------:R-:W-:-:S05]  /*13df0*/  @P2 IADD3.X R7, R24, UR9, RZ, P3, !PT ;  /* 0x0000000918072c10 */ /* 0x000fca0009ffe4ff */
[----:B------:R0:W3:Y:S01]  /*13e00*/  @P2 LDG.E R8, desc[UR38][R6.64] ;  /* 0x0000002606082981 */ /* 0x0000e2000c1e1900 */
[----:B------:R-:W-:-:S03]  /*13e10*/  UISETP.NE.U32.AND UP0, UPT, UR4, URZ, UPT ;  /* 0x0000003f0400728c */ /* 0x000fc6000bf05070 */
[----:B------:R-:W-:Y:S01]  /*13e20*/  ULDC UR4, c[0x0][0x424] ;  /* 0x0001090000047ab9 */ /* 0x000fe20000000800 */
[----:B------:R-:W-:-:S03]  /*13e30*/  UISETP.NE.AND.EX UP0, UPT, UR5, URZ, UPT, UP0 ;  /* 0x0000003f0500728c */ /* 0x000fc6000bf05300 */
[----:B------:R-:W-:Y:S01]  /*13e40*/  ULDC UR5, c[0x0][0x2f0] ;  /* 0x0000bc0000057ab9 */ /* 0x000fe20000000800 */
[----:B------:R-:W-:-:S04]  /*13e50*/  USEL UR4, UR4, 0x1, UP0 ;  /* 0x0000000104047887 */ /* 0x000fc80008000000 */
[----:B------:R-:W-:Y:S01]  /*13e60*/  UIMAD UR4, UR4, UR5, URZ ;  /* 0x00000005040472a4 */ /* 0x000fe2000f8e023f */
[----:B--2---:R-:W-:Y:S02]  /*13e70*/  STL [R1], R9 ;  /* 0x0000000901007387 */ /* 0x004fe40000100800 */
[----:B------:R-:W-:Y:S02]  /*13e80*/  ULDC UR5, c[0x0][0x348] ;  /* 0x0000d20000057ab9 */ /* 0x000fe40000000800 */
[----:B0-----:R-:W-:Y:S01]  /*13e90*/  IMAD.U32 R6, RZ, RZ, UR5 ;  /* 0x00000005ff067e24 */ /* 0x001fe2000f8e00ff */
[----:B---3--:R0:W-:Y:S02]  /*13ea0*/  STL [R1+0x1c], R8 ;  /* 0x00001c0801007387 */ /* 0x0081e40000100800 */
[----:B0-----:R-:W-:Y:S01]  /*13eb0*/  IMAD.U32 R8, RZ, RZ, UR4 ;  /* 0x00000004ff087e24 */ /* 0x001fe2000f8e00ff */
[----:B------:R-:W-:Y:S06]  /*13ec0*/  @P2 BRA `(.L_x_687) ;  /* 0x0000000000142947 */ /* 0x000fec0003800000 */
[----:B------:R-:W-:Y:S05]  /*13ed0*/  @!P0 BRA `(.L_x_687) ;  /* 0x0000000000108947 */ /* 0x000fea0003800000 */
[----:B------:R-:W2:Y:S04]  /*13ee0*/  LDG.E R10, desc[UR38][R2.64] ;  /* 0x00000026020a7981 */ /* 0x000ea8000c1e1900 */
[----:B------:R-:W2:Y:S02]  /*13ef0*/  LDG.E R7, desc[UR38][R2.64+0x4] ;  /* 0x0000042602077981 */ /* 0x000ea4000c1e1900 */
[----:B--2---:R-:W-:-:S05]  /*13f00*/  IADD3 R2, -R10, R7, RZ ;  /* 0x000000070a027210 */ /* 0x004fca0007ffe1ff */
[----:B------:R0:W-:Y:S02]  /*13f10*/  STL [R1+0x1c], R2 ;  /* 0x00001c0201007387 */ /* 0x0001e40000100800 */
.L_x_687:
[----:B------:R-:W-:Y:S01]  /*13f20*/  ULDC.64 UR4, c[0x0][0xa20] ;  /* 0x0002880000047ab9 */ /* 0x000fe20000000a00 */
[----:B------:R-:W-:Y:S01]  /*13f30*/  IMAD.MOV.U32 R34, RZ, RZ, R33 ;  /* 0x000000ffff227224 */ /* 0x000fe200078e0021 */
[----:B------:R-:W-:-:S04]  /*13f40*/  ISETP.NE.U32.AND P0, PT, RZ, UR4, PT ;  /* 0x00000004ff007c0c */ /* 0x000fc8000bf05070 */
[----:B------:R-:W-:-:S13]  /*13f50*/  ISETP.NE.AND.EX P0, PT, RZ, UR5, PT, P0 ;  /* 0x00000005ff007c0c */ /* 0x000fda000bf05300 */
[----:B------:R-:W-:Y:S05]  /*13f60*/  @!P0 BRA `(.L_x_688) ;  /* 0x0000000000108947 */ /* 0x000fea0003800000 */
[----:B0-----:R-:W-:-:S04]  /*13f70*/  IADD3 R2, P0, R23, UR4, RZ ;  /* 0x0000000417027c10 */ /* 0x001fc8000ff1e0ff */
[----:B------:R-:W-:-:S05]  /*13f80*/  IADD3.X R3, R24, UR5, RZ, P0, !PT ;  /* 0x0000000518037c10 */ /* 0x000fca00087fe4ff */
[----:B------:R1:W5:Y:S01]  /*13f90*/  LDG.E R8, desc[UR38][R2.64] ;  /* 0x0000002602087981 */ /* 0x000362000c1e1900 */
[----:B------:R-:W-:Y:S05]  /*13fa0*/  BRA `(.L_x_689) ;  /* 0x0000000000247947 */ /* 0x000fea0003800000 */
.L_x_688:
[----:B------:R-:W-:Y:S02]  /*13fb0*/  ULDC.64 UR4, c[0x0][0xa08] ;  /* 0x0002820000047ab9 */ /* 0x000fe40000000a00 */
[----:B------:R-:W-:-:S04]  /*13fc0*/  ISETP.NE.U32.AND P0, PT, RZ, UR4, PT ;  /* 0x00000004ff007c0c */ /* 0x000fc8000bf05070 */
[----:B------:R-:W-:-:S13]  /*13fd0*/  ISETP.NE.AND.EX P0, PT, RZ, UR5, PT, P0 ;  /* 0x00000005ff007c0c */ /* 0x000fda000bf05300 */
[----:B------:R-:W-:Y:S05]  /*13fe0*/  @!P0 BRA `(.L_x_689) ;  /* 0x0000000000148947 */ /* 0x000fea0003800000 */
[----:B0-----:R-:W0:Y:S02]  /*13ff0*/  LDC.64 R2, c[0x0][0xa08] ;  /* 0x00028200ff027b82 */ /* 0x001e240000000a00 */
[----:B0-----:R-:W-:-:S05]  /*14000*/  IMAD.WIDE R2, R34, 0x4, R2 ;  /* 0x0000000422027825 */ /* 0x001fca00078e0202 */
[----:B------:R-:W2:Y:S04]  /*14010*/  LDG.E R8, desc[UR38][R2.64] ;  /* 0x0000002602087981 */ /* 0x000ea8000c1e1900 */
[----:B------:R-:W2:Y:S02]  /*14020*/  LDG.E R7, desc[UR38][R2.64+0x4] ;  /* 0x0000042602077981 */ /* 0x000ea4000c1e1900 */
[----:B--2---:R-:W-:-:S07]  /*14030*/  IMAD.IADD R8, R7, 0x1, -R8 ;  /* 0x0000000107087824 */ /* 0x004fce00078e0a08 */
.L_x_689:
[----:B-1----:R-:W2:Y:S04]  /*14040*/  @P1 LDG.E R3, desc[UR38][R4.64] ;  /* 0x0000002604031981 */ /* 0x002ea8000c1e1900 */
[----:B0-----:R-:W2:Y:S01]  /*14050*/  @P1 LDG.E R2, desc[UR38][R4.64+0x4] ;  /* 0x0000042604021981 */ /* 0x001ea2000c1e1900 */
[----:B------:R-:W-:Y:S01]  /*14060*/  BSSY B0, `(.L_x_690) ;  /* 0x000011a000007945 */ /* 0x000fe20003800000 */
[----:B--2---:R-:W-:Y:S01]  /*14070*/  @P1 IADD3 R6, -R3, R2, RZ ;  /* 0x0000000203061210 */ /* 0x004fe20007ffe1ff */
[----:B-----5:R-:W-:-:S04]  /*14080*/  IMAD.IADD R3, R8, 0x1, -R9 ;  /* 0x0000000108037824 */ /* 0x020fc800078e0a09 */
[----:B------:R-:W-:-:S05]  /*14090*/  IMAD.IADD R37, R3, 0x1, R6 ;  /* 0x0000000103257824 */ /* 0x000fca00078e0206 */
[----:B------:R-:W-:-:S04]  /*140a0*/  IADD3 R2, R37, 0x7f, RZ ;  /* 0x0000007f25027810 */ /* 0x000fc80007ffe0ff */
[----:B------:R-:W-:-:S04]  /*140b0*/  SHF.R.S32.HI R7, RZ, 0x1f, R2 ;  /* 0x0000001fff077819 */ /* 0x000fc80000011402 */
[----:B------:R-:W-:-:S04]  /*140c0*/  LEA.HI R4, R7, R2, RZ, 0x7 ;  /* 0x0000000207047211 */ /* 0x000fc800078f38ff */
[----:B------:R-:W-:Y:S01]  /*140d0*/  LOP3.LUT R2, R4, 0xffffff80, RZ, 0xc0, !PT ;  /* 0xffffff8004027812 */ /* 0x000fe200078ec0ff */
[----:B------:R0:W-:Y:S03]  /*140e0*/  STL [R1+0x20], R4 ;  /* 0x0000200401007387 */ /* 0x0001e60000100800 */
[----:B------:R-:W-:Y:S01]  /*140f0*/  VIADDMNMX R7, R2, -R3, R6, PT ;  /* 0x8000000302077246 */ /* 0x000fe20003800106 */
[----:B------:R-:W-:-:S05]  /*14100*/  IMAD.MOV R2, RZ, RZ, -R3 ;  /* 0x000000ffff027224 */ /* 0x000fca00078e0a03 */
[----:B------:R-:W-:-:S04]  /*14110*/  VIMNMX R2, RZ, R2, !PT ;  /* 0x00000002ff027248 */ /* 0x000fc80007fe0100 */
[----:B------:R-:W-:Y:S02]  /*14120*/  ISETP.GT.AND P0, PT, R7, R2, PT ;  /* 0x000000020700720c */ /* 0x000fe40003f04270 */
[----:B0-----:R-:W-:-:S11]  /*14130*/  SHF.R.U32.HI R4, RZ, 0x7, R2 ;  /* 0x00000007ff047819 */ /* 0x001fd60000011602 */
[----:B------:R-:W-:-:S05]  /*14140*/  @P0 VIADD R3, R7, 0x7f ;  /* 0x0000007f07030836 */ /* 0x000fca0000000000 */
[----:B------:R-:W-:-:S04]  /*14150*/  @P0 SHF.R.S32.HI R2, RZ, 0x1f, R3 ;  /* 0x0000001fff020819 */ /* 0x000fc80000011403 */
[----:B------:R-:W-:Y:S02]  /*14160*/  @P0 LEA.HI R2, R2, R3, RZ, 0x7 ;  /* 0x0000000302020211 */ /* 0x000fe400078f38ff */
[-C--:B------:R-:W-:Y:S02]  /*14170*/  MOV R3, R4.reuse ;  /* 0x0000000400037202 */ /* 0x080fe40000000f00 */
[----:B------:R-:W-:Y:S02]  /*14180*/  @P0 SHF.R.S32.HI R3, RZ, 0x7, R2 ;  /* 0x00000007ff030819 */ /* 0x000fe40000011402 */
[----:B------:R-:W-:Y:S02]  /*14190*/  PLOP3.LUT P0, PT, PT, PT, PT, 0x80, 0x0 ;  /* 0x000000000000781c */ /* 0x000fe40003f0f070 */
[----:B------:R-:W-:-:S13]  /*141a0*/  ISETP.GT.AND P2, PT, R3, R4, PT ;  /* 0x000000040300720c */ /* 0x000fda0003f44270 */
[----:B------:R-:W-:Y:S05]  /*141b0*/  @!P2 BRA `(.L_x_691) ;  /* 0x000000100010a947 */ /* 0x000fea0003800000 */
[----:B------:R-:W-:Y:S01]  /*141c0*/  UMOV UR4, 0xffffffff ;  /* 0xffffffff00047882 */ /* 0x000fe20000000000 */
[----:B------:R-:W-:Y:S02]  /*141d0*/  SEL R2, R34, RZ, !P1 ;  /* 0x000000ff22027207 */ /* 0x000fe40004800000 */
[----:B------:R-:W-:Y:S05]  /*141e0*/  BRA.DIV UR4, `(.L_x_692) ;  /* 0x0000006e04b07947 */ /* 0x000fea000b800000 */
[----:B------:R-:W0:Y:S02]  /*141f0*/  S2R R5, SR_TID.X ;  /* 0x0000000000057919 */ /* 0x000e240000002100 */
[----:B0-----:R-:W-:-:S04]  /*14200*/  SHF.R.U32.HI R5, RZ, 0x5, R5 ;  /* 0x00000005ff057819 */ /* 0x001fc80000011605 */
[----:B------:R-:W-:-:S05]  /*14210*/  LOP3.LUT R5, R5, 0x3, RZ, 0xc0, !PT ;  /* 0x0000000305057812 */ /* 0x000fca00078ec0ff */
[----:B------:R0:W1:Y:S02]  /*14220*/  SHFL.IDX PT, R14, R5, RZ, 0x1f ;  /* 0x00001fff050e7589 */ /* 0x00006400000e0000 */
.L_x_883:
[----:B-1----:R-:W-:Y:S02]  /*14230*/  ISETP.NE.AND P0, PT, R14, RZ, PT ;  /* 0x000000ff0e00720c */ /* 0x002fe40003f05270 */
[----:B------:R-:W-:-:S11]  /*14240*/  PLOP3.LUT P6, PT, PT, PT, PT, 0x8, 0x0 ;  /* 0x000000000000781c */ /* 0x000fd60003fce170 */
[----:B------:R-:W-:Y:S05]  /*14250*/  @P0 BRA `(.L_x_693) ;  /* 0x00000000000c0947 */ /* 0x000fea0003800000 */
[----:B------:R-:W-:-:S03]  /*14260*/  UMOV UR4, 0xffffffff ;  /* 0xffffffff00047882 */ /* 0x000fc60000000000 */
[----:B------:R-:W-:Y:S05]  /*14270*/  BRA.DIV UR4, `(.L_x_694) ;  /* 0x0000006e04c07947 */ /* 0x000fea000b800000 */
[----:B------:R-:W-:-:S13]  /*14280*/  ELECT P6, URZ, PT ;  /* 0x00000000003f782f */ /* 0x000fda00038c0000 */
.L_x_693:
[----:B0-----:R-:W2:Y:S01]  /*14290*/  LDL R5, [R1+0x24] ;  /* 0x0000240001057983 */ /* 0x001ea20000100800 */
[----:B------:R-:W-:Y:S01]  /*142a0*/  BSSY B1, `(.L_x_695) ;  /* 0x0000008000017945 */ /* 0x000fe20003800000 */
[----:B--2---:R-:W-:-:S05]  /*142b0*/  VIADD R5, R5, 0x1 ;  /* 0x0000000105057836 */ /* 0x004fca0000000000 */
[----:B------:R-:W-:-:S04]  /*142c0*/  LEA.HI R6, R5, R5, RZ, 0x1 ;  /* 0x0000000505067211 */ /* 0x000fc800078f08ff */
[----:B------:R-:W-:-:S05]  /*142d0*/  LOP3.LUT R6, R6, 0xfffffffe, RZ, 0xc0, !PT ;  /* 0xfffffffe06067812 */ /* 0x000fca00078ec0ff */
[----:B------:R-:W-:-:S05]  /*142e0*/  IMAD.IADD R5, R5, 0x1, -R6 ;  /* 0x0000000105057824 */ /* 0x000fca00078e0a06 */
[----:B------:R-:W-:-:S04]  /*142f0*/  SHF.L.U32 R5, R5, 0x1f, RZ ;  /* 0x0000001f05057819 */ /* 0x000fc800000006ff */
[----:B------:R-:W0:Y:S02]  /*14300*/  SYNCS.PHASECHK.TRANS64.TRYWAIT P0, [R22+URZ+0x28820], R5 ;  /* 0x02882005160075a7 */ /* 0x000e24000800017f */
[----:B0-----:R-:W-:Y:S05]  /*14310*/  @!P0 BRA `(.L_x_696) ;  /* 0x0000006c00b88947 */ /* 0x001fea0003800000 */
.L_x_886:
[----:B------:R-:W-:Y:S05]  /*14320*/  BSYNC B1 ;  /* 0x0000000000017941 */ /* 0x000fea0003800000 */
.L_x_695:
[----:B------:R-:W-:Y:S04]  /*14330*/  BSSY B1, `(.L_x_697) ;  /* 0x000006e000017945 */ /* 0x000fe80003800000 */
[----:B------:R-:W-:Y:S05]  /*14340*/  @!P6 BRA `(.L_x_698) ;  /* 0x0000000400b0e947 */ /* 0x000fea0003800000 */
[----:B0-----:R-:W-:Y:S01]  /*14350*/  LEA R5, R27, R22, 0x3 ;  /* 0x000000161b057211 */ /* 0x001fe200078e18ff */
[----:B------:R-:W0:Y:S01]  /*14360*/  S2R R7, SR_TID.X ;  /* 0x0000000000077919 */ /* 0x000e220000002100 */
[----:B------:R-:W-:Y:S01]  /*14370*/  SHF.L.U32 R6, R29, 0x1f, RZ ;  /* 0x0000001f1d067819 */ /* 0x000fe200000006ff */
[----:B------:R-:W-:Y:S03]  /*14380*/  BSSY B2, `(.L_x_699) ;  /* 0x0000005000027945 */ /* 0x000fe60003800000 */
[----:B------:R-:W1:Y:S01]  /*14390*/  SYNCS.PHASECHK.TRANS64.TRYWAIT P0, [R5+URZ+0x288a0], R6 ;  /* 0x0288a006050075a7 */ /* 0x000e62000800017f */
[----:B0-----:R-:W-:-:S04]  /*143a0*/  LOP3.LUT R7, R7, 0x7f, RZ, 0xc0, !PT ;  /* 0x0000007f07077812 */ /* 0x001fc800078ec0ff */
[----:B------:R-:W-:Y:S01]  /*143b0*/  ISETP.NE.AND P1, PT, R7, RZ, PT ;  /* 0x000000ff0700720c */ /* 0x000fe20003f25270 */
[----:B-1----:R-:W-:-:S12]  /*143c0*/  @!P0 BRA `(.L_x_700) ;  /* 0x0000006c00a08947 */ /* 0x002fd80003800000 */
.L_x_887:
[----:B------:R-:W-:Y:S05]  /*143d0*/  BSYNC B2 ;  /* 0x0000000000027941 */ /* 0x000fea0003800000 */
.L_x_699:
[----:B------:R-:W-:Y:S04]  /*143e0*/  BSSY B2, `(.L_x_701) ;  /* 0x0000009000027945 */ /* 0x000fe80003800000 */
[----:B------:R-:W-:Y:S05]  /*143f0*/  @P1 BRA `(.L_x_702) ;  /* 0x00000000001c1947 */ /* 0x000fea0003800000 */
[----:B------:R-:W1:Y:S01]  /*14400*/  S2R R8, SR_TID.X ;  /* 0x0000000000087919 */ /* 0x000e620000002100 */
[----:B------:R-:W-:-:S04]  /*14410*/  IMAD.MOV.U32 R7, RZ, RZ, 0x8000 ;  /* 0x00008000ff077424 */ /* 0x000fc800078e00ff */
[----:B------:R2:W-:Y:S01]  /*14420*/  SYNCS.ARRIVE.TRANS64 RZ, [R5+URZ+0x28890], R7 ;  /* 0x0288900705ff79a7 */ /* 0x0005e2000800003f */
[----:B-1----:R-:W-:-:S04]  /*14430*/  LOP3.LUT R8, R8, 0x1f, RZ, 0xc0, !PT ;  /* 0x0000001f08087812 */ /* 0x002fc800078ec0ff */
[----:B------:R-:W-:-:S13]  /*14440*/  ISETP.NE.AND P0, PT, R8, RZ, PT ;  /* 0x000000ff0800720c */ /* 0x000fda0003f05270 */
[----:B--2---:R-:W-:Y:S05]  /*14450*/  @!P0 BRA `(.L_x_702) ;  /* 0x0000000000048947 */ /* 0x004fea0003800000 */
[----:B------:R-:W-:Y:S01]  /*14460*/  BPT.TRAP 0x1 ;  /* 0x000000040000795c */ /* 0x000fe20000300000 */
.L_x_702:
[----:B------:R-:W-:Y:S05]  /*14470*/  BSYNC B2 ;  /* 0x0000000000027941 */ /* 0x000fea0003800000 */
.L_x_701:
[----:B------:R-:W-:Y:S01]  /*14480*/  IMAD.MOV.U32 R12, RZ, RZ, RZ ;  /* 0x000000ffff0c7224 */ /* 0x000fe200078e00ff */
[----:B------:R-:W-:Y:S01]  /*14490*/  LEA R7, R3, R0, 0x7 ;  /* 0x0000000003077211 */ /* 0x000fe200078e38ff */
[----:B------:R-:W-:Y:S01]  /*144a0*/  IMAD R8, R27, 0x8000, R22 ;  /* 0x000080001b087824 */ /* 0x000fe200078e0216 */
[----:B------:R-:W-:Y:S01]  /*144b0*/  UIADD3 UR4, UP0, UR40, 0x570, URZ ;  /* 0x0000057028047890 */ /* 0x000fe2000ff1e03f */
[----:B------:R-:W-:Y:S01]  /*144c0*/  PLOP3.LUT P0, PT, PT, PT, PT, 0x80, 0x0 ;  /* 0x000000000000781c */ /* 0x000fe20003f0f070 */
[----:B------:R-:W-:Y:S01]  /*144d0*/  VIADD R10, R5, 0x28890 ;  /* 0x00028890050a7836 */ /* 0x000fe20000000000 */
[----:B------:R-:W-:Y:S01]  /*144e0*/  R2UR UR10, R12 ;  /* 0x000000000c0a72ca */ /* 0x000fe200000e0000 */
[----:B------:R-:W-:Y:S01]  /*144f0*/  VIADD R7, R7, 0xffffff80 ;  /* 0xffffff8007077836 */ /* 0x000fe20000000000 */
[----:B------:R-:W-:Y:S01]  /*14500*/  SHF.L.U32 R9, R27, 0xe, RZ ;  /* 0x0000000e1b097819 */ /* 0x000fe200000006ff */
[----:B------:R-:W-:Y:S01]  /*14510*/  VIADD R11, R8, 0x18400 ;  /* 0x00018400080b7836 */ /* 0x000fe20000000000 */
[----:B------:R-:W-:Y:S01]  /*14520*/  UIADD3.X UR5, URZ, UR41, URZ, UP0, !UPT ;  /* 0x000000293f057290 */ /* 0x000fe200087fe43f */
[----:B------:R-:W-:Y:S01]  /*14530*/  UMOV UR6, 0x0 ;  /* 0x0000000000067882 */ /* 0x000fe20000000000 */
[----:B------:R-:W-:-:S10]  /*14540*/  UMOV UR7, 0x12f00000 ;  /* 0x12f0000000077882 */ /* 0x000fd40000000000 */
.L_x_703:
[----:B------:R-:W-:-:S13]  /*14550*/  @P0 ELECT P2, URZ, PT ;  /* 0x00000000003f082f */ /* 0x000fda0003840000 */
[----:B------:R-:W-:Y:S02]  /*14560*/  @P2 R2UR UR13, R2 ;  /* 0x00000000020d22ca */ /* 0x000fe400000e0000 */
[----:B------:R-:W-:Y:S02]  /*14570*/  @P2 R2UR UR12, R18 ;  /* 0x00000000120c22ca */ /* 0x000fe400000e0000 */
[----:B------:R-:W-:Y:S02]  /*14580*/  @P2 R2UR UR11, R7 ;  /* 0x00000000070b22ca */ /* 0x000fe400000e0000 */
[----:B------:R-:W-:Y:S02]  /*14590*/  @P2 R2UR UR9, R10 ;  /* 0x000000000a0922ca */ /* 0x000fe400000e0000 */
[----:B------:R-:W-:Y:S02]  /*145a0*/  @P2 R2UR UR8, R11 ;  /* 0x000000000b0822ca */ /* 0x000fe400000e0000 */
[----:B------:R-:W-:-:S02]  /*145b0*/  @P2 PLOP3.LUT P0, PT, P2, PT, PT, 0x8, 0x0 ;  /* 0x000000000000281c */ /* 0x000fc4000170e170 */
[----:B------:R-:W-:-:S09]  /*145c0*/  PLOP3.LUT P2, PT, PT, PT, PT, 0x8, 0x0 ;  /* 0x000000000000781c */ /* 0x000fd20003f4e170 */
[----:B------:R1:W-:Y:S02]  /*145d0*/  UTMALDG.4D [UR8], [UR4], desc[UR6] ;  /* 0x00000608040075b4 */ /* 0x0003e40008019000 */
[----:B-1----:R-:W-:Y:S05]  /*145e0*/  @P0 BRA.U.ANY `(.L_x_703) ;  /* 0xfffffffd00d80947 */ /* 0x002fea000393ffff */
[----:B------:R-:W-:Y:S01]  /*145f0*/  MOV R13, 0x40 ;  /* 0x00000040000d7802 */ /* 0x000fe20000000f00 */
[----:B------:R-:W-:Y:S01]  /*14600*/  VIADD R8, R8, 0x1c400 ;  /* 0x0001c40008087836 */ /* 0x000fe20000000000 */
[----:B------:R-:W-:Y:S01]  /*14610*/  PLOP3.LUT P0, PT, PT, PT, PT, 0x80, 0x0 ;  /* 0x000000000000781c */ /* 0x000fe20003f0f070 */
[----:B------:R-:W-:Y:S01]  /*14620*/  UMOV UR6, 0x0 ;  /* 0x0000000000067882 */ /* 0x000fe20000000000 */
[----:B------:R-:W-:Y:S01]  /*14630*/  R2UR UR10, R13 ;  /* 0x000000000d0a72ca */ /* 0x000fe200000e0000 */
[----:B------:R-:W-:-:S14]  /*14640*/  UMOV UR7, 0x12f00000 ;  /* 0x12f0000000077882 */ /* 0x000fdc0000000000 */
.L_x_704:
        /* <DEDUP_REMOVED lines=10> */
[----:B------:R-:W1:Y:S01]  /*146f0*/  SYNCS.PHASECHK.TRANS64.TRYWAIT P0, [R5+URZ+0x288c0], R6 ;  /* 0x0288c006050075a7 */ /* 0x000e62000800017f */
[----:B------:R-:W-:Y:S04]  /*14700*/  BSSY B2, `(.L_x_705) ;  /* 0x0000002000027945 */ /* 0x000fe80003800000 */
[----:B-1----:R-:W-:Y:S05]  /*14710*/  @!P0 BRA `(.L_x_706) ;  /* 0x0000006800e08947 */ /* 0x002fea0003800000 */
.L_x_888:
[----:B------:R-:W-:Y:S05]  /*14720*/  BSYNC B2 ;  /* 0x0000000000027941 */ /* 0x000fea0003800000 */
.L_x_705:
[----:B------:R-:W-:Y:S01]  /*14730*/  BSSY B2, `(.L_x_707) ;  /* 0x000000b000027945 */ /* 0x000fe20003800000 */
[----:B------:R-:W-:Y:S01]  /*14740*/  IMAD.MOV.U32 R10, RZ, RZ, 0x0 ;  /* 0x00000000ff0a7424 */ /* 0x000fe200078e00ff */
[----:B------:R-:W-:Y:S02]  /*14750*/  MOV R11, 0x12f00000 ;  /* 0x12f00000000b7802 */ /* 0x000fe40000000f00 */
[----:B------:R-:W-:Y:S05]  /*14760*/  @P1 BRA `(.L_x_708) ;  /* 0x00000000001c1947 */ /* 0x000fea0003800000 */
[----:B------:R-:W2:Y:S01]  /*14770*/  S2R R8, SR_TID.X ;  /* 0x0000000000087919 */ /* 0x000ea20000002100 */
[----:B01----:R-:W-:-:S04]  /*14780*/  IMAD.MOV.U32 R6, RZ, RZ, 0x8000 ;  /* 0x00008000ff067424 */ /* 0x003fc800078e00ff */
[----:B------:R3:W-:Y:S01]  /*14790*/  SYNCS.ARRIVE.TRANS64 RZ, [R5+URZ+0x288b0], R6 ;  /* 0x0288b00605ff79a7 */ /* 0x0007e2000800003f */
[----:B--2---:R-:W-:-:S04]  /*147a0*/  LOP3.LUT R8, R8, 0x1f, RZ, 0xc0, !PT ;  /* 0x0000001f08087812 */ /* 0x004fc800078ec0ff */
[----:B------:R-:W-:-:S13]  /*147b0*/  ISETP.NE.AND P0, PT, R8, RZ, PT ;  /* 0x000000ff0800720c */ /* 0x000fda0003f05270 */
[----:B---3--:R-:W-:Y:S05]  /*147c0*/  @!P0 BRA `(.L_x_708) ;  /* 0x0000000000048947 */ /* 0x008fea0003800000 */
[----:B------:R-:W-:Y:S01]  /*147d0*/  BPT.TRAP 0x1 ;  /* 0x000000040000795c */ /* 0x000fe20000300000 */
.L_x_708:
[----:B------:R-:W-:Y:S05]  /*147e0*/  BSYNC B2 ;  /* 0x0000000000027941 */ /* 0x000fea0003800000 */
.L_x_707:
[----:B------:R-:W-:Y:S01]  /*147f0*/  R2UR UR10, R12 ;  /* 0x000000000c0a72ca */ /* 0x000fe200000e0000 */
[----:B------:R-:W-:Y:S01]  /*14800*/  IMAD R9, R9, 0x2, R22 ;  /* 0x0000000209097824 */ /* 0x000fe200078e0216 */
[----:B------:R-:W-:Y:S01]  /*14810*/  R2UR UR6, R10 ;  /* 0x000000000a0672ca */ /* 0x000fe200000e0000 */
[----:B------:R-:W-:Y:S01]  /*14820*/  UIADD3 UR4, UP0, UR40, 0x670, URZ ;  /* 0x0000067028047890 */ /* 0x000fe2000ff1e03f */
[----:B------:R-:W-:Y:S01]  /*14830*/  R2UR UR7, R11 ;  /* 0x000000000b0772ca */ /* 0x000fe200000e0000 */
[----:B01----:R-:W-:Y:S01]  /*14840*/  VIADD R6, R9, 0x400 ;  /* 0x0000040009067836 */ /* 0x003fe20000000000 */
[----:B------:R-:W-:Y:S01]  /*14850*/  PLOP3.LUT P0, PT, PT, PT, PT, 0x80, 0x0 ;  /* 0x000000000000781c */ /* 0x000fe20003f0f070 */
[----:B------:R-:W-:Y:S01]  /*14860*/  UIADD3.X UR5, URZ, UR41, URZ, UP0, !UPT ;  /* 0x000000293f057290 */ /* 0x000fe200087fe43f */
[----:B------:R-:W-:-:S11]  /*14870*/  IADD3 R5, R5, 0x288b0, RZ ;  /* 0x000288b005057810 */ /* 0x000fd60007ffe0ff */
.L_x_709:
        /* <DEDUP_REMOVED lines=9> */
[----:B0-----:R-:W-:Y:S05]  /*14910*/  @P0 BRA.U.ANY `(.L_x_709) ;  /* 0xfffffffd00d80947 */ /* 0x001fea000393ffff */
[----:B------:R-:W-:Y:S01]  /*14920*/  R2UR UR10, R13 ;  /* 0x000000000d0a72ca */ /* 0x000fe200000e0000 */
[----:B------:R-:W-:Y:S01]  /*14930*/  VIADD R9, R9, 0x4400 ;  /* 0x0000440009097836 */ /* 0x000fe20000000000 */
[----:B------:R-:W-:Y:S02]  /*14940*/  R2UR UR6, R10 ;  /* 0x000000000a0672ca */ /* 0x000fe400000e0000 */
[----:B------:R-:W-:Y:S02]  /*14950*/  R2UR UR7, R11 ;  /* 0x000000000b0772ca */ /* 0x000fe400000e0000 */
[----:B------:R-:W-:-:S13]  /*14960*/  PLOP3.LUT P0, PT, PT, PT, PT, 0x80, 0x0 ;  /* 0x000000000000781c */ /* 0x000fda0003f0f070 */
.L_x_710:
        /* <DEDUP_REMOVED lines=10> */
.L_x_698:
[----:B------:R-:W-:Y:S05]  /*14a10*/  BSYNC B1 ;  /* 0x0000000000017941 */ /* 0x000fea0003800000 */
.L_x_697:
[----:B------:R-:W-:Y:S01]  /*14a20*/  VIADD R9, R3, 0xfffffffe ;  /* 0xfffffffe03097836 */ /* 0x000fe20000000000 */
[----:B------:R-:W-:Y:S02]  /*14a30*/  IADD3 R27, R27, 0x1, RZ ;  /* 0x000000011b1b7810 */ /* 0x000fe40007ffe0ff */
[----:B------:R-:W-:Y:S02]  /*14a40*/  PLOP3.LUT P0, PT, PT, PT, PT, 0x8, 0x0 ;  /* 0x000000000000781c */ /* 0x000fe40003f0e170 */
[----:B------:R-:W-:Y:S02]  /*14a50*/  ISETP.GE.AND P2, PT, R9, R4, PT ;  /* 0x000000040900720c */ /* 0x000fe40003f46270 */
[----:B------:R-:W-:-:S04]  /*14a60*/  ISETP.NE.AND P1, PT, R27, 0x2, PT ;  /* 0x000000021b00780c */ /* 0x000fc80003f25270 */
[----:B------:R-:W-:Y:S02]  /*14a70*/  SEL R6, RZ, 0x1, P1 ;  /* 0x00000001ff067807 */ /* 0x000fe40000800000 */
[----:B------:R-:W-:Y:S02]  /*14a80*/  SEL R27, R27, RZ, P1 ;  /* 0x000000ff1b1b7207 */ /* 0x000fe40000800000 */
[----:B------:R-:W-:-:S03]  /*14a90*/  LOP3.LUT R29, R29, R6, RZ, 0x3c, !PT ;  /* 0x000000061d1d7212 */ /* 0x000fc600078e3cff */
[----:B------:R-:W-:Y:S05]  /*14aa0*/  @!P2 BRA `(.L_x_691) ;  /* 0x0000000400d4a947 */ /* 0x000fea0003800000 */
.L_x_725:
[----:B------:R-:W-:Y:S05]  /*14ab0*/  YIELD ;  /* 0x0000000000007946 */ /* 0x000fea0003800000 */
[----:B------:R-:W-:Y:S04]  /*14ac0*/  BSSY B1, `(.L_x_711) ;  /* 0x000006b000017945 */ /* 0x000fe80003800000 */
[----:B------:R-:W-:Y:S05]  /*14ad0*/  @!P6 BRA `(.L_x_712) ;  /* 0x0000000400a4e947 */ /* 0x000fea0003800000 */
[----:B------:R-:W-:Y:S01]  /*14ae0*/  IMAD R8, R27, 0x8, R22 ;  /* 0x000000081b087824 */ /* 0x000fe200078e0216 */
[----:B------:R-:W-:Y:S01]  /*14af0*/  SHF.L.U32 R7, R29, 0x1f, RZ ;  /* 0x0000001f1d077819 */ /* 0x000fe200000006ff */
[----:B------:R-:W1:Y:S01]  /*14b00*/  S2R R3, SR_TID.X ;  /* 0x0000000000037919 */ /* 0x000e620000002100 */
[----:B------:R-:W-:Y:S02]  /*14b10*/  BSSY B2, `(.L_x_713) ;  /* 0x0000005000027945 */ /* 0x000fe40003800000 */
[----:B------:R-:W2:Y:S01]  /*14b20*/  SYNCS.PHASECHK.TRANS64.TRYWAIT P1, [R8+URZ+0x288a0], R7 ;  /* 0x0288a007080075a7 */ /* 0x000ea2000802017f */
[----:B-1----:R-:W-:-:S04]  /*14b30*/  LOP3.LUT R3, R3, 0x7f, RZ, 0xc0, !PT ;  /* 0x0000007f03037812 */ /* 0x002fc800078ec0ff */
[----:B------:R-:W-:Y:S01]  /*14b40*/  ISETP.NE.AND P2, PT, R3, RZ, PT ;  /* 0x000000ff0300720c */ /* 0x000fe20003f45270 */
[----:B--2---:R-:W-:-:S12]  /*14b50*/  @!P1 BRA `(.L_x_714) ;  /* 0x0000006400e49947 */ /* 0x004fd80003800000 */
.L_x_889:
[----:B------:R-:W-:Y:S05]  /*14b60*/  BSYNC B2 ;  /* 0x0000000000027941 */ /* 0x000fea0003800000 */
.L_x_713:
[----:B------:R-:W-:Y:S04]  /*14b70*/  BSSY B2, `(.L_x_715) ;  /* 0x0000009000027945 */ /* 0x000fe80003800000 */
[----:B------:R-:W-:Y:S05]  /*14b80*/  @P2 BRA `(.L_x_716) ;  /* 0x00000000001c2947 */ /* 0x000fea0003800000 */
[----:B0-----:R-:W0:Y:S01]  /*14b90*/  S2R R5, SR_TID.X ;  /* 0x0000000000057919 */ /* 0x001e220000002100 */
[----:B------:R-:W-:-:S04]  /*14ba0*/  MOV R3, 0x8000 ;  /* 0x0000800000037802 */ /* 0x000fc80000000f00 */
[----:B------:R2:W-:Y:S01]  /*14bb0*/  SYNCS.ARRIVE.TRANS64 RZ, [R8+URZ+0x28890], R3 ;  /* 0x0288900308ff79a7 */ /* 0x0005e2000800003f */
[----:B0-----:R-:W-:-:S04]  /*14bc0*/  LOP3.LUT R5, R5, 0x1f, RZ, 0xc0, !PT ;  /* 0x0000001f05057812 */ /* 0x001fc800078ec0ff */
[----:B------:R-:W-:-:S13]  /*14bd0*/  ISETP.NE.AND P1, PT, R5, RZ, PT ;  /* 0x000000ff0500720c */ /* 0x000fda0003f25270 */
[----:B--2---:R-:W-:Y:S05]  /*14be0*/  @!P1 BRA `(.L_x_716) ;  /* 0x0000000000049947 */ /* 0x004fea0003800000 */
[----:B------:R-:W-:Y:S01]  /*14bf0*/  BPT.TRAP 0x1 ;  /* 0x000000040000795c */ /* 0x000fe20000300000 */
.L_x_716:
[----:B------:R-:W-:Y:S05]  /*14c00*/  BSYNC B2 ;  /* 0x0000000000027941 */ /* 0x000fea0003800000 */
.L_x_715:
[----:B------:R-:W-:Y:S01]  /*14c10*/  IMAD.MOV.U32 R12, RZ, RZ, RZ ;  /* 0x000000ffff0c7224 */ /* 0x000fe200078e00ff */
[----:B------:R-:W-:Y:S01]  /*14c20*/  UIADD3 UR4, UP0, UR40, 0x570, URZ ;  /* 0x0000057028047890 */ /* 0x000fe2000ff1e03f */
[----:B------:R-:W-:Y:S01]  /*14c30*/  IMAD R6, R27, 0x8000, R22 ;  /* 0x000080001b067824 */ /* 0x000fe200078e0216 */
[----:B------:R-:W-:Y:S01]  /*14c40*/  PLOP3.LUT P1, PT, PT, PT, PT, 0x80, 0x0 ;  /* 0x000000000000781c */ /* 0x000fe20003f2f070 */
[----:B------:R-:W-:Y:S01]  /*14c50*/  VIADD R3, R8, 0x28890 ;  /* 0x0002889008037836 */ /* 0x000fe20000000000 */
[----:B------:R-:W-:Y:S01]  /*14c60*/  R2UR UR10, R12 ;  /* 0x000000000c0a72ca */ /* 0x000fe200000e0000 */
[----:B------:R-:W-:Y:S01]  /*14c70*/  VIADD R10, R6, 0x18400 ;  /* 0x00018400060a7836 */ /* 0x000fe20000000000 */
[----:B0-----:R-:W-:Y:S01]  /*14c80*/  LEA R5, R9, R0, 0x7 ;  /* 0x0000000009057211 */ /* 0x001fe200078e38ff */
[----:B------:R-:W-:Y:S01]  /*14c90*/  UIADD3.X UR5, URZ, UR41, URZ, UP0, !UPT ;  /* 0x000000293f057290 */ /* 0x000fe200087fe43f */
[----:B------:R-:W-:Y:S01]  /*14ca0*/  UMOV UR6, 0x0 ;  /* 0x0000000000067882 */ /* 0x000fe20000000000 */
[----:B------:R-:W-:-:S10]  /*14cb0*/  UMOV UR7, 0x12f00000 ;  /* 0x12f0000000077882 */ /* 0x000fd40000000000 */
.L_x_717:
        /* <DEDUP_REMOVED lines=10> */
[----:B------:R-:W-:Y:S01]  /*14d60*/  MOV R13, 0x40 ;  /* 0x00000040000d7802 */ /* 0x000fe20000000f00 */
[----:B------:R-:W-:Y:S01]  /*14d70*/  VIADD R10, R6, 0x1c400 ;  /* 0x0001c400060a7836 */ /* 0x000fe20000000000 */
[----:B------:R-:W-:Y:S01]  /*14d80*/  PLOP3.LUT P1, PT, PT, PT, PT, 0x80, 0x0 ;  /* 0x000000000000781c */ /* 0x000fe20003f2f070 */
[----:B------:R-:W-:Y:S01]  /*14d90*/  UMOV UR6, 0x0 ;  /* 0x0000000000067882 */ /* 0x000fe20000000000 */
[----:B------:R-:W-:Y:S01]  /*14da0*/  R2UR UR10, R13 ;  /* 0x000000000d0a72ca */ /* 0x000fe200000e0000 */
[----:B------:R-:W-:-:S14]  /*14db0*/  UMOV UR7, 0x12f00000 ;  /* 0x12f0000000077882 */ /* 0x000fdc0000000000 */
.L_x_718:
        /* <DEDUP_REMOVED lines=10> */
[----:B------:R-:W0:Y:S01]  /*14e60*/  SYNCS.PHASECHK.TRANS64.TRYWAIT P1, [R8+URZ+0x288c0], R7 ;  /* 0x0288c007080075a7 */ /* 0x000e22000802017f */
[----:B------:R-:W-:Y:S04]  /*14e70*/  BSSY B2, `(.L_x_719) ;  /* 0x0000002000027945 */ /* 0x000fe80003800000 */
[----:B0-----:R-:W-:Y:S05]  /*14e80*/  @!P1 BRA `(.L_x_720) ;  /* 0x00000064002c9947 */ /* 0x001fea0003800000 */
.L_x_890:
[----:B------:R-:W-:Y:S05]  /*14e90*/  BSYNC B2 ;  /* 0x0000000000027941 */ /* 0x000fea0003800000 */
.L_x_719:
[----:B------:R-:W-:Y:S01]  /*14ea0*/  BSSY B2, `(.L_x_721) ;  /* 0x000000b000027945 */ /* 0x000fe20003800000 */
[----:B------:R-:W-:Y:S01]  /*14eb0*/  IMAD.MOV.U32 R10, RZ, RZ, 0x0 ;  /* 0x00000000ff0a7424 */ /* 0x000fe200078e00ff */
[----:B------:R-:W-:Y:S02]  /*14ec0*/  MOV R11, 0x12f00000 ;  /* 0x12f00000000b7802 */ /* 0x000fe40000000f00 */
[----:B------:R-:W-:Y:S05]  /*14ed0*/  @P2 BRA `(.L_x_722) ;  /* 0x00000000001c2947 */ /* 0x000fea0003800000 */
[----:B------:R-:W2:Y:S01]  /*14ee0*/  S2R R14, SR_TID.X ;  /* 0x00000000000e7919 */ /* 0x000ea20000002100 */
[----:B------:R-:W-:-:S04]  /*14ef0*/  IMAD.MOV.U32 R3, RZ, RZ, 0x8000 ;  /* 0x00008000ff037424 */ /* 0x000fc800078e00ff */
[----:B------:R3:W-:Y:S01]  /*14f00*/  SYNCS.ARRIVE.TRANS64 RZ, [R8+URZ+0x288b0], R3 ;  /* 0x0288b00308ff79a7 */ /* 0x0007e2000800003f */
[----:B--2---:R-:W-:-:S04]  /*14f10*/  LOP3.LUT R14, R14, 0x1f, RZ, 0xc0, !PT ;  /* 0x0000001f0e0e7812 */ /* 0x004fc800078ec0ff */
[----:B------:R-:W-:-:S13]  /*14f20*/  ISETP.NE.AND P1, PT, R14, RZ, PT ;  /* 0x000000ff0e00720c */ /* 0x000fda0003f25270 */
[----:B---3--:R-:W-:Y:S05]  /*14f30*/  @!P1 BRA `(.L_x_722) ;  /* 0x0000000000049947 */ /* 0x008fea0003800000 */
[----:B------:R-:W-:Y:S01]  /*14f40*/  BPT.TRAP 0x1 ;  /* 0x000000040000795c */ /* 0x000fe20000300000 */
.L_x_722:
[----:B------:R-:W-:Y:S05]  /*14f50*/  BSYNC B2 ;  /* 0x0000000000027941 */ /* 0x000fea0003800000 */
.L_x_721:
[----:B------:R-:W-:Y:S01]  /*14f60*/  R2UR UR10, R12 ;  /* 0x000000000c0a72ca */ /* 0x000fe200000e0000 */
[----:B------:R-:W-:Y:S01]  /*14f70*/  UIADD3 UR4, UP0, UR40, 0x670, URZ ;  /* 0x0000067028047890 */ /* 0x000fe2000ff1e03f */
[----:B------:R-:W-:Y:S01]  /*14f80*/  R2UR UR6, R10 ;  /* 0x000000000a0672ca */ /* 0x000fe200000e0000 */
[----:B01----:R-:W-:Y:S01]  /*14f90*/  VIADD R8, R8, 0x288b0 ;  /* 0x000288b008087836 */ /* 0x003fe20000000000 */
[----:B------:R-:W-:Y:S01]  /*14fa0*/  R2UR UR7, R11 ;  /* 0x000000000b0772ca */ /* 0x000fe200000e0000 */
[----:B------:R-:W-:Y:S01]  /*14fb0*/  UIADD3.X UR5, URZ, UR41, URZ, UP0, !UPT ;  /* 0x000000293f057290 */ /* 0x000fe200087fe43f */
[----:B------:R-:W-:Y:S02]  /*14fc0*/  PLOP3.LUT P1, PT, PT, PT, PT, 0x80, 0x0 ;  /* 0x000000000000781c */ /* 0x000fe40003f2f070 */
[----:B------:R-:W-:-:S11]  /*14fd0*/  IADD3 R3, R6, 0x400, RZ ;  /* 0x0000040006037810 */ /* 0x000fd60007ffe0ff */
.L_x_723:
        /* <DEDUP_REMOVED lines=15> */
.L_x_724:
        /* <DEDUP_REMOVED lines=10> */
.L_x_712:
[----:B------:R-:W-:Y:S05]  /*15170*/  BSYNC B1 ;  /* 0x0000000000017941 */ /* 0x000fea0003800000 */
.L_x_711:
[----:B------:R-:W-:Y:S01]  /*15180*/  ISETP.GT.AND P2, PT, R9, R4, PT ;  /* 0x000000040900720c */ /* 0x000fe20003f44270 */
[----:B------:R-:W-:Y:S01]  /*15190*/  VIADD R27, R27, 0x1 ;  /* 0x000000011b1b7836 */ /* 0x000fe20000000000 */
[----:B------:R-:W-:-:S04]  /*151a0*/  IADD3 R9, R9, -0x1, RZ ;  /* 0xffffffff09097810 */ /* 0x000fc80007ffe0ff */
[----:B------:R-:W-:-:S04]  /*151b0*/  ISETP.NE.AND P1, PT, R27, 0x2, PT ;  /* 0x000000021b00780c */ /* 0x000fc80003f25270 */
[----:B------:R-:W-:Y:S02]  /*151c0*/  SEL R6, RZ, 0x1, P1 ;  /* 0x00000001ff067807 */ /* 0x000fe40000800000 */
[----:B------:R-:W-:Y:S02]  /*151d0*/  SEL R27, R27, RZ, P1 ;  /* 0x000000ff1b1b7207 */ /* 0x000fe40000800000 */
[----:B------:R-:W-:Y:S01]  /*151e0*/  LOP3.LUT R29, R29, R6, RZ, 0x3c, !PT ;  /* 0x000000061d1d7212 */ /* 0x000fe200078e3cff */
[----:B------:R-:W-:Y:S06]  /*151f0*/  @P2 BRA `(.L_x_725) ;  /* 0xfffffff8002c2947 */ /* 0x000fec000383ffff */
.L_x_691:
[----:B------:R-:W-:Y:S05]  /*15200*/  BSYNC B0 ;  /* 0x0000000000007941 */ /* 0x000fea0003800000 */
.L_x_690:
[----:B------:R-:W-:Y:S05]  /*15210*/  @!P0 WARPSYNC.ALL ;  /* 0x0000000000008948 */ /* 0x000fea0003800000 */
[----:B------:R-:W-:Y:S01]  /*15220*/  @!P0 BAR.SYNC.DEFER_BLOCKING 0xc, 0x180 ;  /* 0x0306000000008b1d */ /* 0x000fe20000010000 */
[----:B------:R-:W-:-:S05]  /*15230*/  ISETP.GT.AND P0, PT, R37, RZ, PT ;  /* 0x000000ff2500720c */ /* 0x000fca0003f04270 */
[----:B------:R-:W-:Y:S08]  /*15240*/  BSSY B7, `(.L_x_726) ;  /* 0x0000376000077945 */ /* 0x000ff00003800000 */
[----:B------:R-:W-:Y:S05]  /*15250*/  @P0 BRA `(.L_x_727) ;  /* 0x0000000000440947 */ /* 0x000fea0003800000 */
[----:B------:R-:W1:Y:S02]  /*15260*/  S2R R3, SR_TID.X ;  /* 0x0000000000037919 */ /* 0x000e640000002100 */
[----:B-1----:R-:W-:-:S04]  /*15270*/  LOP3.LUT R3, R3, 0x7f, RZ, 0xc0, !PT ;  /* 0x0000007f03037812 */ /* 0x002fc800078ec0ff */
[----:B------:R-:W-:-:S13]  /*15280*/  ISETP.NE.AND P0, PT, R3, RZ, PT ;  /* 0x000000ff0300720c */ /* 0x000fda0003f05270 */
[----:B------:R-:W-:Y:S05]  /*15290*/  @P0 BRA `(.L_x_728) ;  /* 0x0000003400c00947 */ /* 0x000fea0003800000 */
[----:B0-----:R-:W0:Y:S01]  /*152a0*/  S2R R5, SR_LANEID ;  /* 0x0000000000057919 */ /* 0x001e220000000000 */
[----:B------:R-:W-:Y:S01]  /*152b0*/  VOTEU.ANY UR4, UPT, PT ;  /* 0x0000000000047886 */ /* 0x000fe200038e0100 */
[----:B------:R-:W1:Y:S01]  /*152c0*/  LDC.64 R2, c[0x0][0xc60] ;  /* 0x00031800ff027b82 */ /* 0x000e620000000a00 */
[----:B------:R-:W0:Y:S02]  /*152d0*/  FLO.U32 R0, UR4 ;  /* 0x0000000400007d00 */ /* 0x000e2400080e0000 */
[----:B0-----:R-:W-:-:S06]  /*152e0*/  ISETP.EQ.U32.AND P0, PT, R0, R5, PT ;  /* 0x000000050000720c */ /* 0x001fcc0003f02070 */
[----:B------:R-:W1:Y:S07]  /*152f0*/  POPC R5, UR4 ;  /* 0x0000000400057d09 */ /* 0x000e6e0008000000 */
[----:B-1----:R-:W2:Y:S01]  /*15300*/  @P0 ATOMG.E.ADD.STRONG.GPU PT, R3, desc[UR38][R2.64], R5 ;  /* 0x00000005020309a8 */ /* 0x002ea200081ee1e6 */
[----:B------:R-:W0:Y:S02]  /*15310*/  S2R R4, SR_LTMASK ;  /* 0x0000000000047919 */ /* 0x000e240000003900 */
[----:B0-----:R-:W-:-:S04]  /*15320*/  LOP3.LUT R4, R4, UR4, RZ, 0xc0, !PT ;  /* 0x0000000404047c12 */ /* 0x001fc8000f8ec0ff */
[----:B------:R-:W0:Y:S01]  /*15330*/  POPC R7, R4 ;  /* 0x0000000400077309 */ /* 0x000e220000000000 */
[----:B--2---:R-:W0:Y:S02]  /*15340*/  SHFL.IDX PT, R0, R3, R0, 0x1f ;  /* 0x00001f0003007589 */ /* 0x004e2400000e0000 */
[----:B0-----:R-:W-:Y:S01]  /*15350*/  IADD3 R16, R0, UR36, R7 ;  /* 0x0000002400107c10 */ /* 0x001fe2000fffe007 */
[----:B------:R-:W-:Y:S06]  /*15360*/  BRA `(.L_x_728) ;  /* 0x00000034008c7947 */ /* 0x000fec0003800000 */
.L_x_727:
        /* <DEDUP_REMOVED lines=9> */
[----:B0-----:R-:W-:Y:S01]  /*15400*/  MOV R5, UR7 ;  /* 0x0000000700057c02 */ /* 0x001fe20008000f00 */
[----:B------:R-:W0:Y:S01]  /*15410*/  LDC.64 R2, c[0x4][R2] ;  /* 0x0100000002027b82 */ /* 0x000e220000000a00 */
[----:B------:R-:W-:Y:S01]  /*15420*/  IMAD.U32 R6, RZ, RZ, UR8 ;  /* 0x00000008ff067e24 */ /* 0x000fe2000f8e00ff */
[----:B------:R-:W-:Y:S01]  /*15430*/  MOV R10, UR4 ;  /* 0x00000004000a7c02 */ /* 0x000fe20008000f00 */
[----:B------:R-:W-:Y:S01]  /*15440*/  IMAD.U32 R7, RZ, RZ, UR9 ;  /* 0x00000009ff077e24 */ /* 0x000fe2000f8e00ff */
[----:B------:R-:W-:Y:S01]  /*15450*/  MOV R12, 0x1 ;  /* 0x00000001000c7802 */ /* 0x000fe20000000f00 */
[----:B------:R-:W-:-:S02]  /*15460*/  IMAD.U32 R11, RZ, RZ, UR5 ;  /* 0x00000005ff0b7e24 */ /* 0x000fc4000f8e00ff */
[----:B------:R-:W-:Y:S02]  /*15470*/  IMAD.MOV.U32 R8, RZ, RZ, 0x70 ;  /* 0x00000070ff087424 */ /* 0x000fe400078e00ff */
[----:B------:R-:W-:-:S07]  /*15480*/  IMAD.MOV.U32 R13, RZ, RZ, RZ ;  /* 0x000000ffff0d7224 */ /* 0x000fce00078e00ff */
[----:B------:R-:W-:-:S07]  /*15490*/  LEPC R20, `(.L_x_730) ;  /* 0x000000001014794e */ /* 0x000fce0000000000 */
[----:B0-----:R-:W-:Y:S05]  /*154a0*/  CALL.ABS.NOINC R2 ;  /* 0x0000000002007343 */ /* 0x001fea0003c00000 */
.L_x_730:
[----:B------:R-:W-:Y:S05]  /*154b0*/  BSYNC B6 ;  /* 0x0000000000067941 */ /* 0x000fea0003800000 */
.L_x_729:
        /* <DEDUP_REMOVED lines=9> */
[----:B------:R-:W-:Y:S01]  /*15550*/  MOV R4, UR6 ;  /* 0x0000000600047c02 */ /* 0x000fe20008000f00 */
[----:B0-----:R-:W-:Y:S01]  /*15560*/  IMAD.U32 R5, RZ, RZ, UR7 ;  /* 0x00000007ff057e24 */ /* 0x001fe2000f8e00ff */
[----:B------:R-:W-:Y:S01]  /*15570*/  MOV R7, UR9 ;  /* 0x0000000900077c02 */ /* 0x000fe20008000f00 */
[----:B------:R-:W-:Y:S01]  /*15580*/  IMAD.U32 R6, RZ, RZ, UR8 ;  /* 0x00000008ff067e24 */ /* 0x000fe2000f8e00ff */
[----:B------:R-:W-:Y:S01]  /*15590*/  MOV R8, 0x70 ;  /* 0x0000007000087802 */ /* 0x000fe20000000f00 */
[----:B------:R-:W-:-:S02]  /*155a0*/  IMAD.U32 R10, RZ, RZ, UR4 ;  /* 0x00000004ff0a7e24 */ /* 0x000fc4000f8e00ff */
[----:B------:R-:W-:Y:S02]  /*155b0*/  IMAD.U32 R11, RZ, RZ, UR5 ;  /* 0x00000005ff0b7e24 */ /* 0x000fe4000f8e00ff */
[----:B------:R-:W-:Y:S02]  /*155c0*/  IMAD.MOV.U32 R12, RZ, RZ, 0x1 ;  /* 0x00000001ff0c7424 */ /* 0x000fe400078e00ff */
[----:B-1----:R-:W-:-:S07]  /*155d0*/  IMAD.MOV.U32 R13, RZ, RZ, RZ ;  /* 0x000000ffff0d7224 */ /* 0x002fce00078e00ff */
[----:B------:R-:W-:-:S07]  /*155e0*/  LEPC R20, `(.L_x_733) ;  /* 0x000000001014794e */ /* 0x000fce0000000000 */
[----:B--2---:R-:W-:Y:S05]  /*155f0*/  CALL.ABS.NOINC R2 ;  /* 0x0000000002007343 */ /* 0x004fea0003c00000 */
.L_x_733:
[----:B------:R0:W1:Y:S01]  /*15600*/  LDC.64 R2, c[0x4][R26] ;  /* 0x010000001a027b82 */ /* 0x0000620000000a00 */
[----:B------:R-:W-:Y:S01]  /*15610*/  ULDC.64 UR4, c[0x4][0x80] ;  /* 0x0100200000047ab9 */ /* 0x000fe20000000a00 */
[----:B------:R-:W-:Y:S01]  /*15620*/  ULDC.64 UR6, c[0x4][0x88] ;  /* 0x0100220000067ab9 */ /* 0x000fe20000000a00 */
[----:B------:R-:W-:Y:S01]  /*15630*/  ULDC.64 UR8, c[0x4][0x18] ;  /* 0x0100060000087ab9 */ /* 0x000fe20000000a00 */
[----:B------:R-:W-:Y:S01]  /*15640*/  MOV R4, UR4 ;  /* 0x0000000400047c02 */ /* 0x000fe20008000f00 */
[----:B------:R-:W-:Y:S01]  /*15650*/  IMAD.U32 R5, RZ, RZ, UR5 ;  /* 0x00000005ff057e24 */ /* 0x000fe2000f8e00ff */
[----:B------:R-:W-:Y:S01]  /*15660*/  MOV R7, UR7 ;  /* 0x0000000700077c02 */ /* 0x000fe20008000f00 */
[----:B------:R-:W-:Y:S01]  /*15670*/  IMAD.U32 R6, RZ, RZ, UR6 ;  /* 0x00000006ff067e24 */ /* 0x000fe2000f8e00ff */
[----:B------:R-:W-:Y:S01]  /*15680*/  MOV R8, 0x70 ;  /* 0x0000007000087802 */ /* 0x000fe20000000f00 */
[----:B------:R-:W-:Y:S02]  /*15690*/  IMAD.U32 R10, RZ, RZ, UR8 ;  /* 0x00000008ff0a7e24 */ /* 0x000fe4000f8e00ff */
[----:B------:R-:W-:-:S02]  /*156a0*/  IMAD.U32 R11, RZ, RZ, UR9 ;  /* 0x00000009ff0b7e24 */ /* 0x000fc4000f8e00ff */
[----:B------:R-:W-:Y:S02]  /*156b0*/  IMAD.MOV.U32 R12, RZ, RZ, 0x1 ;  /* 0x00000001ff0c7424 */ /* 0x000fe400078e00ff */
[----:B0-----:R-:W-:-:S07]  /*156c0*/  IMAD.MOV.U32 R13, RZ, RZ, RZ ;  /* 0x000000ffff0d7224 */ /* 0x001fce00078e00ff */
[----:B------:R-:W-:-:S07]  /*156d0*/  LEPC R20, `(.L_x_732) ;  /* 0x000000001014794e */ /* 0x000fce0000000000 */
[----:B-1----:R-:W-:Y:S05]  /*156e0*/  CALL.ABS.NOINC R2 ;  /* 0x0000000002007343 */ /* 0x002fea0003c00000 */
.L_x_732:
[----:B------:R-:W-:Y:S05]  /*156f0*/  BSYNC B6 ;  /* 0x0000000000067941 */ /* 0x000fea0003800000 */
.L_x_731:
[----:B------:R-:W2:Y:S01]  /*15700*/  LDL R26, [R1+0x20] ;  /* 0x00002000011a7983 */ /* 0x000ea20000100800 */
[----:B------:R-:W-:Y:S01]  /*15710*/  ULDC.64 UR4, c[0x0][0x9f8] ;  /* 0x00027e0000047ab9 */ /* 0x000fe20000000a00 */
[----:B------:R-:W1:Y:S01]  /*15720*/  LDC R7, c[0x0][0x430] ;  /* 0x00010c00ff077b82 */ /* 0x000e620000000800 */
[----:B------:R-:W-:Y:S01]  /*15730*/  ISETP.NE.U32.AND P0, PT, RZ, UR4, PT ;  /* 0x00000004ff007c0c */ /* 0x000fe2000bf05070 */
[----:B------:R-:W0:Y:S03]  /*15740*/  LDL R21, [R1] ;  /* 0x0000000001157983 */ /* 0x000e260000100800 */
[----:B------:R-:W-:Y:S01]  /*15750*/  ISETP.NE.AND.EX P0, PT, RZ, UR5, PT, P0 ;  /* 0x00000005ff007c0c */ /* 0x000fe2000bf05300 */
[----:B------:R-:W3:Y:S01]  /*15760*/  LDL R20, [R1+0x2c] ;  /* 0x00002c0001147983 */ /* 0x000ee20000100800 */
[----:B------:R-:W4:Y:S11]  /*15770*/  S2R R35, SR_TID.X ;  /* 0x0000000000237919 */ /* 0x000f360000002100 */
[----:B------:R-:W-:Y:S01]  /*15780*/  @P0 IADD3 R2, P1, R23, UR4, RZ ;  /* 0x0000000417020c10 */ /* 0x000fe2000ff3e0ff */
[----:B------:R-:W4:Y:S01]  /*15790*/  S2R R0, SR_TID.X ;  /* 0x0000000000007919 */ /* 0x000f220000002100 */
[----:B------:R-:W-:-:S02]  /*157a0*/  ULDC UR4, c[0x0][0x2f4] ;  /* 0x0000bd0000047ab9 */ /* 0x000fc40000000800 */
[----:B------:R-:W-:-:S05]  /*157b0*/  @P0 IADD3.X R3, R24, UR5, RZ, P1, !PT ;  /* 0x0000000518030c10 */ /* 0x000fca0008ffe4ff */
[----:B------:R0:W3:Y:S01]  /*157c0*/  @P0 LDG.E R34, desc[UR38][R2.64] ;  /* 0x0000002602220981 */ /* 0x0000e2000c1e1900 */
[----:B-1----:R-:W-:-:S13]  /*157d0*/  ISETP.NE.AND P1, PT, R7, 0x1, PT ;  /* 0x000000010700780c */ /* 0x002fda0003f25270 */
[----:B------:R-:W1:Y:S01]  /*157e0*/  @P1 LDC R6, c[0x0][0x434] ;  /* 0x00010d00ff061b82 */ /* 0x000e620000000800 */
[----:B----4-:R-:W-:-:S04]  /*157f0*/  LOP3.LUT R35, R35, 0x7f, RZ, 0xc0, !PT ;  /* 0x0000007f23237812 */ /* 0x010fc800078ec0ff */
[----:B------:R-:W-:Y:S02]  /*15800*/  SHF.R.U32.HI R35, RZ, 0x3, R35 ;  /* 0x00000003ff237819 */ /* 0x000fe40000011623 */
[----:B------:R-:W-:-:S04]  /*15810*/  SHF.L.U32 R0, R0, 0x4, RZ ;  /* 0x0000000400007819 */ /* 0x000fc800000006ff */
[----:B------:R-:W-:Y:S02]  /*15820*/  LOP3.LUT R0, R0, 0x70, RZ, 0xc0, !PT ;  /* 0x0000007000007812 */ /* 0x000fe400078ec0ff */
[----:B------:R-:W-:Y:S01]  /*15830*/  LOP3.LUT R32, R32, 0xfffffffb, RZ, 0xc0, !PT ;  /* 0xfffffffb20207812 */ /* 0x000fe200078ec0ff */
[----:B------:R-:W-:Y:S01]  /*15840*/  UMOV UR5, 0xffffffff ;  /* 0xffffffff00057882 */ /* 0x000fe20000000000 */
[----:B--2---:R-:W-:-:S05]  /*15850*/  LEA.HI.SX32 R26, R26, 0xffffffff, 0x19 ;  /* 0xffffffff1a1a7811 */ /* 0x004fca00078fcaff */
[----:B------:R-:W-:-:S05]  /*15860*/  IMAD.SHL.U32 R8, R26, 0x80, RZ ;  /* 0x000000801a087824 */ /* 0x000fca00078e00ff */
[----:B------:R-:W-:Y:S02]  /*15870*/  LOP3.LUT R4, R8, R35, R0, 0xfe, !PT ;  /* 0x0000002308047212 */ /* 0x000fe400078efe00 */
[----:B------:R-:W2:Y:S02]  /*15880*/  @P1 LDC R0, c[0x0][0x438] ;  /* 0x00010e00ff001b82 */ /* 0x000ea40000000800 */
[C---:B------:R-:W-:Y:S01]  /*15890*/  ISETP.GE.AND P0, PT, R4.reuse, R37, PT ;  /* 0x000000250400720c */ /* 0x040fe20003f06270 */
[----:B0-----:R-:W-:-:S04]  /*158a0*/  IMAD.IADD R5, R4, 0x1, R21 ;  /* 0x0000000104057824 */ /* 0x001fc800078e0215 */
[----:B-1----:R-:W-:-:S08]  /*158b0*/  @P1 IMAD.HI.U32 R6, R5, R6, RZ ;  /* 0x0000000605061227 */ /* 0x002fd000078e00ff */
[----:B------:R-:W0:Y:S01]  /*158c0*/  @!P0 LDC.64 R2, c[0x0][0x428] ;  /* 0x00010a00ff028b82 */ /* 0x000e220000000a00 */
[----:B------:R-:W-:Y:S02]  /*158d0*/  MOV R4, R5 ;  /* 0x0000000500047202 */ /* 0x000fe40000000f00 */
[----:B---3--:R-:W-:Y:S02]  /*158e0*/  SHF.R.S32.HI R9, RZ, 0x1f, R34 ;  /* 0x0000001fff097819 */ /* 0x008fe40000011422 */
[----:B--2---:R-:W-:-:S05]  /*158f0*/  @P1 SHF.R.U32.HI R4, RZ, R0, R6 ;  /* 0x00000000ff041219 */ /* 0x004fca0000011606 */
[----:B------:R-:W-:-:S04]  /*15900*/  IMAD.MOV R0, RZ, RZ, -R4 ;  /* 0x000000ffff007224 */ /* 0x000fc800078e0a04 */
[----:B------:R-:W-:Y:S01]  /*15910*/  IMAD R0, R7, R0, R5 ;  /* 0x0000000007007224 */ /* 0x000fe200078e0205 */
[--C-:B------:R-:W-:Y:S01]  /*15920*/  @!P0 SHF.R.S32.HI R5, RZ, 0x1f, R4.reuse ;  /* 0x0000001fff058819 */ /* 0x100fe20000011404 */
[-C--:B0-----:R-:W-:Y:S02]  /*15930*/  @!P0 IMAD R6, R9, R2.reuse, RZ ;  /* 0x0000000209068224 */ /* 0x081fe400078e02ff */
[----:B------:R-:W-:-:S04]  /*15940*/  @!P0 IMAD.WIDE.U32 R4, R34, R2, R4 ;  /* 0x0000000222048225 */ /* 0x000fc800078e0004 */
[----:B------:R-:W-:Y:S02]  /*15950*/  @!P0 IMAD R6, R34, R3, R6 ;  /* 0x0000000322068224 */ /* 0x000fe400078e0206 */
[----:B------:R-:W0:Y:S02]  /*15960*/  @!P0 LDC.64 R2, c[0x0][0x418] ;  /* 0x00010600ff028b82 */ /* 0x000e240000000a00 */
[----:B------:R-:W-:Y:S01]  /*15970*/  @!P0 IMAD.IADD R6, R5, 0x1, R6 ;  /* 0x0000000105068824 */ /* 0x000fe200078e0206 */
[----:B------:R-:W-:Y:S01]  /*15980*/  ISETP.NE.AND P2, PT, R20, 0x3, PT ;  /* 0x000000031400780c */ /* 0x000fe20003f45270 */
[----:B------:R1:W-:Y:S01]  /*15990*/  STL [R1+0x4], R9 ;  /* 0x0000040901007387 */ /* 0x0003e20000100800 */
[----:B0-----:R-:W-:-:S04]  /*159a0*/  @!P0 LEA R2, P1, R4, R2, 0x2 ;  /* 0x0000000204028211 */ /* 0x001fc800078210ff */
[----:B------:R-:W-:Y:S02]  /*159b0*/  @!P0 LEA.HI.X R3, R4, R3, R6, 0x2, P1 ;  /* 0x0000000304038211 */ /* 0x000fe400008f1406 */
[----:B------:R-:W-:-:S06]  /*159c0*/  MOV R4, RZ ;  /* 0x000000ff00047202 */ /* 0x000fcc0000000f00 */
[----:B------:R1:W5:Y:S01]  /*159d0*/  @!P0 LDG.E R4, desc[UR38][R2.64] ;  /* 0x0000002602048981 */ /* 0x000362000c1e1900 */
[----:B------:R-:W-:Y:S02]  /*159e0*/  ISETP.GE.AND P0, PT, R31, UR4, PT ;  /* 0x000000041f007c0c */ /* 0x000fe4000bf06270 */
[----:B------:R-:W-:-:S04]  /*159f0*/  @P2 LOP3.LUT R32, R32, 0x4, RZ, 0xfc, !PT ;  /* 0x0000000420202812 */ /* 0x000fc800078efcff */
[----:B------:R-:W-:-:S07]  /*15a00*/  LOP3.LUT R32, R32, 0xfffffffd, RZ, 0xc0, !PT ;  /* 0xfffffffd20207812 */ /* 0x000fce00078ec0ff */
[----:B------:R-:W-:Y:S02]  /*15a10*/  @P0 LOP3.LUT R32, R32, 0x2, RZ, 0xfc, !PT ;  /* 0x0000000220200812 */ /* 0x000fe400078efcff */
[----:B------:R-:W-:Y:S02]  /*15a20*/  ISETP.GE.AND P0, PT, R30, UR4, PT ;  /* 0x000000041e007c0c */ /* 0x000fe4000bf06270 */
[----:B------:R-:W-:-:S11]  /*15a30*/  LOP3.LUT R32, R32, 0xfffffffe, RZ, 0xc0, !PT ;  /* 0xfffffffe20207812 */ /* 0x000fd600078ec0ff */
[----:B------:R-:W-:Y:S01]  /*15a40*/  @P0 LOP3.LUT R32, R32, 0x1, RZ, 0xfc, !PT ;  /* 0x0000000120200812 */ /* 0x000fe200078efcff */
[----:B-1----:R-:W-:Y:S06]  /*15a50*/  BRA.DIV UR5, `(.L_x_734) ;  /* 0x0000005a054c7947 */ /* 0x002fec000b800000 */
.L_x_893:
[----:B------:R-:W-:Y:S01]  /*15a60*/  SHF.R.S32.HI R35, RZ, 0x1f, R18 ;  /* 0x0000001fff237819 */ /* 0x000fe20000011412 */
[----:B------:R-:W-:Y:S06]  /*15a70*/  @!P2 BRA `(.L_x_735) ;  /* 0x000000000004a947 */ /* 0x000fec0003800000 */
[----:B------:R-:W-:Y:S01]  /*15a80*/  BPT.TRAP 0x1 ;  /* 0x000000040000795c */ /* 0x000fe20000300000 */
.L_x_735:
        /* <DEDUP_REMOVED lines=18> */
[----:B------:R-:W-:Y:S02]  /*15bb0*/  LEA R23, P0, R2, UR4, 0x1 ;  /* 0x0000000402177c11 */ /* 0x000fe4000f8008ff */
[----:B------:R-:W-:-:S04]  /*15bc0*/  IADD3 R7, R3, R7, RZ ;  /* 0x0000000703077210 */ /* 0x000fc80007ffe0ff */
[----:B------:R-:W-:Y:S01]  /*15bd0*/  LEA.HI.X R24, R2, UR5, R7, 0x1, P0 ;  /* 0x0000000502187c11 */ /* 0x000fe200080f0c07 */
[----:B------:R-:W-:Y:S01]  /*15be0*/  IMAD R7, R25, 0x8, R22 ;  /* 0x0000000819077824 */ /* 0x000fe200078e0216 */
[----:B------:R-:W-:-:S04]  /*15bf0*/  SHF.L.U32 R2, R28, 0x1f, RZ ;  /* 0x0000001f1c027819 */ /* 0x000fc800000006ff */
[----:B------:R-:W0:Y:S02]  /*15c00*/  SYNCS.PHASECHK.TRANS64.TRYWAIT P0, [R7+URZ+0x28840], R2 ;  /* 0x02884002070075a7 */ /* 0x000e24000800017f */
[----:B0-----:R-:W-:Y:S05]  /*15c10*/  @!P0 BRA `(.L_x_737) ;  /* 0x0000005800108947 */ /* 0x001fea0003800000 */
.L_x_894:
[----:B------:R-:W-:Y:S05]  /*15c20*/  BSYNC B0 ;  /* 0x0000000000007941 */ /* 0x000fea0003800000 */
.L_x_736:
        /* <DEDUP_REMOVED lines=13> */
[----:B------:R-:W-:Y:S01]  /*15d00*/  IMAD R0, R35, UR4, RZ ;  /* 0x0000000423007c24 */ /* 0x000fe2000f8e02ff */
[----:B------:R-:W-:Y:S01]  /*15d10*/  IADD3 R3, R3, R6, RZ ;  /* 0x0000000603037210 */ /* 0x000fe20007ffe0ff */
[----:B------:R-:W-:Y:S02]  /*15d20*/  IMAD R5, R25, 0x4000, R36 ;  /* 0x0000400019057824 */ /* 0x000fe400078e0224 */
[C---:B------:R-:W-:Y:S02]  /*15d30*/  IMAD R0, R18.reuse, UR5, R0 ;  /* 0x0000000512007c24 */ /* 0x040fe4000f8e0200 */
[----:B------:R-:W-:Y:S01]  /*15d40*/  IMAD.WIDE.U32 R2, R18, UR4, R2 ;  /* 0x0000000412027c25 */ /* 0x000fe2000f8e0002 */
[----:B------:R-:W-:Y:S01]  /*15d50*/  ULDC.64 UR4, c[0x0][0x2e8] ;  /* 0x0000ba0000047ab9 */ /* 0x000fe20000000a00 */
[----:B-1----:R-:W-:Y:S02]  /*15d60*/  LOP3.LUT R9, R9, 0x7f, RZ, 0xc0, !PT ;  /* 0x0000007f09097812 */ /* 0x002fe400078ec0ff */
[----:B------:R-:W-:Y:S01]  /*15d70*/  IMAD.IADD R0, R3, 0x1, R0 ;  /* 0x0000000103007824 */ /* 0x000fe200078e0200 */
[----:B------:R-:W-:Y:S01]  /*15d80*/  LEA R4, P0, R2, UR4, 0x1 ;  /* 0x0000000402047c11 */ /* 0x000fe2000f8008ff */
[----:B------:R-:W-:Y:S01]  /*15d90*/  UMOV UR4, 0xffffffff ;  /* 0xffffffff00047882 */ /* 0x000fe20000000000 */
[----:B------:R-:W-:-:S02]  /*15da0*/  SHF.R.U32.HI R9, RZ, 0x3, R9 ;  /* 0x00000003ff097819 */ /* 0x000fc40000011609 */
[----:B------:R-:W-:Y:S02]  /*15db0*/  LEA.HI.X R0, R2, UR5, R0, 0x1, P0 ;  /* 0x0000000502007c11 */ /* 0x000fe400080f0c00 */
[----:B------:R-:W-:-:S04]  /*15dc0*/  IADD3 R6, -R9, R37, -R8 ;  /* 0x0000002509067210 */ /* 0x000fc80007ffe908 */
[----:B------:R-:W-:Y:S01]  /*15dd0*/  ISETP.GE.AND P0, PT, R6, 0x1, PT ;  /* 0x000000010600780c */ /* 0x000fe20003f06270 */
[----:B------:R-:W-:-:S12]  /*15de0*/  BRA.DIV UR4, `(.L_x_738) ;  /* 0x0000005604b07947 */ /* 0x000fd8000b800000 */
[----:B------:R-:W0:Y:S01]  /*15df0*/  SHFL.IDX PT, R3, R4, RZ, 0x181f ;  /* 0x00181fff04037589 */ /* 0x000e2200000e0000 */
[----:B------:R-:W-:-:S03]  /*15e00*/  @P0 IMAD R8, R5, 0x2, R22 ;  /* 0x0000000205080824 */ /* 0x000fc600078e0216 */
[----:B------:R-:W1:Y:S01]  /*15e10*/  SHFL.IDX PT, R2, R0, RZ, 0x181f ;  /* 0x00181fff00027589 */ /* 0x000e6200000e0000 */
[----:B0-----:R-:W-:-:S04]  /*15e20*/  @P0 LEA R3, P1, R31, R3, 0x1 ;  /* 0x000000031f030211 */ /* 0x001fc800078208ff */
[----:B-1----:R-:W-:-:S04]  /*15e30*/  @P0 IADD3.X R2, RZ, R2, RZ, P1, !PT ;  /* 0x00000002ff020210 */ /* 0x002fc80000ffe4ff */
[----:B------:R-:W-:-:S04]  /*15e40*/  @P0 LOP3.LUT R3, R3, R2, RZ, 0x3c, !PT ;  /* 0x0000000203030212 */ /* 0x000fc800078e3cff */
[----:B------:R-:W-:-:S04]  /*15e50*/  @P0 LOP3.LUT R2, R3, R2, RZ, 0x3c, !PT ;  /* 0x0000000203020212 */ /* 0x000fc800078e3cff */
[----:B------:R-:W-:-:S05]  /*15e60*/  @P0 LOP3.LUT R3, R3, R2, RZ, 0x3c, !PT ;  /* 0x0000000203030212 */ /* 0x000fca00078e3cff */
[----:B------:R-:W-:Y:S01]  /*15e70*/  @!PT LDS RZ, [RZ] ;  /* 0x00000000fffff984 */ /* 0x000fe20000000800 */
        /* <DEDUP_REMOVED lines=28> */
[----:B0-----:R-:W-:-:S04]  /*16040*/  @P0 LEA R3, P1, R31, R3, 0x1 ;  /* 0x000000031f030211 */ /* 0x001fc800078208ff */
[----:B-1----:R-:W-:-:S04]  /*16050*/  @P0 IADD3.X R2, RZ, R2, RZ, P1, !PT ;  /* 0x00000002ff020210 */ /* 0x002fc80000ffe4ff */
        /* <DEDUP_REMOVED lines=32> */
[----:B0-----:R-:W-:-:S04]  /*16260*/  @P0 LEA R3, P1, R31, R3, 0x1 ;  /* 0x000000031f030211 */ /* 0x001fc800078208ff */
[----:B-1----:R-:W-:-:S04]  /*16270*/  @P0 IADD3.X R2, RZ, R2, RZ, P1, !PT ;  /* 0x00000002ff020210 */ /* 0x002fc80000ffe4ff */
[----:B------:R-:W-:-:S04]  /*16280*/  @P0 LOP3.LUT R3, R3, R2, RZ, 0x3c, !PT ;  /* 0x0000000203030212 */ /* 0x000fc800078e3cff */
[----:B------:R-:W-:-:S04]  /*16290*/  @P0 LOP3.LUT R2, R3, R2, RZ, 0x3c, !PT ;  /* 0x0000000203020212 */ /* 0x000fc800078e3cff */
[----:B------:R-:W-:-:S05]  /*162a0*/  @P0 LOP3.LUT R3, R3, R2, RZ, 0x3c, !PT ;  /* 0x0000000203030212 */ /* 0x000fca00078e3cff */
[----:B------:R-:W-:Y:S04]  /*162b0*/  @P0 LDGSTS.E.BYPASS.LTC128B.128 [R8+0x1b400], desc[UR38][R2.64], !P3 ;  /* 0x1b40000002080fae */ /* 0x000fe8000d901d66 */
[----:B------:R0:W-:Y:S04]  /*162c0*/  @P0 LDGSTS.E.BYPASS.LTC128B.128 [R8+0x1f400], desc[UR38][R2.64+0x80], !P2 ;  /* 0x1f40008002080fae */ /* 0x0001e8000d101d66 */
[----:B0-2---:R0:W1:Y:S02]  /*162d0*/  SHFL.IDX PT, R2, R4, 0x7, 0x181f ;  /* 0x00f81f0004027f89 */ /* 0x00506400000e0000 */
.L_x_912:
[----:B------:R-:W-:-:S13]  /*162e0*/  ISETP.GE.AND P0, PT, R6, 0x71, PT ;  /* 0x000000710600780c */ /* 0x000fda0003f06270 */
[----:B-1----:R-:W-:Y:S02]  /*162f0*/  @P0 LEA R2, P1, R31, R2, 0x1 ;  /* 0x000000021f020211 */ /* 0x002fe400078208ff */
[----:B------:R-:W-:-:S03]  /*16300*/  @P0 LEA R5, R5, R22, 0x1 ;  /* 0x0000001605050211 */ /* 0x000fc600078e08ff */
[----:B------:R-:W-:-:S05]  /*16310*/  @P0 IMAD.X R3, RZ, RZ, R0, P1 ;  /* 0x000000ffff030224 */ /* 0x000fca00008e0600 */
[----:B------:R-:W-:Y:S01]  /*16320*/  @!PT LDS RZ, [RZ] ;  /* 0x00000000fffff984 */ /* 0x000fe20000000800 */
[----:B------:R-:W-:Y:S01]  /*16330*/  @!PT LDS RZ, [RZ] ;  /* 0x00000000fffff984 */ /* 0x000fe20000000800 */
[----:B------:R-:W-:Y:S01]  /*16340*/  @!PT LDS RZ, [RZ] ;  /* 0x00000000fffff984 */ /* 0x000fe20000000800 */
[----:B------:R1:W-:Y:S04]  /*16350*/  @P0 LDGSTS.E.BYPASS.LTC128B.128 [R5+0x1bc00], desc[UR38][R2.64], !P3 ;  /* 0x1bc0000002050fae */ /* 0x0003e8000d901d66 */
[----:B------:R1:W-:Y:S01]  /*16360*/  @P0 LDGSTS.E.BYPASS.LTC128B.128 [R5+0x1fc00], desc[UR38][R2.64+0x80], !P2 ;  /* 0x1fc0008002050fae */ /* 0x0003e2000d101d66 */
[----:B------:R-:W-:Y:S01]  /*16370*/  PLOP3.LUT P0, PT, PT, PT, PT, 0x80, 0x0 ;  /* 0x000000000000781c */ /* 0x000fe20003f0f070 */
[----:B------:R-:W-:-:S12]  /*16380*/  NOP ;  /* 0x0000000000007918 */ /* 0x000fd80000000000 */
.L_x_739:
[----:B------:R-:W-:Y:S02]  /*16390*/  PLOP3.LUT P1, PT, P1, P0, PT, 0xa2, 0x0 ;  /* 0x000000000000781c */ /* 0x000fe40000f21472 */
[----:B------:R-:W-:-:S08]  /*163a0*/  @P0 R2UR P1, UR4, R7 ;  /* 0x00000000070402ca */ /* 0x000fd00000020000 */
[----:B------:R-:W-:-:S05]  /*163b0*/  @P0 PLOP3.LUT P0, PT, P1, PT, PT, 0x80, 0x0 ;  /* 0x000000000000081c */ /* 0x000fca0000f0f070 */
[----:B------:R-:W-:Y:S01]  /*163c0*/  @!P1 SYNCS.ARRIVE.TRANS64.RED.A0T1 RZ, [UR4+0x28830], RZ ;  /* 0x028830ffffff99a7 */ /* 0x000fe20008200404 */
[----:B------:R-:W-:Y:S07]  /*163d0*/  @!P1 ARRIVES.LDGSTSBAR.64.TRANSCNT [UR4+0x28830] ;  /* 0x02883000ff0099b0 */ /* 0x000fee0008000a84 */
[----:B------:R-:W-:Y:S05]  /*163e0*/  @P0 BRA.U.ANY `(.L_x_739) ;  /* 0xfffffffd00e80947 */ /* 0x000fea000393ffff */
[----:B------:R-:W-:Y:S01]  /*163f0*/  NOP ;  /* 0x0000000000007918 */ /* 0x000fe20000000000 */
[----:B------:R-:W2:Y:S02]  /*16400*/  LDL R0, [R1+0x2c] ;  /* 0x00002c0001007983 */ /* 0x000ea40000100800 */
[----:B--2---:R-:W-:-:S13]  /*16410*/  ISETP.NE.AND P2, PT, R0, 0x3, PT ;  /* 0x000000030000780c */ /* 0x004fda0003f45270 */
[----:B------:R-:W-:Y:S05]  /*16420*/  @!P2 BRA `(.L_x_740) ;  /* 0x000000000004a947 */ /* 0x000fea0003800000 */
[----:B------:R-:W-:Y:S01]  /*16430*/  BPT.TRAP 0x1 ;  /* 0x000000040000795c */ /* 0x000fe20000300000 */
.L_x_740:
[----:B-1----:R1:W5:Y:S01]  /*16440*/  LDL.LU R3, [R1+0x10] ;  /* 0x0000100001037983 */ /* 0x0023620000300800 */
[----:B------:R1:W-:Y:S03]  /*16450*/  SYNCS.ARRIVE.TRANS64.A1T0 RZ, [R7+URZ+0x28830], RZ ;  /* 0x028830ff07ff79a7 */ /* 0x0003e6000810003f */
[----:B0-----:R1:W5:Y:S02]  /*16460*/  LDL.LU R4, [R1+0x18] ;  /* 0x0000180001047983 */ /* 0x0013640000300800 */
[----:B------:R-:W-:Y:S05]  /*16470*/  WARPSYNC.ALL ;  /* 0x0000000000007948 */ /* 0x000fea0003800000 */
[----:B------:R-:W-:Y:S01]  /*16480*/  ULDC.64 UR4, c[0x0][0x298] ;  /* 0x0000a60000047ab9 */ /* 0x000fe20000000a00 */
[----:B------:R-:W-:Y:S01]  /*16490*/  ULDC.64 UR6, c[0x0][0xa00] ;  /* 0x0002800000067ab9 */ /* 0x000fe20000000a00 */
[----:B------:R-:W-:Y:S01]  /*164a0*/  VIADD R2, R22, 0x10400 ;  /* 0x0001040016027836 */ /* 0x000fe20000000000 */
[----:B------:R-:W-:Y:S01]  /*164b0*/  BAR.SYNC.DEFER_BLOCKING 0x8, 0x180 ;  /* 0x0206000000007b1d */ /* 0x000fe20000010000 */
[----:B------:R-:W-:-:S03]  /*164c0*/  ISETP.NE.U32.AND P0, PT, RZ, UR6, PT ;  /* 0x00000006ff007c0c */ /* 0x000fc6000bf05070 */
[----:B------:R-:W-:Y:S02]  /*164d0*/  LOP3.LUT P1, RZ, R2, 0x3ff, RZ, 0xc0, !PT ;  /* 0x000003ff02ff7812 */ /* 0x000fe4000782c0ff */
[----:B------:R-:W-:Y:S01]  /*164e0*/  ISETP.NE.AND.EX P0, PT, RZ, UR7, PT, P0 ;  /* 0x00000007ff007c0c */ /* 0x000fe2000bf05300 */
[----:B------:R-:W-:Y:S03]  /*164f0*/  BSSY B6, `(.L_x_741) ;  /* 0x000001c000067945 */ /* 0x000fe60003800000 */
        /* <DEDUP_REMOVED lines=15> */
[----:B------:R-:W-:Y:S01]  /*165f0*/  MOV R4, UR4 ;  /* 0x0000000400047c02 */ /* 0x000fe20008000f00 */
[----:B------:R-:W-:Y:S01]  /*16600*/  IMAD.U32 R5, RZ, RZ, UR5 ;  /* 0x00000005ff057e24 */ /* 0x000fe2000f8e00ff */
[----:B------:R-:W0:Y:S01]  /*16610*/  LDC.64 R2, c[0x4][R2] ;  /* 0x0100000002027b82 */ /* 0x000e220000000a00 */
[----:B------:R-:W-:Y:S01]  /*16620*/  IMAD.U32 R6, RZ, RZ, UR6 ;  /* 0x00000006ff067e24 */ /* 0x000fe2000f8e00ff */
[----:B-1----:R-:W-:Y:S01]  /*16630*/  MOV R7, UR7 ;  /* 0x0000000700077c02 */ /* 0x002fe20008000f00 */
[----:B------:R-:W-:Y:S01]  /*16640*/  IMAD.U32 R10, RZ, RZ, UR8 ;  /* 0x00000008ff0a7e24 */ /* 0x000fe2000f8e00ff */
[----:B------:R-:W-:Y:S01]  /*16650*/  MOV R8, 0x70 ;  /* 0x0000007000087802 */ /* 0x000fe20000000f00 */
[----:B------:R-:W-:-:S02]  /*16660*/  IMAD.U32 R11, RZ, RZ, UR9 ;  /* 0x00000009ff0b7e24 */ /* 0x000fc4000f8e00ff */
[----:B------:R-:W-:Y:S02]  /*16670*/  IMAD.MOV.U32 R12, RZ, RZ, 0x1 ;  /* 0x00000001ff0c7424 */ /* 0x000fe400078e00ff */
[----:B------:R-:W-:-:S07]  /*16680*/  IMAD.MOV.U32 R13, RZ, RZ, RZ ;  /* 0x000000ffff0d7224 */ /* 0x000fce00078e00ff */
[----:B------:R-:W-:-:S07]  /*16690*/  LEPC R20, `(.L_x_742) ;  /* 0x000000001014794e */ /* 0x000fce0000000000 */
[----:B0-----:R-:W-:Y:S05]  /*166a0*/  CALL.ABS.NOINC R2 ;  /* 0x0000000002007343 */ /* 0x001fea0003c00000 */
.L_x_742:
[----:B------:R-:W-:Y:S05]  /*166b0*/  BSYNC B6 ;  /* 0x0000000000067941 */ /* 0x000fea0003800000 */
.L_x_741:
[----:B------:R-:W2:Y:S01]  /*166c0*/  LDL.LU R20, [R1+0x28] ;  /* 0x0000280001147983 */ /* 0x000ea20000300800 */
[----:B------:R-:W-:Y:S01]  /*166d0*/  ULDC.64 UR4, c[0x0][0x2d8] ;  /* 0x0000b60000047ab9 */ /* 0x000fe20000000a00 */
[----:B------:R-:W3:Y:S01]  /*166e0*/  LDC R8, c[0x0][0x448] ;  /* 0x00011200ff087b82 */ /* 0x000ee20000000800 */
[----:B------:R-:W4:Y:S01]  /*166f0*/  S2R R6, SR_TID.X ;  /* 0x0000000000067919 */ /* 0x000f220000002100 */
[----:B0-----:R-:W-:Y:S01]  /*16700*/  IMAD.SHL.U32 R4, R17, 0x80, RZ ;  /* 0x0000008011047824 */ /* 0x001fe200078e00ff */
[----:B------:R-:W-:Y:S01]  /*16710*/  ULDC.64 UR6, c[0x0][0x280] ;  /* 0x0000a00000067ab9 */ /* 0x000fe20000000a00 */
[----:B------:R-:W4:Y:S04]  /*16720*/  LDL.LU R21, [R1+0x18] ;  /* 0x0000180001157983 */ /* 0x000f280000300800 */
[----:B------:R-:W4:Y:S01]  /*16730*/  LDL.LU.64 R2, [R1+0x10] ;  /* 0x0000100001027983 */ /* 0x000f220000300a00 */
[----:B------:R-:W-:-:S03]  /*16740*/  IMAD R0, R35, UR4, RZ ;  /* 0x0000000423007c24 */ /* 0x000fc6000f8e02ff */
[----:B------:R0:W5:Y:S01]  /*16750*/  LDL R9, [R1+0x8] ;  /* 0x0000080001097983 */ /* 0x0001620000100800 */
[----:B------:R-:W-:Y:S01]  /*16760*/  IMAD R5, R18, UR5, R0 ;  /* 0x0000000512057c24 */ /* 0x000fe2000f8e0200 */
[----:B---3--:R-:W-:Y:S02]  /*16770*/  ISETP.NE.AND P0, PT, R8, 0x1, PT ;  /* 0x000000010800780c */ /* 0x008fe40003f05270 */
[----:B----4-:R-:W-:-:S03]  /*16780*/  MOV R3, R21 ;  /* 0x0000001500037202 */ /* 0x010fc60000000f00 */
[----:B------:R-:W-:Y:S01]  /*16790*/  IMAD.WIDE.U32 R2, R18, UR4, R2 ;  /* 0x0000000412027c25 */ /* 0x000fe2000f8e0002 */
[----:B------:R-:W-:-:S03]  /*167a0*/  ULDC.64 UR4, c[0x0][0x2e0] ;  /* 0x0000b80000047ab9 */ /* 0x000fc60000000a00 */
[----:B--2---:R-:W-:Y:S02]  /*167b0*/  IMAD R0, R20, UR4, RZ ;  /* 0x0000000414007c24 */ /* 0x004fe4000f8e02ff */
[----:B------:R-:W2:Y:S01]  /*167c0*/  S2R R20, SR_TID.X ;  /* 0x0000000000147919 */ /* 0x000ea20000002100 */
[----:B------:R-:W-:Y:S02]  /*167d0*/  IMAD.IADD R3, R3, 0x1, R5 ;  /* 0x0000000103037824 */ /* 0x000fe400078e0205 */
[C---:B------:R-:W-:Y:S01]  /*167e0*/  IMAD R0, R33.reuse, UR5, R0 ;  /* 0x0000000521007c24 */ /* 0x040fe2000f8e0200 */
[----:B------:R-:W1:Y:S01]  /*167f0*/  @P0 LDC R5, c[0x0][0x44c] ;  /* 0x00011300ff050b82 */ /* 0x000e620000000800 */
[----:B------:R-:W-:Y:S01]  /*16800*/  IMAD.WIDE.U32 R2, R33, UR4, R2 ;  /* 0x0000000421027c25 */ /* 0x000fe2000f8e0002 */
[----:B------:R-:W-:Y:S01]  /*16810*/  SHF.L.U32 R6, R6, 0x4, RZ ;  /* 0x0000000406067819 */ /* 0x000fe200000006ff */
[----:B------:R-:W-:Y:S02]  /*16820*/  ULDC.64 UR4, c[0x0][0x2d0] ;  /* 0x0000b40000047ab9 */ /* 0x000fe40000000a00 */
[----:B------:R-:W-:-:S03]  /*16830*/  IMAD.IADD R3, R3, 0x1, R0 ;  /* 0x0000000103037824 */ /* 0x000fc600078e0200 */
[----:B------:R-:W3:Y:S01]  /*16840*/  @P0 LDC R0, c[0x0][0x450] ;  /* 0x00011400ff000b82 */ /* 0x000ee20000000800 */
[----:B--2---:R-:W-:-:S04]  /*16850*/  LOP3.LUT R20, R20, 0x7f, RZ, 0xc0, !PT ;  /* 0x0000007f14147812 */ /* 0x004fc800078ec0ff */
[----:B------:R-:W-:Y:S02]  /*16860*/  SHF.R.U32.HI R10, RZ, 0x3, R20 ;  /* 0x00000003ff0a7819 */ /* 0x000fe40000011614 */
[----:B------:R0:W5:Y:S01]  /*16870*/  LDL R20, [R1+0x1c] ;  /* 0x00001c0001147983 */ /* 0x0001620000100800 */
[----:B------:R-:W-:-:S04]  /*16880*/  LOP3.LUT R6, R6, 0x70, RZ, 0xc0, !PT ;  /* 0x0000007006067812 */ /* 0x000fc800078ec0ff */
[----:B------:R-:W-:-:S05]  /*16890*/  LOP3.LUT R6, R4, R10, R6, 0xfe, !PT ;  /* 0x0000000a04067212 */ /* 0x000fca00078efe06 */
[----:B-1----:R-:W-:-:S04]  /*168a0*/  @P0 IMAD.HI.U32 R7, R6, R5, RZ ;  /* 0x0000000506070227 */ /* 0x002fc800078e00ff */
[----:B------:R-:W-:Y:S01]  /*168b0*/  IMAD.MOV.U32 R5, RZ, RZ, R6 ;  /* 0x000000ffff057224 */ /* 0x000fe200078e0006 */
[----:B---3--:R-:W-:-:S04]  /*168c0*/  @P0 SHF.R.U32.HI R5, RZ, R0, R7 ;  /* 0x00000000ff050219 */ /* 0x008fc80000011607 */
[----:B------:R-:W-:-:S05]  /*168d0*/  IADD3 R0, -R5, RZ, RZ ;  /* 0x000000ff05007210 */ /* 0x000fca0007ffe1ff */
[----:B------:R-:W-:Y:S01]  /*168e0*/  IMAD R0, R8, R0, R6 ;  /* 0x0000000008007224 */ /* 0x000fe200078e0206 */
[----:B------:R-:W-:Y:S01]  /*168f0*/  SHF.R.S32.HI R6, RZ, 0x1f, R5 ;  /* 0x0000001fff067819 */ /* 0x000fe20000011405 */
[----:B------:R-:W-:-:S04]  /*16900*/  IMAD.WIDE.U32 R2, R5, UR4, R2 ;  /* 0x0000000405027c25 */ /* 0x000fc8000f8e0002 */
[----:B------:R-:W-:-:S04]  /*16910*/  IMAD R6, R6, UR4, RZ ;  /* 0x0000000406067c24 */ /* 0x000fc8000f8e02ff */
[----:B------:R-:W-:Y:S01]  /*16920*/  IMAD R5, R5, UR5, R6 ;  /* 0x0000000505057c24 */ /* 0x000fe2000f8e0206 */
[----:B------:R-:W-:-:S03]  /*16930*/  ULDC.64 UR4, c[0x0][0x2c8] ;  /* 0x0000b20000047ab9 */ /* 0x000fc60000000a00 */
[----:B------:R-:W-:Y:S01]  /*16940*/  IMAD.IADD R3, R3, 0x1, R5 ;  /* 0x0000000103037824 */ /* 0x000fe200078e0205 */
[----:B------:R-:W-:-:S05]  /*16950*/  SHF.R.S32.HI R5, RZ, 0x1f, R0 ;  /* 0x0000001fff057819 */ /* 0x000fca0000011400 */
[----:B------:R-:W-:Y:S02]  /*16960*/  IMAD R5, R5, UR4, RZ ;  /* 0x0000000405057c24 */ /* 0x000fe4000f8e02ff */
[----:B------:R-:W-:Y:S01]  /*16970*/  IMAD.WIDE.U32 R2, R0, UR4, R2 ;  /* 0x0000000400027c25 */ /* 0x000fe2000f8e0002 */
[----:B------:R-:W-:-:S03]  /*16980*/  ULDC UR4, c[0x0][0x2b8] ;  /* 0x0000ae0000047ab9 */ /* 0x000fc60000000800 */
[----:B------:R-:W-:Y:S01]  /*16990*/  IMAD R5, R0, UR5, R5 ;  /* 0x0000000500057c24 */ /* 0x000fe2000f8e0205 */
[----:B------:R-:W-:-:S03]  /*169a0*/  LEA R0, P2, R2, UR6, 0x1 ;  /* 0x0000000602007c11 */ /* 0x000fc6000f8408ff */
[----:B------:R-:W-:Y:S01]  /*169b0*/  IMAD.IADD R5, R3, 0x1, R5 ;  /* 0x0000000103057824 */ /* 0x000fe200078e0205 */
[----:B------:R-:W-:Y:S02]  /*169c0*/  ISETP.GE.AND P0, PT, R31, UR4, PT ;  /* 0x000000041f007c0c */ /* 0x000fe4000bf06270 */
[----:B------:R-:W-:Y:S01]  /*169d0*/  ISETP.GE.AND P1, PT, R30, UR4, PT ;  /* 0x000000041e007c0c */ /* 0x000fe2000bf26270 */
[----:B------:R-:W-:Y:S01]  /*169e0*/  UMOV UR4, 0xffffffff ;  /* 0xffffffff00047882 */ /* 0x000fe20000000000 */
[----:B------:R-:W-:Y:S02]  /*169f0*/  LEA.HI.X R5, R2, UR7, R5, 0x1, P2 ;  /* 0x0000000702057c11 */ /* 0x000fe400090f0c05 */
[----:B0-----:R-:W-:Y:S09]  /*16a00*/  BRA.DIV UR4, `(.L_x_743) ;  /* 0x0000005604807947 */ /* 0x001ff2000b800000 */
[----:B------:R-:W0:Y:S01]  /*16a10*/  SHFL.IDX PT, R14, R0, RZ, 0x181f ;  /* 0x00181fff000e7589 */ /* 0x000e2200000e0000 */
[----:B-----5:R-:W-:Y:S01]  /*16a20*/  IMAD R6, R20, R8, RZ ;  /* 0x0000000814067224 */ /* 0x020fe200078e02ff */
[----:B------:R-:W-:Y:S02]  /*16a30*/  IADD3 R4, R10, R4, RZ ;  /* 0x000000040a047210 */ /* 0x000fe40007ffe0ff */
[----:B------:R-:W1:Y:S02]  /*16a40*/  SHFL.IDX PT, R2, R5, RZ, 0x181f ;  /* 0x00181fff05027589 */ /* 0x000e6400000e0000 */
[C---:B------:R-:W-:Y:S02]  /*16a50*/  ISETP.GE.AND P3, PT, R4.reuse, R6, PT ;  /* 0x000000060400720c */ /* 0x040fe40003f66270 */
[----:B------:R-:W-:-:S11]  /*16a60*/  IADD3 R7, R4, 0x10, RZ ;  /* 0x0000001004077810 */ /* 0x000fd60007ffe0ff */
        /* <DEDUP_REMOVED lines=32> */
[----:B------:R-:W-:Y:S01]  /*16c70*/  @!P3 IMAD.MOV.U32 R3, RZ, RZ, R7 ;  /* 0x000000ffff03b224 */ /* 0x000fe200078e0007 */
[----:B------:R-:W-:-:S04]  /*16c80*/  IADD3 R7, R4, 0x40, RZ ;  /* 0x0000004004077810 */ /* 0x000fc80007ffe0ff */
        /* <DEDUP_REMOVED lines=24> */
[----:B0-----:R-:W-:Y:S01]  /*16e10*/  @!P3 LEA R14, P2, R31, R14, 0x1 ;  /* 0x0000000e1f0eb211 */ /* 0x001fe200078408ff */
[----:B------:R-:W0:Y:S03]  /*16e20*/  SHFL.IDX PT, R5, R5, 0x7, 0x181f ;  /* 0x00f81f0005057f89 */ /* 0x000e2600000e0000 */
[----:B-1----:R-:W-:Y:S01]  /*16e30*/  @!P3 IADD3.X R7, RZ, R2, RZ, P2, !PT ;  /* 0x00000002ff07b210 */ /* 0x002fe200017fe4ff */
[----:B------:R-:W-:-:S02]  /*16e40*/  @!P3 IMAD.MOV.U32 R2, RZ, RZ, R14 ;  /* 0x000000ffff02b224 */ /* 0x000fc400078e000e */
[----:B------:R1:W2:Y:S02]  /*16e50*/  SHFL.IDX PT, R14, R0, 0x7, 0x181f ;  /* 0x00f81f00000e7f89 */ /* 0x0002a400000e0000 */
[----:B------:R-:W-:-:S05]  /*16e60*/  @!P3 IMAD.MOV.U32 R3, RZ, RZ, R7 ;  /* 0x000000ffff03b224 */ /* 0x000fca00078e0007 */
[----:B------:R1:W-:Y:S04]  /*16e70*/  @!P3 LDGSTS.E.BYPASS.LTC128B.128 [R9+0x13400], desc[UR38][R2.64], !P0 ;  /* 0x134000000209bfae */ /* 0x0003e8000c101d66 */
[----:B0-----:R1:W-:Y:S02]  /*16e80*/  @!P3 LDGSTS.E.BYPASS.LTC128B.128 [R9+0x17400], desc[UR38][R2.64+0x80], !P1 ;  /* 0x174000800209bfae */ /* 0x0013e4000c901d66 */
.L_x_929:
[----:B-1----:R-:W-:Y:S01]  /*16e90*/  IADD3 R3, R4, 0x70, RZ ;  /* 0x0000007004037810 */ /* 0x002fe20007ffe0ff */
[----:B------:R-:W-:Y:S03]  /*16ea0*/  BSSY B0, `(.L_x_744) ;  /* 0x000000a000007945 */ /* 0x000fe60003800000 */
        /* <DEDUP_REMOVED lines=9> */
.L_x_745:
[----:B------:R-:W-:Y:S05]  /*16f40*/  BSYNC B0 ;  /* 0x0000000000007941 */ /* 0x000fea0003800000 */
.L_x_744:
[----:B------:R-:W-:Y:S01]  /*16f50*/  NOP ;  /* 0x0000000000007918 */ /* 0x000fe20000000000 */
[----:B------:R-:W-:-:S13]  /*16f60*/  PLOP3.LUT P0, PT, PT, PT, PT, 0x80, 0x0 ;  /* 0x000000000000781c */ /* 0x000fda0003f0f070 */
.L_x_746:
        /* <DEDUP_REMOVED lines=10> */
[----:B------:R-:W-:-:S04]  /*17010*/  LOP3.LUT R0, R0, 0xfffffffe, RZ, 0xc0, !PT ;  /* 0xfffffffe00007812 */ /* 0x000fc800078ec0ff */
[----:B------:R-:W-:-:S04]  /*17020*/  IADD3 R0, R2, -R0, RZ ;  /* 0x8000000002007210 */ /* 0x000fc80007ffe0ff */
[----:B------:R-:W-:Y:S01]  /*17030*/  SHF.L.U32 R3, R0, 0x1f, RZ ;  /* 0x0000001f00037819 */ /* 0x000fe200000006ff */
[----:B------:R-:W-:Y:S01]  /*17040*/  NOP ;  /* 0x0000000000007918 */ /* 0x000fe20000000000 */
[----:B------:R0:W-:Y:S01]  /*17050*/  SYNCS.ARRIVE.TRANS64.A1T0 RZ, [R22+URZ+0x28800], RZ ;  /* 0x028800ff16ff79a7 */ /* 0x0001e2000810003f */
[----:B------:R-:W-:Y:S01]  /*17060*/  BSSY B0, `(.L_x_747) ;  /* 0x0000004000007945 */ /* 0x000fe20003800000 */
[----:B------:R-:W-:Y:S01]  /*17070*/  ISETP.GE.AND P1, PT, R37, 0x81, PT ;  /* 0x000000812500780c */ /* 0x000fe20003f26270 */
[----:B------:R-:W1:Y:S02]  /*17080*/  SYNCS.PHASECHK.TRANS64.TRYWAIT P0, [R22+URZ+0x28820], R3 ;  /* 0x02882003160075a7 */ /* 0x000e64000800017f */
[----:B01----:R-:W-:Y:S10]  /*17090*/  @!P0 BRA `(.L_x_748) ;  /* 0x00000058005c8947 */ /* 0x003ff40003800000 */
.L_x_930:
[----:B------:R-:W-:Y:S05]  /*170a0*/  BSYNC B0 ;  /* 0x0000000000007941 */ /* 0x000fea0003800000 */
.L_x_747:
[----:B------:R-:W-:Y:S04]  /*170b0*/  BSSY B0, `(.L_x_749) ;  /* 0x000010f000007945 */ /* 0x000fe80003800000 */
[----:B------:R-:W-:Y:S05]  /*170c0*/  @!P1 BRA `(.L_x_750) ;  /* 0x0000001000349947 */ /* 0x000fea0003800000 */
[----:B------:R-:W3:Y:S01]  /*170d0*/  LDL.LU R0, [R1+0x20] ;  /* 0x0000200001007983 */ /* 0x000ee20000300800 */
[----:B------:R-:W-:Y:S01]  /*170e0*/  ULDC UR4, c[0x0][0x2f4] ;  /* 0x0000bd0000047ab9 */ /* 0x000fe20000000800 */
[----:B------:R-:W-:Y:S01]  /*170f0*/  IMAD.MOV.U32 R17, RZ, RZ, R28 ;  /* 0x000000ffff117224 */ /* 0x000fe200078e001c */
[----:B------:R-:W-:Y:S01]  /*17100*/  ISETP.GE.AND P2, PT, R31, UR4, PT ;  /* 0x000000041f007c0c */ /* 0x000fe2000bf46270 */
[----:B------:R-:W-:Y:S01]  /*17110*/  IMAD.MOV.U32 R10, RZ, RZ, R25 ;  /* 0x000000ffff0a7224 */ /* 0x000fe200078e0019 */
[----:B------:R-:W-:Y:S02]  /*17120*/  ISETP.GE.AND P1, PT, R30, UR4, PT ;  /* 0x000000041e007c0c */ /* 0x000fe4000bf26270 */
[----:B------:R-:W-:Y:S02]  /*17130*/  MOV R33, R26 ;  /* 0x0000001a00217202 */ /* 0x000fe40000000f00 */
[----:B---3--:R-:W-:-:S09]  /*17140*/  LEA.HI.SX32 R6, R0, 0xfffffffe, 0x19 ;  /* 0xfffffffe00067811 */ /* 0x008fd200078fcaff */
.L_x_763:
[----:B------:R-:W3:Y:S01]  /*17150*/  LDL R9, [R1] ;  /* 0x0000000001097983 */ /* 0x000ee20000100800 */
[----:B------:R-:W1:Y:S03]  /*17160*/  LDC R0, c[0x0][0x430] ;  /* 0x00010c00ff007b82 */ /* 0x000e660000000800 */
[----:B------:R-:W4:Y:S01]  /*17170*/  LDL R5, [R1+0x4] ;  /* 0x0000040001057983 */ /* 0x000f220000100800 */
[----:B------:R-:W5:Y:S01]  /*17180*/  S2R R2, SR_TID.X ;  /* 0x0000000000027919 */ /* 0x000f620000002100 */
[----:B------:R-:W2:Y:S02]  /*17190*/  S2R R4, SR_TID.X ;  /* 0x0000000000047919 */ /* 0x000ea40000002100 */
[----:B------:R-:W4:Y:S01]  /*171a0*/  LDL R7, [R1+0x2c] ;  /* 0x00002c0001077983 */ /* 0x000f220000100800 */
[----:B------:R-:W-:Y:S05]  /*171b0*/  YIELD ;  /* 0x0000000000007946 */ /* 0x000fea0003800000 */
[----:B------:R-:W-:Y:S01]  /*171c0*/  ULDC.64 UR4, c[0x0][0x428] ;  /* 0x00010a0000047ab9 */ /* 0x000fe20000000a00 */
[----:B-1----:R-:W-:-:S13]  /*171d0*/  ISETP.NE.AND P0, PT, R0, 0x1, PT ;  /* 0x000000010000780c */ /* 0x002fda0003f05270 */
[----:B0-----:R-:W0:Y:S01]  /*171e0*/  @P0 LDC R3, c[0x0][0x434] ;  /* 0x00010d00ff030b82 */ /* 0x001e220000000800 */
[----:B-----5:R-:W-:-:S04]  /*171f0*/  LOP3.LUT R2, R2, 0x7f, RZ, 0xc0, !PT ;  /* 0x0000007f02027812 */ /* 0x020fc800078ec0ff */
[----:B------:R-:W-:Y:S01]  /*17200*/  SHF.R.U32.HI R2, RZ, 0x3, R2 ;  /* 0x00000003ff027819 */ /* 0x000fe20000011602 */
[----:B--2---:R-:W-:Y:S02]  /*17210*/  IMAD.SHL.U32 R4, R4, 0x10, RZ ;  /* 0x0000001004047824 */ /* 0x004fe400078e00ff */
[----:B------:R-:W1:Y:S02]  /*17220*/  @P0 LDC R8, c[0x0][0x438] ;  /* 0x00010e00ff080b82 */ /* 0x000e640000000800 */
[----:B------:R-:W-:Y:S01]  /*17230*/  IMAD R2, R6, 0x80, R2 ;  /* 0x0000008006027824 */ /* 0x000fe200078e0202 */
[----:B------:R-:W-:-:S04]  /*17240*/  LOP3.LUT R4, R4, 0x70, RZ, 0xc0, !PT ;  /* 0x0000007004047812 */ /* 0x000fc800078ec0ff */
[----:B---3--:R-:W-:-:S04]  /*17250*/  IADD3 R4, R4, R2, R9 ;  /* 0x0000000204047210 */ /* 0x008fc80007ffe009 */
[----:B------:R-:W-:Y:S01]  /*17260*/  MOV R2, R4 ;  /* 0x0000000400027202 */ /* 0x000fe20000000f00 */
[----:B0-----:R-:W-:-:S04]  /*17270*/  @P0 IMAD.HI.U32 R3, R4, R3, RZ ;  /* 0x0000000304030227 */ /* 0x001fc800078e00ff */
[----:B----4-:R-:W-:Y:S01]  /*17280*/  IMAD R5, R5, UR4, RZ ;  /* 0x0000000405057c24 */ /* 0x010fe2000f8e02ff */
[----:B-1----:R-:W-:-:S03]  /*17290*/  @P0 SHF.R.U32.HI R2, RZ, R8, R3 ;  /* 0x00000008ff020219 */ /* 0x002fc60000011603 */
[----:B------:R-:W-:Y:S02]  /*172a0*/  IMAD R5, R34, UR5, R5 ;  /* 0x0000000522057c24 */ /* 0x000fe4000f8e0205 */
[----:B------:R-:W-:-:S04]  /*172b0*/  IMAD.MOV R3, RZ, RZ, -R2 ;  /* 0x000000ffff037224 */ /* 0x000fc800078e0a02 */
[----:B------:R-:W-:Y:S01]  /*172c0*/  IMAD R0, R0, R3, R4 ;  /* 0x0000000300007224 */ /* 0x000fe200078e0204 */
[----:B------:R-:W-:-:S03]  /*172d0*/  SHF.R.S32.HI R3, RZ, 0x1f, R2 ;  /* 0x0000001fff037819 */ /* 0x000fc60000011402 */
[----:B------:R-:W-:Y:S01]  /*172e0*/  IMAD.WIDE.U32 R2, R34, UR4, R2 ;  /* 0x0000000422027c25 */ /* 0x000fe2000f8e0002 */
[----:B------:R-:W-:-:S03]  /*172f0*/  ULDC.64 UR4, c[0x0][0x418] ;  /* 0x0001060000047ab9 */ /* 0x000fc60000000a00 */
[----:B------:R-:W-:Y:S01]  /*17300*/  IMAD.IADD R3, R5, 0x1, R3 ;  /* 0x0000000105037824 */ /* 0x000fe200078e0203 */
[----:B------:R-:W-:-:S04]  /*17310*/  LEA R4, P0, R2, UR4, 0x2 ;  /* 0x0000000402047c11 */ /* 0x000fc8000f8010ff */
[----:B------:R-:W-:-:S05]  /*17320*/  LEA.HI.X R5, R2, UR5, R3, 0x2, P0 ;  /* 0x0000000502057c11 */ /* 0x000fca00080f1403 */
[----:B------:R-:W2:Y:S01]  /*17330*/  LDG.E R4, desc[UR38][R4.64] ;  /* 0x0000002604047981 */ /* 0x000ea2000c1e1900 */
[----:B------:R-:W-:Y:S01]  /*17340*/  ISETP.NE.AND P3, PT, R7, 0x3, PT ;  /* 0x000000030700780c */ /* 0x000fe20003f65270 */
[----:B------:R-:W-:Y:S01]  /*17350*/  IMAD.MOV.U32 R26, RZ, RZ, R6 ;  /* 0x000000ffff1a7224 */ /* 0x000fe200078e0006 */
[----:B------:R-:W-:-:S04]  /*17360*/  IADD3 R25, R10, 0x1, RZ ;  /* 0x000000010a197810 */ /* 0x000fc80007ffe0ff */
[----:B------:R-:W-:-:S04]  /*17370*/  ISETP.NE.AND P0, PT, R25, 0x2, PT ;  /* 0x000000021900780c */ /* 0x000fc80003f05270 */
[----:B------:R-:W-:Y:S02]  /*17380*/  SEL R28, RZ, 0x1, P0 ;  /* 0x00000001ff1c7807 */ /* 0x000fe40000000000 */
[----:B------:R-:W-:Y:S02]  /*17390*/  SEL R25, R25, RZ, P0 ;  /* 0x000000ff19197207 */ /* 0x000fe40000000000 */
[----:B------:R-:W-:Y:S02]  /*173a0*/  LOP3.LUT R28, R17, R28, RZ, 0x3c, !PT ;  /* 0x0000001c111c7212 */ /* 0x000fe400078e3cff */
[----:B--2---:R-:W-:Y:S01]  /*173b0*/  SHF.R.S32.HI R21, RZ, 0x1f, R4 ;  /* 0x0000001fff157819 */ /* 0x004fe20000011404 */
[----:B------:R-:W-:Y:S06]  /*173c0*/  @!P3 BRA `(.L_x_751) ;  /* 0x000000000004b947 */ /* 0x000fec0003800000 */
[----:B------:R-:W-:Y:S01]  /*173d0*/  BPT.TRAP 0x1 ;  /* 0x000000040000795c */ /* 0x000fe20000300000 */
.L_x_751:
[----:B------:R-:W-:Y:S01]  /*173e0*/  IMAD R6, R25, 0x8, R22 ;  /* 0x0000000819067824 */ /* 0x000fe200078e0216 */
[----:B------:R-:W-:Y:S01]  /*173f0*/  SHF.L.U32 R3, R28, 0x1f, RZ ;  /* 0x0000001f1c037819 */ /* 0x000fe200000006ff */
[----:B------:R-:W-:Y:S03]  /*17400*/  BSSY B1, `(.L_x_752) ;  /* 0x0000003000017945 */ /* 0x000fe60003800000 */
[----:B------:R-:W0:Y:S02]  /*17410*/  SYNCS.PHASECHK.TRANS64.TRYWAIT P0, [R6+URZ+0x28840], R3 ;  /* 0x02884003060075a7 */ /* 0x000e24000800017f */
[----:B0-----:R-:W-:Y:S05]  /*17420*/  @!P0 BRA `(.L_x_753) ;  /* 0x00000054008c8947 */ /* 0x001fea0003800000 */
.L_x_931:
[----:B------:R-:W-:Y:S05]  /*17430*/  BSYNC B1 ;  /* 0x0000000000017941 */ /* 0x000fea0003800000 */
.L_x_752:
[----:B------:R-:W-:Y:S01]  /*17440*/  SHF.R.S32.HI R20, RZ, 0x1f, R0 ;  /* 0x0000001fff147819 */ /* 0x000fe20000011400 */
[----:B------:R-:W-:Y:S01]  /*17450*/  ULDC.64 UR4, c[0x0][0x300] ;  /* 0x0000c00000047ab9 */ /* 0x000fe20000000a00 */
[----:B------:R-:W-:Y:S01]  /*17460*/  LOP3.LUT P4, RZ, R32, 0x2, RZ, 0xc0, !PT ;  /* 0x0000000220ff7812 */ /* 0x000fe2000788c0ff */
[----:B0-----:R-:W-:Y:S01]  /*17470*/  IMAD.WIDE.U32 R2, R0, UR4, RZ ;  /* 0x0000000400027c25 */ /* 0x001fe2000f8e00ff */
[----:B------:R-:W-:Y:S02]  /*17480*/  LOP3.LUT P3, RZ, R32, 0x1, RZ, 0xc0, !PT ;  /* 0x0000000120ff7812 */ /* 0x000fe4000786c0ff */
[----:B------:R-:W-:Y:S01]  /*17490*/  LEA R8, R25, R36, 0xe ;  /* 0x0000002419087211 */ /* 0x000fe200078e70ff */
[----:B------:R-:W-:-:S04]  /*174a0*/  IMAD R5, R20, UR4, RZ ;  /* 0x0000000414057c24 */ /* 0x000fc8000f8e02ff */
[----:B------:R-:W-:Y:S01]  /*174b0*/  IMAD R5, R0, UR5, R5 ;  /* 0x0000000500057c24 */ /* 0x000fe2000f8e0205 */
        /* <DEDUP_REMOVED lines=17> */
[----:B------:R-:W-:Y:S01]  /*175d0*/  IMAD.SHL.U32 R5, R31, 0x2, RZ ;  /* 0x000000021f057824 */ /* 0x000fe200078e00ff */
[----:B------:R-:W-:Y:S02]  /*175e0*/  LEA R8, R8, R22, 0x1 ;  /* 0x0000001608087211 */ /* 0x000fe400078e08ff */
[----:B------:R-:W1:Y:S02]  /*175f0*/  SHFL.IDX PT, R3, R9, RZ, 0x181f ;  /* 0x00181fff09037589 */ /* 0x000e6400000e0000 */
[----:B0-----:R-:W-:-:S05]  /*17600*/  IADD3 R2, P0, R2, R5, RZ ;  /* 0x0000000502027210 */ /* 0x001fca0007f1e0ff */
[----:B-1----:R-:W-:-:S05]  /*17610*/  IMAD.X R3, RZ, RZ, R3, P0 ;  /* 0x000000ffff037224 */ /* 0x002fca00000e0603 */
        /* <DEDUP_REMOVED lines=17> */
[----:B0-----:R-:W-:-:S04]  /*17730*/  IADD3 R2, P0, R2, R5, RZ ;  /* 0x0000000502027210 */ /* 0x001fc80007f1e0ff */
[----:B-1----:R-:W-:-:S05]  /*17740*/  IADD3.X R3, RZ, R3, RZ, P0, !PT ;  /* 0x00000003ff037210 */ /* 0x002fca00007fe4ff */
        /* <DEDUP_REMOVED lines=16> */
[----:B------:R-:W2:Y:S01]  /*17850*/  SHFL.IDX PT, R9, R9, 0x7, 0x181f ;  /* 0x00f81f0009097f89 */ /* 0x000ea200000e0000 */
[----:B0-----:R-:W-:-:S04]  /*17860*/  IADD3 R2, P0, R2, R5, RZ ;  /* 0x0000000502027210 */ /* 0x001fc80007f1e0ff */
[----:B-1----:R-:W-:-:S05]  /*17870*/  IADD3.X R3, RZ, R3, RZ, P0, !PT ;  /* 0x00000003ff037210 */ /* 0x002fca00007fe4ff */
[----:B------:R-:W-:Y:S04]  /*17880*/  LDGSTS.E.BYPASS.LTC128B.128 [R8+0x1b400], desc[UR38][R2.64], !P4 ;  /* 0x1b40000002087fae */ /* 0x000fe8000e101d66 */
[----:B------:R0:W-:Y:S04]  /*17890*/  LDGSTS.E.BYPASS.LTC128B.128 [R8+0x1f400], desc[UR38][R2.64+0x80], !P3 ;  /* 0x1f40008002087fae */ /* 0x0001e8000d901d66 */
[----:B0-2---:R0:W1:Y:S02]  /*178a0*/  SHFL.IDX PT, R2, R7, 0x7, 0x181f ;  /* 0x00f81f0007027f89 */ /* 0x00506400000e0000 */
.L_x_949:
        /* <DEDUP_REMOVED lines=9> */
.L_x_755:
[----:B------:R-:W-:Y:S02]  /*17940*/  PLOP3.LUT P3, PT, P3, P0, PT, 0xa2, 0x0 ;  /* 0x000000000000781c */ /* 0x000fe40001f61472 */
[----:B------:R-:W-:-:S08]  /*17950*/  @P0 R2UR P3, UR4, R6 ;  /* 0x00000000060402ca */ /* 0x000fd00000060000 */
[----:B------:R-:W-:-:S05]  /*17960*/  @P0 PLOP3.LUT P0, PT, P3, PT, PT, 0x80, 0x0 ;  /* 0x000000000000081c */ /* 0x000fca0001f0f070 */
[----:B------:R-:W-:Y:S01]  /*17970*/  @!P3 SYNCS.ARRIVE.TRANS64.RED.A0T1 RZ, [UR4+0x28830], RZ ;  /* 0x028830ffffffb9a7 */ /* 0x000fe20008200404 */
[----:B------:R-:W-:Y:S07]  /*17980*/  @!P3 ARRIVES.LDGSTSBAR.64.TRANSCNT [UR4+0x28830] ;  /* 0x02883000ff00b9b0 */ /* 0x000fee0008000a84 */
[----:B------:R-:W-:Y:S05]  /*17990*/  @P0 BRA.U.ANY `(.L_x_755) ;  /* 0xfffffffd00e80947 */ /* 0x000fea000393ffff */
[----:B------:R-:W-:Y:S01]  /*179a0*/  NOP ;  /* 0x0000000000007918 */ /* 0x000fe20000000000 */
[----:B-1----:R-:W2:Y:S02]  /*179b0*/  LDL R2, [R1+0x2c] ;  /* 0x00002c0001027983 */ /* 0x002ea40000100800 */
[----:B--2---:R-:W-:-:S13]  /*179c0*/  ISETP.NE.AND P4, PT, R2, 0x3, PT ;  /* 0x000000030200780c */ /* 0x004fda0003f85270 */
[----:B------:R-:W-:Y:S05]  /*179d0*/  @!P4 BRA `(.L_x_756) ;  /* 0x000000000004c947 */ /* 0x000fea0003800000 */
[----:B------:R-:W-:Y:S01]  /*179e0*/  BPT.TRAP 0x1 ;  /* 0x000000040000795c */ /* 0x000fe20000300000 */
.L_x_756:
[----:B------:R1:W-:Y:S01]  /*179f0*/  SYNCS.ARRIVE.TRANS64.A1T0 RZ, [R6+URZ+0x28830], RZ ;  /* 0x028830ff06ff79a7 */ /* 0x0003e2000810003f */
[----:B------:R-:W-:Y:S05]  /*17a00*/  @!P4 BRA `(.L_x_757) ;  /* 0x000000000004c947 */ /* 0x000fea0003800000 */
[----:B------:R-:W-:Y:S01]  /*17a10*/  BPT.TRAP 0x1 ;  /* 0x000000040000795c */ /* 0x000fe20000300000 */
.L_x_757:
[----:B------:R-:W-:Y:S01]  /*17a20*/  SHF.L.U32 R2, R17, 0x1f, RZ ;  /* 0x0000001f11027819 */ /* 0x000fe200000006ff */
[----:B-1----:R-:W-:Y:S01]  /*17a30*/  IMAD R6, R10, 0x8, R22 ;  /* 0x000000080a067824 */ /* 0x002fe200078e0216 */
[----:B------:R-:W-:Y:S03]  /*17a40*/  BSSY B1, `(.L_x_758) ;  /* 0x0000003000017945 */ /* 0x000fe60003800000 */
[----:B------:R-:W1:Y:S02]  /*17a50*/  SYNCS.PHASECHK.TRANS64.TRYWAIT P0, [R6+URZ+0x28860], R2 ;  /* 0x02886002060075a7 */ /* 0x000e64000800017f */
[----:B-1----:R-:W-:Y:S05]  /*17a60*/  @!P0 BRA `(.L_x_759) ;  /* 0x00000058005c8947 */ /* 0x002fea0003800000 */
.L_x_950:
[----:B------:R-:W-:Y:S05]  /*17a70*/  BSYNC B1 ;  /* 0x0000000000017941 */ /* 0x000fea0003800000 */
.L_x_758:
[----:B------:R-:W2:Y:S01]  /*17a80*/  S2R R3, SR_TID.X ;  /* 0x0000000000037919 */ /* 0x000ea20000002100 */
[----:B------:R-:W-:Y:S01]  /*17a90*/  UMOV UR4, 0xffffffff ;  /* 0xffffffff00047882 */ /* 0x000fe20000000000 */
[----:B------:R-:W-:Y:S01]  /*17aa0*/  IMAD R8, R33, -0x80, R37 ;  /* 0xffffff8021087824 */ /* 0x000fe200078e0225 */
[----:B0-----:R-:W-:Y:S02]  /*17ab0*/  LEA R7, R10, R36, 0xe ;  /* 0x000000240a077211 */ /* 0x001fe400078e70ff */
[----:B--2---:R-:W-:-:S04]  /*17ac0*/  LOP3.LUT R3, R3, 0x7f, RZ, 0xc0, !PT ;  /* 0x0000007f03037812 */ /* 0x004fc800078ec0ff */
[----:B------:R-:W-:-:S05]  /*17ad0*/  SHF.R.U32.HI R3, RZ, 0x3, R3 ;  /* 0x00000003ff037819 */ /* 0x000fca0000011603 */
[----:B------:R-:W-:Y:S01]  /*17ae0*/  IMAD.IADD R8, R8, 0x1, -R3 ;  /* 0x0000000108087824 */ /* 0x000fe200078e0a03 */
[----:B------:R-:W-:Y:S06]  /*17af0*/  BRA.DIV UR4, `(.L_x_760) ;  /* 0x0000005a044c7947 */ /* 0x000fec000b800000 */
[----:B-1----:R-:W0:Y:S01]  /*17b00*/  SHFL.IDX PT, R2, R23, RZ, 0x181f ;  /* 0x00181fff17027589 */ /* 0x002e2200000e0000 */
[----:B------:R-:W-:-:S03]  /*17b10*/  LEA R7, R7, R22, 0x1 ;  /* 0x0000001607077211 */ /* 0x000fc600078e08ff */
[----:B------:R-:W1:Y:S04]  /*17b20*/  SHFL.IDX PT, R3, R24, RZ, 0x181f ;  /* 0x00181fff18037589 */ /* 0x000e6800000e0000 */
[----:B------:R-:W-:Y:S01]  /*17b30*/  SHFL.IDX PT, R14, R23, 0x7, 0x181f ;  /* 0x00f81f00170e7f89 */ /* 0x000fe200000e0000 */
[----:B0-----:R-:W-:-:S05]  /*17b40*/  IADD3 R2, P0, R2, R5, RZ ;  /* 0x0000000502027210 */ /* 0x001fca0007f1e0ff */
[----:B-1----:R-:W-:Y:S01]  /*17b50*/  IMAD.X R3, RZ, RZ, R3, P0 ;  /* 0x000000ffff037224 */ /* 0x002fe200000e0603 */
[----:B------:R-:W-:-:S13]  /*17b60*/  ISETP.LT.OR P0, PT, R8, 0x1, P2 ;  /* 0x000000010800780c */ /* 0x000fda0001701670 */
[----:B------:R-:W-:Y:S01]  /*17b70*/  LDGSTS.E.BYPASS.LTC128B.128 [R7+0x400], desc[UR38][R2.64], !P0 ;  /* 0x0040000002077fae */ /* 0x000fe2000c101d66 */
[----:B------:R-:W-:-:S13]  /*17b80*/  ISETP.LT.OR P0, PT, R8, 0x1, P1 ;  /* 0x000000010800780c */ /* 0x000fda0000f01670 */
[----:B------:R0:W-:Y:S04]  /*17b90*/  LDGSTS.E.BYPASS.LTC128B.128 [R7+0x4400], desc[UR38][R2.64+0x80], !P0 ;  /* 0x0440008002077fae */ /* 0x0001e8000c101d66 */
[----:B0-----:R-:W0:Y:S04]  /*17ba0*/  SHFL.IDX PT, R2, R23, 0x1, 0x181f ;  /* 0x00381f0017027f89 */ /* 0x001e2800000e0000 */
[----:B------:R-:W1:Y:S01]  /*17bb0*/  SHFL.IDX PT, R3, R24, 0x1, 0x181f ;  /* 0x00381f0018037f89 */ /* 0x000e6200000e0000 */
        /* <DEDUP_REMOVED lines=16> */
[----:B0-----:R-:W-:-:S04]  /*17cc0*/  IADD3 R2, P0, R2, R5, RZ ;  /* 0x0000000502027210 */ /* 0x001fc80007f1e0ff */
[----:B-1----:R-:W-:Y:S02]  /*17cd0*/  IADD3.X R3, RZ, R3, RZ, P0, !PT ;  /* 0x00000003ff037210 */ /* 0x002fe400007fe4ff */
        /* <DEDUP_REMOVED lines=21> */
[----:B------:R-:W1:Y:S04]  /*17e30*/  SHFL.IDX PT, R3, R24, 0x6, 0x181f ;  /* 0x00d81f0018037f89 */ /* 0x000e6800000e0000 */
[----:B------:R-:W2:Y:S01]  /*17e40*/  SHFL.IDX PT, R24, R24, 0x7, 0x181f ;  /* 0x00f81f0018187f89 */ /* 0x000ea200000e0000 */
[----:B0-----:R-:W-:-:S04]  /*17e50*/  IADD3 R2, P0, R2, R5, RZ ;  /* 0x0000000502027210 */ /* 0x001fc80007f1e0ff */
[----:B-1----:R-:W-:Y:S02]  /*17e60*/  IADD3.X R3, RZ, R3, RZ, P0, !PT ;  /* 0x00000003ff037210 */ /* 0x002fe400007fe4ff */
[----:B------:R-:W-:-:S13]  /*17e70*/  ISETP.LT.OR P0, PT, R8, 0x61, P2 ;  /* 0x000000610800780c */ /* 0x000fda0001701670 */
[----:B------:R1:W-:Y:S01]  /*17e80*/  LDGSTS.E.BYPASS.LTC128B.128 [R7+0x3400], desc[UR38][R2.64], !P0 ;  /* 0x0340000002077fae */ /* 0x0003e2000c101d66 */
[----:B------:R-:W-:-:S13]  /*17e90*/  ISETP.LT.OR P0, PT, R8, 0x61, P1 ;  /* 0x000000610800780c */ /* 0x000fda0000f01670 */
[----:B--2---:R1:W-:Y:S02]  /*17ea0*/  LDGSTS.E.BYPASS.LTC128B.128 [R7+0x7400], desc[UR38][R2.64+0x80], !P0 ;  /* 0x0740008002077fae */ /* 0x0043e4000c101d66 */
.L_x_968:
[----:B01----:R-:W-:Y:S01]  /*17eb0*/  IADD3 R2, P0, R14, R5, RZ ;  /* 0x000000050e027210 */ /* 0x003fe20007f1e0ff */
        /* <DEDUP_REMOVED lines=12> */
[----:B------:R-:W-:Y:S01]  /*17f80*/  ULDC.64 UR4, c[0x0][0x338] ;  /* 0x0000ce0000047ab9 */ /* 0x000fe20000000a00 */
[----:B------:R-:W-:Y:S02]  /*17f90*/  NOP ;  /* 0x0000000000007918 */ /* 0x000fe40000000000 */
[----:B------:R-:W-:Y:S02]  /*17fa0*/  IMAD.IADD R3, R3, 0x1, R5 ;  /* 0x0000000103037824 */ /* 0x000fe400078e0205 */
[----:B------:R-:W-:Y:S02]  /*17fb0*/  IMAD R21, R21, UR4, RZ ;  /* 0x0000000415157c24 */ /* 0x000fe4000f8e02ff */
[----:B------:R-:W-:-:S04]  /*17fc0*/  IMAD.WIDE.U32 R2, R4, UR4, R2 ;  /* 0x0000000404027c25 */ /* 0x000fc8000f8e0002 */
[----:B------:R-:W-:Y:S01]  /*17fd0*/  IMAD R21, R4, UR5, R21 ;  /* 0x0000000504157c24 */ /* 0x000fe2000f8e0215 */
[----:B------:R-:W-:Y:S02]  /*17fe0*/  ULDC.64 UR4, c[0x0][0x330] ;  /* 0x0000cc0000047ab9 */ /* 0x000fe40000000a00 */
[----:B------:R-:W-:Y:S02]  /*17ff0*/  IMAD R5, R35, UR4, RZ ;  /* 0x0000000423057c24 */ /* 0x000fe4000f8e02ff */
[----:B------:R-:W-:Y:S02]  /*18000*/  IADD3 R3, R3, R21, RZ ;  /* 0x0000001503037210 */ /* 0x000fe40007ffe0ff */
[C---:B------:R-:W-:Y:S02]  /*18010*/  IMAD R5, R18.reuse, UR5, R5 ;  /* 0x0000000512057c24 */ /* 0x040fe4000f8e0205 */
[----:B------:R-:W-:Y:S01]  /*18020*/  IMAD.WIDE.U32 R2, R18, UR4, R2 ;  /* 0x0000000412027c25 */ /* 0x000fe2000f8e0002 */
[----:B------:R-:W-:-:S03]  /*18030*/  ULDC.64 UR4, c[0x0][0x318] ;  /* 0x0000c60000047ab9 */ /* 0x000fc60000000a00 */
[----:B------:R-:W-:Y:S01]  /*18040*/  IMAD.IADD R3, R5, 0x1, R3 ;  /* 0x0000000105037824 */ /* 0x000fe200078e0203 */
[----:B------:R-:W-:-:S04]  /*18050*/  LEA R23, P0, R2, UR4, 0x1 ;  /* 0x0000000402177c11 */ /* 0x000fc8000f8008ff */
[----:B------:R-:W-:Y:S02]  /*18060*/  LEA.HI.X R24, R2, UR5, R3, 0x1, P0 ;  /* 0x0000000502187c11 */ /* 0x000fe400080f0c03 */
[----:B------:R-:W-:-:S13]  /*18070*/  PLOP3.LUT P0, PT, PT, PT, PT, 0x80, 0x0 ;  /* 0x000000000000781c */ /* 0x000fda0003f0f070 */
.L_x_761:
        /* <DEDUP_REMOVED lines=11> */
.L_x_762:
[C---:B------:R-:W-:Y:S01]  /*18130*/  ISETP.GT.AND P0, PT, R26.reuse, RZ, PT ;  /* 0x000000ff1a00720c */ /* 0x040fe20003f04270 */
[----:B------:R0:W-:Y:S01]  /*18140*/  SYNCS.ARRIVE.TRANS64.A1T0 RZ, [R6+URZ+0x28850], RZ ;  /* 0x028850ff06ff79a7 */ /* 0x0001e2000810003f */
[----:B------:R-:W-:Y:S01]  /*18150*/  MOV R17, R28 ;  /* 0x0000001c00117202 */ /* 0x000fe20000000f00 */
[----:B------:R-:W-:Y:S02]  /*18160*/  IMAD.MOV.U32 R10, RZ, RZ, R25 ;  /* 0x000000ffff0a7224 */ /* 0x000fe400078e0019 */
[----:B------:R-:W-:Y:S02]  /*18170*/  IMAD.MOV.U32 R33, RZ, RZ, R26 ;  /* 0x000000ffff217224 */ /* 0x000fe400078e001a */
[----:B0-----:R-:W-:-:S06]  /*18180*/  VIADD R6, R26, 0xffffffff ;  /* 0xffffffff1a067836 */ /* 0x001fcc0000000000 */
[----:B------:R-:W-:Y:S05]  /*18190*/  @P0 BRA `(.L_x_763) ;  /* 0xffffffec00ec0947 */ /* 0x000fea000383ffff */
.L_x_750:
[----:B------:R-:W-:Y:S05]  /*181a0*/  BSYNC B0 ;  /* 0x0000000000007941 */ /* 0x000fea0003800000 */
.L_x_749:
        /* <DEDUP_REMOVED lines=17> */
.L_x_765:
[----:B------:R-:W-:Y:S05]  /*182c0*/  BSYNC B0 ;  /* 0x0000000000007941 */ /* 0x000fea0003800000 */
.L_x_764:
[----:B------:R-:W3:Y:S02]  /*182d0*/  LDL R0, [R1+0x2c] ;  /* 0x00002c0001007983 */ /* 0x000ee40000100800 */
[----:B---3--:R-:W-:-:S13]  /*182e0*/  ISETP.NE.AND P0, PT, R0, 0x3, PT ;  /* 0x000000030000780c */ /* 0x008fda0003f05270 */
[----:B------:R-:W-:Y:S05]  /*182f0*/  @!P0 BRA `(.L_x_766) ;  /* 0x0000000000048947 */ /* 0x000fea0003800000 */
[----:B------:R-:W-:Y:S01]  /*18300*/  BPT.TRAP 0x1 ;  /* 0x000000040000795c */ /* 0x000fe20000300000 */
.L_x_766:
[----:B------:R-:W-:Y:S01]  /*18310*/  LEA R0, R25, R22, 0x3 ;  /* 0x0000001619007211 */ /* 0x000fe200078e18ff */
[----:B------:R-:W-:Y:S01]  /*18320*/  BSSY B0, `(.L_x_767) ;  /* 0x0000005000007945 */ /* 0x000fe20003800000 */
[----:B0-----:R-:W-:Y:S01]  /*18330*/  SHF.L.U32 R3, R28, 0x1f, RZ ;  /* 0x0000001f1c037819 */ /* 0x001fe200000006ff */
[----:B------:R-:W-:-:S03]  /*18340*/  IMAD R6, R26, -0x80, R37 ;  /* 0xffffff801a067824 */ /* 0x000fc600078e0225 */
[----:B------:R-:W0:Y:S02]  /*18350*/  SYNCS.PHASECHK.TRANS64.TRYWAIT P0, [R0+URZ+0x28860], R3 ;  /* 0x02886003000075a7 */ /* 0x000e24000800017f */
[----:B0-----:R-:W-:Y:S05]  /*18360*/  @!P0 BRA `(.L_x_768) ;  /* 0x0000005800b88947 */ /* 0x001fea0003800000 */
.L_x_969:
[----:B------:R-:W-:Y:S05]  /*18370*/  BSYNC B0 ;  /* 0x0000000000007941 */ /* 0x000fea0003800000 */
.L_x_767:
        /* <DEDUP_REMOVED lines=9> */
[----:B------:R-:W-:Y:S01]  /*18410*/  SHF.L.U32 R5, R31, 0x1, RZ ;  /* 0x000000011f057819 */ /* 0x000fe200000006ff */
[----:B------:R-:W-:Y:S01]  /*18420*/  IMAD R4, R9, 0x2, R22 ;  /* 0x0000000209047824 */ /* 0x000fe200078e0216 */
[----:B0-----:R-:W0:Y:S01]  /*18430*/  SHFL.IDX PT, R3, R24, RZ, 0x181f ;  /* 0x00181fff18037589 */ /* 0x001e2200000e0000 */
[----:B------:R-:W-:Y:S02]  /*18440*/  ISETP.GE.AND P1, PT, R31, UR4, PT ;  /* 0x000000041f007c0c */ /* 0x000fe4000bf26270 */
[----:B------:R-:W-:Y:S01]  /*18450*/  ISETP.GE.AND P0, PT, R30, UR4, PT ;  /* 0x000000041e007c0c */ /* 0x000fe2000bf06270 */
[----:B------:R-:W2:Y:S01]  /*18460*/  SHFL.IDX PT, R10, R23, 0x1, 0x181f ;  /* 0x00381f00170a7f89 */ /* 0x000ea200000e0000 */
[C---:B------:R-:W-:Y:S02]  /*18470*/  ISETP.LT.OR P2, PT, R6.reuse, 0x1, P1 ;  /* 0x000000010600780c */ /* 0x040fe40000f41670 */
[----:B------:R-:W-:Y:S01]  /*18480*/  ISETP.LT.OR P3, PT, R6, 0x1, P0 ;  /* 0x000000010600780c */ /* 0x000fe20000761670 */
[----:B------:R-:W3:Y:S04]  /*18490*/  SHFL.IDX PT, R7, R24, 0x1, 0x181f ;  /* 0x00381f0018077f89 */ /* 0x000ee800000e0000 */
[----:B------:R-:W-:Y:S01]  /*184a0*/  SHFL.IDX PT, R8, R24, 0x2, 0x181f ;  /* 0x00581f0018087f89 */ /* 0x000fe200000e0000 */
[----:B-1----:R-:W-:-:S03]  /*184b0*/  IADD3 R2, P4, R14, R5, RZ ;  /* 0x000000050e027210 */ /* 0x002fc60007f9e0ff */
[----:B------:R-:W1:Y:S02]  /*184c0*/  SHFL.IDX PT, R14, R23, 0x2, 0x181f ;  /* 0x00581f00170e7f89 */ /* 0x000e6400000e0000 */
[----:B0-----:R-:W-:-:S05]  /*184d0*/  IMAD.X R3, RZ, RZ, R3, P4 ;  /* 0x000000ffff037224 */ /* 0x001fca00020e0603 */
[----:B------:R-:W-:Y:S01]  /*184e0*/  LDGSTS.E.BYPASS.LTC128B.128 [R4+0x400], desc[UR38][R2.64], !P2 ;  /* 0x0040000002047fae */ /* 0x000fe2000d101d66 */
[----:B------:R-:W-:-:S03]  /*184f0*/  ISETP.LT.OR P2, PT, R6, 0x11, P1 ;  /* 0x000000110600780c */ /* 0x000fc60000f41670 */
[----:B------:R2:W-:Y:S01]  /*18500*/  LDGSTS.E.BYPASS.LTC128B.128 [R4+0x4400], desc[UR38][R2.64+0x80], !P3 ;  /* 0x0440008002047fae */ /* 0x0005e2000d901d66 */
[----:B------:R-:W-:Y:S02]  /*18510*/  ISETP.LT.OR P3, PT, R6, 0x11, P0 ;  /* 0x000000110600780c */ /* 0x000fe40000761670 */
[----:B--2---:R-:W-:Y:S02]  /*18520*/  IADD3 R2, P4, R10, R5, RZ ;  /* 0x000000050a027210 */ /* 0x004fe40007f9e0ff */
[----:B------:R-:W-:Y:S02]  /*18530*/  SHFL.IDX PT, R10, R23, 0x4, 0x181f ;  /* 0x00981f00170a7f89 */ /* 0x000fe400000e0000 */
[----:B---3--:R-:W-:Y:S02]  /*18540*/  IADD3.X R3, RZ, R7, RZ, P4, !PT ;  /* 0x00000007ff037210 */ /* 0x008fe400027fe4ff */
        /* <DEDUP_REMOVED lines=22> */
[----:B------:R-:W3:Y:S02]  /*186b0*/  SHFL.IDX PT, R10, R23, 0x6, 0x181f ;  /* 0x00d81f00170a7f89 */ /* 0x000ee400000e0000 */
[----:B-1----:R-:W-:Y:S02]  /*186c0*/  IADD3.X R3, RZ, R8, RZ, P4, !PT ;  /* 0x00000008ff037210 */ /* 0x002fe400027fe4ff */
        /* <DEDUP_REMOVED lines=17> */
.L_x_987:
[C---:B------:R-:W-:Y:S02]  /*187e0*/  ISETP.LT.OR P1, PT, R6.reuse, 0x71, P1 ;  /* 0x000000710600780c */ /* 0x040fe40000f21670 */
[----:B------:R-:W-:Y:S02]  /*187f0*/  ISETP.LT.OR P0, PT, R6, 0x71, P0 ;  /* 0x000000710600780c */ /* 0x000fe40000701670 */
[----:B-1----:R-:W-:-:S04]  /*18800*/  IADD3 R2, P2, R14, R5, RZ ;  /* 0x000000050e027210 */ /* 0x002fc80007f5e0ff */
[----:B------:R-:W-:-:S05]  /*18810*/  IADD3.X R3, RZ, R24, RZ, P2, !PT ;  /* 0x00000018ff037210 */ /* 0x000fca00017fe4ff */
[----:B------:R-:W-:Y:S01]  /*18820*/  @!PT LDS RZ, [RZ] ;  /* 0x00000000fffff984 */ /* 0x000fe20000000800 */
[----:B------:R-:W-:Y:S01]  /*18830*/  @!PT LDS RZ, [RZ] ;  /* 0x00000000fffff984 */ /* 0x000fe20000000800 */
[----:B------:R-:W-:Y:S01]  /*18840*/  @!PT LDS RZ, [RZ] ;  /* 0x00000000fffff984 */ /* 0x000fe20000000800 */
[----:B------:R0:W-:Y:S04]  /*18850*/  LDGSTS.E.BYPASS.LTC128B.128 [R4+0x3c00], desc[UR38][R2.64], !P1 ;  /* 0x03c0000002047fae */ /* 0x0001e8000c901d66 */
[----:B------:R0:W-:Y:S01]  /*18860*/  LDGSTS.E.BYPASS.LTC128B.128 [R4+0x7c00], desc[UR38][R2.64+0x80], !P0 ;  /* 0x07c0008002047fae */ /* 0x0001e2000c101d66 */
[----:B------:R-:W-:Y:S01]  /*18870*/  PLOP3.LUT P0, PT, PT, PT, PT, 0x80, 0x0 ;  /* 0x000000000000781c */ /* 0x000fe20003f0f070 */
[----:B------:R-:W-:-:S12]  /*18880*/  NOP ;  /* 0x0000000000007918 */ /* 0x000fd80000000000 */
.L_x_770:
[----:B------:R-:W-:Y:S02]  /*18890*/  PLOP3.LUT P1, PT, P1, P0, PT, 0xa2, 0x0 ;  /* 0x000000000000781c */ /* 0x000fe40000f21472 */
[----:B------:R-:W-:-:S08]  /*188a0*/  @P0 R2UR P1, UR4, R0 ;  /* 0x00000000000402ca */ /* 0x000fd00000020000 */
[----:B------:R-:W-:-:S05]  /*188b0*/  @P0 PLOP3.LUT P0, PT, P1, PT, PT, 0x80, 0x0 ;  /* 0x000000000000081c */ /* 0x000fca0000f0f070 */
[----:B------:R-:W-:Y:S01]  /*188c0*/  @!P1 SYNCS.ARRIVE.TRANS64.RED.A0T1 RZ, [UR4+0x28850], RZ ;  /* 0x028850ffffff99a7 */ /* 0x000fe20008200404 */
[----:B------:R-:W-:Y:S07]  /*188d0*/  @!P1 ARRIVES.LDGSTSBAR.64.TRANSCNT [UR4+0x28850] ;  /* 0x02885000ff0099b0 */ /* 0x000fee0008000a84 */
[----:B------:R-:W-:Y:S05]  /*188e0*/  @P0 BRA.U.ANY `(.L_x_770) ;  /* 0xfffffffd00e80947 */ /* 0x000fea000393ffff */
[----:B------:R-:W-:Y:S01]  /*188f0*/  NOP ;  /* 0x0000000000007918 */ /* 0x000fe20000000000 */
[----:B0-----:R-:W2:Y:S02]  /*18900*/  LDL R2, [R1+0x2c] ;  /* 0x00002c0001027983 */ /* 0x001ea40000100800 */
[----:B--2---:R-:W-:-:S13]  /*18910*/  ISETP.NE.AND P2, PT, R2, 0x3, PT ;  /* 0x000000030200780c */ /* 0x004fda0003f45270 */
[----:B------:R-:W-:Y:S05]  /*18920*/  @!P2 BRA `(.L_x_771) ;  /* 0x000000000004a947 */ /* 0x000fea0003800000 */
[----:B------:R-:W-:Y:S01]  /*18930*/  BPT.TRAP 0x1 ;  /* 0x000000040000795c */ /* 0x000fe20000300000 */
.L_x_771:
[----:B------:R0:W-:Y:S01]  /*18940*/  SYNCS.ARRIVE.TRANS64.A1T0 RZ, [R0+URZ+0x28850], RZ ;  /* 0x028850ff00ff79a7 */ /* 0x0001e2000810003f */
[----:B------:R-:W-:-:S05]  /*18950*/  VIADD R25, R25, 0x1 ;  /* 0x0000000119197836 */ /* 0x000fca0000000000 */
[----:B------:R-:W-:-:S04]  /*18960*/  ISETP.NE.AND P0, PT, R25, 0x2, PT ;  /* 0x000000021900780c */ /* 0x000fc80003f05270 */
[----:B------:R-:W-:Y:S02]  /*18970*/  SEL R3, RZ, 0x1, P0 ;  /* 0x00000001ff037807 */ /* 0x000fe40000000000 */
[----:B------:R-:W-:Y:S02]  /*18980*/  SEL R25, R25, RZ, P0 ;  /* 0x000000ff19197207 */ /* 0x000fe40000000000 */
[----:B0-----:R-:W-:-:S07]  /*18990*/  LOP3.LUT R28, R28, R3, RZ, 0x3c, !PT ;  /* 0x000000031c1c7212 */ /* 0x001fce00078e3cff */
.L_x_728:
[----:B------:R-:W-:Y:S05]  /*189a0*/  BSYNC B7 ;  /* 0x0000000000077941 */ /* 0x000fea0003800000 */
.L_x_726:
[----:B------:R-:W-:-:S13]  /*189b0*/  LOP3.LUT P0, RZ, R32, 0x8, RZ, 0xc0, !PT ;  /* 0x0000000820ff7812 */ /* 0x000fda000780c0ff */
[----:B------:R-:W-:Y:S05]  /*189c0*/  @!P0 BRA `(.L_x_772) ;  /* 0x0000000000248947 */ /* 0x000fea0003800000 */
[----:B------:R-:W-:Y:S05]  /*189d0*/  WARPSYNC.ALL ;  /* 0x0000000000007948 */ /* 0x000fea0003800000 */
[----:B------:R-:W1:Y:S08]  /*189e0*/  S2UR UR5, SR_CgaCtaId ;  /* 0x00000000000579c3 */ /* 0x000e700000008800 */
[----:B------:R-:W-:Y:S06]  /*189f0*/  BAR.SYNC.DEFER_BLOCKING 0x5, 0x180 ;  /* 0x0146000000007b1d */ /* 0x000fec0000010000 */
[----:B------:R-:W-:-:S02]  /*18a00*/  UMOV UR4, 0x400 ;  /* 0x0000040000047882 */ /* 0x000fc40000000000 */
[----:B-1----:R-:W-:-:S06]  /*18a10*/  ULEA UR4, UR5, UR4, 0x18 ;  /* 0x0000000405047291 */ /* 0x002fcc000f8ec03f */
[----:B0-----:R-:W-:-:S05]  /*18a20*/  IMAD.U32 R22, RZ, RZ, UR4 ;  /* 0x00000004ff167e24 */ /* 0x001fca000f8e00ff */
[----:B------:R2:W3:Y:S01]  /*18a30*/  LDS.128 R16, [R22+0x288d0] ;  /* 0x0288d00016107984 */ /* 0x0004e20000000c00 */
[----:B------:R-:W-:Y:S06]  /*18a40*/  BAR.ARV 0x4, 0x180 ;  /* 0x0106000000007b1d */ /* 0x000fec0000002000 */
[----:B------:R-:W-:Y:S05]  /*18a50*/  BRA `(.L_x_773) ;  /* 0x0000000800407947 */ /* 0x000fea0003800000 */
.L_x_772:
[----:B------:R-:W1:Y:S01]  /*18a60*/  S2R R8, SR_TID.X ;  /* 0x0000000000087919 */ /* 0x000e620000002100 */
[----:B------:R-:W-:Y:S01]  /*18a70*/  UMOV UR4, 0xffffffff ;  /* 0xffffffff00047882 */ /* 0x000fe20000000000 */
[----:B-1----:R-:W-:-:S04]  /*18a80*/  LOP3.LUT R8, R8, 0x1f, RZ, 0xc0, !PT ;  /* 0x0000001f08087812 */ /* 0x002fc800078ec0ff */
[----:B------:R-:W-:Y:S01]  /*18a90*/  ISETP.NE.AND P0, PT, R8, 0x1f, PT ;  /* 0x0000001f0800780c */ /* 0x000fe20003f05270 */
[----:B------:R-:W-:-:S12]  /*18aa0*/  BRA.DIV UR4, `(.L_x_774) ;  /* 0x0000005e04787947 */ /* 0x000fd8000b800000 */
[----:B0-----:R-:W-:Y:S01]  /*18ab0*/  IADD3 R5, R19, R8, RZ ;  /* 0x0000000813057210 */ /* 0x001fe20007ffe0ff */
[----:B------:R-:W-:-:S03]  /*18ac0*/  ULDC UR4, c[0x0][0xc3c] ;  /* 0x00030f0000047ab9 */ /* 0x000fc60000000800 */
[----:B------:R-:W-:-:S13]  /*18ad0*/  ISETP.GE.OR P1, PT, R5, UR4, !P0 ;  /* 0x0000000405007c0c */ /* 0x000fda000c726670 */
[----:B------:R-:W0:Y:S02]  /*18ae0*/  @!P1 LDC.64 R2, c[0x0][0xc80] ;  /* 0x00032000ff029b82 */ /* 0x000e240000000a00 */
[----:B0-----:R-:W-:-:S06]  /*18af0*/  @!P1 IMAD.WIDE R2, R5, 0x4, R2 ;  /* 0x0000000405029825 */ /* 0x001fcc00078e0202 */
        /* <DEDUP_REMOVED lines=9> */
[----:B------:R-:W0:Y:S02]  /*18b90*/  SHFL.UP PT, R14, R4, 0x1, RZ ;  /* 0x04200000040e7989 */ /* 0x000e2400000e00ff */
[----:B0-----:R-:W-:-:S04]  /*18ba0*/  SEL R5, R14, RZ, P1 ;  /* 0x000000ff0e057207 */ /* 0x001fc80000800000 */
[----:B------:R-:W-:Y:S02]  /*18bb0*/  IADD3 R6, R4, R5, RZ ;  /* 0x0000000504067210 */ /* 0x000fe40007ffe0ff */
[----:B------:R-:W-:Y:S04]  /*18bc0*/  SHFL.IDX PT, R5, R16, RZ, 0x1f ;  /* 0x00001fff10057589 */ /* 0x000fe800000e0000 */
        /* <DEDUP_REMOVED lines=12> */
[----:B------:R0:W1:Y:S02]  /*18c90*/  SHFL.IDX PT, R14, R2, 0x1f, 0x1f ;  /* 0x03e01f00020e7f89 */ /* 0x00006400000e0000 */
.L_x_997:
[----:B------:R-:W-:Y:S02]  /*18ca0*/  ULDC UR4, c[0x0][0xc38] ;  /* 0x00030e0000047ab9 */ /* 0x000fe40000000800 */
[----:B------:R-:W-:-:S04]  /*18cb0*/  IMAD.U32 R7, RZ, RZ, UR4 ;  /* 0x00000004ff077e24 */ /* 0x000fc8000f8e00ff */
[----:B-1----:R-:W-:-:S05]  /*18cc0*/  IMAD R3, R14, R7, RZ ;  /* 0x000000070e037224 */ /* 0x002fca00078e02ff */
[----:B------:R-:W-:-:S04]  /*18cd0*/  IADD3 R6, R0, R3, RZ ;  /* 0x0000000300067210 */ /* 0x000fc80007ffe0ff */
[----:B------:R-:W-:-:S13]  /*18ce0*/  ISETP.GT.AND P6, PT, R6, R5, PT ;  /* 0x000000050600720c */ /* 0x000fda0003fc4270 */
[----:B------:R-:W-:Y:S05]  /*18cf0*/  @P6 BRA `(.L_x_775) ;  /* 0x00000000009c6947 */ /* 0x000fea0003800000 */
.L_x_780:
[----:B------:R-:W1:Y:S01]  /*18d00*/  LDC R0, c[0x0][0xc3c] ;  /* 0x00030f00ff007b82 */ /* 0x000e620000000800 */
[----:B------:R-:W-:-:S05]  /*18d10*/  VIADD R19, R19, 0x1f ;  /* 0x0000001f13137836 */ /* 0x000fca0000000000 */
[----:B-1----:R-:W-:-:S13]  /*18d20*/  ISETP.GE.AND P6, PT, R19, R0, PT ;  /* 0x000000001300720c */ /* 0x002fda0003fc6270 */
[----:B------:R-:W-:Y:S05]  /*18d30*/  @P6 BRA `(.L_x_776) ;  /* 0x0000000400446947 */ /* 0x000fea0003800000 */
[----:B0-----:R-:W0:Y:S01]  /*18d40*/  S2R R2, SR_TID.X ;  /* 0x0000000000027919 */ /* 0x001e220000002100 */
[----:B------:R-:W-:Y:S01]  /*18d50*/  BSSY B0, `(.L_x_777) ;  /* 0x0000009000007945 */ /* 0x000fe20003800000 */
[----:B------:R-:W-:Y:S02]  /*18d60*/  MOV R4, RZ ;  /* 0x000000ff00047202 */ /* 0x000fe40000000f00 */
[----:B0-----:R-:W-:-:S05]  /*18d70*/  LOP3.LUT R2, R2, 0x1f, RZ, 0xc0, !PT ;  /* 0x0000001f02027812 */ /* 0x001fca00078ec0ff */
[----:B------:R-:W-:-:S05]  /*18d80*/  IMAD.IADD R7, R19, 0x1, R2 ;  /* 0x0000000113077824 */ /* 0x000fca00078e0202 */
[----:B------:R-:W-:-:S13]  /*18d90*/  ISETP.GE.OR P6, PT, R7, R0, !P0 ;  /* 0x000000000700720c */ /* 0x000fda00047c6670 */
[----:B------:R-:W-:Y:S05]  /*18da0*/  @P6 BRA `(.L_x_778) ;  /* 0x00000000000c6947 */ /* 0x000fea0003800000 */
[----:B------:R-:W0:Y:S02]  /*18db0*/  LDC.64 R2, c[0x0][0xc80] ;  /* 0x00032000ff027b82 */ /* 0x000e240000000a00 */
[----:B0-----:R-:W-:-:S05]  /*18dc0*/  IMAD.WIDE R2, R7, 0x4, R2 ;  /* 0x0000000407027825 */ /* 0x001fca00078e0202 */
[----:B------:R0:W5:Y:S02]  /*18dd0*/  LDG.E R4, desc[UR38][R2.64] ;  /* 0x0000002602047981 */ /* 0x000164000c1e1900 */
.L_x_778:
[----:B------:R-:W-:Y:S05]  /*18de0*/  BSYNC B0 ;  /* 0x0000000000007941 */ /* 0x000fea0003800000 */
.L_x_777:
[----:B------:R-:W-:-:S03]  /*18df0*/  UMOV UR4, 0xffffffff ;  /* 0xffffffff00047882 */ /* 0x000fc60000000000 */
[----:B------:R-:W-:Y:S05]  /*18e00*/  BRA.DIV UR4, `(.L_x_779) ;  /* 0x0000005e04c47947 */ /* 0x000fea000b800000 */
[----:B-----5:R-:W1:Y:S02]  /*18e10*/  SHFL.UP PT, R14, R4, 0x1, RZ ;  /* 0x04200000040e7989 */ /* 0x020e6400000e00ff */
[----:B-1----:R-:W-:-:S05]  /*18e20*/  SEL R13, R14, RZ, P1 ;  /* 0x000000ff0e0d7207 */ /* 0x002fca0000800000 */
[----:B------:R-:W-:-:S05]  /*18e30*/  IMAD.IADD R13, R4, 0x1, R13 ;  /* 0x00000001040d7824 */ /* 0x000fca00078e020d */
[----:B------:R-:W1:Y:S02]  /*18e40*/  SHFL.UP PT, R14, R13, 0x2, RZ ;  /* 0x044000000d0e7989 */ /* 0x000e6400000e00ff */
[----:B-1----:R-:W-:-:S05]  /*18e50*/  SEL R0, R14, RZ, P2 ;  /* 0x000000ff0e007207 */ /* 0x002fca0001000000 */
[----:B------:R-:W-:-:S05]  /*18e60*/  IMAD.IADD R0, R13, 0x1, R0 ;  /* 0x000000010d007824 */ /* 0x000fca00078e0200 */
[----:B------:R-:W0:Y:S02]  /*18e70*/  SHFL.UP PT, R14, R0, 0x4, RZ ;  /* 0x04800000000e7989 */ /* 0x000e2400000e00ff */
        /* <DEDUP_REMOVED lines=8> */
[----:B------:R0:W1:Y:S02]  /*18f00*/  SHFL.IDX PT, R14, R2, 0x1f, 0x1f ;  /* 0x03e01f00020e7f89 */ /* 0x00006400000e0000 */
.L_x_1005:
[----:B------:R-:W-:Y:S02]  /*18f10*/  ULDC UR4, c[0x0][0xc38] ;  /* 0x00030e0000047ab9 */ /* 0x000fe40000000800 */
[----:B------:R-:W-:-:S05]  /*18f20*/  MOV R7, UR4 ;  /* 0x0000000400077c02 */ /* 0x000fca0008000f00 */
[----:B-1----:R-:W-:-:S04]  /*18f30*/  IMAD R3, R14, R7, RZ ;  /* 0x000000070e037224 */ /* 0x002fc800078e02ff */
[----:B------:R-:W-:-:S05]  /*18f40*/  IMAD.IADD R6, R3, 0x1, R6 ;  /* 0x0000000103067824 */ /* 0x000fca00078e0206 */
[----:B------:R-:W-:-:S13]  /*18f50*/  ISETP.GT.AND P6, PT, R6, R5, PT ;  /* 0x000000050600720c */ /* 0x000fda0003fc4270 */
[----:B------:R-:W-:Y:S05]  /*18f60*/  @!P6 BRA `(.L_x_780) ;  /* 0xfffffffc0064e947 */ /* 0x000fea000383ffff */
.L_x_775:
[----:B------:R-:W-:Y:S01]  /*18f70*/  IMAD.IADD R6, R6, 0x1, -R3 ;  /* 0x0000000106067824 */ /* 0x000fe200078e0a03 */
[----:B------:R-:W-:-:S03]  /*18f80*/  UMOV UR4, 0xffffffff ;  /* 0xffffffff00047882 */ /* 0x000fc60000000000 */
[----:B------:R-:W-:-:S05]  /*18f90*/  IMAD R0, R2, R7, R6 ;  /* 0x0000000702007224 */ /* 0x000fca00078e0206 */
[----:B------:R-:W-:Y:S01]  /*18fa0*/  ISETP.GT.AND P6, PT, R0, R5, PT ;  /* 0x000000050000720c */ /* 0x000fe20003fc4270 */
[----:B------:R-:W-:-:S12]  /*18fb0*/  BRA.DIV UR4, `(.L_x_781) ;  /* 0x0000006204147947 */ /* 0x000fd8000b800000 */
[----:B------:R-:W-:-:S04]  /*18fc0*/  VOTE.ANY R3, PT, !P6 ;  /* 0x0000000000037806 */ /* 0x000fc800070e0100 */
[----:B------:R-:W1:Y:S02]  /*18fd0*/  POPC R0, R3 ;  /* 0x0000000300007309 */ /* 0x000e640000000000 */
[----:B-1----:R1:W2:Y:S02]  /*18fe0*/  SHFL.IDX PT, R4, R4, R0, 0x1f ;  /* 0x00001f0004047589 */ /* 0x0022a400000e0000 */
.L_x_1009:
[----:B------:R-:W-:Y:S02]  /*18ff0*/  ISETP.NE.AND P0, PT, R3, RZ, PT ;  /* 0x000000ff0300720c */ /* 0x000fe40003f05270 */
[----:B------:R-:W-:-:S11]  /*19000*/  MOV R14, RZ ;  /* 0x000000ff000e7202 */ /* 0x000fd60000000f00 */
[----:B------:R-:W-:Y:S05]  /*19010*/  @!P0 BRA `(.L_x_782) ;  /* 0x0000000000108947 */ /* 0x000fea0003800000 */
[----:B------:R-:W-:Y:S01]  /*19020*/  UMOV UR4, 0xffffffff ;  /* 0xffffffff00047882 */ /* 0x000fe20000000000 */
[----:B------:R-:W-:Y:S02]  /*19030*/  VIADD R12, R0, 0xffffffff ;  /* 0xffffffff000c7836 */ /* 0x000fe40000000000 */
[----:B------:R-:W-:Y:S05]  /*19040*/  BRA.DIV UR4, `(.L_x_783) ;  /* 0x0000006204387947 */ /* 0x000fea000b800000 */
[----:B------:R3:W4:Y:S02]  /*19050*/  SHFL.IDX PT, R14, R2, R12, 0x1f ;  /* 0x00001f0c020e7589 */ /* 0x00072400000e0000 */
.L_x_782:
[----:B--2---:R-:W-:Y:S01]  /*19060*/  IABS R8, R4 ;  /* 0x0000000400087213 */ /* 0x004fe20000000000 */
[----:B----4-:R-:W-:Y:S01]  /*19070*/  IMAD R16, R14, R7, R6 ;  /* 0x000000070e107224 */ /* 0x010fe200078e0206 */
[----:B------:R-:W-:Y:S02]  /*19080*/  IADD3 R19, R0, R19, RZ ;  /* 0x0000001300137210 */ /* 0x000fe40007ffe0ff */
[----:B------:R-:W2:Y:S08]  /*19090*/  I2F.RP R9, R8 ;  /* 0x0000000800097306 */ /* 0x000eb00000209400 */
[----:B--2---:R-:W0:Y:S02]  /*190a0*/  MUFU.RCP R9, R9 ;  /* 0x0000000900097308 */ /* 0x004e240000001000 */
[----:B0--3--:R-:W-:-:S06]  /*190b0*/  VIADD R2, R9, 0xffffffe ;  /* 0x0ffffffe09027836 */ /* 0x009fcc0000000000 */
[----:B------:R0:W2:Y:S02]  /*190c0*/  F2I.FTZ.U32.TRUNC.NTZ R3, R2 ;  /* 0x0000000200037305 */ /* 0x0000a4000021f000 */
[----:B0-----:R-:W-:Y:S01]  /*190d0*/  IMAD.MOV.U32 R2, RZ, RZ, RZ ;  /* 0x000000ffff027224 */ /* 0x001fe200078e00ff */
[----:B--2---:R-:W-:-:S05]  /*190e0*/  IADD3 R7, RZ, -R3, RZ ;  /* 0x80000003ff077210 */ /* 0x004fca0007ffe0ff */
[----:B------:R-:W-:-:S04]  /*190f0*/  IMAD R7, R7, R8, RZ ;  /* 0x0000000807077224 */ /* 0x000fc800078e02ff */
[----:B------:R-:W-:-:S04]  /*19100*/  IMAD.HI.U32 R3, R3, R7, R2 ;  /* 0x0000000703037227 */ /* 0x000fc800078e0002 */
[----:B------:R-:W-:Y:S01]  /*19110*/  IMAD.IADD R7, R5, 0x1, -R16 ;  /* 0x0000000105077824 */ /* 0x000fe200078e0a10 */
[----:B------:R-:W-:-:S04]  /*19120*/  IABS R5, R4 ;  /* 0x0000000400057213 */ /* 0x000fc80000000000 */
[----:B------:R-:W-:Y:S02]  /*19130*/  IABS R2, R7 ;  /* 0x0000000700027213 */ /* 0x000fe40000000000 */
[----:B------:R-:W-:-:S03]  /*19140*/  IADD3 R5, RZ, -R5, RZ ;  /* 0x80000005ff057210 */ /* 0x000fc60007ffe0ff */
[----:B------:R-:W-:-:S04]  /*19150*/  IMAD.HI.U32 R3, R3, R2, RZ ;  /* 0x0000000203037227 */ /* 0x000fc800078e00ff */
[----:B------:R-:W-:Y:S01]  /*19160*/  IMAD R5, R3, R5, R2 ;  /* 0x0000000503057224 */ /* 0x000fe200078e0202 */
[----:B------:R-:W-:-:S04]  /*19170*/  LOP3.LUT R2, R7, R4, RZ, 0x3c, !PT ;  /* 0x0000000407027212 */ /* 0x000fc800078e3cff */
[----:B------:R-:W-:Y:S02]  /*19180*/  ISETP.GT.U32.AND P1, PT, R8, R5, PT ;  /* 0x000000050800720c */ /* 0x000fe40003f24070 */
[----:B------:R-:W-:-:S11]  /*19190*/  ISETP.GE.AND P2, PT, R2, RZ, PT ;  /* 0x000000ff0200720c */ /* 0x000fd60003f46270 */
[----:B------:R-:W-:Y:S02]  /*191a0*/  @!P1 IMAD.IADD R5, R5, 0x1, -R8 ;  /* 0x0000000105059824 */ /* 0x000fe400078e0a08 */
[----:B------:R-:W-:Y:S01]  /*191b0*/  @!P1 VIADD R3, R3, 0x1 ;  /* 0x0000000103039836 */ /* 0x000fe20000000000 */
[----:B------:R-:W-:Y:S02]  /*191c0*/  ISETP.NE.AND P1, PT, R4, RZ, PT ;  /* 0x000000ff0400720c */ /* 0x000fe40003f25270 */
[----:B------:R-:W-:-:S13]  /*191d0*/  ISETP.GE.U32.AND P0, PT, R5, R8, PT ;  /* 0x000000080500720c */ /* 0x000fda0003f06070 */
[----:B------:R-:W-:-:S05]  /*191e0*/  @P0 IADD3 R3, R3, 0x1, RZ ;  /* 0x0000000103030810 */ /* 0x000fca0007ffe0ff */
[----:B------:R-:W-:Y:S01]  /*191f0*/  @!P2 IMAD.MOV R3, RZ, RZ, -R3 ;  /* 0x000000ffff03a224 */ /* 0x000fe200078e0a03 */
[----:B------:R-:W-:-:S05]  /*19200*/  @!P1 LOP3.LUT R3, RZ, R4, RZ, 0x33, !PT ;  /* 0x00000004ff039212 */ /* 0x000fca00078e33ff */
[--C-:B------:R-:W-:Y:S02]  /*19210*/  IMAD.MOV R17, RZ, RZ, -R3.reuse ;  /* 0x000000ffff117224 */ /* 0x100fe400078e0a03 */
[----:B------:R-:W-:Y:S02]  /*19220*/  IMAD.MOV.U32 R18, RZ, RZ, R3 ;  /* 0x000000ffff127224 */ /* 0x000fe400078e0003 */
[----:B------:R-:W-:Y:S01]  /*19230*/  IMAD R17, R4, R17, R7 ;  /* 0x0000001104117224 */ /* 0x000fe200078e0207 */
[----:B------:R-:W-:Y:S06]  /*19240*/  BRA `(.L_x_784) ;  /* 0x00000000001c7947 */ /* 0x000fec0003800000 */
.L_x_776:
[----:B------:R-:W-:Y:S01]  /*19250*/  UMOV UR4, URZ ;  /* 0x0000003f00047c82 */ /* 0x000fe20008000000 */
[----:B------:R-:W-:Y:S01]  /*19260*/  UMOV UR5, URZ ;  /* 0x0000003f00057c82 */ /* 0x000fe20008000000 */
[----:B------:R-:W-:Y:S01]  /*19270*/  ULDC UR6, c[0x0][0xc3c] ;  /* 0x00030f0000067ab9 */ /* 0x000fe20000000800 */
[----:B------:R-:W-:Y:S01]  /*19280*/  IMAD.MOV.U32 R16, RZ, RZ, R5 ;  /* 0x000000ffff107224 */ /* 0x000fe200078e0005 */
[----:B------:R-:W-:Y:S01]  /*19290*/  MOV R17, UR4 ;  /* 0x0000000400117c02 */ /* 0x000fe20008000f00 */
[----:B------:R-:W-:Y:S02]  /*192a0*/  IMAD.U32 R18, RZ, RZ, UR5 ;  /* 0x00000005ff127e24 */ /* 0x000fe4000f8e00ff */
[----:B------:R-:W-:-:S07]  /*192b0*/  IMAD.U32 R19, RZ, RZ, UR6 ;  /* 0x00000006ff137e24 */ /* 0x000fce000f8e00ff */
.L_x_784:
[----:B-1----:R-:W1:Y:S01]  /*192c0*/  S2R R0, SR_TID.X ;  /* 0x0000000000007919 */ /* 0x002e620000002100 */
[----:B------:R-:W-:Y:S05]  /*192d0*/  WARPSYNC.ALL ;  /* 0x0000000000007948 */ /* 0x000fea0003800000 */
[----:B------:R-:W-:Y:S01]  /*192e0*/  BAR.SYNC.DEFER_BLOCKING 0x4, 0x180 ;  /* 0x0106000000007b1d */ /* 0x000fe20000010000 */
[----:B-1----:R-:W-:-:S04]  /*192f0*/  LOP3.LUT R0, R0, 0x1f, RZ, 0xc0, !PT ;  /* 0x0000001f00007812 */ /* 0x002fc800078ec0ff */
[----:B------:R-:W-:-:S13]  /*19300*/  ISETP.NE.AND P0, PT, R0, RZ, PT ;  /* 0x000000ff0000720c */ /* 0x000fda0003f05270 */
[----:B------:R-:W1:Y:S01]  /*19310*/  @!P0 S2R R3, SR_CgaCtaId ;  /* 0x0000000000038919 */ /* 0x000e620000008800 */
[----:B------:R-:W-:-:S04]  /*19320*/  @!P0 MOV R0, 0x400 ;  /* 0x0000040000008802 */ /* 0x000fc80000000f00 */
[----:B-1----:R-:W-:-:S05]  /*19330*/  @!P0 LEA R22, R3, R0, 0x18 ;  /* 0x0000000003168211 */ /* 0x002fca00078ec0ff */
[----:B------:R1:W-:Y:S01]  /*19340*/  @!P0 STS.128 [R22+0x288d0], R16 ;  /* 0x0288d01016008388 */ /* 0x0003e20000000c00 */
[----:B------:R-:W-:Y:S06]  /*19350*/  BAR.ARV 0x5, 0x180 ;  /* 0x0146000000007b1d */ /* 0x000fec0000002000 */
.L_x_773:
[----:B------:R-:W-:Y:S02]  /*19360*/  ULDC UR4, c[0x0][0xc3c] ;  /* 0x00030f0000047ab9 */ /* 0x000fe40000000800 */
[----:B---3--:R-:W-:-:S13]  /*19370*/  ISETP.GE.AND P0, PT, R19, UR4, PT ;  /* 0x0000000413007c0c */ /* 0x008fda000bf06270 */
[----:B------:R-:W-:Y:S05]  /*19380*/  @!P0 BRA `(.L_x_785) ;  /* 0xffffffa800048947 */ /* 0x000fea000383ffff */
[----:B------:R-:W-:Y:S05]  /*19390*/  BSYNC B8 ;  /* 0x0000000000087941 */ /* 0x000fea0003800000 */
.L_x_686:
[----:B------:R-:W3:Y:S01]  /*193a0*/  LDL.LU R0, [R1+0x24] ;  /* 0x0000240001007983 */ /* 0x000ee20000300800 */
[----:B------:R-:W-:Y:S01]  /*193b0*/  BSSY B0, `(.L_x_786) ;  /* 0x000000b000007945 */ /* 0x000fe20003800000 */
[----:B------:R-:W4:Y:S01]  /*193c0*/  S2R R5, SR_CgaCtaId ;  /* 0x0000000000057919 */ /* 0x000f220000008800 */
[----:B---3--:R-:W-:-:S04]  /*193d0*/  IADD3 R0, R0, 0x1, RZ ;  /* 0x0000000100007810 */ /* 0x008fc80007ffe0ff */
[----:B01----:R-:W-:-:S04]  /*193e0*/  LEA.HI R2, R0, R0, RZ, 0x1 ;  /* 0x0000000000027211 */ /* 0x003fc800078f08ff */
[----:B------:R-:W-:Y:S02]  /*193f0*/  LOP3.LUT R3, R2, 0xfffffffe, RZ, 0xc0, !PT ;  /* 0xfffffffe02037812 */ /* 0x000fe400078ec0ff */
[----:B------:R-:W-:-:S03]  /*19400*/  MOV R2, 0x400 ;  /* 0x0000040000027802 */ /* 0x000fc60000000f00 */
[----:B------:R-:W-:Y:S01]  /*19410*/  IMAD.IADD R0, R0, 0x1, -R3 ;  /* 0x0000000100007824 */ /* 0x000fe200078e0a03 */
[----:B----4-:R-:W-:-:S04]  /*19420*/  LEA R4, R5, R2, 0x18 ;  /* 0x0000000205047211 */ /* 0x010fc800078ec0ff */
[----:B------:R-:W-:-:S04]  /*19430*/  SHF.L.U32 R0, R0, 0x1f, RZ ;  /* 0x0000001f00007819 */ /* 0x000fc800000006ff */
[----:B------:R-:W0:Y:S02]  /*19440*/  SYNCS.PHASECHK.TRANS64.TRYWAIT P0, [R4+URZ+0x28820], R0 ;  /* 0x02882000040075a7 */ /* 0x000e24000800017f */
[----:B0-----:R-:W-:Y:S05]  /*19450*/  @!P0 BRA `(.L_x_787) ;  /* 0x0000005c00588947 */ /* 0x001fea0003800000 */
.L_x_1012:
[----:B------:R-:W-:Y:S05]  /*19460*/  BSYNC B0 ;  /* 0x0000000000007941 */ /* 0x000fea0003800000 */
.L_x_786:
[----:B------:R-:W-:-:S03]  /*19470*/  UMOV UR4, 0xffffffff ;  /* 0xffffffff00047882 */ /* 0x000fc60000000000 */
[----:B------:R-:W-:Y:S05]  /*19480*/  BRA.DIV UR4, `(.L_x_788) ;  /* 0x0000005e04607947 */ /* 0x000fea000b800000 */
[----:B0-----:R-:W0:Y:S02]  /*19490*/  S2R R0, SR_TID.X ;  /* 0x0000000000007919 */ /* 0x001e240000002100 */
[----:B0-----:R-:W-:-:S04]  /*194a0*/  SHF.R.U32.HI R0, RZ, 0x5, R0 ;  /* 0x00000005ff007819 */ /* 0x001fc80000011600 */
[----:B------:R-:W-:-:S05]  /*194b0*/  LOP3.LUT R0, R0, 0x3, RZ, 0xc0, !PT ;  /* 0x0000000300007812 */ /* 0x000fca00078ec0ff */
[----:B------:R0:W1:Y:S02]  /*194c0*/  SHFL.IDX PT, R14, R0, RZ, 0x1f ;  /* 0x00001fff000e7589 */ /* 0x00006400000e0000 */
.L_x_1015:
[----:B-1----:R-:W-:-:S13]  /*194d0*/  ISETP.NE.AND P0, PT, R14, RZ, PT ;  /* 0x000000ff0e00720c */ /* 0x002fda0003f05270 */
[----:B------:R-:W-:Y:S05]  /*194e0*/  @P0 BRA `(.L_x_480) ;  /* 0x0000000000880947 */ /* 0x000fea0003800000 */
[----:B------:R-:W-:-:S03]  /*194f0*/  UMOV UR4, 0xffffffff ;  /* 0xffffffff00047882 */ /* 0x000fc60000000000 */
[----:B------:R-:W-:Y:S05]  /*19500*/  BRA.DIV UR4, `(.L_x_789) ;  /* 0x0000005e04747947 */ /* 0x000fea000b800000 */
[----:B------:R-:W-:-:S13]  /*19510*/  ELECT P6, URZ, PT ;  /* 0x00000000003f782f */ /* 0x000fda00038c0000 */
.L_x_1018:
[----:B------:R-:W-:Y:S05]  /*19520*/  @!P6 BRA `(.L_x_480) ;  /* 0x000000000078e947 */ /* 0x000fea0003800000 */
[----:B0-----:R-:W3:Y:S02]  /*19530*/  LDL.LU R0, [R1+0xc] ;  /* 0x00000c0001007983 */ /* 0x001ee40000300800 */
[----:B---3--:R-:W-:-:S04]  /*19540*/  LOP3.LUT R0, R0, 0x2, RZ, 0xfc, !PT ;  /* 0x0000000200007812 */ /* 0x008fc800078efcff */
[----:B------:R-:W-:-:S13]  /*19550*/  ISETP.NE.AND P0, PT, R0, 0x3, PT ;  /* 0x000000030000780c */ /* 0x000fda0003f05270 */
[----:B------:R-:W-:Y:S05]  /*19560*/  @!P0 BRA `(.L_x_790) ;  /* 0x0000000000048947 */ /* 0x000fea0003800000 */
[----:B------:R-:W-:Y:S01]  /*19570*/  BPT.TRAP 0x1 ;  /* 0x000000040000795c */ /* 0x000fe20000300000 */
.L_x_790:
[C---:B------:R-:W-:Y:S01]  /*19580*/  IMAD R5, R25.reuse, 0x8, R4 ;  /* 0x0000000819057824 */ /* 0x040fe200078e0204 */
[----:B------:R-:W-:Y:S02]  /*19590*/  SHF.L.U32 R0, R28, 0x1f, RZ ;  /* 0x0000001f1c007819 */ /* 0x000fe400000006ff */
[----:B------:R-:W-:Y:S02]  /*195a0*/  IADD3 R25, R25, 0x1, RZ ;  /* 0x0000000119197810 */ /* 0x000fe40007ffe0ff */
[----:B------:R-:W0:Y:S02]  /*195b0*/  SYNCS.PHASECHK.TRANS64.TRYWAIT P1, [R5+URZ+0x28840], R0 ;  /* 0x02884000050075a7 */ /* 0x000e24000802017f */
[----:B------:R-:W-:-:S04]  /*195c0*/  ISETP.NE.AND P2, PT, R25, 0x2, PT ;  /* 0x000000021900780c */ /* 0x000fc80003f45270 */
[----:B------:R-:W-:Y:S01]  /*195d0*/  SEL R3, RZ, 0x1, P2 ;  /* 0x00000001ff037807 */ /* 0x000fe20001000000 */
[----:B0-----:R-:W-:Y:S08]  /*195e0*/  @!P1 BRA `(.L_x_791) ;  /* 0x0000005c005c9947 */ /* 0x001ff00003800000 */
.L_x_1019:
[----:B------:R-:W-:Y:S02]  /*195f0*/  SEL R25, R25, RZ, P2 ;  /* 0x000000ff19197207 */ /* 0x000fe40001000000 */
[----:B------:R-:W-:Y:S01]  /*19600*/  LOP3.LUT R2, R28, R3, RZ, 0x3c, !PT ;  /* 0x000000031c027212 */ /* 0x000fe200078e3cff */
[----:B------:R-:W-:Y:S06]  /*19610*/  @!P0 BRA `(.L_x_792) ;  /* 0x0000000000048947 */ /* 0x000fec0003800000 */
[----:B------:R-:W-:Y:S01]  /*19620*/  BPT.TRAP 0x1 ;  /* 0x000000040000795c */ /* 0x000fe20000300000 */
.L_x_792:
[----:B------:R-:W-:Y:S01]  /*19630*/  IMAD R25, R25, 0x8, R4 ;  /* 0x0000000819197824 */ /* 0x000fe200078e0204 */
[----:B------:R-:W-:-:S04]  /*19640*/  SHF.L.U32 R2, R2, 0x1f, RZ ;  /* 0x0000001f02027819 */ /* 0x000fc800000006ff */
[----:B------:R-:W1:Y:S02]  /*19650*/  SYNCS.PHASECHK.TRANS64.TRYWAIT P1, [R25+URZ+0x28840], R2 ;  /* 0x02884002190075a7 */ /* 0x000e64000802017f */
[----:B-1----:R-:W-:Y:S05]  /*19660*/  @!P1 BRA `(.L_x_793) ;  /* 0x0000005c00509947 */ /* 0x002fea0003800000 */
.L_x_1020:
[----:B------:R-:W-:Y:S05]  /*19670*/  @!P0 BRA `(.L_x_794) ;  /* 0x0000000000048947 */ /* 0x000fea0003800000 */
[----:B------:R-:W-:Y:S01]  /*19680*/  BPT.TRAP 0x1 ;  /* 0x000000040000795c */ /* 0x000fe20000300000 */
.L_x_794:
[----:B------:R-:W3:Y:S02]  /*19690*/  SYNCS.PHASECHK.TRANS64.TRYWAIT P1, [R5+URZ+0x28860], R0 ;  /* 0x02886000050075a7 */ /* 0x000ee4000802017f */
[----:B---3--:R-:W-:Y:S05]  /*196a0*/  @!P1 BRA `(.L_x_795) ;  /* 0x0000005c00549947 */ /* 0x008fea0003800000 */
.L_x_1021:
[----:B------:R-:W-:Y:S05]  /*196b0*/  @!P0 BRA `(.L_x_796) ;  /* 0x0000000000048947 */ /* 0x000fea0003800000 */
[----:B------:R-:W-:Y:S01]  /*196c0*/  BPT.TRAP 0x1 ;  /* 0x000000040000795c */ /* 0x000fe20000300000 */
.L_x_796:
[----:B----4-:R4:W0:Y:S02]  /*196d0*/  SYNCS.PHASECHK.TRANS64.TRYWAIT P0, [R25+URZ+0x28860], R2 ;  /* 0x02886002190075a7 */ /* 0x010824000800017f */
[----:B0-----:R-:W-:Y:S05]  /*196e0*/  @!P0 NANOSLEEP.SYNCS 0x989680 ;  /* 0x009896800000895d */ /* 0x001fea0003900000 */
[----:B------:R-:W0:Y:S02]  /*196f0*/  @!P0 SYNCS.PHASECHK.TRANS64 P0, [R25+URZ+0x28860], R2 ;  /* 0x02886002190085a7 */ /* 0x000e24000800007f */
[----:B0-----:R-:W-:Y:S05]  /*19700*/  @!P0 BRA `(.L_x_796) ;  /* 0xfffffffc00f08947 */ /* 0x001fea000383ffff */
.L_x_480:
[----:B------:R-:W-:Y:S05]  /*19710*/  BSYNC B9 ;  /* 0x0000000000097941 */ /* 0x000fea0003800000 */
.L_x_477:
[----:B------:R-:W-:Y:S05]  /*19720*/  EXIT ;  /* 0x000000000000794d */ /* 0x000fea0003800000 */
.L_x_502:
[----:B0-----:R0:W1:Y:S02]  /*19730*/  SYNCS.PHASECHK.TRANS64.TRYWAIT P6, [R92+URZ+0x28890], R103 ;  /* 0x028890675c0075a7 */ /* 0x00106400080c017f */
[----:B-1----:R-:W-:Y:S05]  /*19740*/  @!P6 NANOSLEEP.SYNCS 0x989680 ;  /* 0x009896800000e95d */ /* 0x002fea0003900000 */
[----:B------:R-:W1:Y:S02]  /*19750*/  @!P6 SYNCS.PHASECHK.TRANS64 P6, [R92+URZ+0x28890], R103 ;  /* 0x028890675c00e5a7 */ /* 0x000e6400080c007f */
[----:B-1----:R-:W-:Y:S05]  /*19760*/  @!P6 BRA `(.L_x_502) ;  /* 0xfffffffc00f0e947 */ /* 0x002fea000383ffff */
[----:B------:R-:W-:Y:S05]  /*19770*/  BRA `(.L_x_797) ;  /* 0xfffffe9400ec7947 */ /* 0x000fea000383ffff */
.L_x_503:
        /* <DEDUP_REMOVED lines=8> */
.L_x_799:
[----:B------:R-:W-:Y:S05]  /*19800*/  BSYNC B1 ;  /* 0x0000000000017941 */ /* 0x000fea0003800000 */
.L_x_798:
[----:B------:R-:W-:Y:S01]  /*19810*/  IMAD.MOV.U32 R13, RZ, RZ, R109 ;  /* 0x000000ffff0d7224 */ /* 0x000fe200078e006d */
[----:B------:R-:W-:Y:S01]  /*19820*/  MOV R11, 0x181f ;  /* 0x0000181f000b7802 */ /* 0x000fe20000000f00 */
[----:B------:R-:W-:Y:S01]  /*19830*/  IMAD.MOV.U32 R12, RZ, RZ, RZ ;  /* 0x000000ffff0c7224 */ /* 0x000fe200078e00ff */
[----:B------:R-:W-:Y:S01]  /*19840*/  MOV R79, R14 ;  /* 0x0000000e004f7202 */ /* 0x000fe20000000f00 */
[----:B------:R-:W-:-:S07]  /*19850*/  IMAD.MOV.U32 R15, RZ, RZ, -0x1 ;  /* 0xffffffffff0f7424 */ /* 0x000fce00078e00ff */
[----:B------:R-:W-:Y:S05]  /*19860*/  WARPSYNC.COLLECTIVE R15, `(.L_x_800) ;  /* 0x000000000f087348 */ /* 0x000fea0003c00000 */
[----:B------:R0:W1:Y:S02]  /*19870*/  SHFL.IDX P6, R14, R13, R12, R11 ;  /* 0x0000000c0d0e7389 */ /* 0x00006400000c000b */
[----:B01----:R-:W-:Y:S01]  /*19880*/  ENDCOLLECTIVE ;  /* 0x000000000000791b */ /* 0x003fe20003800000 */
.L_x_800:
[----:B------:R-:W-:Y:S01]  /*19890*/  IMAD.MOV.U32 R105, RZ, RZ, R14 ;  /* 0x000000ffff697224 */ /* 0x000fe200078e000e */
[----:B------:R-:W-:Y:S06]  /*198a0*/  BRA `(.L_x_801) ;  /* 0xfffffe9400b47947 */ /* 0x000fec000383ffff */
.L_x_512:
[----:B------:R-:W-:Y:S01]  /*198b0*/  BSSY B1, `(.L_x_802) ;  /* 0x0000008000017945 */ /* 0x000fe20003800000 */
[----:B0---4-:R-:W-:Y:S01]  /*198c0*/  MOV R13, R108 ;  /* 0x0000006c000d7202 */ /* 0x011fe20000000f00 */
[----:B------:R-:W-:Y:S01]  /*198d0*/  IMAD.MOV.U32 R12, RZ, RZ, 0x1 ;  /* 0x00000001ff0c7424 */ /* 0x000fe200078e00ff */
[----:B------:R-:W-:Y:S01]  /*198e0*/  MOV R15, 0xffffffff ;  /* 0xffffffff000f7802 */ /* 0x000fe20000000f00 */
[----:B------:R-:W-:-:S07]  /*198f0*/  IMAD.MOV.U32 R11, RZ, RZ, 0x181f ;  /* 0x0000181fff0b7424 */ /* 0x000fce00078e00ff */
[----:B-123--:R-:W-:Y:S05]  /*19900*/  WARPSYNC.COLLECTIVE R15, `(.L_x_803) ;  /* 0x000000000f087348 */ /* 0x00efea0003c00000 */
[----:B------:R0:W4:Y:S02]  /*19910*/  SHFL.IDX P6, R14, R13, R12, R11 ;  /* 0x0000000c0d0e7389 */ /* 0x00012400000c000b */
[----:B01234-:R-:W-:Y:S01]  /*19920*/  ENDCOLLECTIVE ;  /* 0x000000000000791b */ /* 0x01ffe20003800000 */
.L_x_803:
[----:B------:R-:W-:Y:S05]  /*19930*/  BSYNC B1 ;  /* 0x0000000000017941 */ /* 0x000fea0003800000 */
.L_x_802:
[----:B------:R-:W-:Y:S01]  /*19940*/  IMAD.MOV.U32 R13, RZ, RZ, R109 ;  /* 0x000000ffff0d7224 */ /* 0x000fe200078e006d */
[----:B------:R-:W-:Y:S01]  /*19950*/  MOV R12, 0x1 ;  /* 0x00000001000c7802 */ /* 0x000fe20000000f00 */
[----:B------:R-:W-:Y:S02]  /*19960*/  IMAD.MOV.U32 R11, RZ, RZ, 0x181f ;  /* 0x0000181fff0b7424 */ /* 0x000fe400078e00ff */
[----:B------:R-:W-:Y:S02]  /*19970*/  IMAD.MOV.U32 R15, RZ, RZ, -0x1 ;  /* 0xffffffffff0f7424 */ /* 0x000fe400078e00ff */
[----:B------:R-:W-:-:S07]  /*19980*/  IMAD.MOV.U32 R71, RZ, RZ, R14 ;  /* 0x000000ffff477224 */ /* 0x000fce00078e000e */
[----:B------:R-:W-:Y:S05]  /*19990*/  WARPSYNC.COLLECTIVE R15, `(.L_x_804) ;  /* 0x000000000f087348 */ /* 0x000fea0003c00000 */
[----:B------:R0:W1:Y:S02]  /*199a0*/  SHFL.IDX P6, R14, R13, R12, R11 ;  /* 0x0000000c0d0e7389 */ /* 0x00006400000c000b */
[----:B01----:R-:W-:Y:S01]  /*199b0*/  ENDCOLLECTIVE ;  /* 0x000000000000791b */ /* 0x003fe20003800000 */
.L_x_804:
[----:B------:R-:W-:Y:S01]  /*199c0*/  MOV R73, R14 ;  /* 0x0000000e00497202 */ /* 0x000fe20000000f00 */
[----:B------:R-:W-:Y:S06]  /*199d0*/  BRA `(.L_x_805) ;  /* 0xfffffe9c00187947 */ /* 0x000fec000383ffff */
.L_x_521:
[----:B------:R-:W-:Y:S01]  /*199e0*/  BSSY B1, `(.L_x_806) ;  /* 0x0000008000017945 */ /* 0x000fe20003800000 */
[----:B0---4-:R-:W-:Y:S01]  /*199f0*/  IMAD.MOV.U32 R13, RZ, RZ, R108 ;  /* 0x000000ffff0d7224 */ /* 0x011fe200078e006c */
[----:B------:R-:W-:Y:S01]  /*19a00*/  MOV R11, 0x181f ;  /* 0x0000181f000b7802 */ /* 0x000fe20000000f00 */
[----:B------:R-:W-:Y:S02]  /*19a10*/  IMAD.MOV.U32 R12, RZ, RZ, 0x2 ;  /* 0x00000002ff0c7424 */ /* 0x000fe400078e00ff */
[----:B------:R-:W-:-:S07]  /*19a20*/  IMAD.MOV.U32 R15, RZ, RZ, -0x1 ;  /* 0xffffffffff0f7424 */ /* 0x000fce00078e00ff */
[----:B-123--:R-:W-:Y:S05]  /*19a30*/  WARPSYNC.COLLECTIVE R15, `(.L_x_807) ;  /* 0x000000000f087348 */ /* 0x00efea0003c00000 */
[----:B------:R0:W4:Y:S02]  /*19a40*/  SHFL.IDX P6, R14, R13, R12, R11 ;  /* 0x0000000c0d0e7389 */ /* 0x00012400000c000b */
[----:B01234-:R-:W-:Y:S01]  /*19a50*/  ENDCOLLECTIVE ;  /* 0x000000000000791b */ /* 0x01ffe20003800000 */
.L_x_807:
[----:B------:R-:W-:Y:S05]  /*19a60*/  BSYNC B1 ;  /* 0x0000000000017941 */ /* 0x000fea0003800000 */
.L_x_806:
[----:B------:R-:W-:Y:S01]  /*19a70*/  MOV R13, R109 ;  /* 0x0000006d000d7202 */ /* 0x000fe20000000f00 */
[----:B------:R-:W-:Y:S01]  /*19a80*/  IMAD.MOV.U32 R12, RZ, RZ, 0x2 ;  /* 0x00000002ff0c7424 */ /* 0x000fe200078e00ff */
[----:B------:R-:W-:Y:S01]  /*19a90*/  MOV R15, 0xffffffff ;  /* 0xffffffff000f7802 */ /* 0x000fe20000000f00 */
[----:B------:R-:W-:Y:S02]  /*19aa0*/  IMAD.MOV.U32 R11, RZ, RZ, 0x181f ;  /* 0x0000181fff0b7424 */ /* 0x000fe400078e00ff */
[----:B------:R-:W-:-:S07]  /*19ab0*/  IMAD.MOV.U32 R63, RZ, RZ, R14 ;  /* 0x000000ffff3f7224 */ /* 0x000fce00078e000e */
[----:B------:R-:W-:Y:S05]  /*19ac0*/  WARPSYNC.COLLECTIVE R15, `(.L_x_808) ;  /* 0x000000000f087348 */ /* 0x000fea0003c00000 */
[----:B------:R0:W1:Y:S02]  /*19ad0*/  SHFL.IDX P6, R14, R13, R12, R11 ;  /* 0x0000000c0d0e7389 */ /* 0x00006400000c000b */
[----:B01----:R-:W-:Y:S01]  /*19ae0*/  ENDCOLLECTIVE ;  /* 0x000000000000791b */ /* 0x003fe20003800000 */
.L_x_808:
[----:B------:R-:W-:Y:S01]  /*19af0*/  IMAD.MOV.U32 R65, RZ, RZ, R14 ;  /* 0x000000ffff417224 */ /* 0x000fe200078e000e */
[----:B------:R-:W-:Y:S06]  /*19b00*/  BRA `(.L_x_809) ;  /* 0xfffffea0007c7947 */ /* 0x000fec000383ffff */
.L_x_530:
        /* <DEDUP_REMOVED lines=8> */
.L_x_811:
[----:B------:R-:W-:Y:S05]  /*19b90*/  BSYNC B1 ;  /* 0x0000000000017941 */ /* 0x000fea0003800000 */
.L_x_810:
[----:B------:R-:W-:Y:S01]  /*19ba0*/  IMAD.MOV.U32 R13, RZ, RZ, R109 ;  /* 0x000000ffff0d7224 */ /* 0x000fe200078e006d */
[----:B------:R-:W-:Y:S01]  /*19bb0*/  MOV R11, 0x181f ;  /* 0x0000181f000b7802 */ /* 0x000fe20000000f00 */
[----:B------:R-:W-:Y:S01]  /*19bc0*/  IMAD.MOV.U32 R12, RZ, RZ, 0x3 ;  /* 0x00000003ff0c7424 */ /* 0x000fe200078e00ff */
[----:B------:R-:W-:Y:S01]  /*19bd0*/  MOV R55, R14 ;  /* 0x0000000e00377202 */ /* 0x000fe20000000f00 */
[----:B------:R-:W-:-:S07]  /*19be0*/  IMAD.MOV.U32 R15, RZ, RZ, -0x1 ;  /* 0xffffffffff0f7424 */ /* 0x000fce00078e00ff */
[----:B------:R-:W-:Y:S05]  /*19bf0*/  WARPSYNC.COLLECTIVE R15, `(.L_x_812) ;  /* 0x000000000f087348 */ /* 0x000fea0003c00000 */
[----:B------:R0:W1:Y:S02]  /*19c00*/  SHFL.IDX P6, R14, R13, R12, R11 ;  /* 0x0000000c0d0e7389 */ /* 0x00006400000c000b */
[----:B01----:R-:W-:Y:S01]  /*19c10*/  ENDCOLLECTIVE ;  /* 0x000000000000791b */ /* 0x003fe20003800000 */
.L_x_812:
[----:B------:R-:W-:Y:S01]  /*19c20*/  IMAD.MOV.U32 R109, RZ, RZ, R14 ;  /* 0x000000ffff6d7224 */ /* 0x000fe200078e000e */
[----:B------:R-:W-:Y:S06]  /*19c30*/  BRA `(.L_x_813) ;  /* 0xfffffea400dc7947 */ /* 0x000fec000383ffff */
.L_x_542:
[----:B-1----:R1:W2:Y:S02]  /*19c40*/  SYNCS.PHASECHK.TRANS64.TRYWAIT P4, [R92+URZ+0x28890], R103 ;  /* 0x028890675c0075a7 */ /* 0x0022a4000808017f */
[----:B--2---:R-:W-:Y:S05]  /*19c50*/  @!P4 NANOSLEEP.SYNCS 0x989680 ;  /* 0x009896800000c95d */ /* 0x004fea0003900000 */
[----:B------:R-:W2:Y:S02]  /*19c60*/  @!P4 SYNCS.PHASECHK.TRANS64 P4, [R92+URZ+0x28890], R103 ;  /* 0x028890675c00c5a7 */ /* 0x000ea4000808007f */
[----:B--2---:R-:W-:Y:S05]  /*19c70*/  @!P4 BRA `(.L_x_542) ;  /* 0xfffffffc00f0c947 */ /* 0x004fea000383ffff */
[----:B------:R-:W-:Y:S05]  /*19c80*/  BRA `(.L_x_814) ;  /* 0xfffffeb400ac7947 */ /* 0x000fea000383ffff */
.L_x_543:
[----:B------:R-:W-:Y:S01]  /*19c90*/  BSSY B1, `(.L_x_815) ;  /* 0x0000008000017945 */ /* 0x000fe20003800000 */
[----:B------:R-:W-:Y:S01]  /*19ca0*/  MOV R13, R108 ;  /* 0x0000006c000d7202 */ /* 0x000fe20000000f00 */
[----:B------:R-:W-:Y:S01]  /*19cb0*/  IMAD.MOV.U32 R12, RZ, RZ, RZ ;  /* 0x000000ffff0c7224 */ /* 0x000fe200078e00ff */
[----:B------:R-:W-:Y:S01]  /*19cc0*/  MOV R15, 0xffffffff ;  /* 0xffffffff000f7802 */ /* 0x000fe20000000f00 */
[----:B------:R-:W-:-:S07]  /*19cd0*/  IMAD.MOV.U32 R11, RZ, RZ, 0x181f ;  /* 0x0000181fff0b7424 */ /* 0x000fce00078e00ff */
[----:B-1----:R-:W-:Y:S05]  /*19ce0*/  WARPSYNC.COLLECTIVE R15, `(.L_x_816) ;  /* 0x000000000f087348 */ /* 0x002fea0003c00000 */
[----:B------:R0:W2:Y:S02]  /*19cf0*/  SHFL.IDX P6, R14, R13, R12, R11 ;  /* 0x0000000c0d0e7389 */ /* 0x0000a400000c000b */
[----:B012---:R-:W-:Y:S01]  /*19d00*/  ENDCOLLECTIVE ;  /* 0x000000000000791b */ /* 0x007fe20003800000 */
.L_x_816:
[----:B------:R-:W-:Y:S05]  /*19d10*/  BSYNC B1 ;  /* 0x0000000000017941 */ /* 0x000fea0003800000 */
.L_x_815:
[----:B------:R-:W-:Y:S01]  /*19d20*/  IMAD.MOV.U32 R13, RZ, RZ, R109 ;  /* 0x000000ffff0d7224 */ /* 0x000fe200078e006d */
[----:B------:R-:W-:Y:S01]  /*19d30*/  MOV R12, RZ ;  /* 0x000000ff000c7202 */ /* 0x000fe20000000f00 */
[----:B------:R-:W-:Y:S02]  /*19d40*/  IMAD.MOV.U32 R11, RZ, RZ, 0x181f ;  /* 0x0000181fff0b7424 */ /* 0x000fe400078e00ff */
[----:B------:R-:W-:Y:S02]  /*19d50*/  IMAD.MOV.U32 R15, RZ, RZ, -0x1 ;  /* 0xffffffffff0f7424 */ /* 0x000fe400078e00ff */
[----:B------:R-:W-:-:S07]  /*19d60*/  IMAD.MOV.U32 R107, RZ, RZ, R14 ;  /* 0x000000ffff6b7224 */ /* 0x000fce00078e000e */
[----:B------:R-:W-:Y:S05]  /*19d70*/  WARPSYNC.COLLECTIVE R15, `(.L_x_817) ;  /* 0x000000000f087348 */ /* 0x000fea0003c00000 */
[----:B------:R0:W1:Y:S02]  /*19d80*/  SHFL.IDX P6, R14, R13, R12, R11 ;  /* 0x0000000c0d0e7389 */ /* 0x00006400000c000b */
[----:B01----:R-:W-:Y:S01]  /*19d90*/  ENDCOLLECTIVE ;  /* 0x000000000000791b */ /* 0x003fe20003800000 */
.L_x_817:
[----:B------:R-:W-:Y:S01]  /*19da0*/  MOV R106, R14 ;  /* 0x0000000e006a7202 */ /* 0x000fe20000000f00 */
[----:B------:R-:W-:Y:S06]  /*19db0*/  BRA `(.L_x_818) ;  /* 0xfffffeb400787947 */ /* 0x000fec000383ffff */
.L_x_548:
[----:B------:R-:W-:Y:S01]  /*19dc0*/  BSSY B1, `(.L_x_819) ;  /* 0x0000008000017945 */ /* 0x000fe20003800000 */
[----:B----4-:R-:W-:Y:S01]  /*19dd0*/  IMAD.MOV.U32 R13, RZ, RZ, R108 ;  /* 0x000000ffff0d7224 */ /* 0x010fe200078e006c */
[----:B------:R-:W-:Y:S01]  /*19de0*/  MOV R11, 0x181f ;  /* 0x0000181f000b7802 */ /* 0x000fe20000000f00 */
[----:B------:R-:W-:Y:S02]  /*19df0*/  IMAD.MOV.U32 R12, RZ, RZ, 0x1 ;  /* 0x00000001ff0c7424 */ /* 0x000fe400078e00ff */
[----:B------:R-:W-:-:S07]  /*19e00*/  IMAD.MOV.U32 R15, RZ, RZ, -0x1 ;  /* 0xffffffffff0f7424 */ /* 0x000fce00078e00ff */
[----:B0123--:R-:W-:Y:S05]  /*19e10*/  WARPSYNC.COLLECTIVE R15, `(.L_x_820) ;  /* 0x000000000f087348 */ /* 0x00ffea0003c00000 */
[----:B------:R4:W0:Y:S02]  /*19e20*/  SHFL.IDX P6, R14, R13, R12, R11 ;  /* 0x0000000c0d0e7389 */ /* 0x00082400000c000b */
[----:B01234-:R-:W-:Y:S01]  /*19e30*/  ENDCOLLECTIVE ;  /* 0x000000000000791b */ /* 0x01ffe20003800000 */
.L_x_820:
[----:B------:R-:W-:Y:S05]  /*19e40*/  BSYNC B1 ;  /* 0x0000000000017941 */ /* 0x000fea0003800000 */
.L_x_819:
        /* <DEDUP_REMOVED lines=8> */
.L_x_821:
[----:B------:R-:W-:Y:S01]  /*19ed0*/  IMAD.MOV.U32 R50, RZ, RZ, R14 ;  /* 0x000000ffff327224 */ /* 0x000fe200078e000e */
[----:B------:R-:W-:Y:S06]  /*19ee0*/  BRA `(.L_x_822) ;  /* 0xfffffebc00147947 */ /* 0x000fec000383ffff */
.L_x_553:
        /* <DEDUP_REMOVED lines=8> */
.L_x_824:
[----:B------:R-:W-:Y:S05]  /*19f70*/  BSYNC B1 ;  /* 0x0000000000017941 */ /* 0x000fea0003800000 */
.L_x_823:
        /* <DEDUP_REMOVED lines=8> */
.L_x_825:
[----:B------:R-:W-:Y:S01]  /*1a000*/  IMAD.MOV.U32 R50, RZ, RZ, R14 ;  /* 0x000000ffff327224 */ /* 0x000fe200078e000e */
[----:B------:R-:W-:Y:S06]  /*1a010*/  BRA `(.L_x_826) ;  /* 0xfffffec000b07947 */ /* 0x000fec000383ffff */
.L_x_558:
        /* <DEDUP_REMOVED lines=8> */
.L_x_828:
[----:B------:R-:W-:Y:S05]  /*1a0a0*/  BSYNC B1 ;  /* 0x0000000000017941 */ /* 0x000fea0003800000 */
.L_x_827:
        /* <DEDUP_REMOVED lines=8> */
.L_x_829:
[----:B------:R-:W-:Y:S01]  /*1a130*/  MOV R50, R14 ;  /* 0x0000000e00327202 */ /* 0x000fe20000000f00 */
[----:B------:R-:W-:Y:S06]  /*1a140*/  BRA `(.L_x_830) ;  /* 0xfffffec8004c7947 */ /* 0x000fec000383ffff */
.L_x_563:
[----:B0-----:R0:W1:Y:S02]  /*1a150*/  SYNCS.PHASECHK.TRANS64.TRYWAIT P3, [R92+URZ+0x28890], R103 ;  /* 0x028890675c0075a7 */ /* 0x001064000806017f */
[----:B-1----:R-:W-:Y:S05]  /*1a160*/  @!P3 NANOSLEEP.SYNCS 0x989680 ;  /* 0x009896800000b95d */ /* 0x002fea0003900000 */
[----:B------:R-:W1:Y:S02]  /*1a170*/  @!P3 SYNCS.PHASECHK.TRANS64 P3, [R92+URZ+0x28890], R103 ;  /* 0x028890675c00b5a7 */ /* 0x000e64000806007f */
[----:B-1----:R-:W-:Y:S05]  /*1a180*/  @!P3 BRA `(.L_x_563) ;  /* 0xfffffffc00f0b947 */ /* 0x002fea000383ffff */
[----:B------:R-:W-:Y:S05]  /*1a190*/  BRA `(.L_x_831) ;  /* 0xfffffed000347947 */ /* 0x000fea000383ffff */
.L_x_564:
[----:B------:R-:W-:Y:S01]  /*1a1a0*/  BSSY B1, `(.L_x_832) ;  /* 0x0000008000017945 */ /* 0x000fe20003800000 */
[----:B------:R-:W-:Y:S01]  /*1a1b0*/  IMAD.MOV.U32 R13, RZ, RZ, R46 ;  /* 0x000000ffff0d7224 */ /* 0x000fe200078e002e */
[----:B------:R-:W-:Y:S01]  /*1a1c0*/  MOV R11, 0x181f ;  /* 0x0000181f000b7802 */ /* 0x000fe20000000f00 */
[----:B------:R-:W-:Y:S02]  /*1a1d0*/  IMAD.MOV.U32 R12, RZ, RZ, RZ ;  /* 0x000000ffff0c7224 */ /* 0x000fe400078e00ff */
[----:B------:R-:W-:-:S07]  /*1a1e0*/  IMAD.MOV.U32 R15, RZ, RZ, -0x1 ;  /* 0xffffffffff0f7424 */ /* 0x000fce00078e00ff */
[----:B0-----:R-:W-:Y:S05]  /*1a1f0*/  WARPSYNC.COLLECTIVE R15, `(.L_x_833) ;  /* 0x000000000f087348 */ /* 0x001fea0003c00000 */
[----:B------:R1:W2:Y:S02]  /*1a200*/  SHFL.IDX P6, R14, R13, R12, R11 ;  /* 0x0000000c0d0e7389 */ /* 0x0002a400000c000b */
[----:B012---:R-:W-:Y:S01]  /*1a210*/  ENDCOLLECTIVE ;  /* 0x000000000000791b */ /* 0x007fe20003800000 */
.L_x_833:
[----:B------:R-:W-:Y:S05]  /*1a220*/  BSYNC B1 ;  /* 0x0000000000017941 */ /* 0x000fea0003800000 */
.L_x_832:
[----:B------:R-:W-:Y:S01]  /*1a230*/  MOV R13, R44 ;  /* 0x0000002c000d7202 */ /* 0x000fe20000000f00 */
[----:B------:R-:W-:Y:S01]  /*1a240*/  IMAD.MOV.U32 R12, RZ, RZ, RZ ;  /* 0x000000ffff0c7224 */ /* 0x000fe200078e00ff */
[----:B------:R-:W-:Y:S01]  /*1a250*/  MOV R15, 0xffffffff ;  /* 0xffffffff000f7802 */ /* 0x000fe20000000f00 */
[----:B------:R-:W-:Y:S02]  /*1a260*/  IMAD.MOV.U32 R11, RZ, RZ, 0x181f ;  /* 0x0000181fff0b7424 */ /* 0x000fe400078e00ff */
[----:B------:R-:W-:-:S07]  /*1a270*/  IMAD.MOV.U32 R45, RZ, RZ, R14 ;  /* 0x000000ffff2d7224 */ /* 0x000fce00078e000e */
[----:B------:R-:W-:Y:S05]  /*1a280*/  WARPSYNC.COLLECTIVE R15, `(.L_x_834) ;  /* 0x000000000f087348 */ /* 0x000fea0003c00000 */
[----:B------:R0:W1:Y:S02]  /*1a290*/  SHFL.IDX P6, R14, R13, R12, R11 ;  /* 0x0000000c0d0e7389 */ /* 0x00006400000c000b */
[----:B01----:R-:W-:Y:S01]  /*1a2a0*/  ENDCOLLECTIVE ;  /* 0x000000000000791b */ /* 0x003fe20003800000 */
.L_x_834:
[----:B------:R-:W-:Y:S05]  /*1a2b0*/  BRA `(.L_x_835) ;  /* 0xfffffed0005c7947 */ /* 0x000fea000383ffff */
.L_x_567:
[----:B------:R-:W-:Y:S01]  /*1a2c0*/  BSSY B1, `(.L_x_836) ;  /* 0x0000008000017945 */ /* 0x000fe20003800000 */
[----:B----4-:R-:W-:Y:S01]  /*1a2d0*/  IMAD.MOV.U32 R13, RZ, RZ, R46 ;  /* 0x000000ffff0d7224 */ /* 0x010fe200078e002e */
[----:B------:R-:W-:Y:S01]  /*1a2e0*/  MOV R11, 0x181f ;  /* 0x0000181f000b7802 */ /* 0x000fe20000000f00 */
[----:B------:R-:W-:Y:S02]  /*1a2f0*/  IMAD.MOV.U32 R12, RZ, RZ, 0x1 ;  /* 0x00000001ff0c7424 */ /* 0x000fe400078e00ff */
[----:B------:R-:W-:-:S07]  /*1a300*/  IMAD.MOV.U32 R15, RZ, RZ, -0x1 ;  /* 0xffffffffff0f7424 */ /* 0x000fce00078e00ff */
[----:B0123--:R-:W-:Y:S05]  /*1a310*/  WARPSYNC.COLLECTIVE R15, `(.L_x_837) ;  /* 0x000000000f087348 */ /* 0x00ffea0003c00000 */
[----:B---3--:R3:W4:Y:S02]  /*1a320*/  SHFL.IDX P6, R14, R13, R12, R11 ;  /* 0x0000000c0d0e7389 */ /* 0x00872400000c000b */
[----:B01234-:R-:W-:Y:S01]  /*1a330*/  ENDCOLLECTIVE ;  /* 0x000000000000791b */ /* 0x01ffe20003800000 */
.L_x_837:
[----:B------:R-:W-:Y:S05]  /*1a340*/  BSYNC B1 ;  /* 0x0000000000017941 */ /* 0x000fea0003800000 */
.L_x_836:
        /* <DEDUP_REMOVED lines=8> */
.L_x_838:
[----:B------:R-:W-:Y:S05]  /*1a3d0*/  BRA `(.L_x_839) ;  /* 0xfffffed0005c7947 */ /* 0x000fea000383ffff */
.L_x_570:
        /* <DEDUP_REMOVED lines=8> */
.L_x_841:
[----:B------:R-:W-:Y:S05]  /*1a460*/  BSYNC B1 ;  /* 0x0000000000017941 */ /* 0x000fea0003800000 */
.L_x_840:
        /* <DEDUP_REMOVED lines=8> */
.L_x_842:
[----:B------:R-:W-:Y:S05]  /*1a4f0*/  BRA `(.L_x_843) ;  /* 0xfffffed000607947 */ /* 0x000fea000383ffff */
.L_x_573:
[----:B------:R-:W-:Y:S01]  /*1a500*/  BSSY B1, `(.L_x_844) ;  /* 0x0000008000017945 */ /* 0x000fe20003800000 */
[----:B0-----:R-:W-:Y:S01]  /*1a510*/  IMAD.MOV.U32 R13, RZ, RZ, R46 ;  /* 0x000000ffff0d7224 */ /* 0x001fe200078e002e */
[----:B------:R-:W-:Y:S01]  /*1a520*/  MOV R11, 0x181f ;  /* 0x0000181f000b7802 */ /* 0x000fe20000000f00 */
[----:B------:R-:W-:Y:S02]  /*1a530*/  IMAD.MOV.U32 R12, RZ, RZ, 0x3 ;  /* 0x00000003ff0c7424 */ /* 0x000fe400078e00ff */
[----:B------:R-:W-:-:S07]  /*1a540*/  IMAD.MOV.U32 R15, RZ, RZ, -0x1 ;  /* 0xffffffffff0f7424 */ /* 0x000fce00078e00ff */
[----:B-1234-:R-:W-:Y:S05]  /*1a550*/  WARPSYNC.COLLECTIVE R15, `(.L_x_845) ;  /* 0x000000000f087348 */ /* 0x01efea0003c00000 */
[----:B----4-:R0:W4:Y:S02]  /*1a560*/  SHFL.IDX P6, R14, R13, R12, R11 ;  /* 0x0000000c0d0e7389 */ /* 0x01012400000c000b */
[----:B01234-:R-:W-:Y:S01]  /*1a570*/  ENDCOLLECTIVE ;  /* 0x000000000000791b */ /* 0x01ffe20003800000 */
.L_x_845:
[----:B------:R-:W-:Y:S05]  /*1a580*/  BSYNC B1 ;  /* 0x0000000000017941 */ /* 0x000fea0003800000 */
.L_x_844:
        /* <DEDUP_REMOVED lines=8> */
.L_x_846:
[----:B------:R-:W-:Y:S05]  /*1a610*/  BRA `(.L_x_847) ;  /* 0xfffffed000647947 */ /* 0x000fea000383ffff */
.L_x_577:
[----:B------:R0:W0:Y:S02]  /*1a620*/  SYNCS.PHASECHK.TRANS64.TRYWAIT P4, [R92+URZ+0x288b0], R103 ;  /* 0x0288b0675c0075a7 */ /* 0x000024000808017f */
[----:B0-----:R-:W-:Y:S05]  /*1a630*/  @!P4 NANOSLEEP.SYNCS 0x989680 ;  /* 0x009896800000c95d */ /* 0x001fea0003900000 */
[----:B------:R-:W0:Y:S02]  /*1a640*/  @!P4 SYNCS.PHASECHK.TRANS64 P4, [R92+URZ+0x288b0], R103 ;  /* 0x0288b0675c00c5a7 */ /* 0x000e24000808007f */
[----:B0-----:R-:W-:Y:S05]  /*1a650*/  @!P4 BRA `(.L_x_577) ;  /* 0xfffffffc00f0c947 */ /* 0x001fea000383ffff */
[----:B------:R-:W-:Y:S05]  /*1a660*/  BRA `(.L_x_848) ;  /* 0xfffffed000e07947 */ /* 0x000fea000383ffff */
.L_x_589:
[----:B------:R-:W-:Y:S01]  /*1a670*/  BSSY B0, `(.L_x_849) ;  /* 0x0000008000007945 */ /* 0x000fe20003800000 */
[----:B---3--:R-:W-:Y:S01]  /*1a680*/  IMAD.MOV.U32 R13, RZ, RZ, R221 ;  /* 0x000000ffff0d7224 */ /* 0x008fe200078e00dd */
[----:B------:R-:W-:Y:S01]  /*1a690*/  MOV R11, 0x1f ;  /* 0x0000001f000b7802 */ /* 0x000fe20000000f00 */
[----:B------:R-:W-:Y:S02]  /*1a6a0*/  IMAD.MOV.U32 R12, RZ, RZ, RZ ;  /* 0x000000ffff0c7224 */ /* 0x000fe400078e00ff */
[----:B------:R-:W-:-:S07]  /*1a6b0*/  IMAD.MOV.U32 R15, RZ, RZ, -0x1 ;  /* 0xffffffffff0f7424 */ /* 0x000fce00078e00ff */
[----:B-----5:R-:W-:Y:S05]  /*1a6c0*/  WARPSYNC.COLLECTIVE R15, `(.L_x_850) ;  /* 0x000000000f087348 */ /* 0x020fea0003c00000 */
[----:B------:R0:W1:Y:S02]  /*1a6d0*/  SHFL.IDX P6, R14, R13, R12, R11 ;  /* 0x0000000c0d0e7389 */ /* 0x00006400000c000b */
[----:B01---5:R-:W-:Y:S01]  /*1a6e0*/  ENDCOLLECTIVE ;  /* 0x000000000000791b */ /* 0x023fe20003800000 */
.L_x_850:
[----:B------:R-:W-:Y:S05]  /*1a6f0*/  BSYNC B0 ;  /* 0x0000000000007941 */ /* 0x000fea0003800000 */
.L_x_849:
[----:B------:R-:W-:Y:S01]  /*1a700*/  IMAD.MOV.U32 R194, RZ, RZ, R14 ;  /* 0x000000ffffc27224 */ /* 0x000fe200078e000e */
[----:B------:R-:W-:Y:S06]  /*1a710*/  BRA `(.L_x_851) ;  /* 0xfffffedc00107947 */ /* 0x000fec000383ffff */
.L_x_599:
[----:B------:R-:W-:Y:S01]  /*1a720*/  BSSY B1, `(.L_x_852) ;  /* 0x0000008000017945 */ /* 0x000fe20003800000 */
[----:B---3--:R-:W-:Y:S01]  /*1a730*/  MOV R13, R25 ;  /* 0x00000019000d7202 */ /* 0x008fe20000000f00 */
[----:B------:R-:W-:Y:S01]  /*1a740*/  IMAD.MOV.U32 R12, RZ, RZ, RZ ;  /* 0x000000ffff0c7224 */ /* 0x000fe200078e00ff */
[----:B------:R-:W-:Y:S01]  /*1a750*/  MOV R15, 0xffffffff ;  /* 0xffffffff000f7802 */ /* 0x000fe20000000f00 */
[----:B------:R-:W-:-:S07]  /*1a760*/  IMAD.MOV.U32 R11, RZ, RZ, 0x181f ;  /* 0x0000181fff0b7424 */ /* 0x000fce00078e00ff */
[----:B0-----:R-:W-:Y:S05]  /*1a770*/  WARPSYNC.COLLECTIVE R15, `(.L_x_853) ;  /* 0x000000000f087348 */ /* 0x001fea0003c00000 */
[----:B------:R1:W2:Y:S02]  /*1a780*/  SHFL.IDX P6, R14, R13, R12, R11 ;  /* 0x0000000c0d0e7389 */ /* 0x0002a400000c000b */
[----:B012---:R-:W-:Y:S01]  /*1a790*/  ENDCOLLECTIVE ;  /* 0x000000000000791b */ /* 0x007fe20003800000 */
.L_x_853:
[----:B------:R-:W-:Y:S05]  /*1a7a0*/  BSYNC B1 ;  /* 0x0000000000017941 */ /* 0x000fea0003800000 */
.L_x_852:
        /* <DEDUP_REMOVED lines=8> */
.L_x_854:
[----:B------:R-:W-:Y:S01]  /*1a830*/  IMAD.MOV.U32 R13, RZ, RZ, R28 ;  /* 0x000000ffff0d7224 */ /* 0x000fe200078e001c */
[----:B------:R-:W-:-:S07]  /*1a840*/  MOV R3, R14 ;  /* 0x0000000e00037202 */ /* 0x000fce0000000f00 */
[----:B------:R-:W-:Y:S05]  /*1a850*/  WARPSYNC.COLLECTIVE R15, `(.L_x_855) ;  /* 0x000000000f087348 */ /* 0x000fea0003c00000 */
[----:B------:R0:W1:Y:S02]  /*1a860*/  SHFL.IDX P6, R14, R13, R12, R11 ;  /* 0x0000000c0d0e7389 */ /* 0x00006400000c000b */
[----:B01----:R-:W-:Y:S01]  /*1a870*/  ENDCOLLECTIVE ;  /* 0x000000000000791b */ /* 0x003fe20003800000 */
.L_x_855:
[----:B------:R-:W-:Y:S01]  /*1a880*/  MOV R13, R27 ;  /* 0x0000001b000d7202 */ /* 0x000fe20000000f00 */
[----:B------:R-:W-:-:S07]  /*1a890*/  IMAD.MOV.U32 R4, RZ, RZ, R14 ;  /* 0x000000ffff047224 */ /* 0x000fce00078e000e */
[----:B------:R-:W-:Y:S05]  /*1a8a0*/  WARPSYNC.COLLECTIVE R15, `(.L_x_856) ;  /* 0x000000000f087348 */ /* 0x000fea0003c00000 */
[----:B------:R0:W1:Y:S02]  /*1a8b0*/  SHFL.IDX P6, R14, R13, R12, R11 ;  /* 0x0000000c0d0e7389 */ /* 0x00006400000c000b */
[----:B01----:R-:W-:Y:S01]  /*1a8c0*/  ENDCOLLECTIVE ;  /* 0x000000000000791b */ /* 0x003fe20003800000 */
.L_x_856:
[----:B------:R-:W-:Y:S05]  /*1a8d0*/  BRA `(.L_x_857) ;  /* 0xfffffee000047947 */ /* 0x000fea000383ffff */
.L_x_603:
[----:B0-----:R0:W1:Y:S02]  /*1a8e0*/  SYNCS.PHASECHK.TRANS64.TRYWAIT P0, [R156+URZ+0x28800], R5 ;  /* 0x028800059c0075a7 */ /* 0x001064000800017f */
[----:B-1----:R-:W-:Y:S05]  /*1a8f0*/  @!P0 NANOSLEEP.SYNCS 0x989680 ;  /* 0x009896800000895d */ /* 0x002fea0003900000 */
[----:B------:R-:W1:Y:S02]  /*1a900*/  @!P0 SYNCS.PHASECHK.TRANS64 P0, [R156+URZ+0x28800], R5 ;  /* 0x028800059c0085a7 */ /* 0x000e64000800007f */
[----:B-1----:R-:W-:Y:S05]  /*1a910*/  @!P0 BRA `(.L_x_603) ;  /* 0xfffffffc00f08947 */ /* 0x002fea000383ffff */
[----:B------:R-:W-:Y:S05]  /*1a920*/  BRA `(.L_x_858) ;  /* 0xfffffee000f07947 */ /* 0x000fea000383ffff */
.L_x_619:
[----:B------:R-:W-:Y:S01]  /*1a930*/  BSSY B1, `(.L_x_859) ;  /* 0x0000008000017945 */ /* 0x000fe20003800000 */
[----:B---3--:R-:W-:Y:S01]  /*1a940*/  IMAD.MOV.U32 R13, RZ, RZ, R25 ;  /* 0x000000ffff0d7224 */ /* 0x008fe200078e0019 */
[----:B------:R-:W-:Y:S01]  /*1a950*/  MOV R11, 0x181f ;  /* 0x0000181f000b7802 */ /* 0x000fe20000000f00 */
[----:B------:R-:W-:Y:S02]  /*1a960*/  IMAD.MOV.U32 R12, RZ, RZ, RZ ;  /* 0x000000ffff0c7224 */ /* 0x000fe400078e00ff */
[----:B------:R-:W-:-:S07]  /*1a970*/  IMAD.MOV.U32 R15, RZ, RZ, -0x1 ;  /* 0xffffffffff0f7424 */ /* 0x000fce00078e00ff */
[----:B0-----:R-:W-:Y:S05]  /*1a980*/  WARPSYNC.COLLECTIVE R15, `(.L_x_860) ;  /* 0x000000000f087348 */ /* 0x001fea0003c00000 */
[----:B------:R1:W2:Y:S02]  /*1a990*/  SHFL.IDX P6, R14, R13, R12, R11 ;  /* 0x0000000c0d0e7389 */ /* 0x0002a400000c000b */
[----:B012---:R-:W-:Y:S01]  /*1a9a0*/  ENDCOLLECTIVE ;  /* 0x000000000000791b */ /* 0x007fe20003800000 */
.L_x_860:
[----:B------:R-:W-:Y:S05]  /*1a9b0*/  BSYNC B1 ;  /* 0x0000000000017941 */ /* 0x000fea0003800000 */
.L_x_859:
        /* <DEDUP_REMOVED lines=8> */
.L_x_861:
[----:B------:R-:W-:Y:S02]  /*1aa40*/  IMAD.MOV.U32 R13, RZ, RZ, R28 ;  /* 0x000000ffff0d7224 */ /* 0x000fe400078e001c */
[----:B------:R-:W-:-:S07]  /*1aa50*/  IMAD.MOV.U32 R3, RZ, RZ, R14 ;  /* 0x000000ffff037224 */ /* 0x000fce00078e000e */
[----:B------:R-:W-:Y:S05]  /*1aa60*/  WARPSYNC.COLLECTIVE R15, `(.L_x_862) ;  /* 0x000000000f087348 */ /* 0x000fea0003c00000 */
[----:B------:R0:W1:Y:S02]  /*1aa70*/  SHFL.IDX P6, R14, R13, R12, R11 ;  /* 0x0000000c0d0e7389 */ /* 0x00006400000c000b */
[----:B01----:R-:W-:Y:S01]  /*1aa80*/  ENDCOLLECTIVE ;  /* 0x000000000000791b */ /* 0x003fe20003800000 */
.L_x_862:
[----:B------:R-:W-:Y:S01]  /*1aa90*/  IMAD.MOV.U32 R13, RZ, RZ, R27 ;  /* 0x000000ffff0d7224 */ /* 0x000fe200078e001b */
[----:B------:R-:W-:-:S07]  /*1aaa0*/  MOV R20, R14 ;  /* 0x0000000e00147202 */ /* 0x000fce0000000f00 */
[----:B------:R-:W-:Y:S05]  /*1aab0*/  WARPSYNC.COLLECTIVE R15, `(.L_x_863) ;  /* 0x000000000f087348 */ /* 0x000fea0003c00000 */
[----:B------:R0:W1:Y:S02]  /*1aac0*/  SHFL.IDX P6, R14, R13, R12, R11 ;  /* 0x0000000c0d0e7389 */ /* 0x00006400000c000b */
[----:B01----:R-:W-:Y:S01]  /*1aad0*/  ENDCOLLECTIVE ;  /* 0x000000000000791b */ /* 0x003fe20003800000 */
.L_x_863:
[----:B------:R-:W-:Y:S05]  /*1aae0*/  BRA `(.L_x_864) ;  /* 0xfffffef800087947 */ /* 0x000fea000383ffff */
.L_x_623:
[----:B0-----:R0:W1:Y:S02]  /*1aaf0*/  SYNCS.PHASECHK.TRANS64.TRYWAIT P4, [R156+URZ+0x28800], R25 ;  /* 0x028800199c0075a7 */ /* 0x001064000808017f */
[----:B-1----:R-:W-:Y:S05]  /*1ab00*/  @!P4 NANOSLEEP.SYNCS 0x989680 ;  /* 0x009896800000c95d */ /* 0x002fea0003900000 */
[----:B------:R-:W1:Y:S02]  /*1ab10*/  @!P4 SYNCS.PHASECHK.TRANS64 P4, [R156+URZ+0x28800], R25 ;  /* 0x028800199c00c5a7 */ /* 0x000e64000808007f */
[----:B-1----:R-:W-:Y:S05]  /*1ab20*/  @!P4 BRA `(.L_x_623) ;  /* 0xfffffffc00f0c947 */ /* 0x002fea000383ffff */
[----:B------:R-:W-:Y:S05]  /*1ab30*/  BRA `(.L_x_865) ;  /* 0xfffffef800e87947 */ /* 0x000fea000383ffff */
.L_x_633:
[----:B--2---:R2:W4:Y:S02]  /*1ab40*/  SYNCS.PHASECHK.TRANS64.TRYWAIT P1, [R3+URZ+0x28830], R0 ;  /* 0x02883000030075a7 */ /* 0x004524000802017f */
[----:B----4-:R-:W-:Y:S05]  /*1ab50*/  @!P1 NANOSLEEP.SYNCS 0x989680 ;  /* 0x009896800000995d */ /* 0x010fea0003900000 */
[----:B------:R-:W4:Y:S02]  /*1ab60*/  @!P1 SYNCS.PHASECHK.TRANS64 P1, [R3+URZ+0x28830], R0 ;  /* 0x02883000030095a7 */ /* 0x000f24000802007f */
[----:B----4-:R-:W-:Y:S05]  /*1ab70*/  @!P1 BRA `(.L_x_633) ;  /* 0xfffffffc00f09947 */ /* 0x010fea000383ffff */
[----:B------:R-:W-:Y:S05]  /*1ab80*/  BRA `(.L_x_632) ;  /* 0xffffff1000c07947 */ /* 0x000fea000383ffff */
.L_x_640:
[----:B-1----:R1:W2:Y:S02]  /*1ab90*/  SYNCS.PHASECHK.TRANS64.TRYWAIT P2, [R5+URZ+0x28830], R4 ;  /* 0x02883004050075a7 */ /* 0x0022a4000804017f */
[----:B--2---:R-:W-:Y:S05]  /*1aba0*/  @!P2 NANOSLEEP.SYNCS 0x989680 ;  /* 0x009896800000a95d */ /* 0x004fea0003900000 */
[----:B------:R-:W2:Y:S02]  /*1abb0*/  @!P2 SYNCS.PHASECHK.TRANS64 P2, [R5+URZ+0x28830], R4 ;  /* 0x028830040500a5a7 */ /* 0x000ea4000804007f */
[----:B--2---:R-:W-:Y:S05]  /*1abc0*/  @!P2 BRA `(.L_x_640) ;  /* 0xfffffffc00f0a947 */ /* 0x004fea000383ffff */
[----:B------:R-:W-:Y:S05]  /*1abd0*/  BRA `(.L_x_639) ;  /* 0xffffff3800407947 */ /* 0x000fea000383ffff */
.L_x_644:
[----:B-1----:R1:W2:Y:S02]  /*1abe0*/  SYNCS.PHASECHK.TRANS64.TRYWAIT P1, [R5+URZ+0x28850], R4 ;  /* 0x02885004050075a7 */ /* 0x0022a4000802017f */
[----:B--2---:R-:W-:Y:S05]  /*1abf0*/  @!P1 NANOSLEEP.SYNCS 0x989680 ;  /* 0x009896800000995d */ /* 0x004fea0003900000 */
[----:B------:R-:W2:Y:S02]  /*1ac00*/  @!P1 SYNCS.PHASECHK.TRANS64 P1, [R5+URZ+0x28850], R4 ;  /* 0x02885004050095a7 */ /* 0x000ea4000802007f */
[----:B--2---:R-:W-:Y:S05]  /*1ac10*/  @!P1 BRA `(.L_x_644) ;  /* 0xfffffffc00f09947 */ /* 0x004fea000383ffff */
[----:B------:R-:W-:Y:S05]  /*1ac20*/  BRA `(.L_x_641) ;  /* 0xffffff3c004c7947 */ /* 0x000fea000383ffff */
.L_x_651:
[----:B-1----:R1:W2:Y:S02]  /*1ac30*/  SYNCS.PHASECHK.TRANS64.TRYWAIT P1, [R13+URZ+0x28850], R0 ;  /* 0x028850000d0075a7 */ /* 0x0022a4000802017f */
[----:B--2---:R-:W-:Y:S05]  /*1ac40*/  @!P1 NANOSLEEP.SYNCS 0x989680 ;  /* 0x009896800000995d */ /* 0x004fea0003900000 */
[----:B------:R-:W2:Y:S02]  /*1ac50*/  @!P1 SYNCS.PHASECHK.TRANS64 P1, [R13+URZ+0x28850], R0 ;  /* 0x028850000d0095a7 */ /* 0x000ea4000802007f */
[----:B--2---:R-:W-:Y:S05]  /*1ac60*/  @!P1 BRA `(.L_x_651) ;  /* 0xfffffffc00f09947 */ /* 0x004fea000383ffff */
[----:B------:R-:W-:Y:S05]  /*1ac70*/  BRA `(.L_x_650) ;  /* 0xffffff58008c7947 */ /* 0x000fea000383ffff */
.L_x_666:
[----:B------:R-:W-:Y:S01]  /*1ac80*/  IMAD.MOV.U32 R13, RZ, RZ, R4 ;  /* 0x000000ffff0d7224 */ /* 0x000fe200078e0004 */
[----:B------:R-:W-:Y:S01]  /*1ac90*/  MOV R12, RZ ;  /* 0x000000ff000c7202 */ /* 0x000fe20000000f00 */
[----:B------:R-:W-:Y:S02]  /*1aca0*/  IMAD.MOV.U32 R11, RZ, RZ, 0x181f ;  /* 0x0000181fff0b7424 */ /* 0x000fe400078e00ff */
[----:B------:R-:W-:-:S07]  /*1acb0*/  IMAD.MOV.U32 R15, RZ, RZ, -0x1 ;  /* 0xffffffffff0f7424 */ /* 0x000fce00078e00ff */
[----:B-1----:R-:W-:Y:S05]  /*1acc0*/  WARPSYNC.COLLECTIVE R15, `(.L_x_866) ;  /* 0x000000000f087348 */ /* 0x002fea0003c00000 */
[----:B------:R0:W2:Y:S02]  /*1acd0*/  SHFL.IDX P6, R14, R13, R12, R11 ;  /* 0x0000000c0d0e7389 */ /* 0x0000a400000c000b */
[----:B012---:R-:W-:Y:S01]  /*1ace0*/  ENDCOLLECTIVE ;  /* 0x000000000000791b */ /* 0x007fe20003800000 */
.L_x_866:
[----:B------:R-:W-:Y:S01]  /*1acf0*/  IMAD.MOV.U32 R13, RZ, RZ, R0 ;  /* 0x000000ffff0d7224 */ /* 0x000fe200078e0000 */
[----:B------:R-:W-:-:S07]  /*1ad00*/  MOV R3, R14 ;  /* 0x0000000e00037202 */ /* 0x000fce0000000f00 */
[----:B------:R-:W-:Y:S05]  /*1ad10*/  WARPSYNC.COLLECTIVE R15, `(.L_x_867) ;  /* 0x000000000f087348 */ /* 0x000fea0003c00000 */
[----:B------:R0:W1:Y:S02]  /*1ad20*/  SHFL.IDX P6, R14, R13, R12, R11 ;  /* 0x0000000c0d0e7389 */ /* 0x00006400000c000b */
[----:B01----:R-:W-:Y:S01]  /*1ad30*/  ENDCOLLECTIVE ;  /* 0x000000000000791b */ /* 0x003fe20003800000 */
.L_x_867:
[----:B------:R-:W-:Y:S05]  /*1ad40*/  BRA `(.L_x_868) ;  /* 0xffffff7c00c07947 */ /* 0x000fea000383ffff */
.L_x_669:
[----:B------:R-:W-:Y:S01]  /*1ad50*/  BSSY B1, `(.L_x_869) ;  /* 0x0000008000017945 */ /* 0x000fe20003800000 */
[----:B------:R-:W-:Y:S01]  /*1ad60*/  IMAD.MOV.U32 R13, RZ, RZ, R4 ;  /* 0x000000ffff0d7224 */ /* 0x000fe200078e0004 */
[----:B------:R-:W-:Y:S01]  /*1ad70*/  MOV R12, 0x1 ;  /* 0x00000001000c7802 */ /* 0x000fe20000000f00 */
[----:B----4-:R-:W-:Y:S02]  /*1ad80*/  IMAD.MOV.U32 R11, RZ, RZ, 0x181f ;  /* 0x0000181fff0b7424 */ /* 0x010fe400078e00ff */
[----:B------:R-:W-:-:S07]  /*1ad90*/  IMAD.MOV.U32 R15, RZ, RZ, -0x1 ;  /* 0xffffffffff0f7424 */ /* 0x000fce00078e00ff */
[----:B0123--:R-:W-:Y:S05]  /*1ada0*/  WARPSYNC.COLLECTIVE R15, `(.L_x_870) ;  /* 0x000000000f087348 */ /* 0x00ffea0003c00000 */
[----:B---3--:R3:W4:Y:S02]  /*1adb0*/  SHFL.IDX P6, R14, R13, R12, R11 ;  /* 0x0000000c0d0e7389 */ /* 0x00872400000c000b */
[----:B01234-:R-:W-:Y:S01]  /*1adc0*/  ENDCOLLECTIVE ;  /* 0x000000000000791b */ /* 0x01ffe20003800000 */
.L_x_870:
[----:B------:R-:W-:Y:S05]  /*1add0*/  BSYNC B1 ;  /* 0x0000000000017941 */ /* 0x000fea0003800000 */
.L_x_869:
        /* <DEDUP_REMOVED lines=8> */
.L_x_871:
[----:B------:R-:W-:Y:S05]  /*1ae60*/  BRA `(.L_x_872) ;  /* 0xffffff7c00c07947 */ /* 0x000fea000383ffff */
.L_x_672:
        /* <DEDUP_REMOVED lines=8> */
.L_x_874:
[----:B------:R-:W-:Y:S05]  /*1aef0*/  BSYNC B1 ;  /* 0x0000000000017941 */ /* 0x000fea0003800000 */
.L_x_873:
        /* <DEDUP_REMOVED lines=8> */
.L_x_875:
[----:B------:R-:W-:Y:S05]  /*1af80*/  BRA `(.L_x_876) ;  /* 0xffffff7c00c07947 */ /* 0x000fea000383ffff */
.L_x_675:
[----:B------:R-:W-:Y:S01]  /*1af90*/  BSSY B1, `(.L_x_877) ;  /* 0x0000008000017945 */ /* 0x000fe20003800000 */
[----:B------:R-:W-:Y:S01]  /*1afa0*/  IMAD.MOV.U32 R13, RZ, RZ, R4 ;  /* 0x000000ffff0d7224 */ /* 0x000fe200078e0004 */
[----:B------:R-:W-:Y:S01]  /*1afb0*/  MOV R12, 0x3 ;  /* 0x00000003000c7802 */ /* 0x000fe20000000f00 */
[----:B0-----:R-:W-:Y:S02]  /*1afc0*/  IMAD.MOV.U32 R11, RZ, RZ, 0x181f ;  /* 0x0000181fff0b7424 */ /* 0x001fe400078e00ff */
[----:B------:R-:W-:-:S07]  /*1afd0*/  IMAD.MOV.U32 R15, RZ, RZ, -0x1 ;  /* 0xffffffffff0f7424 */ /* 0x000fce00078e00ff */
[----:B-1234-:R-:W-:Y:S05]  /*1afe0*/  WARPSYNC.COLLECTIVE R15, `(.L_x_878) ;  /* 0x000000000f087348 */ /* 0x01efea0003c00000 */
[----:B----4-:R0:W4:Y:S02]  /*1aff0*/  SHFL.IDX P6, R14, R13, R12, R11 ;  /* 0x0000000c0d0e7389 */ /* 0x01012400000c000b */
[----:B01234-:R-:W-:Y:S01]  /*1b000*/  ENDCOLLECTIVE ;  /* 0x000000000000791b */ /* 0x01ffe20003800000 */
.L_x_878:
[----:B------:R-:W-:Y:S05]  /*1b010*/  BSYNC B1 ;  /* 0x0000000000017941 */ /* 0x000fea0003800000 */
.L_x_877:
        /* <DEDUP_REMOVED lines=8> */
.L_x_879:
[----:B------:R-:W-:Y:S05]  /*1b0a0*/  BRA `(.L_x_880) ;  /* 0xffffff7c00c07947 */ /* 0x000fea000383ffff */
.L_x_692:
[----:B------:R-:W0:Y:S01]  /*1b0b0*/  S2R R9, SR_TID.X ;  /* 0x0000000000097919 */ /* 0x000e220000002100 */
[----:B------:R-:W-:Y:S01]  /*1b0c0*/  BSSY B1, `(.L_x_881) ;  /* 0x000000a000017945 */ /* 0x000fe20003800000 */
[----:B------:R-:W-:Y:S01]  /*1b0d0*/  MOV R12, RZ ;  /* 0x000000ff000c7202 */ /* 0x000fe20000000f00 */
[----:B------:R-:W-:Y:S02]  /*1b0e0*/  IMAD.MOV.U32 R11, RZ, RZ, 0x1f ;  /* 0x0000001fff0b7424 */ /* 0x000fe400078e00ff */
[----:B------:R-:W-:Y:S01]  /*1b0f0*/  IMAD.MOV.U32 R15, RZ, RZ, -0x1 ;  /* 0xffffffffff0f7424 */ /* 0x000fe200078e00ff */
[----:B0-----:R-:W-:-:S04]  /*1b100*/  SHF.R.U32.HI R9, RZ, 0x5, R9 ;  /* 0x00000005ff097819 */ /* 0x001fc80000011609 */
[----:B------:R-:W-:-:S05]  /*1b110*/  LOP3.LUT R9, R9, 0x3, RZ, 0xc0, !PT ;  /* 0x0000000309097812 */ /* 0x000fca00078ec0ff */
[----:B------:R-:W-:-:S07]  /*1b120*/  IMAD.MOV.U32 R13, RZ, RZ, R9 ;  /* 0x000000ffff0d7224 */ /* 0x000fce00078e0009 */
[----:B------:R-:W-:Y:S05]  /*1b130*/  WARPSYNC.COLLECTIVE R15, `(.L_x_882) ;  /* 0x000000000f087348 */ /* 0x000fea0003c00000 */
[----:B------:R0:W1:Y:S02]  /*1b140*/  SHFL.IDX P6, R14, R13, R12, R11 ;  /* 0x0000000c0d0e7389 */ /* 0x00006400000c000b */
[----:B01----:R-:W-:Y:S01]  /*1b150*/  ENDCOLLECTIVE ;  /* 0x000000000000791b */ /* 0x003fe20003800000 */
.L_x_882:
[----:B------:R-:W-:Y:S05]  /*1b160*/  BSYNC B1 ;  /* 0x0000000000017941 */ /* 0x000fea0003800000 */
.L_x_881:
[----:B------:R-:W-:Y:S05]  /*1b170*/  BRA `(.L_x_883) ;  /* 0xffffff90002c7947 */ /* 0x000fea000383ffff */
.L_x_694:
[----:B------:R-:W-:Y:S01]  /*1b180*/  BSSY B1, `(.L_x_884) ;  /* 0x0000006000017945 */ /* 0x000fe20003800000 */
[----:B------:R-:W-:-:S07]  /*1b190*/  MOV R15, 0xffffffff ;  /* 0xffffffff000f7802 */ /* 0x000fce0000000f00 */
[----:B0-----:R-:W-:Y:S05]  /*1b1a0*/  WARPSYNC.COLLECTIVE R15, `(.L_x_885) ;  /* 0x000000000f0c7348 */ /* 0x001fea0003c00000 */
[----:B------:R-:W-:Y:S02]  /*1b1b0*/  ELECT P6, UR62, PT ;  /* 0x00000000003e782f */ /* 0x000fe400038c0000 */
[----:B------:R-:W-:Y:S01]  /*1b1c0*/  MOV R14, UR62 ;  /* 0x0000003e000e7c02 */ /* 0x000fe20008000f00 */
[----:B0-----:R-:W-:Y:S10]  /*1b1d0*/  ENDCOLLECTIVE ;  /* 0x000000000000791b */ /* 0x001ff40003800000 */
.L_x_885:
[----:B------:R-:W-:Y:S05]  /*1b1e0*/  BSYNC B1 ;  /* 0x0000000000017941 */ /* 0x000fea0003800000 */
.L_x_884:
[----:B------:R-:W-:Y:S05]  /*1b1f0*/  BRA `(.L_x_693) ;  /* 0xffffff9000247947 */ /* 0x000fea000383ffff */
.L_x_696:
[----:B0-----:R0:W1:Y:S02]  /*1b200*/  SYNCS.PHASECHK.TRANS64.TRYWAIT P0, [R22+URZ+0x28820], R5 ;  /* 0x02882005160075a7 */ /* 0x001064000800017f */
[----:B-1----:R-:W-:Y:S05]  /*1b210*/  @!P0 NANOSLEEP.SYNCS 0x989680 ;  /* 0x009896800000895d */ /* 0x002fea0003900000 */
[----:B------:R-:W1:Y:S02]  /*1b220*/  @!P0 SYNCS.PHASECHK.TRANS64 P0, [R22+URZ+0x28820], R5 ;  /* 0x02882005160085a7 */ /* 0x000e64000800007f */
[----:B-1----:R-:W-:Y:S05]  /*1b230*/  @!P0 BRA `(.L_x_696) ;  /* 0xfffffffc00f08947 */ /* 0x002fea000383ffff */
[----:B------:R-:W-:Y:S05]  /*1b240*/  BRA `(.L_x_886) ;  /* 0xffffff9000347947 */ /* 0x000fea000383ffff */
.L_x_700:
[----:B0-----:R0:W1:Y:S02]  /*1b250*/  SYNCS.PHASECHK.TRANS64.TRYWAIT P0, [R5+URZ+0x288a0], R6 ;  /* 0x0288a006050075a7 */ /* 0x001064000800017f */
[----:B-1----:R-:W-:Y:S05]  /*1b260*/  @!P0 NANOSLEEP.SYNCS 0x989680 ;  /* 0x009896800000895d */ /* 0x002fea0003900000 */
[----:B------:R-:W1:Y:S02]  /*1b270*/  @!P0 SYNCS.PHASECHK.TRANS64 P0, [R5+URZ+0x288a0], R6 ;  /* 0x0288a006050085a7 */ /* 0x000e64000800007f */
[----:B-1----:R-:W-:Y:S05]  /*1b280*/  @!P0 BRA `(.L_x_700) ;  /* 0xfffffffc00f08947 */ /* 0x002fea000383ffff */
[----:B------:R-:W-:Y:S05]  /*1b290*/  BRA `(.L_x_887) ;  /* 0xffffff90004c7947 */ /* 0x000fea000383ffff */
.L_x_706:
[----:B-1----:R1:W2:Y:S02]  /*1b2a0*/  SYNCS.PHASECHK.TRANS64.TRYWAIT P0, [R5+URZ+0x288c0], R6 ;  /* 0x0288c006050075a7 */ /* 0x0022a4000800017f */
[----:B--2---:R-:W-:Y:S05]  /*1b2b0*/  @!P0 NANOSLEEP.SYNCS 0x989680 ;  /* 0x009896800000895d */ /* 0x004fea0003900000 */
[----:B------:R-:W2:Y:S02]  /*1b2c0*/  @!P0 SYNCS.PHASECHK.TRANS64 P0, [R5+URZ+0x288c0], R6 ;  /* 0x0288c006050085a7 */ /* 0x000ea4000800007f */
[----:B--2---:R-:W-:Y:S05]  /*1b2d0*/  @!P0 BRA `(.L_x_706) ;  /* 0xfffffffc00f08947 */ /* 0x004fea000383ffff */
[----:B------:R-:W-:Y:S05]  /*1b2e0*/  BRA `(.L_x_888) ;  /* 0xffffff94000c7947 */ /* 0x000fea000383ffff */
.L_x_714:
[----:B-1----:R1:W2:Y:S02]  /*1b2f0*/  SYNCS.PHASECHK.TRANS64.TRYWAIT P1, [R8+URZ+0x288a0], R7 ;  /* 0x0288a007080075a7 */ /* 0x0022a4000802017f */
[----:B--2---:R-:W-:Y:S05]  /*1b300*/  @!P1 NANOSLEEP.SYNCS 0x989680 ;  /* 0x009896800000995d */ /* 0x004fea0003900000 */
[----:B------:R-:W2:Y:S02]  /*1b310*/  @!P1 SYNCS.PHASECHK.TRANS64 P1, [R8+URZ+0x288a0], R7 ;  /* 0x0288a007080095a7 */ /* 0x000ea4000802007f */
[----:B--2---:R-:W-:Y:S05]  /*1b320*/  @!P1 BRA `(.L_x_714) ;  /* 0xfffffffc00f09947 */ /* 0x004fea000383ffff */
[----:B------:R-:W-:Y:S05]  /*1b330*/  BRA `(.L_x_889) ;  /* 0xffffff9800087947 */ /* 0x000fea000383ffff */
.L_x_720:
[----:B0-----:R0:W2:Y:S02]  /*1b340*/  SYNCS.PHASECHK.TRANS64.TRYWAIT P1, [R8+URZ+0x288c0], R7 ;  /* 0x0288c007080075a7 */ /* 0x0010a4000802017f */
[----:B--2---:R-:W-:Y:S05]  /*1b350*/  @!P1 NANOSLEEP.SYNCS 0x989680 ;  /* 0x009896800000995d */ /* 0x004fea0003900000 */
[----:B------:R-:W2:Y:S02]  /*1b360*/  @!P1 SYNCS.PHASECHK.TRANS64 P1, [R8+URZ+0x288c0], R7 ;  /* 0x0288c007080095a7 */ /* 0x000ea4000802007f */
[----:B--2---:R-:W-:Y:S05]  /*1b370*/  @!P1 BRA `(.L_x_720) ;  /* 0xfffffffc00f09947 */ /* 0x004fea000383ffff */
[----:B------:R-:W-:Y:S05]  /*1b380*/  BRA `(.L_x_890) ;  /* 0xffffff9800c07947 */ /* 0x000fea000383ffff */
.L_x_734:
        /* <DEDUP_REMOVED lines=11> */
.L_x_892:
[----:B------:R-:W-:Y:S05]  /*1b440*/  BSYNC B0 ;  /* 0x0000000000007941 */ /* 0x000fea0003800000 */
.L_x_891:
[----:B------:R-:W-:Y:S05]  /*1b450*/  BRA `(.L_x_893) ;  /* 0xffffffa400807947 */ /* 0x000fea000383ffff */
.L_x_737:
[----:B0-----:R0:W1:Y:S02]  /*1b460*/  SYNCS.PHASECHK.TRANS64.TRYWAIT P0, [R7+URZ+0x28840], R2 ;  /* 0x02884002070075a7 */ /* 0x001064000800017f */
[----:B-1----:R-:W-:Y:S05]  /*1b470*/  @!P0 NANOSLEEP.SYNCS 0x989680 ;  /* 0x009896800000895d */ /* 0x002fea0003900000 */
[----:B------:R-:W1:Y:S02]  /*1b480*/  @!P0 SYNCS.PHASECHK.TRANS64 P0, [R7+URZ+0x28840], R2 ;  /* 0x02884002070085a7 */ /* 0x000e64000800007f */
[----:B-1----:R-:W-:Y:S05]  /*1b490*/  @!P0 BRA `(.L_x_737) ;  /* 0xfffffffc00f08947 */ /* 0x002fea000383ffff */
[----:B------:R-:W-:Y:S05]  /*1b4a0*/  BRA `(.L_x_894) ;  /* 0xffffffa400dc7947 */ /* 0x000fea000383ffff */
.L_x_738:
[----:B------:R-:W-:Y:S01]  /*1b4b0*/  BSSY B0, `(.L_x_895) ;  /* 0x0000008000007945 */ /* 0x000fe20003800000 */
[----:B------:R-:W-:Y:S01]  /*1b4c0*/  IMAD.MOV.U32 R13, RZ, RZ, R0 ;  /* 0x000000ffff0d7224 */ /* 0x000fe200078e0000 */
[----:B------:R-:W-:Y:S01]  /*1b4d0*/  MOV R12, RZ ;  /* 0x000000ff000c7202 */ /* 0x000fe20000000f00 */
[----:B------:R-:W-:Y:S02]  /*1b4e0*/  IMAD.MOV.U32 R11, RZ, RZ, 0x181f ;  /* 0x0000181fff0b7424 */ /* 0x000fe400078e00ff */
[----:B------:R-:W-:-:S07]  /*1b4f0*/  IMAD.MOV.U32 R15, RZ, RZ, -0x1 ;  /* 0xffffffffff0f7424 */ /* 0x000fce00078e00ff */
[----:B------:R-:W-:Y:S05]  /*1b500*/  WARPSYNC.COLLECTIVE R15, `(.L_x_896) ;  /* 0x000000000f087348 */ /* 0x000fea0003c00000 */
[----:B------:R0:W1:Y:S02]  /*1b510*/  SHFL.IDX P6, R14, R13, R12, R11 ;  /* 0x0000000c0d0e7389 */ /* 0x00006400000c000b */
[----:B01----:R-:W-:Y:S01]  /*1b520*/  ENDCOLLECTIVE ;  /* 0x000000000000791b */ /* 0x003fe20003800000 */
.L_x_896:
[----:B------:R-:W-:Y:S05]  /*1b530*/  BSYNC B0 ;  /* 0x0000000000007941 */ /* 0x000fea0003800000 */
.L_x_895:
[----:B------:R-:W-:Y:S01]  /*1b540*/  IMAD.MOV.U32 R13, RZ, RZ, R4 ;  /* 0x000000ffff0d7224 */ /* 0x000fe200078e0004 */
[----:B------:R-:W-:Y:S01]  /*1b550*/  MOV R11, 0x181f ;  /* 0x0000181f000b7802 */ /* 0x000fe20000000f00 */
[----:B------:R-:W-:Y:S01]  /*1b560*/  IMAD.MOV.U32 R12, RZ, RZ, RZ ;  /* 0x000000ffff0c7224 */ /* 0x000fe200078e00ff */
[----:B------:R-:W-:Y:S01]  /*1b570*/  MOV R2, R14 ;  /* 0x0000000e00027202 */ /* 0x000fe20000000f00 */
[----:B------:R-:W-:Y:S02]  /*1b580*/  IMAD.MOV.U32 R15, RZ, RZ, -0x1 ;  /* 0xffffffffff0f7424 */ /* 0x000fe400078e00ff */
[----:B------:R-:W-:-:S07]  /*1b590*/  @P0 IMAD R8, R5, 0x2, R22 ;  /* 0x0000000205080824 */ /* 0x000fce00078e0216 */
[----:B------:R-:W-:Y:S05]  /*1b5a0*/  WARPSYNC.COLLECTIVE R15, `(.L_x_897) ;  /* 0x000000000f087348 */ /* 0x000fea0003c00000 */
[----:B------:R0:W1:Y:S02]  /*1b5b0*/  SHFL.IDX P6, R14, R13, R12, R11 ;  /* 0x0000000c0d0e7389 */ /* 0x00006400000c000b */
[----:B01----:R-:W-:Y:S01]  /*1b5c0*/  ENDCOLLECTIVE ;  /* 0x000000000000791b */ /* 0x003fe20003800000 */
.L_x_897:
[----:B------:R-:W-:Y:S01]  /*1b5d0*/  IMAD.MOV.U32 R13, RZ, RZ, R0 ;  /* 0x000000ffff0d7224 */ /* 0x000fe200078e0000 */
[----:B------:R-:W-:Y:S01]  /*1b5e0*/  MOV R12, 0x1 ;  /* 0x00000001000c7802 */ /* 0x000fe20000000f00 */
[----:B------:R-:W-:-:S07]  /*1b5f0*/  IMAD.MOV.U32 R3, RZ, RZ, R14 ;  /* 0x000000ffff037224 */ /* 0x000fce00078e000e */
[----:B------:R-:W-:Y:S05]  /*1b600*/  WARPSYNC.COLLECTIVE R15, `(.L_x_898) ;  /* 0x000000000f087348 */ /* 0x000fea0003c00000 */
[----:B------:R0:W1:Y:S02]  /*1b610*/  SHFL.IDX P6, R14, R13, R12, R11 ;  /* 0x0000000c0d0e7389 */ /* 0x00006400000c000b */
[----:B01----:R-:W-:Y:S01]  /*1b620*/  ENDCOLLECTIVE ;  /* 0x000000000000791b */ /* 0x003fe20003800000 */
.L_x_898:
        /* <DEDUP_REMOVED lines=16> */
.L_x_899:
[----:B------:R-:W-:Y:S01]  /*1b730*/  @P0 IMAD R8, R5, 0x2, R22 ;  /* 0x0000000205080824 */ /* 0x000fe200078e0216 */
[----:B------:R-:W-:Y:S01]  /*1b740*/  MOV R13, R0 ;  /* 0x00000000000d7202 */ /* 0x000fe20000000f00 */
[----:B------:R-:W-:Y:S01]  /*1b750*/  IMAD.MOV.U32 R12, RZ, RZ, 0x2 ;  /* 0x00000002ff0c7424 */ /* 0x000fe200078e00ff */
[----:B------:R-:W-:-:S07]  /*1b760*/  MOV R3, R14 ;  /* 0x0000000e00037202 */ /* 0x000fce0000000f00 */
[----:B------:R-:W-:Y:S05]  /*1b770*/  WARPSYNC.COLLECTIVE R15, `(.L_x_900) ;  /* 0x000000000f087348 */ /* 0x000fea0003c00000 */
[----:B------:R0:W1:Y:S02]  /*1b780*/  SHFL.IDX P6, R14, R13, R12, R11 ;  /* 0x0000000c0d0e7389 */ /* 0x00006400000c000b */
[----:B01----:R-:W-:Y:S01]  /*1b790*/  ENDCOLLECTIVE ;  /* 0x000000000000791b */ /* 0x003fe20003800000 */
.L_x_900:
[----:B------:R-:W-:-:S05]  /*1b7a0*/  @P0 LEA R3, P1, R31, R3, 0x1 ;  /* 0x000000031f030211 */ /* 0x000fca00078208ff */
[----:B------:R-:W-:-:S05]  /*1b7b0*/  @P0 IMAD.X R2, RZ, RZ, R2, P1 ;  /* 0x000000ffff020224 */ /* 0x000fca00008e0602 */
[----:B------:R-:W-:Y:S02]  /*1b7c0*/  @P0 LOP3.LUT R3, R3, R2, RZ, 0x3c, !PT ;  /* 0x0000000203030212 */ /* 0x000fe400078e3cff */
[----:B------:R-:W-:Y:S02]  /*1b7d0*/  MOV R13, R4 ;  /* 0x00000004000d7202 */ /* 0x000fe40000000f00 */
        /* <DEDUP_REMOVED lines=12> */
.L_x_901:
[----:B------:R-:W-:Y:S01]  /*1b8a0*/  @P0 LEA R8, R5, R22, 0x1 ;  /* 0x0000001605080211 */ /* 0x000fe200078e08ff */
[----:B------:R-:W-:Y:S02]  /*1b8b0*/  IMAD.MOV.U32 R13, RZ, RZ, R0 ;  /* 0x000000ffff0d7224 */ /* 0x000fe400078e0000 */
[----:B------:R-:W-:Y:S02]  /*1b8c0*/  IMAD.MOV.U32 R12, RZ, RZ, 0x3 ;  /* 0x00000003ff0c7424 */ /* 0x000fe400078e00ff */
[----:B------:R-:W-:-:S07]  /*1b8d0*/  IMAD.MOV.U32 R3, RZ, RZ, R14 ;  /* 0x000000ffff037224 */ /* 0x000fce00078e000e */
[----:B------:R-:W-:Y:S05]  /*1b8e0*/  WARPSYNC.COLLECTIVE R15, `(.L_x_902) ;  /* 0x000000000f087348 */ /* 0x000fea0003c00000 */
[----:B------:R0:W1:Y:S02]  /*1b8f0*/  SHFL.IDX P6, R14, R13, R12, R11 ;  /* 0x0000000c0d0e7389 */ /* 0x00006400000c000b */
[----:B01----:R-:W-:Y:S01]  /*1b900*/  ENDCOLLECTIVE ;  /* 0x000000000000791b */ /* 0x003fe20003800000 */
.L_x_902:
        /* <DEDUP_REMOVED lines=11> */
[----:B------:R-:W-:Y:S02]  /*1b9c0*/  ISETP.GE.AND P0, PT, R6, 0x31, PT ;  /* 0x000000310600780c */ /* 0x000fe40003f06270 */
[----:B0-----:R-:W-:-:S11]  /*1b9d0*/  MOV R2, R14 ;  /* 0x0000000e00027202 */ /* 0x001fd60000000f00 */
[----:B------:R-:W-:Y:S05]  /*1b9e0*/  WARPSYNC.COLLECTIVE R15, `(.L_x_903) ;  /* 0x000000000f087348 */ /* 0x000fea0003c00000 */
[----:B------:R0:W1:Y:S02]  /*1b9f0*/  SHFL.IDX P6, R14, R13, R12, R11 ;  /* 0x0000000c0d0e7389 */ /* 0x00006400000c000b */
[----:B01----:R-:W-:Y:S01]  /*1ba00*/  ENDCOLLECTIVE ;  /* 0x000000000000791b */ /* 0x003fe20003800000 */
.L_x_903:
[----:B------:R-:W-:Y:S02]  /*1ba10*/  @P0 IMAD R8, R5, 0x2, R22 ;  /* 0x0000000205080824 */ /* 0x000fe400078e0216 */
[----:B------:R-:W-:Y:S01]  /*1ba20*/  IMAD.MOV.U32 R13, RZ, RZ, R0 ;  /* 0x000000ffff0d7224 */ /* 0x000fe200078e0000 */
[----:B------:R-:W-:Y:S01]  /*1ba30*/  MOV R12, 0x4 ;  /* 0x00000004000c7802 */ /* 0x000fe20000000f00 */
[----:B------:R-:W-:-:S07]  /*1ba40*/  IMAD.MOV.U32 R3, RZ, RZ, R14 ;  /* 0x000000ffff037224 */ /* 0x000fce00078e000e */
[----:B------:R-:W-:Y:S05]  /*1ba50*/  WARPSYNC.COLLECTIVE R15, `(.L_x_904) ;  /* 0x000000000f087348 */ /* 0x000fea0003c00000 */
[----:B------:R0:W1:Y:S02]  /*1ba60*/  SHFL.IDX P6, R14, R13, R12, R11 ;  /* 0x0000000c0d0e7389 */ /* 0x00006400000c000b */
[----:B01----:R-:W-:Y:S01]  /*1ba70*/  ENDCOLLECTIVE ;  /* 0x000000000000791b */ /* 0x003fe20003800000 */
.L_x_904:
        /* <DEDUP_REMOVED lines=16> */
.L_x_905:
[----:B------:R-:W-:Y:S01]  /*1bb80*/  @P0 IMAD R8, R5, 0x2, R22 ;  /* 0x0000000205080824 */ /* 0x000fe200078e0216 */
[----:B------:R-:W-:Y:S01]  /*1bb90*/  MOV R13, R0 ;  /* 0x00000000000d7202 */ /* 0x000fe20000000f00 */
[----:B------:R-:W-:Y:S01]  /*1bba0*/  IMAD.MOV.U32 R12, RZ, RZ, 0x5 ;  /* 0x00000005ff0c7424 */ /* 0x000fe200078e00ff */
[----:B------:R-:W-:-:S07]  /*1bbb0*/  MOV R3, R14 ;  /* 0x0000000e00037202 */ /* 0x000fce0000000f00 */
[----:B------:R-:W-:Y:S05]  /*1bbc0*/  WARPSYNC.COLLECTIVE R15, `(.L_x_906) ;  /* 0x000000000f087348 */ /* 0x000fea0003c00000 */
[----:B------:R0:W1:Y:S02]  /*1bbd0*/  SHFL.IDX P6, R14, R13, R12, R11 ;  /* 0x0000000c0d0e7389 */ /* 0x00006400000c000b */
[----:B01----:R-:W-:Y:S01]  /*1bbe0*/  ENDCOLLECTIVE ;  /* 0x000000000000791b */ /* 0x003fe20003800000 */
.L_x_906:
        /* <DEDUP_REMOVED lines=16> */
.L_x_907:
[----:B------:R-:W-:Y:S01]  /*1bcf0*/  @P0 LEA R8, R5, R22, 0x1 ;  /* 0x0000001605080211 */ /* 0x000fe200078e08ff */
[----:B------:R-:W-:Y:S02]  /*1bd00*/  IMAD.MOV.U32 R13, RZ, RZ, R0 ;  /* 0x000000ffff0d7224 */ /* 0x000fe400078e0000 */
[----:B------:R-:W-:Y:S02]  /*1bd10*/  IMAD.MOV.U32 R12, RZ, RZ, 0x6 ;  /* 0x00000006ff0c7424 */ /* 0x000fe400078e00ff */
[----:B------:R-:W-:-:S07]  /*1bd20*/  IMAD.MOV.U32 R3, RZ, RZ, R14 ;  /* 0x000000ffff037224 */ /* 0x000fce00078e000e */
[----:B------:R-:W-:Y:S05]  /*1bd30*/  WARPSYNC.COLLECTIVE R15, `(.L_x_908) ;  /* 0x000000000f087348 */ /* 0x000fea0003c00000 */
[----:B------:R0:W1:Y:S02]  /*1bd40*/  SHFL.IDX P6, R14, R13, R12, R11 ;  /* 0x0000000c0d0e7389 */ /* 0x00006400000c000b */
[----:B01----:R-:W-:Y:S01]  /*1bd50*/  ENDCOLLECTIVE ;  /* 0x000000000000791b */ /* 0x003fe20003800000 */
.L_x_908:
        /* <DEDUP_REMOVED lines=16> */
.L_x_909:
[----:B------:R-:W-:Y:S02]  /*1be60*/  @P0 IMAD R8, R5, 0x2, R22 ;  /* 0x0000000205080824 */ /* 0x000fe400078e0216 */
[----:B------:R-:W-:Y:S01]  /*1be70*/  IMAD.MOV.U32 R13, RZ, RZ, R0 ;  /* 0x000000ffff0d7224 */ /* 0x000fe200078e0000 */
[----:B------:R-:W-:Y:S01]  /*1be80*/  MOV R12, 0x7 ;  /* 0x00000007000c7802 */ /* 0x000fe20000000f00 */
[----:B------:R-:W-:-:S07]  /*1be90*/  IMAD.MOV.U32 R3, RZ, RZ, R14 ;  /* 0x000000ffff037224 */ /* 0x000fce00078e000e */
[----:B------:R-:W-:Y:S05]  /*1bea0*/  WARPSYNC.COLLECTIVE R15, `(.L_x_910) ;  /* 0x000000000f087348 */ /* 0x000fea0003c00000 */
[----:B------:R0:W1:Y:S02]  /*1beb0*/  SHFL.IDX P6, R14, R13, R12, R11 ;  /* 0x0000000c0d0e7389 */ /* 0x00006400000c000b */
[----:B01----:R-:W-:Y:S01]  /*1bec0*/  ENDCOLLECTIVE ;  /* 0x000000000000791b */ /* 0x003fe20003800000 */
.L_x_910:
[----:B------:R-:W-:-:S04]  /*1bed0*/  @P0 LEA R3, P1, R31, R3, 0x1 ;  /* 0x000000031f030211 */ /* 0x000fc800078208ff */
[----:B------:R-:W-:-:S04]  /*1bee0*/  @P0 IADD3.X R2, RZ, R2, RZ, P1, !PT ;  /* 0x00000002ff020210 */ /* 0x000fc80000ffe4ff */
[----:B------:R-:W-:Y:S01]  /*1bef0*/  @P0 LOP3.LUT R3, R3, R2, RZ, 0x3c, !PT ;  /* 0x0000000203030212 */ /* 0x000fe200078e3cff */
[----:B------:R-:W-:-:S03]  /*1bf00*/  IMAD.MOV.U32 R13, RZ, RZ, R4 ;  /* 0x000000ffff0d7224 */ /* 0x000fc600078e0004 */
[----:B------:R-:W-:-:S04]  /*1bf10*/  @P0 LOP3.LUT R2, R3, R2, RZ, 0x3c, !PT ;  /* 0x0000000203020212 */ /* 0x000fc800078e3cff */
[----:B------:R-:W-:Y:S01]  /*1bf20*/  @P0 LOP3.LUT R3, R3, R2, RZ, 0x3c, !PT ;  /* 0x0000000203030212 */ /* 0x000fe200078e3cff */
[----:B------:R-:W-:-:S04]  /*1bf30*/  IMAD.MOV.U32 R0, RZ, RZ, R14 ;  /* 0x000000ffff007224 */ /* 0x000fc800078e000e */
[----:B------:R-:W-:Y:S01]  /*1bf40*/  @!PT LDS RZ, [RZ] ;  /* 0x00000000fffff984 */ /* 0x000fe20000000800 */
[----:B------:R-:W-:Y:S01]  /*1bf50*/  @!PT LDS RZ, [RZ] ;  /* 0x00000000fffff984 */ /* 0x000fe20000000800 */
[----:B------:R-:W-:Y:S01]  /*1bf60*/  @!PT LDS RZ, [RZ] ;  /* 0x00000000fffff984 */ /* 0x000fe20000000800 */
[----:B------:R0:W-:Y:S03]  /*1bf70*/  @P0 LDGSTS.E.BYPASS.LTC128B.128 [R8+0x1b400], desc[UR38][R2.64], !P3 ;  /* 0x1b40000002080fae */ /* 0x0001e6000d901d66 */
[----:B0-----:R-:W-:Y:S05]  /*1bf80*/  WARPSYNC.COLLECTIVE R15, `(.L_x_911) ;  /* 0x000000000f087348 */ /* 0x001fea0003c00000 */
[----:B------:R1:W2:Y:S02]  /*1bf90*/  SHFL.IDX P6, R14, R13, R12, R11 ;  /* 0x0000000c0d0e7389 */ /* 0x0002a400000c000b */
[----:B012---:R-:W-:Y:S01]  /*1bfa0*/  ENDCOLLECTIVE ;  /* 0x000000000000791b */ /* 0x007fe20003800000 */
.L_x_911:
[----:B------:R-:W-:Y:S01]  /*1bfb0*/  @!PT LDS RZ, [RZ] ;  /* 0x00000000fffff984 */ /* 0x000fe20000000800 */
[----:B------:R-:W-:Y:S01]  /*1bfc0*/  @!PT LDS RZ, [RZ] ;  /* 0x00000000fffff984 */ /* 0x000fe20000000800 */
[----:B------:R-:W-:Y:S01]  /*1bfd0*/  @!PT LDS RZ, [RZ] ;  /* 0x00000000fffff984 */ /* 0x000fe20000000800 */
[----:B------:R0:W-:Y:S02]  /*1bfe0*/  @P0 LDGSTS.E.BYPASS.LTC128B.128 [R8+0x1f400], desc[UR38][R2.64+0x80], !P2 ;  /* 0x1f40008002080fae */ /* 0x0001e4000d101d66 */
[----:B0-----:R-:W-:Y:S01]  /*1bff0*/  MOV R2, R14 ;  /* 0x0000000e00027202 */ /* 0x001fe20000000f00 */
[----:B------:R-:W-:Y:S06]  /*1c000*/  BRA `(.L_x_912) ;  /* 0xffffffa000b47947 */ /* 0x000fec000383ffff */
.L_x_743:
[----:B------:R-:W-:Y:S01]  /*1c010*/  IMAD.MOV.U32 R13, RZ, RZ, R5 ;  /* 0x000000ffff0d7224 */ /* 0x000fe200078e0005 */
[----:B------:R-:W-:Y:S01]  /*1c020*/  MOV R11, 0x181f ;  /* 0x0000181f000b7802 */ /* 0x000fe20000000f00 */
[----:B------:R-:W-:Y:S02]  /*1c030*/  IMAD.MOV.U32 R12, RZ, RZ, RZ ;  /* 0x000000ffff0c7224 */ /* 0x000fe400078e00ff */
[----:B------:R-:W-:Y:S02]  /*1c040*/  IMAD.MOV.U32 R15, RZ, RZ, -0x1 ;  /* 0xffffffffff0f7424 */ /* 0x000fe400078e00ff */
[----:B-----5:R-:W-:Y:S02]  /*1c050*/  IMAD R6, R20, R8, RZ ;  /* 0x0000000814067224 */ /* 0x020fe400078e02ff */
[----:B------:R-:W-:-:S07]  /*1c060*/  IMAD.IADD R4, R10, 0x1, R4 ;  /* 0x000000010a047824 */ /* 0x000fce00078e0204 */
[----:B------:R-:W-:Y:S05]  /*1c070*/  WARPSYNC.COLLECTIVE R15, `(.L_x_913) ;  /* 0x000000000f087348 */ /* 0x000fea0003c00000 */
[----:B------:R0:W1:Y:S02]  /*1c080*/  SHFL.IDX P6, R14, R13, R12, R11 ;  /* 0x0000000c0d0e7389 */ /* 0x00006400000c000b */
[----:B01----:R-:W-:Y:S01]  /*1c090*/  ENDCOLLECTIVE ;  /* 0x000000000000791b */ /* 0x003fe20003800000 */
.L_x_913:
[C---:B------:R-:W-:Y:S01]  /*1c0a0*/  VIADD R7, R4.reuse, 0x10 ;  /* 0x0000001004077836 */ /* 0x040fe20000000000 */
[----:B------:R-:W-:Y:S02]  /*1c0b0*/  ISETP.GE.AND P3, PT, R4, R6, PT ;  /* 0x000000060400720c */ /* 0x000fe40003f66270 */
[----:B------:R-:W-:Y:S01]  /*1c0c0*/  MOV R13, R0 ;  /* 0x00000000000d7202 */ /* 0x000fe20000000f00 */
[----:B------:R-:W-:-:S10]  /*1c0d0*/  IMAD.MOV.U32 R2, RZ, RZ, R14 ;  /* 0x000000ffff027224 */ /* 0x000fd400078e000e */
[----:B------:R-:W-:Y:S05]  /*1c0e0*/  WARPSYNC.COLLECTIVE R15, `(.L_x_914) ;  /* 0x000000000f087348 */ /* 0x000fea0003c00000 */
[----:B------:R0:W1:Y:S02]  /*1c0f0*/  SHFL.IDX P6, R14, R13, R12, R11 ;  /* 0x0000000c0d0e7389 */ /* 0x00006400000c000b */
[----:B01----:R-:W-:Y:S01]  /*1c100*/  ENDCOLLECTIVE ;  /* 0x000000000000791b */ /* 0x003fe20003800000 */
.L_x_914:
[----:B------:R-:W-:Y:S01]  /*1c110*/  IMAD.MOV.U32 R13, RZ, RZ, R5 ;  /* 0x000000ffff0d7224 */ /* 0x000fe200078e0005 */
[----:B------:R-:W-:Y:S02]  /*1c120*/  MOV R12, 0x1 ;  /* 0x00000001000c7802 */ /* 0x000fe40000000f00 */
[----:B------:R-:W-:-:S05]  /*1c130*/  @!P3 LEA R14, P2, R31, R14, 0x1 ;  /* 0x0000000e1f0eb211 */ /* 0x000fca00078408ff */
[----:B------:R-:W-:Y:S01]  /*1c140*/  @!P3 IMAD.X R3, RZ, RZ, R2, P2 ;  /* 0x000000ffff03b224 */ /* 0x000fe200010e0602 */
[----:B------:R-:W-:-:S07]  /*1c150*/  @!P3 MOV R2, R14 ;  /* 0x0000000e0002b202 */ /* 0x000fce0000000f00 */
[----:B------:R-:W-:Y:S05]  /*1c160*/  WARPSYNC.COLLECTIVE R15, `(.L_x_915) ;  /* 0x000000000f087348 */ /* 0x000fea0003c00000 */
[----:B------:R0:W1:Y:S02]  /*1c170*/  SHFL.IDX P6, R14, R13, R12, R11 ;  /* 0x0000000c0d0e7389 */ /* 0x00006400000c000b */
[----:B01----:R-:W-:Y:S01]  /*1c180*/  ENDCOLLECTIVE ;  /* 0x000000000000791b */ /* 0x003fe20003800000 */
.L_x_915:
[----:B------:R-:W-:Y:S01]  /*1c190*/  @!PT LDS RZ, [RZ] ;  /* 0x00000000fffff984 */ /* 0x000fe20000000800 */
[----:B------:R-:W-:Y:S01]  /*1c1a0*/  @!PT LDS RZ, [RZ] ;  /* 0x00000000fffff984 */ /* 0x000fe20000000800 */
[----:B------:R-:W-:Y:S01]  /*1c1b0*/  @!PT LDS RZ, [RZ] ;  /* 0x00000000fffff984 */ /* 0x000fe20000000800 */
[----:B------:R-:W-:Y:S04]  /*1c1c0*/  @!P3 LDGSTS.E.BYPASS.LTC128B.128 [R9+0x10400], desc[UR38][R2.64], !P0 ;  /* 0x104000000209bfae */ /* 0x000fe8000c101d66 */
[----:B------:R0:W-:Y:S01]  /*1c1d0*/  @!P3 LDGSTS.E.BYPASS.LTC128B.128 [R9+0x14400], desc[UR38][R2.64+0x80], !P1 ;  /* 0x144000800209bfae */ /* 0x0001e2000c901d66 */
[----:B------:R-:W-:Y:S01]  /*1c1e0*/  ISETP.GE.AND P3, PT, R7, R6, PT ;  /* 0x000000060700720c */ /* 0x000fe20003f66270 */
[----:B------:R-:W-:Y:S02]  /*1c1f0*/  IMAD.MOV.U32 R13, RZ, RZ, R0 ;  /* 0x000000ffff0d7224 */ /* 0x000fe400078e0000 */
[----:B0-----:R-:W-:-:S10]  /*1c200*/  IMAD.MOV.U32 R2, RZ, RZ, R14 ;  /* 0x000000ffff027224 */ /* 0x001fd400078e000e */
[----:B------:R-:W-:Y:S05]  /*1c210*/  WARPSYNC.COLLECTIVE R15, `(.L_x_916) ;  /* 0x000000000f087348 */ /* 0x000fea0003c00000 */
[----:B------:R0:W1:Y:S02]  /*1c220*/  SHFL.IDX P6, R14, R13, R12, R11 ;  /* 0x0000000c0d0e7389 */ /* 0x00006400000c000b */
[----:B01----:R-:W-:Y:S01]  /*1c230*/  ENDCOLLECTIVE ;  /* 0x000000000000791b */ /* 0x003fe20003800000 */
.L_x_916:
        /* <DEDUP_REMOVED lines=8> */
.L_x_917:
[----:B------:R-:W-:Y:S01]  /*1c2c0*/  @!P3 IMAD.MOV.U32 R3, RZ, RZ, R7 ;  /* 0x000000ffff03b224 */ /* 0x000fe200078e0007 */
[----:B------:R-:W-:-:S04]  /*1c2d0*/  IADD3 R7, R4, 0x20, RZ ;  /* 0x0000002004077810 */ /* 0x000fc80007ffe0ff */
[----:B------:R-:W-:Y:S01]  /*1c2e0*/  @!PT LDS RZ, [RZ] ;  /* 0x00000000fffff984 */ /* 0x000fe20000000800 */
[----:B------:R-:W-:Y:S01]  /*1c2f0*/  @!PT LDS RZ, [RZ] ;  /* 0x00000000fffff984 */ /* 0x000fe20000000800 */
[----:B------:R-:W-:Y:S01]  /*1c300*/  @!PT LDS RZ, [RZ] ;  /* 0x00000000fffff984 */ /* 0x000fe20000000800 */
[----:B------:R-:W-:Y:S04]  /*1c310*/  @!P3 LDGSTS.E.BYPASS.LTC128B.128 [R9+0x10c00], desc[UR38][R2.64], !P0 ;  /* 0x10c000000209bfae */ /* 0x000fe8000c101d66 */
[----:B------:R0:W-:Y:S01]  /*1c320*/  @!P3 LDGSTS.E.BYPASS.LTC128B.128 [R9+0x14c00], desc[UR38][R2.64+0x80], !P1 ;  /* 0x14c000800209bfae */ /* 0x0001e2000c901d66 */
[----:B------:R-:W-:Y:S01]  /*1c330*/  ISETP.GE.AND P3, PT, R7, R6, PT ;  /* 0x000000060700720c */ /* 0x000fe20003f66270 */
[----:B------:R-:W-:Y:S01]  /*1c340*/  IMAD.MOV.U32 R13, RZ, RZ, R0 ;  /* 0x000000ffff0d7224 */ /* 0x000fe200078e0000 */
[----:B0-----:R-:W-:-:S11]  /*1c350*/  MOV R2, R14 ;  /* 0x0000000e00027202 */ /* 0x001fd60000000f00 */
[----:B------:R-:W-:Y:S05]  /*1c360*/  WARPSYNC.COLLECTIVE R15, `(.L_x_918) ;  /* 0x000000000f087348 */ /* 0x000fea0003c00000 */
[----:B------:R0:W1:Y:S02]  /*1c370*/  SHFL.IDX P6, R14, R13, R12, R11 ;  /* 0x0000000c0d0e7389 */ /* 0x00006400000c000b */
[----:B01----:R-:W-:Y:S01]  /*1c380*/  ENDCOLLECTIVE ;  /* 0x000000000000791b */ /* 0x003fe20003800000 */
.L_x_918:
[----:B------:R-:W-:Y:S01]  /*1c390*/  MOV R13, R5 ;  /* 0x00000005000d7202 */ /* 0x000fe20000000f00 */
[----:B------:R-:W-:Y:S01]  /*1c3a0*/  IMAD.MOV.U32 R12, RZ, RZ, 0x3 ;  /* 0x00000003ff0c7424 */ /* 0x000fe200078e00ff */
[----:B------:R-:W-:-:S05]  /*1c3b0*/  @!P3 LEA R14, P2, R31, R14, 0x1 ;  /* 0x0000000e1f0eb211 */ /* 0x000fca00078408ff */
[----:B------:R-:W-:Y:S01]  /*1c3c0*/  @!P3 IMAD.X R7, RZ, RZ, R2, P2 ;  /* 0x000000ffff07b224 */ /* 0x000fe200010e0602 */
[----:B------:R-:W-:-:S07]  /*1c3d0*/  @!P3 MOV R2, R14 ;  /* 0x0000000e0002b202 */ /* 0x000fce0000000f00 */
[----:B------:R-:W-:Y:S05]  /*1c3e0*/  WARPSYNC.COLLECTIVE R15, `(.L_x_919) ;  /* 0x000000000f087348 */ /* 0x000fea0003c00000 */
[----:B------:R0:W1:Y:S02]  /*1c3f0*/  SHFL.IDX P6, R14, R13, R12, R11 ;  /* 0x0000000c0d0e7389 */ /* 0x00006400000c000b */
[----:B01----:R-:W-:Y:S01]  /*1c400*/  ENDCOLLECTIVE ;  /* 0x000000000000791b */ /* 0x003fe20003800000 */
.L_x_919:
        /* <DEDUP_REMOVED lines=13> */
.L_x_920:
[----:B------:R-:W-:Y:S01]  /*1c4e0*/  IMAD.MOV.U32 R13, RZ, RZ, R5 ;  /* 0x000000ffff0d7224 */ /* 0x000fe200078e0005 */
[----:B------:R-:W-:Y:S02]  /*1c4f0*/  MOV R12, 0x4 ;  /* 0x00000004000c7802 */ /* 0x000fe40000000f00 */
[----:B------:R-:W-:-:S05]  /*1c500*/  @!P3 LEA R14, P2, R31, R14, 0x1 ;  /* 0x0000000e1f0eb211 */ /* 0x000fca00078408ff */
[----:B------:R-:W-:Y:S02]  /*1c510*/  @!P3 IMAD.X R7, RZ, RZ, R2, P2 ;  /* 0x000000ffff07b224 */ /* 0x000fe400010e0602 */
[----:B------:R-:W-:-:S07]  /*1c520*/  @!P3 IMAD.MOV.U32 R2, RZ, RZ, R14 ;  /* 0x000000ffff02b224 */ /* 0x000fce00078e000e */
[----:B------:R-:W-:Y:S05]  /*1c530*/  WARPSYNC.COLLECTIVE R15, `(.L_x_921) ;  /* 0x000000000f087348 */ /* 0x000fea0003c00000 */
[----:B------:R0:W1:Y:S02]  /*1c540*/  SHFL.IDX P6, R14, R13, R12, R11 ;  /* 0x0000000c0d0e7389 */ /* 0x00006400000c000b */
[----:B01----:R-:W-:Y:S01]  /*1c550*/  ENDCOLLECTIVE ;  /* 0x000000000000791b */ /* 0x003fe20003800000 */
.L_x_921:
[----:B------:R-:W-:Y:S01]  /*1c560*/  @!P3 MOV R3, R7 ;  /* 0x000000070003b202 */ /* 0x000fe20000000f00 */
[----:B------:R-:W-:-:S04]  /*1c570*/  VIADD R7, R4, 0x40 ;  /* 0x0000004004077836 */ /* 0x000fc80000000000 */
        /* <DEDUP_REMOVED lines=11> */
.L_x_922:
        /* <DEDUP_REMOVED lines=8> */
.L_x_923:
        /* <DEDUP_REMOVED lines=13> */
.L_x_924:
        /* <DEDUP_REMOVED lines=8> */
.L_x_925:
[----:B------:R-:W-:-:S05]  /*1c800*/  @!P3 IMAD.MOV.U32 R3, RZ, RZ, R7 ;  /* 0x000000ffff03b224 */ /* 0x000fca00078e0007 */
[----:B------:R-:W-:Y:S01]  /*1c810*/  @!PT LDS RZ, [RZ] ;  /* 0x00000000fffff984 */ /* 0x000fe20000000800 */
[----:B------:R-:W-:Y:S01]  /*1c820*/  @!PT LDS RZ, [RZ] ;  /* 0x00000000fffff984 */ /* 0x000fe20000000800 */
[----:B------:R-:W-:Y:S01]  /*1c830*/  @!PT LDS RZ, [RZ] ;  /* 0x00000000fffff984 */ /* 0x000fe20000000800 */
[----:B------:R-:W-:Y:S04]  /*1c840*/  @!P3 LDGSTS.E.BYPASS.LTC128B.128 [R9+0x12c00], desc[UR38][R2.64], !P0 ;  /* 0x12c000000209bfae */ /* 0x000fe8000c101d66 */
[----:B------:R0:W-:Y:S01]  /*1c850*/  @!P3 LDGSTS.E.BYPASS.LTC128B.128 [R9+0x16c00], desc[UR38][R2.64+0x80], !P1 ;  /* 0x16c000800209bfae */ /* 0x0001e2000c901d66 */
[----:B------:R-:W-:Y:S01]  /*1c860*/  IMAD.MOV.U32 R13, RZ, RZ, R0 ;  /* 0x000000ffff0d7224 */ /* 0x000fe200078e0000 */
[----:B0-----:R-:W-:Y:S01]  /*1c870*/  IADD3 R3, R4, 0x60, RZ ;  /* 0x0000006004037810 */ /* 0x001fe20007ffe0ff */
[----:B------:R-:W-:-:S07]  /*1c880*/  IMAD.MOV.U32 R2, RZ, RZ, R14 ;  /* 0x000000ffff027224 */ /* 0x000fce00078e000e */
[----:B------:R-:W-:Y:S05]  /*1c890*/  WARPSYNC.COLLECTIVE R15, `(.L_x_926) ;  /* 0x000000000f087348 */ /* 0x000fea0003c00000 */
[----:B------:R0:W1:Y:S02]  /*1c8a0*/  SHFL.IDX P6, R14, R13, R12, R11 ;  /* 0x0000000c0d0e7389 */ /* 0x00006400000c000b */
[----:B01----:R-:W-:Y:S01]  /*1c8b0*/  ENDCOLLECTIVE ;  /* 0x000000000000791b */ /* 0x003fe20003800000 */
.L_x_926:
[----:B------:R-:W-:Y:S01]  /*1c8c0*/  ISETP.GE.AND P3, PT, R3, R6, PT ;  /* 0x000000060300720c */ /* 0x000fe20003f66270 */
[----:B------:R-:W-:Y:S02]  /*1c8d0*/  IMAD.MOV.U32 R13, RZ, RZ, R5 ;  /* 0x000000ffff0d7224 */ /* 0x000fe400078e0005 */
[----:B------:R-:W-:-:S10]  /*1c8e0*/  IMAD.MOV.U32 R12, RZ, RZ, 0x7 ;  /* 0x00000007ff0c7424 */ /* 0x000fd400078e00ff */
[----:B------:R-:W-:-:S05]  /*1c8f0*/  @!P3 LEA R14, P2, R31, R14, 0x1 ;  /* 0x0000000e1f0eb211 */ /* 0x000fca00078408ff */
[----:B------:R-:W-:Y:S02]  /*1c900*/  @!P3 IMAD.X R7, RZ, RZ, R2, P2 ;  /* 0x000000ffff07b224 */ /* 0x000fe400010e0602 */
[----:B------:R-:W-:-:S07]  /*1c910*/  @!P3 IMAD.MOV.U32 R2, RZ, RZ, R14 ;  /* 0x000000ffff02b224 */ /* 0x000fce00078e000e */
[----:B------:R-:W-:Y:S05]  /*1c920*/  WARPSYNC.COLLECTIVE R15, `(.L_x_927) ;  /* 0x000000000f087348 */ /* 0x000fea0003c00000 */
[----:B------:R0:W1:Y:S02]  /*1c930*/  SHFL.IDX P6, R14, R13, R12, R11 ;  /* 0x0000000c0d0e7389 */ /* 0x00006400000c000b */
[----:B01----:R-:W-:Y:S01]  /*1c940*/  ENDCOLLECTIVE ;  /* 0x000000000000791b */ /* 0x003fe20003800000 */
.L_x_927:
[----:B------:R-:W-:-:S05]  /*1c950*/  @!P3 MOV R3, R7 ;  /* 0x000000070003b202 */ /* 0x000fca0000000f00 */
[----:B------:R-:W-:Y:S01]  /*1c960*/  @!PT LDS RZ, [RZ] ;  /* 0x00000000fffff984 */ /* 0x000fe20000000800 */
[----:B------:R-:W-:Y:S01]  /*1c970*/  @!PT LDS RZ, [RZ] ;  /* 0x00000000fffff984 */ /* 0x000fe20000000800 */
[----:B------:R-:W-:Y:S01]  /*1c980*/  @!PT LDS RZ, [RZ] ;  /* 0x00000000fffff984 */ /* 0x000fe20000000800 */
[----:B------:R0:W-:Y:S04]  /*1c990*/  @!P3 LDGSTS.E.BYPASS.LTC128B.128 [R9+0x13400], desc[UR38][R2.64], !P0 ;  /* 0x134000000209bfae */ /* 0x0001e8000c101d66 */
[----:B------:R0:W-:Y:S01]  /*1c9a0*/  @!P3 LDGSTS.E.BYPASS.LTC128B.128 [R9+0x17400], desc[UR38][R2.64+0x80], !P1 ;  /* 0x174000800209bfae */ /* 0x0001e2000c901d66 */
[----:B------:R-:W-:Y:S01]  /*1c9b0*/  IMAD.MOV.U32 R13, RZ, RZ, R0 ;  /* 0x000000ffff0d7224 */ /* 0x000fe200078e0000 */
[----:B------:R-:W-:-:S07]  /*1c9c0*/  MOV R5, R14 ;  /* 0x0000000e00057202 */ /* 0x000fce0000000f00 */
[----:B0-----:R-:W-:Y:S05]  /*1c9d0*/  WARPSYNC.COLLECTIVE R15, `(.L_x_928) ;  /* 0x000000000f087348 */ /* 0x001fea0003c00000 */
[----:B------:R1:W2:Y:S02]  /*1c9e0*/  SHFL.IDX P6, R14, R13, R12, R11 ;  /* 0x0000000c0d0e7389 */ /* 0x0002a400000c000b */
[----:B012---:R-:W-:Y:S01]  /*1c9f0*/  ENDCOLLECTIVE ;  /* 0x000000000000791b */ /* 0x007fe20003800000 */
.L_x_928:
[----:B------:R-:W-:Y:S05]  /*1ca00*/  BRA `(.L_x_929) ;  /* 0xffffffa400207947 */ /* 0x000fea000383ffff */
.L_x_748:
[----:B0-----:R0:W1:Y:S02]  /*1ca10*/  SYNCS.PHASECHK.TRANS64.TRYWAIT P0, [R22+URZ+0x28820], R3 ;  /* 0x02882003160075a7 */ /* 0x001064000800017f */
[----:B-1----:R-:W-:Y:S05]  /*1ca20*/  @!P0 NANOSLEEP.SYNCS 0x989680 ;  /* 0x009896800000895d */ /* 0x002fea0003900000 */
[----:B------:R-:W1:Y:S02]  /*1ca30*/  @!P0 SYNCS.PHASECHK.TRANS64 P0, [R22+URZ+0x28820], R3 ;  /* 0x02882003160085a7 */ /* 0x000e64000800007f */
[----:B-1----:R-:W-:Y:S05]  /*1ca40*/  @!P0 BRA `(.L_x_748) ;  /* 0xfffffffc00f08947 */ /* 0x002fea000383ffff */
[----:B------:R-:W-:Y:S05]  /*1ca50*/  BRA `(.L_x_930) ;  /* 0xffffffa400907947 */ /* 0x000fea000383ffff */
.L_x_753:
[----:B0-----:R0:W1:Y:S02]  /*1ca60*/  SYNCS.PHASECHK.TRANS64.TRYWAIT P0, [R6+URZ+0x28840], R3 ;  /* 0x02884003060075a7 */ /* 0x001064000800017f */
[----:B-1----:R-:W-:Y:S05]  /*1ca70*/  @!P0 NANOSLEEP.SYNCS 0x989680 ;  /* 0x009896800000895d */ /* 0x002fea0003900000 */
[----:B------:R-:W1:Y:S02]  /*1ca80*/  @!P0 SYNCS.PHASECHK.TRANS64 P0, [R6+URZ+0x28840], R3 ;  /* 0x02884003060085a7 */ /* 0x000e64000800007f */
[----:B-1----:R-:W-:Y:S05]  /*1ca90*/  @!P0 BRA `(.L_x_753) ;  /* 0xfffffffc00f08947 */ /* 0x002fea000383ffff */
[----:B------:R-:W-:Y:S05]  /*1caa0*/  BRA `(.L_x_931) ;  /* 0xffffffa800607947 */ /* 0x000fea000383ffff */
.L_x_754:
        /* <DEDUP_REMOVED lines=8> */
.L_x_933:
[----:B------:R-:W-:Y:S05]  /*1cb30*/  BSYNC B1 ;  /* 0x0000000000017941 */ /* 0x000fea0003800000 */
.L_x_932:
[----:B------:R-:W-:Y:S01]  /*1cb40*/  IMAD.MOV.U32 R13, RZ, RZ, R7 ;  /* 0x000000ffff0d7224 */ /* 0x000fe200078e0007 */
[----:B------:R-:W-:Y:S01]  /*1cb50*/  MOV R11, 0x181f ;  /* 0x0000181f000b7802 */ /* 0x000fe20000000f00 */
[----:B------:R-:W-:Y:S01]  /*1cb60*/  IMAD.MOV.U32 R12, RZ, RZ, RZ ;  /* 0x000000ffff0c7224 */ /* 0x000fe200078e00ff */
[----:B------:R-:W-:Y:S01]  /*1cb70*/  MOV R3, R14 ;  /* 0x0000000e00037202 */ /* 0x000fe20000000f00 */
[----:B------:R-:W-:Y:S01]  /*1cb80*/  IMAD.MOV.U32 R15, RZ, RZ, -0x1 ;  /* 0xffffffffff0f7424 */ /* 0x000fe200078e00ff */
[----:B------:R-:W-:Y:S01]  /*1cb90*/  SHF.L.U32 R5, R31, 0x1, RZ ;  /* 0x000000011f057819 */ /* 0x000fe200000006ff */
[----:B------:R-:W-:-:S07]  /*1cba0*/  IMAD R8, R8, 0x2, R22 ;  /* 0x0000000208087824 */ /* 0x000fce00078e0216 */
[----:B------:R-:W-:Y:S05]  /*1cbb0*/  WARPSYNC.COLLECTIVE R15, `(.L_x_934) ;  /* 0x000000000f087348 */ /* 0x000fea0003c00000 */
[----:B------:R0:W1:Y:S02]  /*1cbc0*/  SHFL.IDX P6, R14, R13, R12, R11 ;  /* 0x0000000c0d0e7389 */ /* 0x00006400000c000b */
[----:B01----:R-:W-:Y:S01]  /*1cbd0*/  ENDCOLLECTIVE ;  /* 0x000000000000791b */ /* 0x003fe20003800000 */
.L_x_934:
[----:B------:R-:W-:Y:S01]  /*1cbe0*/  MOV R13, R9 ;  /* 0x00000009000d7202 */ /* 0x000fe20000000f00 */
[----:B------:R-:W-:Y:S02]  /*1cbf0*/  IMAD.MOV.U32 R12, RZ, RZ, 0x1 ;  /* 0x00000001ff0c7424 */ /* 0x000fe400078e00ff */
[----:B------:R-:W-:-:S07]  /*1cc00*/  IMAD.MOV.U32 R2, RZ, RZ, R14 ;  /* 0x000000ffff027224 */ /* 0x000fce00078e000e */
[----:B------:R-:W-:Y:S05]  /*1cc10*/  WARPSYNC.COLLECTIVE R15, `(.L_x_935) ;  /* 0x000000000f087348 */ /* 0x000fea0003c00000 */
[----:B------:R0:W1:Y:S02]  /*1cc20*/  SHFL.IDX P6, R14, R13, R12, R11 ;  /* 0x0000000c0d0e7389 */ /* 0x00006400000c000b */
[----:B01----:R-:W-:Y:S01]  /*1cc30*/  ENDCOLLECTIVE ;  /* 0x000000000000791b */ /* 0x003fe20003800000 */
.L_x_935:
        /* <DEDUP_REMOVED lines=12> */
.L_x_936:
[----:B------:R-:W-:Y:S01]  /*1cd00*/  MOV R13, R9 ;  /* 0x00000009000d7202 */ /* 0x000fe20000000f00 */
[----:B------:R-:W-:Y:S02]  /*1cd10*/  IMAD.MOV.U32 R12, RZ, RZ, 0x2 ;  /* 0x00000002ff0c7424 */ /* 0x000fe400078e00ff */
[----:B------:R-:W-:-:S07]  /*1cd20*/  IMAD.MOV.U32 R2, RZ, RZ, R14 ;  /* 0x000000ffff027224 */ /* 0x000fce00078e000e */
[----:B------:R-:W-:Y:S05]  /*1cd30*/  WARPSYNC.COLLECTIVE R15, `(.L_x_937) ;  /* 0x000000000f087348 */ /* 0x000fea0003c00000 */
[----:B------:R0:W1:Y:S02]  /*1cd40*/  SHFL.IDX P6, R14, R13, R12, R11 ;  /* 0x0000000c0d0e7389 */ /* 0x00006400000c000b */
[----:B01----:R-:W-:Y:S01]  /*1cd50*/  ENDCOLLECTIVE ;  /* 0x000000000000791b */ /* 0x003fe20003800000 */
.L_x_937:
        /* <DEDUP_REMOVED lines=12> */
.L_x_938:
[----:B------:R-:W-:Y:S01]  /*1ce20*/  MOV R13, R9 ;  /* 0x00000009000d7202 */ /* 0x000fe20000000f00 */
[----:B------:R-:W-:Y:S02]  /*1ce30*/  IMAD.MOV.U32 R12, RZ, RZ, 0x3 ;  /* 0x00000003ff0c7424 */ /* 0x000fe400078e00ff */
[----:B------:R-:W-:-:S07]  /*1ce40*/  IMAD.MOV.U32 R2, RZ, RZ, R14 ;  /* 0x000000ffff027224 */ /* 0x000fce00078e000e */
[----:B------:R-:W-:Y:S05]  /*1ce50*/  WARPSYNC.COLLECTIVE R15, `(.L_x_939) ;  /* 0x000000000f087348 */ /* 0x000fea0003c00000 */
[----:B------:R0:W1:Y:S02]  /*1ce60*/  SHFL.IDX P6, R14, R13, R12, R11 ;  /* 0x0000000c0d0e7389 */ /* 0x00006400000c000b */
[----:B01----:R-:W-:Y:S01]  /*1ce70*/  ENDCOLLECTIVE ;  /* 0x000000000000791b */ /* 0x003fe20003800000 */
.L_x_939:
        /* <DEDUP_REMOVED lines=12> */
.L_x_940:
[----:B------:R-:W-:Y:S01]  /*1cf40*/  MOV R13, R9 ;  /* 0x00000009000d7202 */ /* 0x000fe20000000f00 */
[----:B------:R-:W-:Y:S02]  /*1cf50*/  IMAD.MOV.U32 R12, RZ, RZ, 0x4 ;  /* 0x00000004ff0c7424 */ /* 0x000fe400078e00ff */
[----:B------:R-:W-:-:S07]  /*1cf60*/  IMAD.MOV.U32 R2, RZ, RZ, R14 ;  /* 0x000000ffff027224 */ /* 0x000fce00078e000e */
[----:B------:R-:W-:Y:S05]  /*1cf70*/  WARPSYNC.COLLECTIVE R15, `(.L_x_941) ;  /* 0x000000000f087348 */ /* 0x000fea0003c00000 */
[----:B------:R0:W1:Y:S02]  /*1cf80*/  SHFL.IDX P6, R14, R13, R12, R11 ;  /* 0x0000000c0d0e7389 */ /* 0x00006400000c000b */
[----:B01----:R-:W-:Y:S01]  /*1cf90*/  ENDCOLLECTIVE ;  /* 0x000000000000791b */ /* 0x003fe20003800000 */
.L_x_941:
        /* <DEDUP_REMOVED lines=12> */
.L_x_942:
[----:B------:R-:W-:Y:S01]  /*1d060*/  MOV R13, R9 ;  /* 0x00000009000d7202 */ /* 0x000fe20000000f00 */
[----:B------:R-:W-:Y:S02]  /*1d070*/  IMAD.MOV.U32 R12, RZ, RZ, 0x5 ;  /* 0x00000005ff0c7424 */ /* 0x000fe400078e00ff */
[----:B------:R-:W-:-:S07]  /*1d080*/  IMAD.MOV.U32 R2, RZ, RZ, R14 ;  /* 0x000000ffff027224 */ /* 0x000fce00078e000e */
[----:B------:R-:W-:Y:S05]  /*1d090*/  WARPSYNC.COLLECTIVE R15, `(.L_x_943) ;  /* 0x000000000f087348 */ /* 0x000fea0003c00000 */
[----:B------:R0:W1:Y:S02]  /*1d0a0*/  SHFL.IDX P6, R14, R13, R12, R11 ;  /* 0x0000000c0d0e7389 */ /* 0x00006400000c000b */
[----:B01----:R-:W-:Y:S01]  /*1d0b0*/  ENDCOLLECTIVE ;  /* 0x000000000000791b */ /* 0x003fe20003800000 */
.L_x_943:
        /* <DEDUP_REMOVED lines=12> */
.L_x_944:
[----:B------:R-:W-:Y:S01]  /*1d180*/  MOV R13, R9 ;  /* 0x00000009000d7202 */ /* 0x000fe20000000f00 */
[----:B------:R-:W-:Y:S02]  /*1d190*/  IMAD.MOV.U32 R12, RZ, RZ, 0x6 ;  /* 0x00000006ff0c7424 */ /* 0x000fe400078e00ff */
[----:B------:R-:W-:-:S07]  /*1d1a0*/  IMAD.MOV.U32 R2, RZ, RZ, R14 ;  /* 0x000000ffff027224 */ /* 0x000fce00078e000e */
[----:B------:R-:W-:Y:S05]  /*1d1b0*/  WARPSYNC.COLLECTIVE R15, `(.L_x_945) ;  /* 0x000000000f087348 */ /* 0x000fea0003c00000 */
[----:B------:R0:W1:Y:S02]  /*1d1c0*/  SHFL.IDX P6, R14, R13, R12, R11 ;  /* 0x0000000c0d0e7389 */ /* 0x00006400000c000b */
[----:B01----:R-:W-:Y:S01]  /*1d1d0*/  ENDCOLLECTIVE ;  /* 0x000000000000791b */ /* 0x003fe20003800000 */
.L_x_945:
        /* <DEDUP_REMOVED lines=12> */
.L_x_946:
[----:B------:R-:W-:Y:S01]  /*1d2a0*/  MOV R13, R9 ;  /* 0x00000009000d7202 */ /* 0x000fe20000000f00 */
[----:B------:R-:W-:Y:S02]  /*1d2b0*/  IMAD.MOV.U32 R12, RZ, RZ, 0x7 ;  /* 0x00000007ff0c7424 */ /* 0x000fe400078e00ff */
[----:B------:R-:W-:-:S07]  /*1d2c0*/  IMAD.MOV.U32 R2, RZ, RZ, R14 ;  /* 0x000000ffff027224 */ /* 0x000fce00078e000e */
[----:B------:R-:W-:Y:S05]  /*1d2d0*/  WARPSYNC.COLLECTIVE R15, `(.L_x_947) ;  /* 0x000000000f087348 */ /* 0x000fea0003c00000 */
[----:B------:R0:W1:Y:S02]  /*1d2e0*/  SHFL.IDX P6, R14, R13, R12, R11 ;  /* 0x0000000c0d0e7389 */ /* 0x00006400000c000b */
[----:B01----:R-:W-:Y:S01]  /*1d2f0*/  ENDCOLLECTIVE ;  /* 0x000000000000791b */ /* 0x003fe20003800000 */
.L_x_947:
[----:B------:R-:W-:-:S05]  /*1d300*/  IADD3 R2, P0, R2, R5, RZ ;  /* 0x0000000502027210 */ /* 0x000fca0007f1e0ff */
[----:B------:R-:W-:-:S05]  /*1d310*/  IMAD.X R3, RZ, RZ, R3, P0 ;  /* 0x000000ffff037224 */ /* 0x000fca00000e0603 */
[----:B------:R-:W-:Y:S01]  /*1d320*/  @!PT LDS RZ, [RZ] ;  /* 0x00000000fffff984 */ /* 0x000fe20000000800 */
[----:B------:R-:W-:Y:S01]  /*1d330*/  @!PT LDS RZ, [RZ] ;  /* 0x00000000fffff984 */ /* 0x000fe20000000800 */
[----:B------:R-:W-:Y:S01]  /*1d340*/  @!PT LDS RZ, [RZ] ;  /* 0x00000000fffff984 */ /* 0x000fe20000000800 */
[----:B------:R0:W-:Y:S01]  /*1d350*/  LDGSTS.E.BYPASS.LTC128B.128 [R8+0x1b400], desc[UR38][R2.64], !P4 ;  /* 0x1b40000002087fae */ /* 0x0001e2000e101d66 */
[----:B------:R-:W-:-:S03]  /*1d360*/  MOV R13, R7 ;  /* 0x00000007000d7202 */ /* 0x000fc60000000f00 */
[----:B------:R0:W-:Y:S01]  /*1d370*/  LDGSTS.E.BYPASS.LTC128B.128 [R8+0x1f400], desc[UR38][R2.64+0x80], !P3 ;  /* 0x1f40008002087fae */ /* 0x0001e2000d901d66 */
[----:B------:R-:W-:-:S07]  /*1d380*/  IMAD.MOV.U32 R9, RZ, RZ, R14 ;  /* 0x000000ffff097224 */ /* 0x000fce00078e000e */
[----:B0-----:R-:W-:Y:S05]  /*1d390*/  WARPSYNC.COLLECTIVE R15, `(.L_x_948) ;  /* 0x000000000f087348 */ /* 0x001fea0003c00000 */
[----:B------:R1:W2:Y:S02]  /*1d3a0*/  SHFL.IDX P6, R14, R13, R12, R11 ;  /* 0x0000000c0d0e7389 */ /* 0x0002a400000c000b */
[----:B012---:R-:W-:Y:S01]  /*1d3b0*/  ENDCOLLECTIVE ;  /* 0x000000000000791b */ /* 0x007fe20003800000 */
.L_x_948:
[----:B------:R-:W-:Y:S01]  /*1d3c0*/  IMAD.MOV.U32 R2, RZ, RZ, R14 ;  /* 0x000000ffff027224 */ /* 0x000fe200078e000e */
[----:B------:R-:W-:Y:S06]  /*1d3d0*/  BRA `(.L_x_949) ;  /* 0xffffffa400347947 */ /* 0x000fec000383ffff */
.L_x_759:
[----:B-1----:R1:W2:Y:S02]  /*1d3e0*/  SYNCS.PHASECHK.TRANS64.TRYWAIT P0, [R6+URZ+0x28860], R2 ;  /* 0x02886002060075a7 */ /* 0x0022a4000800017f */
[----:B--2---:R-:W-:Y:S05]  /*1d3f0*/  @!P0 NANOSLEEP.SYNCS 0x989680 ;  /* 0x009896800000895d */ /* 0x004fea0003900000 */
[----:B------:R-:W2:Y:S02]  /*1d400*/  @!P0 SYNCS.PHASECHK.TRANS64 P0, [R6+URZ+0x28860], R2 ;  /* 0x02886002060085a7 */ /* 0x000ea4000800007f */
[----:B--2---:R-:W-:Y:S05]  /*1d410*/  @!P0 BRA `(.L_x_759) ;  /* 0xfffffffc00f08947 */ /* 0x004fea000383ffff */
[----:B------:R-:W-:Y:S05]  /*1d420*/  BRA `(.L_x_950) ;  /* 0xffffffa400907947 */ /* 0x000fea000383ffff */
.L_x_760:
[----:B------:R-:W-:Y:S01]  /*1d430*/  BSSY B1, `(.L_x_951) ;  /* 0x0000008000017945 */ /* 0x000fe20003800000 */
[----:B------:R-:W-:Y:S01]  /*1d440*/  IMAD.MOV.U32 R13, RZ, RZ, R24 ;  /* 0x000000ffff0d7224 */ /* 0x000fe200078e0018 */
[----:B------:R-:W-:Y:S01]  /*1d450*/  MOV R12, RZ ;  /* 0x000000ff000c7202 */ /* 0x000fe20000000f00 */
[----:B------:R-:W-:Y:S02]  /*1d460*/  IMAD.MOV.U32 R11, RZ, RZ, 0x181f ;  /* 0x0000181fff0b7424 */ /* 0x000fe400078e00ff */
[----:B------:R-:W-:-:S07]  /*1d470*/  IMAD.MOV.U32 R15, RZ, RZ, -0x1 ;  /* 0xffffffffff0f7424 */ /* 0x000fce00078e00ff */
[----:B-1----:R-:W-:Y:S05]  /*1d480*/  WARPSYNC.COLLECTIVE R15, `(.L_x_952) ;  /* 0x000000000f087348 */ /* 0x002fea0003c00000 */
[----:B------:R0:W2:Y:S02]  /*1d490*/  SHFL.IDX P6, R14, R13, R12, R11 ;  /* 0x0000000c0d0e7389 */ /* 0x0000a400000c000b */
[----:B012---:R-:W-:Y:S01]  /*1d4a0*/  ENDCOLLECTIVE ;  /* 0x000000000000791b */ /* 0x007fe20003800000 */
.L_x_952:
[----:B------:R-:W-:Y:S05]  /*1d4b0*/  BSYNC B1 ;  /* 0x0000000000017941 */ /* 0x000fea0003800000 */
.L_x_951:
[----:B------:R-:W-:Y:S01]  /*1d4c0*/  IMAD.MOV.U32 R13, RZ, RZ, R23 ;  /* 0x000000ffff0d7224 */ /* 0x000fe200078e0017 */
[----:B------:R-:W-:Y:S01]  /*1d4d0*/  MOV R11, 0x181f ;  /* 0x0000181f000b7802 */ /* 0x000fe20000000f00 */
[----:B------:R-:W-:Y:S01]  /*1d4e0*/  IMAD.MOV.U32 R12, RZ, RZ, RZ ;  /* 0x000000ffff0c7224 */ /* 0x000fe200078e00ff */
[----:B------:R-:W-:Y:S01]  /*1d4f0*/  MOV R3, R14 ;  /* 0x0000000e00037202 */ /* 0x000fe20000000f00 */
[----:B------:R-:W-:Y:S02]  /*1d500*/  IMAD.MOV.U32 R15, RZ, RZ, -0x1 ;  /* 0xffffffffff0f7424 */ /* 0x000fe400078e00ff */
[----:B------:R-:W-:-:S07]  /*1d510*/  IMAD R7, R7, 0x2, R22 ;  /* 0x0000000207077824 */ /* 0x000fce00078e0216 */
[----:B------:R-:W-:Y:S05]  /*1d520*/  WARPSYNC.COLLECTIVE R15, `(.L_x_953) ;  /* 0x000000000f087348 */ /* 0x000fea0003c00000 */
[----:B------:R0:W1:Y:S02]  /*1d530*/  SHFL.IDX P6, R14, R13, R12, R11 ;  /* 0x0000000c0d0e7389 */ /* 0x00006400000c000b */
[----:B01----:R-:W-:Y:S01]  /*1d540*/  ENDCOLLECTIVE ;  /* 0x000000000000791b */ /* 0x003fe20003800000 */
.L_x_953:
[----:B------:R-:W-:Y:S01]  /*1d550*/  IMAD.MOV.U32 R13, RZ, RZ, R24 ;  /* 0x000000ffff0d7224 */ /* 0x000fe200078e0018 */
[----:B------:R-:W-:Y:S01]  /*1d560*/  MOV R12, 0x1 ;  /* 0x00000001000c7802 */ /* 0x000fe20000000f00 */
[----:B------:R-:W-:-:S07]  /*1d570*/  IMAD.MOV.U32 R2, RZ, RZ, R14 ;  /* 0x000000ffff027224 */ /* 0x000fce00078e000e */
[----:B------:R-:W-:Y:S05]  /*1d580*/  WARPSYNC.COLLECTIVE R15, `(.L_x_954) ;  /* 0x000000000f087348 */ /* 0x000fea0003c00000 */
[----:B------:R0:W1:Y:S02]  /*1d590*/  SHFL.IDX P6, R14, R13, R12, R11 ;  /* 0x0000000c0d0e7389 */ /* 0x00006400000c000b */
[----:B01----:R-:W-:Y:S01]  /*1d5a0*/  ENDCOLLECTIVE ;  /* 0x000000000000791b */ /* 0x003fe20003800000 */
.L_x_954:
[----:B------:R-:W-:-:S04]  /*1d5b0*/  IADD3 R2, P0, R2, R5, RZ ;  /* 0x0000000502027210 */ /* 0x000fc80007f1e0ff */
[----:B------:R-:W-:Y:S02]  /*1d5c0*/  IADD3.X R3, RZ, R3, RZ, P0, !PT ;  /* 0x00000003ff037210 */ /* 0x000fe400007fe4ff */
        /* <DEDUP_REMOVED lines=12> */
.L_x_955:
[----:B------:R-:W-:Y:S01]  /*1d690*/  IMAD.MOV.U32 R13, RZ, RZ, R24 ;  /* 0x000000ffff0d7224 */ /* 0x000fe200078e0018 */
[----:B------:R-:W-:Y:S02]  /*1d6a0*/  MOV R12, 0x2 ;  /* 0x00000002000c7802 */ /* 0x000fe40000000f00 */
[----:B------:R-:W-:-:S07]  /*1d6b0*/  MOV R2, R14 ;  /* 0x0000000e00027202 */ /* 0x000fce0000000f00 */
[----:B------:R-:W-:Y:S05]  /*1d6c0*/  WARPSYNC.COLLECTIVE R15, `(.L_x_956) ;  /* 0x000000000f087348 */ /* 0x000fea0003c00000 */
[----:B------:R0:W1:Y:S02]  /*1d6d0*/  SHFL.IDX P6, R14, R13, R12, R11 ;  /* 0x0000000c0d0e7389 */ /* 0x00006400000c000b */
[----:B01----:R-:W-:Y:S01]  /*1d6e0*/  ENDCOLLECTIVE ;  /* 0x000000000000791b */ /* 0x003fe20003800000 */
.L_x_956:
[----:B------:R-:W-:-:S05]  /*1d6f0*/  IADD3 R2, P0, R2, R5, RZ ;  /* 0x0000000502027210 */ /* 0x000fca0007f1e0ff */
        /* <DEDUP_REMOVED lines=13> */
.L_x_957:
[----:B------:R-:W-:Y:S01]  /*1d7d0*/  IMAD.MOV.U32 R13, RZ, RZ, R24 ;  /* 0x000000ffff0d7224 */ /* 0x000fe200078e0018 */
[----:B------:R-:W-:Y:S02]  /*1d7e0*/  MOV R12, 0x3 ;  /* 0x00000003000c7802 */ /* 0x000fe40000000f00 */
[----:B------:R-:W-:-:S07]  /*1d7f0*/  MOV R2, R14 ;  /* 0x0000000e00027202 */ /* 0x000fce0000000f00 */
[----:B------:R-:W-:Y:S05]  /*1d800*/  WARPSYNC.COLLECTIVE R15, `(.L_x_958) ;  /* 0x000000000f087348 */ /* 0x000fea0003c00000 */
[----:B------:R0:W1:Y:S02]  /*1d810*/  SHFL.IDX P6, R14, R13, R12, R11 ;  /* 0x0000000c0d0e7389 */ /* 0x00006400000c000b */
[----:B01----:R-:W-:Y:S01]  /*1d820*/  ENDCOLLECTIVE ;  /* 0x000000000000791b */ /* 0x003fe20003800000 */
.L_x_958:
        /* <DEDUP_REMOVED lines=14> */
.L_x_959:
[----:B------:R-:W-:Y:S01]  /*1d910*/  IMAD.MOV.U32 R13, RZ, RZ, R24 ;  /* 0x000000ffff0d7224 */ /* 0x000fe200078e0018 */
[----:B------:R-:W-:Y:S02]  /*1d920*/  MOV R12, 0x4 ;  /* 0x00000004000c7802 */ /* 0x000fe40000000f00 */
[----:B------:R-:W-:-:S07]  /*1d930*/  MOV R2, R14 ;  /* 0x0000000e00027202 */ /* 0x000fce0000000f00 */
[----:B------:R-:W-:Y:S05]  /*1d940*/  WARPSYNC.COLLECTIVE R15, `(.L_x_960) ;  /* 0x000000000f087348 */ /* 0x000fea0003c00000 */
[----:B------:R0:W1:Y:S02]  /*1d950*/  SHFL.IDX P6, R14, R13, R12, R11 ;  /* 0x0000000c0d0e7389 */ /* 0x00006400000c000b */
[----:B01----:R-:W-:Y:S01]  /*1d960*/  ENDCOLLECTIVE ;  /* 0x000000000000791b */ /* 0x003fe20003800000 */
.L_x_960:
        /* <DEDUP_REMOVED lines=14> */
.L_x_961:
[----:B------:R-:W-:Y:S01]  /*1da50*/  IMAD.MOV.U32 R13, RZ, RZ, R24 ;  /* 0x000000ffff0d7224 */ /* 0x000fe200078e0018 */
[----:B------:R-:W-:Y:S02]  /*1da60*/  MOV R12, 0x5 ;  /* 0x00000005000c7802 */ /* 0x000fe40000000f00 */
[----:B------:R-:W-:-:S07]  /*1da70*/  MOV R2, R14 ;  /* 0x0000000e00027202 */ /* 0x000fce0000000f00 */
[----:B------:R-:W-:Y:S05]  /*1da80*/  WARPSYNC.COLLECTIVE R15, `(.L_x_962) ;  /* 0x000000000f087348 */ /* 0x000fea0003c00000 */
[----:B------:R0:W1:Y:S02]  /*1da90*/  SHFL.IDX P6, R14, R13, R12, R11 ;  /* 0x0000000c0d0e7389 */ /* 0x00006400000c000b */
[----:B01----:R-:W-:Y:S01]  /*1daa0*/  ENDCOLLECTIVE ;  /* 0x000000000000791b */ /* 0x003fe20003800000 */
.L_x_962:
        /* <DEDUP_REMOVED lines=14> */
.L_x_963:
[----:B------:R-:W-:Y:S01]  /*1db90*/  IMAD.MOV.U32 R13, RZ, RZ, R24 ;  /* 0x000000ffff0d7224 */ /* 0x000fe200078e0018 */
[----:B------:R-:W-:Y:S02]  /*1dba0*/  MOV R12, 0x6 ;  /* 0x00000006000c7802 */ /* 0x000fe40000000f00 */
[----:B------:R-:W-:-:S07]  /*1dbb0*/  MOV R2, R14 ;  /* 0x0000000e00027202 */ /* 0x000fce0000000f00 */
[----:B------:R-:W-:Y:S05]  /*1dbc0*/  WARPSYNC.COLLECTIVE R15, `(.L_x_964) ;  /* 0x000000000f087348 */ /* 0x000fea0003c00000 */
[----:B------:R0:W1:Y:S02]  /*1dbd0*/  SHFL.IDX P6, R14, R13, R12, R11 ;  /* 0x0000000c0d0e7389 */ /* 0x00006400000c000b */
[----:B01----:R-:W-:Y:S01]  /*1dbe0*/  ENDCOLLECTIVE ;  /* 0x000000000000791b */ /* 0x003fe20003800000 */
.L_x_964:
        /* <DEDUP_REMOVED lines=14> */
.L_x_965:
[----:B------:R-:W-:Y:S01]  /*1dcd0*/  IMAD.MOV.U32 R13, RZ, RZ, R24 ;  /* 0x000000ffff0d7224 */ /* 0x000fe200078e0018 */
[----:B------:R-:W-:Y:S02]  /*1dce0*/  MOV R12, 0x7 ;  /* 0x00000007000c7802 */ /* 0x000fe40000000f00 */
[----:B------:R-:W-:-:S07]  /*1dcf0*/  MOV R2, R14 ;  /* 0x0000000e00027202 */ /* 0x000fce0000000f00 */
[----:B------:R-:W-:Y:S05]  /*1dd00*/  WARPSYNC.COLLECTIVE R15, `(.L_x_966) ;  /* 0x000000000f087348 */ /* 0x000fea0003c00000 */
[----:B------:R0:W1:Y:S02]  /*1dd10*/  SHFL.IDX P6, R14, R13, R12, R11 ;  /* 0x0000000c0d0e7389 */ /* 0x00006400000c000b */
[----:B01----:R-:W-:Y:S01]  /*1dd20*/  ENDCOLLECTIVE ;  /* 0x000000000000791b */ /* 0x003fe20003800000 */
.L_x_966:
[----:B------:R-:W-:-:S05]  /*1dd30*/  IADD3 R2, P0, R2, R5, RZ ;  /* 0x0000000502027210 */ /* 0x000fca0007f1e0ff */
        /* <DEDUP_REMOVED lines=12> */
.L_x_967:
[----:B------:R-:W-:Y:S01]  /*1de00*/  @!PT LDS RZ, [RZ] ;  /* 0x00000000fffff984 */ /* 0x000fe20000000800 */
[----:B------:R-:W-:Y:S01]  /*1de10*/  @!PT LDS RZ, [RZ] ;  /* 0x00000000fffff984 */ /* 0x000fe20000000800 */
[----:B------:R-:W-:Y:S01]  /*1de20*/  @!PT LDS RZ, [RZ] ;  /* 0x00000000fffff984 */ /* 0x000fe20000000800 */
[----:B------:R0:W-:Y:S01]  /*1de30*/  LDGSTS.E.BYPASS.LTC128B.128 [R7+0x7400], desc[UR38][R2.64+0x80], !P0 ;  /* 0x0740008002077fae */ /* 0x0001e2000c101d66 */
[----:B------:R-:W-:Y:S05]  /*1de40*/  BRA `(.L_x_968) ;  /* 0xffffffa000187947 */ /* 0x000fea000383ffff */
.L_x_768:
[----:B0-----:R0:W1:Y:S02]  /*1de50*/  SYNCS.PHASECHK.TRANS64.TRYWAIT P0, [R0+URZ+0x28860], R3 ;  /* 0x02886003000075a7 */ /* 0x001064000800017f */
[----:B-1----:R-:W-:Y:S05]  /*1de60*/  @!P0 NANOSLEEP.SYNCS 0x989680 ;  /* 0x009896800000895d */ /* 0x002fea0003900000 */
[----:B------:R-:W1:Y:S02]  /*1de70*/  @!P0 SYNCS.PHASECHK.TRANS64 P0, [R0+URZ+0x28860], R3 ;  /* 0x02886003000085a7 */ /* 0x000e64000800007f */
[----:B-1----:R-:W-:Y:S05]  /*1de80*/  @!P0 BRA `(.L_x_768) ;  /* 0xfffffffc00f08947 */ /* 0x002fea000383ffff */
[----:B------:R-:W-:Y:S05]  /*1de90*/  BRA `(.L_x_969) ;  /* 0xffffffa400347947 */ /* 0x000fea000383ffff */
.L_x_769:
[----:B------:R-:W-:Y:S01]  /*1dea0*/  BSSY B0, `(.L_x_970) ;  /* 0x0000008000007945 */ /* 0x000fe20003800000 */
[----:B------:R-:W-:Y:S01]  /*1deb0*/  MOV R13, R24 ;  /* 0x00000018000d7202 */ /* 0x000fe20000000f00 */
[----:B------:R-:W-:Y:S01]  /*1dec0*/  IMAD.MOV.U32 R12, RZ, RZ, RZ ;  /* 0x000000ffff0c7224 */ /* 0x000fe200078e00ff */
[----:B------:R-:W-:Y:S01]  /*1ded0*/  MOV R15, 0xffffffff ;  /* 0xffffffff000f7802 */ /* 0x000fe20000000f00 */
[----:B------:R-:W-:-:S07]  /*1dee0*/  IMAD.MOV.U32 R11, RZ, RZ, 0x181f ;  /* 0x0000181fff0b7424 */ /* 0x000fce00078e00ff */
[----:B0-2---:R-:W-:Y:S05]  /*1def0*/  WARPSYNC.COLLECTIVE R15, `(.L_x_971) ;  /* 0x000000000f087348 */ /* 0x005fea0003c00000 */
[----:B--2---:R1:W2:Y:S02]  /*1df00*/  SHFL.IDX P6, R14, R13, R12, R11 ;  /* 0x0000000c0d0e7389 */ /* 0x0042a400000c000b */
[----:B012---:R-:W-:Y:S01]  /*1df10*/  ENDCOLLECTIVE ;  /* 0x000000000000791b */ /* 0x007fe20003800000 */
.L_x_971:
[----:B------:R-:W-:Y:S05]  /*1df20*/  BSYNC B0 ;  /* 0x0000000000007941 */ /* 0x000fea0003800000 */
.L_x_970:
[----:B------:R-:W-:Y:S01]  /*1df30*/  IMAD.MOV.U32 R13, RZ, RZ, R23 ;  /* 0x000000ffff0d7224 */ /* 0x000fe200078e0017 */
[----:B------:R-:W-:Y:S01]  /*1df40*/  MOV R12, RZ ;  /* 0x000000ff000c7202 */ /* 0x000fe20000000f00 */
[----:B------:R-:W-:Y:S01]  /*1df50*/  IMAD.MOV.U32 R11, RZ, RZ, 0x181f ;  /* 0x0000181fff0b7424 */ /* 0x000fe200078e00ff */
[----:B------:R-:W-:Y:S01]  /*1df60*/  SHF.L.U32 R5, R31, 0x1, RZ ;  /* 0x000000011f057819 */ /* 0x000fe200000006ff */
[----:B------:R-:W-:Y:S02]  /*1df70*/  IMAD.MOV.U32 R15, RZ, RZ, -0x1 ;  /* 0xffffffffff0f7424 */ /* 0x000fe400078e00ff */
[----:B------:R-:W-:Y:S02]  /*1df80*/  IMAD.MOV.U32 R3, RZ, RZ, R14 ;  /* 0x000000ffff037224 */ /* 0x000fe400078e000e */
[----:B------:R-:W-:-:S07]  /*1df90*/  IMAD R4, R9, 0x2, R22 ;  /* 0x0000000209047824 */ /* 0x000fce00078e0216 */
[----:B------:R-:W-:Y:S05]  /*1dfa0*/  WARPSYNC.COLLECTIVE R15, `(.L_x_972) ;  /* 0x000000000f087348 */ /* 0x000fea0003c00000 */
[----:B------:R0:W1:Y:S02]  /*1dfb0*/  SHFL.IDX P6, R14, R13, R12, R11 ;  /* 0x0000000c0d0e7389 */ /* 0x00006400000c000b */
[----:B01----:R-:W-:Y:S01]  /*1dfc0*/  ENDCOLLECTIVE ;  /* 0x000000000000791b */ /* 0x003fe20003800000 */
.L_x_972:
[----:B------:R-:W-:Y:S02]  /*1dfd0*/  ULDC UR4, c[0x0][0x2f4] ;  /* 0x0000bd0000047ab9 */ /* 0x000fe40000000800 */
[----:B------:R-:W-:Y:S02]  /*1dfe0*/  ISETP.GE.AND P1, PT, R31, UR4, PT ;  /* 0x000000041f007c0c */ /* 0x000fe4000bf26270 */
[----:B------:R-:W-:Y:S02]  /*1dff0*/  ISETP.GE.AND P0, PT, R30, UR4, PT ;  /* 0x000000041e007c0c */ /* 0x000fe4000bf06270 */
[C---:B------:R-:W-:Y:S02]  /*1e000*/  ISETP.LT.OR P3, PT, R6.reuse, 0x1, P1 ;  /* 0x000000010600780c */ /* 0x040fe40000f61670 */
[----:B------:R-:W-:Y:S02]  /*1e010*/  ISETP.LT.OR P4, PT, R6, 0x1, P0 ;  /* 0x000000010600780c */ /* 0x000fe40000781670 */
[----:B------:R-:W-:Y:S01]  /*1e020*/  MOV R13, R24 ;  /* 0x00000018000d7202 */ /* 0x000fe20000000f00 */
[----:B------:R-:W-:Y:S01]  /*1e030*/  IMAD.MOV.U32 R12, RZ, RZ, 0x1 ;  /* 0x00000001ff0c7424 */ /* 0x000fe200078e00ff */
[----:B------:R-:W-:-:S13]  /*1e040*/  IADD3 R2, P2, R14, R5, RZ ;  /* 0x000000050e027210 */ /* 0x000fda0007f5e0ff */
[----:B------:R-:W-:Y:S05]  /*1e050*/  WARPSYNC.COLLECTIVE R15, `(.L_x_973) ;  /* 0x000000000f087348 */ /* 0x000fea0003c00000 */
[----:B------:R0:W1:Y:S02]  /*1e060*/  SHFL.IDX P6, R14, R13, R12, R11 ;  /* 0x0000000c0d0e7389 */ /* 0x00006400000c000b */
[----:B01----:R-:W-:Y:S01]  /*1e070*/  ENDCOLLECTIVE ;  /* 0x000000000000791b */ /* 0x003fe20003800000 */
.L_x_973:
[----:B------:R-:W-:-:S05]  /*1e080*/  IMAD.X R3, RZ, RZ, R3, P2 ;  /* 0x000000ffff037224 */ /* 0x000fca00010e0603 */
[----:B------:R-:W-:Y:S01]  /*1e090*/  @!PT LDS RZ, [RZ] ;  /* 0x00000000fffff984 */ /* 0x000fe20000000800 */
[----:B------:R-:W-:Y:S01]  /*1e0a0*/  @!PT LDS RZ, [RZ] ;  /* 0x00000000fffff984 */ /* 0x000fe20000000800 */
[----:B------:R-:W-:Y:S01]  /*1e0b0*/  @!PT LDS RZ, [RZ] ;  /* 0x00000000fffff984 */ /* 0x000fe20000000800 */
[----:B------:R0:W-:Y:S01]  /*1e0c0*/  LDGSTS.E.BYPASS.LTC128B.128 [R4+0x400], desc[UR38][R2.64], !P3 ;  /* 0x0040000002047fae */ /* 0x0001e2000d901d66 */
[----:B------:R-:W-:-:S03]  /*1e0d0*/  ISETP.LT.OR P3, PT, R6, 0x11, P1 ;  /* 0x000000110600780c */ /* 0x000fc60000f61670 */
[----:B------:R0:W-:Y:S01]  /*1e0e0*/  LDGSTS.E.BYPASS.LTC128B.128 [R4+0x4400], desc[UR38][R2.64+0x80], !P4 ;  /* 0x0440008002047fae */ /* 0x0001e2000e101d66 */
[----:B------:R-:W-:Y:S02]  /*1e0f0*/  ISETP.LT.OR P4, PT, R6, 0x11, P0 ;  /* 0x000000110600780c */ /* 0x000fe40000781670 */
[----:B------:R-:W-:Y:S01]  /*1e100*/  MOV R13, R23 ;  /* 0x00000017000d7202 */ /* 0x000fe20000000f00 */
[----:B------:R-:W-:-:S10]  /*1e110*/  IMAD.MOV.U32 R7, RZ, RZ, R14 ;  /* 0x000000ffff077224 */ /* 0x000fd400078e000e */
[----:B0-----:R-:W-:Y:S05]  /*1e120*/  WARPSYNC.COLLECTIVE R15, `(.L_x_974) ;  /* 0x000000000f087348 */ /* 0x001fea0003c00000 */
[----:B------:R1:W2:Y:S02]  /*1e130*/  SHFL.IDX P6, R14, R13, R12, R11 ;  /* 0x0000000c0d0e7389 */ /* 0x0002a400000c000b */
[----:B012---:R-:W-:Y:S01]  /*1e140*/  ENDCOLLECTIVE ;  /* 0x000000000000791b */ /* 0x007fe20003800000 */
.L_x_974:
[----:B------:R-:W-:Y:S01]  /*1e150*/  MOV R13, R24 ;  /* 0x00000018000d7202 */ /* 0x000fe20000000f00 */
[----:B------:R-:W-:Y:S02]  /*1e160*/  IMAD.MOV.U32 R12, RZ, RZ, 0x2 ;  /* 0x00000002ff0c7424 */ /* 0x000fe400078e00ff */
[----:B------:R-:W-:-:S07]  /*1e170*/  IMAD.MOV.U32 R10, RZ, RZ, R14 ;  /* 0x000000ffff0a7224 */ /* 0x000fce00078e000e */
[----:B------:R-:W-:Y:S05]  /*1e180*/  WARPSYNC.COLLECTIVE R15, `(.L_x_975) ;  /* 0x000000000f087348 */ /* 0x000fea0003c00000 */
[----:B------:R0:W1:Y:S02]  /*1e190*/  SHFL.IDX P6, R14, R13, R12, R11 ;  /* 0x0000000c0d0e7389 */ /* 0x00006400000c000b */
[----:B01----:R-:W-:Y:S01]  /*1e1a0*/  ENDCOLLECTIVE ;  /* 0x000000000000791b */ /* 0x003fe20003800000 */
.L_x_975:
        /* <DEDUP_REMOVED lines=14> */
.L_x_976:
[----:B------:R-:W-:Y:S01]  /*1e290*/  IMAD.MOV.U32 R13, RZ, RZ, R24 ;  /* 0x000000ffff0d7224 */ /* 0x000fe200078e0018 */
[----:B------:R-:W-:Y:S02]  /*1e2a0*/  MOV R12, 0x3 ;  /* 0x00000003000c7802 */ /* 0x000fe40000000f00 */
[----:B------:R-:W-:-:S13]  /*1e2b0*/  IADD3 R2, P2, R14, R5, RZ ;  /* 0x000000050e027210 */ /* 0x000fda0007f5e0ff */
[----:B------:R-:W-:Y:S05]  /*1e2c0*/  WARPSYNC.COLLECTIVE R15, `(.L_x_977) ;  /* 0x000000000f087348 */ /* 0x000fea0003c00000 */
[----:B------:R0:W1:Y:S02]  /*1e2d0*/  SHFL.IDX P6, R14, R13, R12, R11 ;  /* 0x0000000c0d0e7389 */ /* 0x00006400000c000b */
[----:B01----:R-:W-:Y:S01]  /*1e2e0*/  ENDCOLLECTIVE ;  /* 0x000000000000791b */ /* 0x003fe20003800000 */
.L_x_977:
        /* <DEDUP_REMOVED lines=13> */
.L_x_978:
[----:B------:R-:W-:Y:S02]  /*1e3c0*/  IMAD.MOV.U32 R13, RZ, RZ, R24 ;  /* 0x000000ffff0d7224 */ /* 0x000fe400078e0018 */
[----:B------:R-:W-:Y:S01]  /*1e3d0*/  IMAD.MOV.U32 R12, RZ, RZ, 0x4 ;  /* 0x00000004ff0c7424 */ /* 0x000fe200078e00ff */
[----:B------:R-:W-:-:S13]  /*1e3e0*/  IADD3 R2, P2, R14, R5, RZ ;  /* 0x000000050e027210 */ /* 0x000fda0007f5e0ff */
[----:B------:R-:W-:Y:S05]  /*1e3f0*/  WARPSYNC.COLLECTIVE R15, `(.L_x_979) ;  /* 0x000000000f087348 */ /* 0x000fea0003c00000 */
[----:B------:R0:W1:Y:S02]  /*1e400*/  SHFL.IDX P6, R14, R13, R12, R11 ;  /* 0x0000000c0d0e7389 */ /* 0x00006400000c000b */
[----:B01----:R-:W-:Y:S01]  /*1e410*/  ENDCOLLECTIVE ;  /* 0x000000000000791b */ /* 0x003fe20003800000 */
.L_x_979:
[----:B------:R-:W-:-:S05]  /*1e420*/  IADD3.X R3, RZ, R7, RZ, P2, !PT ;  /* 0x00000007ff037210 */ /* 0x000fca00017fe4ff */
[----:B------:R-:W-:Y:S01]  /*1e430*/  @!PT LDS RZ, [RZ] ;  /* 0x00000000fffff984 */ /* 0x000fe20000000800 */
[----:B------:R-:W-:Y:S01]  /*1e440*/  @!PT LDS RZ, [RZ] ;  /* 0x00000000fffff984 */ /* 0x000fe20000000800 */
[----:B------:R-:W-:Y:S01]  /*1e450*/  @!PT LDS RZ, [RZ] ;  /* 0x00000000fffff984 */ /* 0x000fe20000000800 */
[----:B------:R0:W-:Y:S01]  /*1e460*/  LDGSTS.E.BYPASS.LTC128B.128 [R4+0x1c00], desc[UR38][R2.64], !P3 ;  /* 0x01c0000002047fae */ /* 0x0001e2000d901d66 */
[----:B------:R-:W-:-:S03]  /*1e470*/  ISETP.LT.OR P3, PT, R6, 0x41, P1 ;  /* 0x000000410600780c */ /* 0x000fc60000f61670 */
[----:B------:R0:W-:Y:S01]  /*1e480*/  LDGSTS.E.BYPASS.LTC128B.128 [R4+0x5c00], desc[UR38][R2.64+0x80], !P4 ;  /* 0x05c0008002047fae */ /* 0x0001e2000e101d66 */
[----:B------:R-:W-:Y:S01]  /*1e490*/  ISETP.LT.OR P4, PT, R6, 0x41, P0 ;  /* 0x000000410600780c */ /* 0x000fe20000781670 */
[----:B------:R-:W-:Y:S01]  /*1e4a0*/  IMAD.MOV.U32 R13, RZ, RZ, R23 ;  /* 0x000000ffff0d7224 */ /* 0x000fe200078e0017 */
[----:B------:R-:W-:-:S11]  /*1e4b0*/  MOV R8, R14 ;  /* 0x0000000e00087202 */ /* 0x000fd60000000f00 */
[----:B0-----:R-:W-:Y:S05]  /*1e4c0*/  WARPSYNC.COLLECTIVE R15, `(.L_x_980) ;  /* 0x000000000f087348 */ /* 0x001fea0003c00000 */
[----:B------:R1:W2:Y:S02]  /*1e4d0*/  SHFL.IDX P6, R14, R13, R12, R11 ;  /* 0x0000000c0d0e7389 */ /* 0x0002a400000c000b */
[----:B012---:R-:W-:Y:S01]  /*1e4e0*/  ENDCOLLECTIVE ;  /* 0x000000000000791b */ /* 0x007fe20003800000 */
.L_x_980:
[----:B------:R-:W-:Y:S02]  /*1e4f0*/  IMAD.MOV.U32 R13, RZ, RZ, R24 ;  /* 0x000000ffff0d7224 */ /* 0x000fe400078e0018 */
[----:B------:R-:W-:Y:S02]  /*1e500*/  IMAD.MOV.U32 R12, RZ, RZ, 0x5 ;  /* 0x00000005ff0c7424 */ /* 0x000fe400078e00ff */
[----:B------:R-:W-:-:S07]  /*1e510*/  IMAD.MOV.U32 R10, RZ, RZ, R14 ;  /* 0x000000ffff0a7224 */ /* 0x000fce00078e000e */
[----:B------:R-:W-:Y:S05]  /*1e520*/  WARPSYNC.COLLECTIVE R15, `(.L_x_981) ;  /* 0x000000000f087348 */ /* 0x000fea0003c00000 */
[----:B------:R0:W1:Y:S02]  /*1e530*/  SHFL.IDX P6, R14, R13, R12, R11 ;  /* 0x0000000c0d0e7389 */ /* 0x00006400000c000b */
[----:B01----:R-:W-:Y:S01]  /*1e540*/  ENDCOLLECTIVE ;  /* 0x000000000000791b */ /* 0x003fe20003800000 */
.L_x_981:
[----:B------:R-:W-:-:S04]  /*1e550*/  IADD3 R2, P2, R10, R5, RZ ;  /* 0x000000050a027210 */ /* 0x000fc80007f5e0ff */
[----:B------:R-:W-:-:S05]  /*1e560*/  IADD3.X R3, RZ, R8, RZ, P2, !PT ;  /* 0x00000008ff037210 */ /* 0x000fca00017fe4ff */
[----:B------:R-:W-:Y:S01]  /*1e570*/  @!PT LDS RZ, [RZ] ;  /* 0x00000000fffff984 */ /* 0x000fe20000000800 */
[----:B------:R-:W-:Y:S01]  /*1e580*/  @!PT LDS RZ, [RZ] ;  /* 0x00000000fffff984 */ /* 0x000fe20000000800 */
[----:B------:R-:W-:Y:S01]  /*1e590*/  @!PT LDS RZ, [RZ] ;  /* 0x00000000fffff984 */ /* 0x000fe20000000800 */
[----:B------:R0:W-:Y:S01]  /*1e5a0*/  LDGSTS.E.BYPASS.LTC128B.128 [R4+0x2400], desc[UR38][R2.64], !P3 ;  /* 0x0240000002047fae */ /* 0x0001e2000d901d66 */
[C---:B------:R-:W-:Y:S01]  /*1e5b0*/  ISETP.LT.OR P3, PT, R6.reuse, 0x51, P1 ;  /* 0x000000510600780c */ /* 0x040fe20000f61670 */
[----:B------:R-:W-:Y:S02]  /*1e5c0*/  IMAD.MOV.U32 R13, RZ, RZ, R23 ;  /* 0x000000ffff0d7224 */ /* 0x000fe400078e0017 */
[----:B------:R0:W-:Y:S01]  /*1e5d0*/  LDGSTS.E.BYPASS.LTC128B.128 [R4+0x6400], desc[UR38][R2.64+0x80], !P4 ;  /* 0x0640008002047fae */ /* 0x0001e2000e101d66 */
[----:B------:R-:W-:Y:S02]  /*1e5e0*/  ISETP.LT.OR P4, PT, R6, 0x51, P0 ;  /* 0x000000510600780c */ /* 0x000fe40000781670 */
[----:B------:R-:W-:-:S11]  /*1e5f0*/  MOV R7, R14 ;  /* 0x0000000e00077202 */ /* 0x000fd60000000f00 */
[----:B0-----:R-:W-:Y:S05]  /*1e600*/  WARPSYNC.COLLECTIVE R15, `(.L_x_982) ;  /* 0x000000000f087348 */ /* 0x001fea0003c00000 */
[----:B------:R1:W2:Y:S02]  /*1e610*/  SHFL.IDX P6, R14, R13, R12, R11 ;  /* 0x0000000c0d0e7389 */ /* 0x0002a400000c000b */
[----:B012---:R-:W-:Y:S01]  /*1e620*/  ENDCOLLECTIVE ;  /* 0x000000000000791b */ /* 0x007fe20003800000 */
.L_x_982:
[----:B------:R-:W-:Y:S01]  /*1e630*/  MOV R13, R24 ;  /* 0x00000018000d7202 */ /* 0x000fe20000000f00 */
[----:B------:R-:W-:Y:S01]  /*1e640*/  IMAD.MOV.U32 R12, RZ, RZ, 0x6 ;  /* 0x00000006ff0c7424 */ /* 0x000fe200078e00ff */
[----:B------:R-:W-:-:S13]  /*1e650*/  IADD3 R2, P2, R14, R5, RZ ;  /* 0x000000050e027210 */ /* 0x000fda0007f5e0ff */
[----:B------:R-:W-:Y:S05]  /*1e660*/  WARPSYNC.COLLECTIVE R15, `(.L_x_983) ;  /* 0x000000000f087348 */ /* 0x000fea0003c00000 */
[----:B------:R0:W1:Y:S02]  /*1e670*/  SHFL.IDX P6, R14, R13, R12, R11 ;  /* 0x0000000c0d0e7389 */ /* 0x00006400000c000b */
[----:B01----:R-:W-:Y:S01]  /*1e680*/  ENDCOLLECTIVE ;  /* 0x000000000000791b */ /* 0x003fe20003800000 */
.L_x_983:
        /* <DEDUP_REMOVED lines=13> */
.L_x_984:
[----:B------:R-:W-:Y:S01]  /*1e760*/  MOV R13, R24 ;  /* 0x00000018000d7202 */ /* 0x000fe20000000f00 */
[----:B------:R-:W-:Y:S02]  /*1e770*/  IMAD.MOV.U32 R12, RZ, RZ, 0x7 ;  /* 0x00000007ff0c7424 */ /* 0x000fe400078e00ff */
[----:B------:R-:W-:-:S07]  /*1e780*/  IMAD.MOV.U32 R10, RZ, RZ, R14 ;  /* 0x000000ffff0a7224 */ /* 0x000fce00078e000e */
[----:B------:R-:W-:Y:S05]  /*1e790*/  WARPSYNC.COLLECTIVE R15, `(.L_x_985) ;  /* 0x000000000f087348 */ /* 0x000fea0003c00000 */
[----:B------:R0:W1:Y:S02]  /*1e7a0*/  SHFL.IDX P6, R14, R13, R12, R11 ;  /* 0x0000000c0d0e7389 */ /* 0x00006400000c000b */
[----:B01----:R-:W-:Y:S01]  /*1e7b0*/  ENDCOLLECTIVE ;  /* 0x000000000000791b */ /* 0x003fe20003800000 */
.L_x_985:
        /* <DEDUP_REMOVED lines=12> */
.L_x_986:
[----:B------:R-:W-:Y:S05]  /*1e880*/  BRA `(.L_x_987) ;  /* 0xffffff9c00d47947 */ /* 0x000fea000383ffff */
.L_x_774:
        /* <DEDUP_REMOVED lines=8> */
.L_x_989:
[----:B------:R-:W-:Y:S05]  /*1e910*/  BSYNC B0 ;  /* 0x0000000000007941 */ /* 0x000fea0003800000 */
.L_x_988:
[----:B------:R-:W-:Y:S01]  /*1e920*/  MOV R13, R16 ;  /* 0x00000010000d7202 */ /* 0x000fe20000000f00 */
[----:B------:R-:W-:Y:S01]  /*1e930*/  IMAD.MOV.U32 R12, RZ, RZ, 0x1 ;  /* 0x00000001ff0c7424 */ /* 0x000fe200078e00ff */
[----:B------:R-:W-:Y:S01]  /*1e940*/  MOV R15, 0xffffffff ;  /* 0xffffffff000f7802 */ /* 0x000fe20000000f00 */
[----:B------:R-:W-:Y:S02]  /*1e950*/  IMAD.MOV.U32 R11, RZ, RZ, 0x1f ;  /* 0x0000001fff0b7424 */ /* 0x000fe400078e00ff */
[----:B------:R-:W-:Y:S02]  /*1e960*/  IMAD.IADD R7, R19, 0x1, R8 ;  /* 0x0000000113077824 */ /* 0x000fe400078e0208 */
[----:B------:R-:W-:-:S07]  /*1e970*/  IMAD.MOV.U32 R5, RZ, RZ, R14 ;  /* 0x000000ffff057224 */ /* 0x000fce00078e000e */
[----:B------:R-:W-:Y:S05]  /*1e980*/  WARPSYNC.COLLECTIVE R15, `(.L_x_990) ;  /* 0x000000000f087348 */ /* 0x000fea0003c00000 */
[----:B------:R0:W1:Y:S02]  /*1e990*/  SHFL.IDX P6, R14, R13, R12, R11 ;  /* 0x0000000c0d0e7389 */ /* 0x00006400000c000b */
[----:B01----:R-:W-:Y:S01]  /*1e9a0*/  ENDCOLLECTIVE ;  /* 0x000000000000791b */ /* 0x003fe20003800000 */
.L_x_990:
[----:B------:R-:W-:Y:S02]  /*1e9b0*/  ULDC UR4, c[0x0][0xc3c] ;  /* 0x00030f0000047ab9 */ /* 0x000fe40000000800 */
[----:B------:R-:W-:-:S13]  /*1e9c0*/  ISETP.GE.OR P1, PT, R7, UR4, !P0 ;  /* 0x0000000407007c0c */ /* 0x000fda000c726670 */
[----:B------:R-:W0:Y:S01]  /*1e9d0*/  @!P1 LDC.64 R2, c[0x0][0xc80] ;  /* 0x00032000ff029b82 */ /* 0x000e220000000a00 */
[----:B------:R-:W-:Y:S02]  /*1e9e0*/  MOV R4, RZ ;  /* 0x000000ff00047202 */ /* 0x000fe40000000f00 */
[----:B------:R-:W-:Y:S01]  /*1e9f0*/  MOV R11, RZ ;  /* 0x000000ff000b7202 */ /* 0x000fe20000000f00 */
[----:B------:R-:W-:Y:S02]  /*1ea00*/  IMAD.MOV.U32 R0, RZ, RZ, R14 ;  /* 0x000000ffff007224 */ /* 0x000fe400078e000e */
[----:B0-----:R-:W-:-:S06]  /*1ea10*/  @!P1 IMAD.WIDE R2, R7, 0x4, R2 ;  /* 0x0000000407029825 */ /* 0x001fcc00078e0202 */
[----:B------:R-:W2:Y:S01]  /*1ea20*/  @!P1 LDG.E R2, desc[UR38][R2.64] ;  /* 0x0000002602029981 */ /* 0x000ea2000c1e1900 */
[C---:B------:R-:W-:Y:S02]  /*1ea30*/  ISETP.GE.U32.AND P2, PT, R8.reuse, 0x2, PT ;  /* 0x000000020800780c */ /* 0x040fe40003f46070 */
[C---:B------:R-:W-:Y:S02]  /*1ea40*/  ISETP.GE.U32.AND P3, PT, R8.reuse, 0x4, PT ;  /* 0x000000040800780c */ /* 0x040fe40003f66070 */
[C---:B------:R-:W-:Y:S02]  /*1ea50*/  ISETP.GE.U32.AND P4, PT, R8.reuse, 0x8, PT ;  /* 0x000000080800780c */ /* 0x040fe40003f86070 */
[C---:B------:R-:W-:Y:S01]  /*1ea60*/  ISETP.GE.U32.AND P5, PT, R8.reuse, 0x10, PT ;  /* 0x000000100800780c */ /* 0x040fe20003fa6070 */
[----:B--2---:R-:W-:Y:S01]  /*1ea70*/  @!P1 IMAD.MOV.U32 R4, RZ, RZ, R2 ;  /* 0x000000ffff049224 */ /* 0x004fe200078e0002 */
[----:B------:R-:W-:-:S03]  /*1ea80*/  ISETP.NE.AND P1, PT, R8, RZ, PT ;  /* 0x000000ff0800720c */ /* 0x000fc60003f25270 */
[----:B------:R-:W-:-:S10]  /*1ea90*/  IMAD.MOV.U32 R13, RZ, RZ, R4 ;  /* 0x000000ffff0d7224 */ /* 0x000fd400078e0004 */
[----:B------:R-:W-:Y:S05]  /*1eaa0*/  WARPSYNC.COLLECTIVE R15, `(.L_x_991) ;  /* 0x000000000f087348 */ /* 0x000fea0003c00000 */
[----:B------:R0:W1:Y:S02]  /*1eab0*/  SHFL.UP P6, R14, R13, R12, R11 ;  /* 0x0400000c0d0e7389 */ /* 0x00006400000c000b */
[----:B01----:R-:W-:Y:S01]  /*1eac0*/  ENDCOLLECTIVE ;  /* 0x000000000000791b */ /* 0x003fe20003800000 */
.L_x_991:
[----:B------:R-:W-:Y:S02]  /*1ead0*/  MOV R12, 0x2 ;  /* 0x00000002000c7802 */ /* 0x000fe40000000f00 */
[----:B------:R-:W-:-:S05]  /*1eae0*/  SEL R7, R14, RZ, P1 ;  /* 0x000000ff0e077207 */ /* 0x000fca0000800000 */
[----:B------:R-:W-:-:S04]  /*1eaf0*/  IMAD.IADD R6, R4, 0x1, R7 ;  /* 0x0000000104067824 */ /* 0x000fc800078e0207 */
[----:B------:R-:W-:-:S07]  /*1eb00*/  IMAD.MOV.U32 R13, RZ, RZ, R6 ;  /* 0x000000ffff0d7224 */ /* 0x000fce00078e0006 */
[----:B------:R-:W-:Y:S05]  /*1eb10*/  WARPSYNC.COLLECTIVE R15, `(.L_x_992) ;  /* 0x000000000f087348 */ /* 0x000fea0003c00000 */
[----:B------:R0:W1:Y:S02]  /*1eb20*/  SHFL.UP P6, R14, R13, R12, R11 ;  /* 0x0400000c0d0e7389 */ /* 0x00006400000c000b */
[----:B01----:R-:W-:Y:S01]  /*1eb30*/  ENDCOLLECTIVE ;  /* 0x000000000000791b */ /* 0x003fe20003800000 */
.L_x_992:
[----:B------:R-:W-:Y:S02]  /*1eb40*/  MOV R12, 0x4 ;  /* 0x00000004000c7802 */ /* 0x000fe40000000f00 */
[----:B------:R-:W-:-:S05]  /*1eb50*/  SEL R7, R14, RZ, P2 ;  /* 0x000000ff0e077207 */ /* 0x000fca0001000000 */
[----:B------:R-:W-:-:S04]  /*1eb60*/  IMAD.IADD R7, R6, 0x1, R7 ;  /* 0x0000000106077824 */ /* 0x000fc800078e0207 */
[----:B------:R-:W-:-:S07]  /*1eb70*/  IMAD.MOV.U32 R13, RZ, RZ, R7 ;  /* 0x000000ffff0d7224 */ /* 0x000fce00078e0007 */
[----:B------:R-:W-:Y:S05]  /*1eb80*/  WARPSYNC.COLLECTIVE R15, `(.L_x_993) ;  /* 0x000000000f087348 */ /* 0x000fea0003c00000 */
[----:B------:R0:W1:Y:S02]  /*1eb90*/  SHFL.UP P6, R14, R13, R12, R11 ;  /* 0x0400000c0d0e7389 */ /* 0x00006400000c000b */
[----:B01----:R-:W-:Y:S01]  /*1eba0*/  ENDCOLLECTIVE ;  /* 0x000000000000791b */ /* 0x003fe20003800000 */
.L_x_993:
[----:B------:R-:W-:Y:S02]  /*1ebb0*/  MOV R12, 0x8 ;  /* 0x00000008000c7802 */ /* 0x000fe40000000f00 */
[----:B------:R-:W-:-:S05]  /*1ebc0*/  SEL R2, R14, RZ, P3 ;  /* 0x000000ff0e027207 */ /* 0x000fca0001800000 */
[----:B------:R-:W-:-:S04]  /*1ebd0*/  IMAD.IADD R2, R7, 0x1, R2 ;  /* 0x0000000107027824 */ /* 0x000fc800078e0202 */
[----:B------:R-:W-:-:S07]  /*1ebe0*/  IMAD.MOV.U32 R13, RZ, RZ, R2 ;  /* 0x000000ffff0d7224 */ /* 0x000fce00078e0002 */
[----:B------:R-:W-:Y:S05]  /*1ebf0*/  WARPSYNC.COLLECTIVE R15, `(.L_x_994) ;  /* 0x000000000f087348 */ /* 0x000fea0003c00000 */
[----:B------:R0:W1:Y:S02]  /*1ec00*/  SHFL.UP P6, R14, R13, R12, R11 ;  /* 0x0400000c0d0e7389 */ /* 0x00006400000c000b */
[----:B01----:R-:W-:Y:S01]  /*1ec10*/  ENDCOLLECTIVE ;  /* 0x000000000000791b */ /* 0x003fe20003800000 */
.L_x_994:
[----:B------:R-:W-:Y:S02]  /*1ec20*/  MOV R12, 0x10 ;  /* 0x00000010000c7802 */ /* 0x000fe40000000f00 */
[----:B------:R-:W-:-:S05]  /*1ec30*/  SEL R3, R14, RZ, P4 ;  /* 0x000000ff0e037207 */ /* 0x000fca0002000000 */
[----:B------:R-:W-:-:S04]  /*1ec40*/  IMAD.IADD R3, R2, 0x1, R3 ;  /* 0x0000000102037824 */ /* 0x000fc800078e0203 */
[----:B------:R-:W-:-:S07]  /*1ec50*/  IMAD.MOV.U32 R13, RZ, RZ, R3 ;  /* 0x000000ffff0d7224 */ /* 0x000fce00078e0003 */
[----:B------:R-:W-:Y:S05]  /*1ec60*/  WARPSYNC.COLLECTIVE R15, `(.L_x_995) ;  /* 0x000000000f087348 */ /* 0x000fea0003c00000 */
[----:B------:R0:W1:Y:S02]  /*1ec70*/  SHFL.UP P6, R14, R13, R12, R11 ;  /* 0x0400000c0d0e7389 */ /* 0x00006400000c000b */
[----:B01----:R-:W-:Y:S01]  /*1ec80*/  ENDCOLLECTIVE ;  /* 0x000000000000791b */ /* 0x003fe20003800000 */
.L_x_995:
[----:B------:R-:W-:Y:S01]  /*1ec90*/  MOV R12, 0x1f ;  /* 0x0000001f000c7802 */ /* 0x000fe20000000f00 */
[----:B------:R-:W-:Y:S01]  /*1eca0*/  IMAD.MOV.U32 R11, RZ, RZ, 0x1f ;  /* 0x0000001fff0b7424 */ /* 0x000fe200078e00ff */
[----:B------:R-:W-:-:S05]  /*1ecb0*/  SEL R2, R14, RZ, P5 ;  /* 0x000000ff0e027207 */ /* 0x000fca0002800000 */
[----:B------:R-:W-:-:S04]  /*1ecc0*/  IMAD.IADD R2, R3, 0x1, R2 ;  /* 0x0000000103027824 */ /* 0x000fc800078e0202 */
[----:B------:R-:W-:-:S07]  /*1ecd0*/  IMAD.MOV.U32 R13, RZ, RZ, R2 ;  /* 0x000000ffff0d7224 */ /* 0x000fce00078e0002 */
[----:B------:R-:W-:Y:S05]  /*1ece0*/  WARPSYNC.COLLECTIVE R15, `(.L_x_996) ;  /* 0x000000000f087348 */ /* 0x000fea0003c00000 */
[----:B------:R0:W1:Y:S02]  /*1ecf0*/  SHFL.IDX P6, R14, R13, R12, R11 ;  /* 0x0000000c0d0e7389 */ /* 0x00006400000c000b */
[----:B01----:R-:W-:Y:S01]  /*1ed00*/  ENDCOLLECTIVE ;  /* 0x000000000000791b */ /* 0x003fe20003800000 */
.L_x_996:
[----:B------:R-:W-:Y:S05]  /*1ed10*/  BRA `(.L_x_997) ;  /* 0xffffff9c00e07947 */ /* 0x000fea000383ffff */
.L_x_779:
[----:B------:R-:W-:Y:S01]  /*1ed20*/  BSSY B0, `(.L_x_998) ;  /* 0x0000008000007945 */ /* 0x000fe20003800000 */
[----:B-----5:R-:W-:Y:S01]  /*1ed30*/  IMAD.MOV.U32 R13, RZ, RZ, R4 ;  /* 0x000000ffff0d7224 */ /* 0x020fe200078e0004 */
[----:B------:R-:W-:Y:S01]  /*1ed40*/  MOV R12, 0x1 ;  /* 0x00000001000c7802 */ /* 0x000fe20000000f00 */
[----:B------:R-:W-:Y:S02]  /*1ed50*/  IMAD.MOV.U32 R11, RZ, RZ, RZ ;  /* 0x000000ffff0b7224 */ /* 0x000fe400078e00ff */
[----:B------:R-:W-:-:S07]  /*1ed60*/  IMAD.MOV.U32 R15, RZ, RZ, -0x1 ;  /* 0xffffffffff0f7424 */ /* 0x000fce00078e00ff */
[----:B0-----:R-:W-:Y:S05]  /*1ed70*/  WARPSYNC.COLLECTIVE R15, `(.L_x_999) ;  /* 0x000000000f087348 */ /* 0x001fea0003c00000 */
[----:B------:R1:W2:Y:S02]  /*1ed80*/  SHFL.UP P6, R14, R13, R12, R11 ;  /* 0x0400000c0d0e7389 */ /* 0x0002a400000c000b */
[----:B012---:R-:W-:Y:S01]  /*1ed90*/  ENDCOLLECTIVE ;  /* 0x000000000000791b */ /* 0x007fe20003800000 */
.L_x_999:
[----:B------:R-:W-:Y:S05]  /*1eda0*/  BSYNC B0 ;  /* 0x0000000000007941 */ /* 0x000fea0003800000 */
.L_x_998:
[----:B------:R-:W-:Y:S01]  /*1edb0*/  SEL R13, R14, RZ, P1 ;  /* 0x000000ff0e0d7207 */ /* 0x000fe20000800000 */
[----:B------:R-:W-:Y:S01]  /*1edc0*/  IMAD.MOV.U32 R12, RZ, RZ, 0x2 ;  /* 0x00000002ff0c7424 */ /* 0x000fe200078e00ff */
[----:B------:R-:W-:Y:S01]  /*1edd0*/  MOV R15, 0xffffffff ;  /* 0xffffffff000f7802 */ /* 0x000fe20000000f00 */
[----:B------:R-:W-:Y:S01]  /*1ede0*/  IMAD.MOV.U32 R11, RZ, RZ, RZ ;  /* 0x000000ffff0b7224 */ /* 0x000fe200078e00ff */
[----:B------:R-:W-:-:S07]  /*1edf0*/  IADD3 R13, R4, R13, RZ ;  /* 0x0000000d040d7210 */ /* 0x000fce0007ffe0ff */
[----:B------:R-:W-:Y:S05]  /*1ee00*/  WARPSYNC.COLLECTIVE R15, `(.L_x_1000) ;  /* 0x000000000f087348 */ /* 0x000fea0003c00000 */
[----:B------:R0:W1:Y:S02]  /*1ee10*/  SHFL.UP P6, R14, R13, R12, R11 ;  /* 0x0400000c0d0e7389 */ /* 0x00006400000c000b */
[----:B01----:R-:W-:Y:S01]  /*1ee20*/  ENDCOLLECTIVE ;  /* 0x000000000000791b */ /* 0x003fe20003800000 */
.L_x_1000:
[----:B------:R-:W-:Y:S02]  /*1ee30*/  MOV R12, 0x4 ;  /* 0x00000004000c7802 */ /* 0x000fe40000000f00 */
[----:B------:R-:W-:-:S05]  /*1ee40*/  SEL R0, R14, RZ, P2 ;  /* 0x000000ff0e007207 */ /* 0x000fca0001000000 */
[----:B------:R-:W-:-:S04]  /*1ee50*/  IMAD.IADD R0, R13, 0x1, R0 ;  /* 0x000000010d007824 */ /* 0x000fc800078e0200 */
[----:B------:R-:W-:-:S07]  /*1ee60*/  IMAD.MOV.U32 R13, RZ, RZ, R0 ;  /* 0x000000ffff0d7224 */ /* 0x000fce00078e0000 */
[----:B------:R-:W-:Y:S05]  /*1ee70*/  WARPSYNC.COLLECTIVE R15, `(.L_x_1001) ;  /* 0x000000000f087348 */ /* 0x000fea0003c00000 */
[----:B------:R0:W1:Y:S02]  /*1ee80*/  SHFL.UP P6, R14, R13, R12, R11 ;  /* 0x0400000c0d0e7389 */ /* 0x00006400000c000b */
[----:B01----:R-:W-:Y:S01]  /*1ee90*/  ENDCOLLECTIVE ;  /* 0x000000000000791b */ /* 0x003fe20003800000 */
.L_x_1001:
[----:B------:R-:W-:Y:S02]  /*1eea0*/  MOV R12, 0x8 ;  /* 0x00000008000c7802 */ /* 0x000fe40000000f00 */
[----:B------:R-:W-:-:S05]  /*1eeb0*/  SEL R3, R14, RZ, P3 ;  /* 0x000000ff0e037207 */ /* 0x000fca0001800000 */
[----:B------:R-:W-:-:S04]  /*1eec0*/  IMAD.IADD R2, R0, 0x1, R3 ;  /* 0x0000000100027824 */ /* 0x000fc800078e0203 */
[----:B------:R-:W-:-:S07]  /*1eed0*/  IMAD.MOV.U32 R13, RZ, RZ, R2 ;  /* 0x000000ffff0d7224 */ /* 0x000fce00078e0002 */
[----:B------:R-:W-:Y:S05]  /*1eee0*/  WARPSYNC.COLLECTIVE R15, `(.L_x_1002) ;  /* 0x000000000f087348 */ /* 0x000fea0003c00000 */
[----:B------:R0:W1:Y:S02]  /*1eef0*/  SHFL.UP P6, R14, R13, R12, R11 ;  /* 0x0400000c0d0e7389 */ /* 0x00006400000c000b */
[----:B01----:R-:W-:Y:S01]  /*1ef00*/  ENDCOLLECTIVE ;  /* 0x000000000000791b */ /* 0x003fe20003800000 */
.L_x_1002:
[----:B------:R-:W-:Y:S02]  /*1ef10*/  MOV R12, 0x10 ;  /* 0x00000010000c7802 */ /* 0x000fe40000000f00 */
[----:B------:R-:W-:-:S05]  /*1ef20*/  SEL R3, R14, RZ, P4 ;  /* 0x000000ff0e037207 */ /* 0x000fca0002000000 */
[----:B------:R-:W-:-:S04]  /*1ef30*/  IMAD.IADD R3, R2, 0x1, R3 ;  /* 0x0000000102037824 */ /* 0x000fc800078e0203 */
[----:B------:R-:W-:-:S07]  /*1ef40*/  IMAD.MOV.U32 R13, RZ, RZ, R3 ;  /* 0x000000ffff0d7224 */ /* 0x000fce00078e0003 */
[----:B------:R-:W-:Y:S05]  /*1ef50*/  WARPSYNC.COLLECTIVE R15, `(.L_x_1003) ;  /* 0x000000000f087348 */ /* 0x000fea0003c00000 */
[----:B------:R0:W1:Y:S02]  /*1ef60*/  SHFL.UP P6, R14, R13, R12, R11 ;  /* 0x0400000c0d0e7389 */ /* 0x00006400000c000b */
[----:B01----:R-:W-:Y:S01]  /*1ef70*/  ENDCOLLECTIVE ;  /* 0x000000000000791b */ /* 0x003fe20003800000 */
.L_x_1003:
        /* <DEDUP_REMOVED lines=8> */
.L_x_1004:
[----:B------:R-:W-:Y:S05]  /*1f000*/  BRA `(.L_x_1005) ;  /* 0xffffff9c00c07947 */ /* 0x000fea000383ffff */
.L_x_781:
[----:B------:R-:W-:Y:S01]  /*1f010*/  BSSY B0, `(.L_x_1006) ;  /* 0x0000006000007945 */ /* 0x000fe20003800000 */
[----:B------:R-:W-:Y:S01]  /*1f020*/  PLOP3.LUT P6, PT, P6, PT, PT, 0x8, 0x0 ;  /* 0x000000000000781c */ /* 0x000fe200037ce170 */
[----:B------:R-:W-:-:S12]  /*1f030*/  IMAD.MOV.U32 R15, RZ, RZ, -0x1 ;  /* 0xffffffffff0f7424 */ /* 0x000fd800078e00ff */
[----:B0-----:R-:W-:Y:S05]  /*1f040*/  WARPSYNC.COLLECTIVE R15, `(.L_x_1007) ;  /* 0x000000000f087348 */ /* 0x001fea0003c00000 */
[----:B------:R-:W-:Y:S01]  /*1f050*/  VOTE.ANY R14, PT, P6 ;  /* 0x00000000000e7806 */ /* 0x000fe200030e0100 */
[----:B0-----:R-:W-:Y:S06]  /*1f060*/  ENDCOLLECTIVE ;  /* 0x000000000000791b */ /* 0x001fec0003800000 */
.L_x_1007:
[----:B------:R-:W-:Y:S05]  /*1f070*/  BSYNC B0 ;  /* 0x0000000000007941 */ /* 0x000fea0003800000 */
.L_x_1006:
[----:B------:R-:W-:Y:S01]  /*1f080*/  MOV R3, R14 ;  /* 0x0000000e00037202 */ /* 0x000fe20000000f00 */
[----:B------:R-:W-:Y:S01]  /*1f090*/  IMAD.MOV.U32 R13, RZ, RZ, R4 ;  /* 0x000000ffff0d7224 */ /* 0x000fe200078e0004 */
[----:B------:R-:W-:Y:S01]  /*1f0a0*/  MOV R11, 0x1f ;  /* 0x0000001f000b7802 */ /* 0x000fe20000000f00 */
[----:B------:R-:W-:Y:S01]  /*1f0b0*/  IMAD.MOV.U32 R15, RZ, RZ, -0x1 ;  /* 0xffffffffff0f7424 */ /* 0x000fe200078e00ff */
[----:B------:R-:W0:Y:S02]  /*1f0c0*/  POPC R0, R3 ;  /* 0x0000000300007309 */ /* 0x000e240000000000 */
[----:B0-----:R-:W-:-:S07]  /*1f0d0*/  IMAD.MOV.U32 R12, RZ, RZ, R0 ;  /* 0x000000ffff0c7224 */ /* 0x001fce00078e0000 */
[----:B------:R-:W-:Y:S05]  /*1f0e0*/  WARPSYNC.COLLECTIVE R15, `(.L_x_1008) ;  /* 0x000000000f087348 */ /* 0x000fea0003c00000 */
[----:B------:R0:W1:Y:S02]  /*1f0f0*/  SHFL.IDX P6, R14, R13, R12, R11 ;  /* 0x0000000c0d0e7389 */ /* 0x00006400000c000b */
[----:B01----:R-:W-:Y:S01]  /*1f100*/  ENDCOLLECTIVE ;  /* 0x000000000000791b */ /* 0x003fe20003800000 */
.L_x_1008:
[----:B------:R-:W-:Y:S01]  /*1f110*/  IMAD.MOV.U32 R4, RZ, RZ, R14 ;  /* 0x000000ffff047224 */ /* 0x000fe200078e000e */
[----:B------:R-:W-:Y:S06]  /*1f120*/  BRA `(.L_x_1009) ;  /* 0xffffff9c00b07947 */ /* 0x000fec000383ffff */
.L_x_783:
[----:B------:R-:W-:Y:S01]  /*1f130*/  BSSY B0, `(.L_x_1010) ;  /* 0x0000007000007945 */ /* 0x000fe20003800000 */
[----:B------:R-:W-:Y:S01]  /*1f140*/  MOV R13, R2 ;  /* 0x00000002000d7202 */ /* 0x000fe20000000f00 */
[----:B------:R-:W-:Y:S02]  /*1f150*/  IMAD.MOV.U32 R11, RZ, RZ, 0x1f ;  /* 0x0000001fff0b7424 */ /* 0x000fe400078e00ff */
[----:B------:R-:W-:-:S07]  /*1f160*/  IMAD.MOV.U32 R15, RZ, RZ, -0x1 ;  /* 0xffffffffff0f7424 */ /* 0x000fce00078e00ff */
[----:B012---:R-:W-:Y:S05]  /*1f170*/  WARPSYNC.COLLECTIVE R15, `(.L_x_1011) ;  /* 0x000000000f087348 */ /* 0x007fea0003c00000 */
[----:B------:R3:W4:Y:S02]  /*1f180*/  SHFL.IDX P6, R14, R13, R12, R11 ;  /* 0x0000000c0d0e7389 */ /* 0x00072400000c000b */
[----:B01234-:R-:W-:Y:S01]  /*1f190*/  ENDCOLLECTIVE ;  /* 0x000000000000791b */ /* 0x01ffe20003800000 */
.L_x_1011:
[----:B------:R-:W-:Y:S05]  /*1f1a0*/  BSYNC B0 ;  /* 0x0000000000007941 */ /* 0x000fea0003800000 */
.L_x_1010:
[----:B------:R-:W-:Y:S05]  /*1f1b0*/  BRA `(.L_x_782) ;  /* 0xffffff9c00a87947 */ /* 0x000fea000383ffff */
.L_x_787:
[----:B0-----:R0:W1:Y:S02]  /*1f1c0*/  SYNCS.PHASECHK.TRANS64.TRYWAIT P0, [R4+URZ+0x28820], R0 ;  /* 0x02882000040075a7 */ /* 0x001064000800017f */
[----:B-1----:R-:W-:Y:S05]  /*1f1d0*/  @!P0 NANOSLEEP.SYNCS 0x989680 ;  /* 0x009896800000895d */ /* 0x002fea0003900000 */
[----:B------:R-:W1:Y:S02]  /*1f1e0*/  @!P0 SYNCS.PHASECHK.TRANS64 P0, [R4+URZ+0x28820], R0 ;  /* 0x02882000040085a7 */ /* 0x000e64000800007f */
[----:B-1----:R-:W-:Y:S05]  /*1f1f0*/  @!P0 BRA `(.L_x_787) ;  /* 0xfffffffc00f08947 */ /* 0x002fea000383ffff */
[----:B------:R-:W-:Y:S05]  /*1f200*/  BRA `(.L_x_1012) ;  /* 0xffffffa000947947 */ /* 0x000fea000383ffff */
.L_x_788:
[----:B------:R-:W1:Y:S01]  /*1f210*/  S2R R2, SR_TID.X ;  /* 0x0000000000027919 */ /* 0x000e620000002100 */
[----:B------:R-:W-:Y:S01]  /*1f220*/  BSSY B0, `(.L_x_1013) ;  /* 0x000000a000007945 */ /* 0x000fe20003800000 */
[----:B------:R-:W-:Y:S01]  /*1f230*/  IMAD.MOV.U32 R12, RZ, RZ, RZ ;  /* 0x000000ffff0c7224 */ /* 0x000fe200078e00ff */
[----:B------:R-:W-:Y:S01]  /*1f240*/  MOV R15, 0xffffffff ;  /* 0xffffffff000f7802 */ /* 0x000fe20000000f00 */
[----:B------:R-:W-:Y:S01]  /*1f250*/  IMAD.MOV.U32 R11, RZ, RZ, 0x1f ;  /* 0x0000001fff0b7424 */ /* 0x000fe200078e00ff */
[----:B-1----:R-:W-:-:S04]  /*1f260*/  SHF.R.U32.HI R2, RZ, 0x5, R2 ;  /* 0x00000005ff027819 */ /* 0x002fc80000011602 */
[----:B------:R-:W-:-:S04]  /*1f270*/  LOP3.LUT R2, R2, 0x3, RZ, 0xc0, !PT ;  /* 0x0000000302027812 */ /* 0x000fc800078ec0ff */
[----:B------:R-:W-:-:S07]  /*1f280*/  MOV R13, R2 ;  /* 0x00000002000d7202 */ /* 0x000fce0000000f00 */
[----:B0-2---:R-:W-:Y:S05]  /*1f290*/  WARPSYNC.COLLECTIVE R15, `(.L_x_1014) ;  /* 0x000000000f087348 */ /* 0x005fea0003c00000 */
[----:B------:R1:W3:Y:S02]  /*1f2a0*/  SHFL.IDX P6, R14, R13, R12, R11 ;  /* 0x0000000c0d0e7389 */ /* 0x0002e400000c000b */
[----:B0123--:R-:W-:Y:S01]  /*1f2b0*/  ENDCOLLECTIVE ;  /* 0x000000000000791b */ /* 0x00ffe20003800000 */
.L_x_1014:
[----:B------:R-:W-:Y:S05]  /*1f2c0*/  BSYNC B0 ;  /* 0x0000000000007941 */ /* 0x000fea0003800000 */
.L_x_1013:
[----:B------:R-:W-:Y:S05]  /*1f2d0*/  BRA `(.L_x_1015) ;  /* 0xffffffa0007c7947 */ /* 0x000fea000383ffff */
.L_x_789:
[----:B------:R-:W-:Y:S01]  /*1f2e0*/  BSSY B0, `(.L_x_1016) ;  /* 0x0000006000007945 */ /* 0x000fe20003800000 */
[----:B------:R-:W-:-:S07]  /*1f2f0*/  IMAD.MOV.U32 R15, RZ, RZ, -0x1 ;  /* 0xffffffffff0f7424 */ /* 0x000fce00078e00ff */
[----:B0-2---:R-:W-:Y:S05]  /*1f300*/  WARPSYNC.COLLECTIVE R15, `(.L_x_1017) ;  /* 0x000000000f0c7348 */ /* 0x005fea0003c00000 */
[----:B------:R-:W-:Y:S02]  /*1f310*/  ELECT P6, UR62, PT ;  /* 0x00000000003e782f */ /* 0x000fe400038c0000 */
[----:B------:R-:W-:Y:S01]  /*1f320*/  MOV R14, UR62 ;  /* 0x0000003e000e7c02 */ /* 0x000fe20008000f00 */
[----:B0-2---:R-:W-:Y:S10]  /*1f330*/  ENDCOLLECTIVE ;  /* 0x000000000000791b */ /* 0x005ff40003800000 */
.L_x_1017:
[----:B------:R-:W-:Y:S05]  /*1f340*/  BSYNC B0 ;  /* 0x0000000000007941 */ /* 0x000fea0003800000 */
.L_x_1016:
[----:B------:R-:W-:Y:S05]  /*1f350*/  BRA `(.L_x_1018) ;  /* 0xffffffa000707947 */ /* 0x000fea000383ffff */
.L_x_791:
[----:B0-----:R0:W1:Y:S02]  /*1f360*/  SYNCS.PHASECHK.TRANS64.TRYWAIT P1, [R5+URZ+0x28840], R0 ;  /* 0x02884000050075a7 */ /* 0x001064000802017f */
[----:B-1----:R-:W-:Y:S05]  /*1f370*/  @!P1 NANOSLEEP.SYNCS 0x989680 ;  /* 0x009896800000995d */ /* 0x002fea0003900000 */
[----:B------:R-:W1:Y:S02]  /*1f380*/  @!P1 SYNCS.PHASECHK.TRANS64 P1, [R5+URZ+0x28840], R0 ;  /* 0x02884000050095a7 */ /* 0x000e64000802007f */
[----:B-1----:R-:W-:Y:S05]  /*1f390*/  @!P1 BRA `(.L_x_791) ;  /* 0xfffffffc00f09947 */ /* 0x002fea000383ffff */
[----:B------:R-:W-:Y:S05]  /*1f3a0*/  BRA `(.L_x_1019) ;  /* 0xffffffa000907947 */ /* 0x000fea000383ffff */
.L_x_793:
[----:B-1----:R1:W3:Y:S02]  /*1f3b0*/  SYNCS.PHASECHK.TRANS64.TRYWAIT P1, [R25+URZ+0x28840], R2 ;  /* 0x02884002190075a7 */ /* 0x0022e4000802017f */
[----:B---3--:R-:W-:Y:S05]  /*1f3c0*/  @!P1 NANOSLEEP.SYNCS 0x989680 ;  /* 0x009896800000995d */ /* 0x008fea0003900000 */
[----:B------:R-:W3:Y:S02]  /*1f3d0*/  @!P1 SYNCS.PHASECHK.TRANS64 P1, [R25+URZ+0x28840], R2 ;  /* 0x02884002190095a7 */ /* 0x000ee4000802007f */
[----:B---3--:R-:W-:Y:S05]  /*1f3e0*/  @!P1 BRA `(.L_x_793) ;  /* 0xfffffffc00f09947 */ /* 0x008fea000383ffff */
[----:B------:R-:W-:Y:S05]  /*1f3f0*/  BRA `(.L_x_1020) ;  /* 0xffffffa0009c7947 */ /* 0x000fea000383ffff */
.L_x_795:
[----:B---3--:R3:W4:Y:S02]  /*1f400*/  SYNCS.PHASECHK.TRANS64.TRYWAIT P1, [R5+URZ+0x28860], R0 ;  /* 0x02886000050075a7 */ /* 0x008724000802017f */
[----:B----4-:R-:W-:Y:S05]  /*1f410*/  @!P1 NANOSLEEP.SYNCS 0x989680 ;  /* 0x009896800000995d */ /* 0x010fea0003900000 */
[----:B------:R-:W4:Y:S02]  /*1f420*/  @!P1 SYNCS.PHASECHK.TRANS64 P1, [R5+URZ+0x28860], R0 ;  /* 0x02886000050095a7 */ /* 0x000f24000802007f */
[----:B----4-:R-:W-:Y:S05]  /*1f430*/  @!P1 BRA `(.L_x_795) ;  /* 0xfffffffc00f09947 */ /* 0x010fea000383ffff */
[----:B------:R-:W-:Y:S05]  /*1f440*/  BRA `(.L_x_1021) ;  /* 0xffffffa000987947 */ /* 0x000fea000383ffff */
.L_x_1022:
        /* <DEDUP_REMOVED lines=11> */
.L_x_3480:


//--------------------- .text._ZN7cutlass13device_kernelIN5flash11enable_sm90INS1_16FlashAttnFwdSm90INS1_25CollectiveMainloopFwdSm90ILi2EN4cute5tupleIJNS5_1CILi1EEES8_S8_EEENS6_IJNS7_ILi128EEESA_SA_EEELi128ENS_6half_tEfNS_4arch4Sm90ELb0ELb1ELb0ELb0ELb1ELb0ELb0ELb1ELb1ELb1ELb0ELb0EEENS1_21CollectiveEpilogueFwdISB_S9_SC_SE_Li256ELb0ELb1ELb0ELb0EEENS1_30DynamicPersistentTileSchedulerILi256ELi128ELb0ELb1ELb1EEEEEEEEEvNT_6ParamsE --------------------------
	.section	.text._ZN7cutlass13device_kernelIN5flash11enable_sm90INS1_16FlashAttnFwdSm90INS1_25CollectiveMainloopFwdSm90ILi2EN4cute5tupleIJNS5_1CILi1EEES8_S8_EEENS6_IJNS7_ILi128EEESA_SA_EEELi128ENS_6half_tEfNS_4arch4Sm90ELb0ELb1ELb0ELb0ELb1ELb0ELb0ELb1ELb1ELb1ELb0ELb0EEENS1_21CollectiveEpilogueFwdISB_S9_SC_SE_Li256ELb0ELb1ELb0ELb0EEENS1_30DynamicPersistentTileSchedulerILi256ELi128ELb0ELb1ELb1EEEEEEEEEvNT_6ParamsE,"ax",@progbits
	.align	128
.text._ZN7cutlass13device_kernelIN5flash11enable_sm90INS1_16FlashAttnFwdSm90INS1_25CollectiveMainloopFwdSm90ILi2EN4cute5tupleIJNS5_1CILi1EEES8_S8_EEENS6_IJNS7_ILi128EEESA_SA_EEELi128ENS_6half_tEfNS_4arch4Sm90ELb0ELb1ELb0ELb0ELb1ELb0ELb0ELb1ELb1ELb1ELb0ELb0EEENS1_21CollectiveEpilogueFwdISB_S9_SC_SE_Li256ELb0ELb1ELb0ELb0EEENS1_30DynamicPersistentTileSchedulerILi256ELi128ELb0ELb1ELb1EEEEEEEEEvNT_6ParamsE:
        .type           _ZN7cutlass13device_kernelIN5flash11enable_sm90INS1_16FlashAttnFwdSm90INS1_25CollectiveMainloopFwdSm90ILi2EN4cute5tupleIJNS5_1CILi1EEES8_S8_EEENS6_IJNS7_ILi128EEESA_SA_EEELi128ENS_6half_tEfNS_4arch4Sm90ELb0ELb1ELb0ELb0ELb1ELb0ELb0ELb1ELb1ELb1ELb0ELb0EEENS1_21CollectiveEpilogueFwdISB_S9_SC_SE_Li256ELb0ELb1ELb0ELb0EEENS1_30DynamicPersistentTileSchedulerILi256ELi128ELb0ELb1ELb1EEEEEEEEEvNT_6ParamsE,@function
        .size           _ZN7cutlass13device_kernelIN5flash11enable_sm90INS1_16FlashAttnFwdSm90INS1_25CollectiveMainloopFwdSm90ILi2EN4cute5tupleIJNS5_1CILi1EEES8_S8_EEENS6_IJNS7_ILi128EEESA_SA_EEELi128ENS_6half_tEfNS_4arch4Sm90ELb0ELb1ELb0ELb0ELb1ELb0ELb0ELb1ELb1ELb1ELb0ELb0EEENS1_21CollectiveEpilogueFwdISB_S9_SC_SE_Li256ELb0ELb1ELb0ELb0EEENS1_30DynamicPersistentTileSchedulerILi256ELi128ELb0ELb1ELb1EEEEEEEEEvNT_6ParamsE,(.L_x_3481 - _ZN7cutlass13device_kernelIN5flash11enable_sm90INS1_16FlashAttnFwdSm90INS1_25CollectiveMainloopFwdSm90ILi2EN4cute5tupleIJNS5_1CILi1EEES8_S8_EEENS6_IJNS7_ILi128EEESA_SA_EEELi128ENS_6half_tEfNS_4arch4Sm90ELb0ELb1ELb0ELb0ELb1ELb0ELb0ELb1ELb1ELb1ELb0ELb0EEENS1_21CollectiveEpilogueFwdISB_S9_SC_SE_Li256ELb0ELb1ELb0ELb0EEENS1_30DynamicPersistentTileSchedulerILi256ELi128ELb0ELb1ELb1EEEEEEEEEvNT_6ParamsE)
        .other          _ZN7cutlass13device_kernelIN5flash11enable_sm90INS1_16FlashAttnFwdSm90INS1_25CollectiveMainloopFwdSm90ILi2EN4cute5tupleIJNS5_1CILi1EEES8_S8_EEENS6_IJNS7_ILi128EEESA_SA_EEELi128ENS_6half_tEfNS_4arch4Sm90ELb0ELb1ELb0ELb0ELb1ELb0ELb0ELb1ELb1ELb1ELb0ELb0EEENS1_21CollectiveEpilogueFwdISB_S9_SC_SE_Li256ELb0ELb1ELb0ELb0EEENS1_30DynamicPersistentTileSchedulerILi256ELi128ELb0ELb1ELb1EEEEEEEEEvNT_6ParamsE,@"STO_CUDA_ENTRY STV_DEFAULT"
_ZN7cutlass13device_kernelIN5flash11enable_sm90INS1_16FlashAttnFwdSm90INS1_25CollectiveMainloopFwdSm90ILi2EN4cute5tupleIJNS5_1CILi1EEES8_S8_EEENS6_IJNS7_ILi128EEESA_SA_EEELi128ENS_6half_tEfNS_4arch4Sm90ELb0ELb1ELb0ELb0ELb1ELb0ELb0ELb1ELb1ELb1ELb0ELb0EEENS1_21CollectiveEpilogueFwdISB_S9_SC_SE_Li256ELb0ELb1ELb0ELb0EEENS1_30DynamicPersistentTileSchedulerILi256ELi128ELb0ELb1ELb1EEEEEEEEEvNT_6ParamsE:
[----:B------:R-:W0:Y:S01]  /*0000*/  LDC R1, c[0x0][0x28] ;  /* 0x00000a00ff017b82 */ /* 0x000e220000000800 */
[----:B------:R-:W1:Y:S01]  /*0010*/  S2R R3, SR_TID.X ;  /* 0x0000000000037919 */ /* 0x000e620000002100 */
[----:B------:R-:W-:Y:S01]  /*0020*/  ELECT P0, URZ, PT ;  /* 0x00000000003f782f */ /* 0x000fe20003800000 */
[----:B------:R-:W-:Y:S01]  /*0030*/  UMOV UR4, 0x80 ;  /* 0x0000008000047882 */ /* 0x000fe20000000000 */
[----:B------:R-:W-:Y:S01]  /*0040*/  UMOV UR7, 0x100 ;  /* 0x0000010000077882 */ /* 0x000fe20000000000 */
[--C-:B-1----:R-:W-:Y:S02]  /*0050*/  SHF.R.U32.HI R0, RZ, 0x5, R3.reuse ;  /* 0x00000005ff007819 */ /* 0x102fe40000011603 */
[----:B------:R-:W-:-:S03]  /*0060*/  SHF.R.U32.HI R23, RZ, 0x7, R3 ;  /* 0x00000007ff177819 */ /* 0x000fc60000011603 */
[----:B------:R-:W1:Y:S04]  /*0070*/  SHFL.IDX PT, R2, R0, RZ, 0x1f ;  /* 0x00001fff00027589 */ /* 0x000e6800000e0000 */
[----:B------:R2:W3:Y:S01]  /*0080*/  SHFL.IDX PT, R3, R23, RZ, 0x1f ;  /* 0x00001fff17037589 */ /* 0x0004e200000e0000 */
[C---:B-1----:R-:W-:Y:S02]  /*0090*/  ISETP.NE.OR P0, PT, R2.reuse, RZ, !P0 ;  /* 0x000000ff0200720c */ /* 0x042fe40004705670 */
[----:B------:R-:W-:-:S11]  /*00a0*/  ISETP.NE.AND P1, PT, R2, RZ, PT ;  /* 0x000000ff0200720c */ /* 0x000fd60003f25270 */
[----:B------:R-:W-:Y:S01]  /*00b0*/  VOTEU.ALL UP0, P0 ;  /* 0x00000000003f7886 */ /* 0x000fe20000000000 */
[----:B------:R-:W-:-:S04]  /*00c0*/  VOTEU.ALL UP1, P0 ;  /* 0x00000000003f7886 */ /* 0x000fc80000020000 */
[----:B------:R-:W1:Y:S01]  /*00d0*/  @!UP0 S2UR UR8, SR_CgaCtaId ;  /* 0x00000000000889c3 */ /* 0x000e620000008800 */
[----:B------:R-:W-:Y:S01]  /*00e0*/  @!UP0 UMOV UR6, 0x400 ;  /* 0x0000040000068882 */ /* 0x000fe20000000000 */
[----:B------:R-:W-:-:S04]  /*00f0*/  @!UP0 UIADD3 UR4, -UR4, 0x100000, URZ ;  /* 0x0010000004048890 */ /* 0x000fc8000fffe13f */
[----:B------:R-:W-:Y:S02]  /*0100*/  @!UP0 USHF.L.U32 UR5, UR4, 0xb, URZ ;  /* 0x0000000b04058899 */ /* 0x000fe4000800063f */
[----:B------:R-:W-:Y:S02]  /*0110*/  @!UP0 USHF.L.U32 UR4, UR4, 0x1, URZ ;  /* 0x0000000104048899 */ /* 0x000fe4000800063f */
[----:B-1----:R-:W-:Y:S02]  /*0120*/  @!UP0 ULEA UR8, UR8, UR6, 0x18 ;  /* 0x0000000608088291 */ /* 0x002fe4000f8ec03f */
[----:B------:R-:W-:-:S04]  /*0130*/  @!UP0 UIADD3 UR6, -UR7, 0x100000, URZ ;  /* 0x0010000007068890 */ /* 0x000fc8000fffe13f */
[----:B------:R-:W-:Y:S02]  /*0140*/  @!UP0 USHF.L.U32 UR7, UR6, 0xb, URZ ;  /* 0x0000000b06078899 */ /* 0x000fe4000800063f */
[----:B------:R-:W-:Y:S01]  /*0150*/  @!UP0 USHF.L.U32 UR6, UR6, 0x1, URZ ;  /* 0x0000000106068899 */ /* 0x000fe2000800063f */
[----:B------:R-:W-:-:S05]  /*0160*/  VOTEU.ALL UP0, P0 ;  /* 0x00000000003f7886 */ /* 0x000fca0000000000 */
[----:B------:R2:W1:Y:S06]  /*0170*/  @!UP0 SYNCS.EXCH.64 URZ, [UR8+0x28800], UR4 ;  /* 0x02880004083f85b2 */ /* 0x00046c0008000100 */
[----:B------:R2:W4:Y:S02]  /*0180*/  @!UP1 SYNCS.EXCH.64 URZ, [UR8+0x28820], UR6 ;  /* 0x02882006083f95b2 */ /* 0x0005240008000100 */
[----:B0-23--:R-:W-:Y:S05]  /*0190*/  @P1 BRA `(.L_x_1023) ;  /* 0x0000000000481947 */ /* 0x00dfea0003800000 */
        /* <DEDUP_REMOVED lines=13> */
[----:B0-----:R0:W2:Y:S08]  /*0270*/  SYNCS.EXCH.64 URZ, [UR8+0x28830], UR4 ;  /* 0x02883004083f75b2 */ /* 0x0010b00008000100 */
[----:B------:R0:W3:Y:S01]  /*0280*/  SYNCS.EXCH.64 URZ, [UR8+0x28840], UR6 ;  /* 0x02884006083f75b2 */ /* 0x0000e20008000100 */
[----:B------:R0:W0:Y:S01]  /*0290*/  SYNCS.EXCH.64 URZ, [UR8+0x28838], UR4 ;  /* 0x02883804083f75b2 */ /* 0x0000220008000100 */
[----:B------:R0:W0:Y:S01]  /*02a0*/  SYNCS.EXCH.64 URZ, [UR8+0x28848], UR6 ;  /* 0x02884806083f75b2 */ /* 0x0000220008000100 */
[----:B------:R-:W-:Y:S01]  /*02b0*/  NOP ;  /* 0x0000000000007918 */ /* 0x000fe20000000000 */
.L_x_1023:
        /* <DEDUP_REMOVED lines=22> */
.L_x_1024:
        /* <DEDUP_REMOVED lines=18> */
.L_x_1025:
        /* <DEDUP_REMOVED lines=22> */
.L_x_1026:
        /* <DEDUP_REMOVED lines=23> */
.L_x_1027:
        /* <DEDUP_REMOVED lines=8> */
.L_x_1029:
[----:B------:R-:W-:-:S08]  /*0890*/  NOP ;  /* 0x0000000000007918 */ /* 0x000fd00000000000 */
[----:B------:R-:W0:Y:S02]  /*08a0*/  USETMAXREG.TRY_ALLOC.CTAPOOL UP0, 0xe8 ;  /* 0x000000e8000079c8 */ /* 0x000e240008000600 */
[----:B0-----:R-:W-:-:S13]  /*08b0*/  PLOP3.LUT P0, PT, PT, PT, UP0, 0x80, 0x0 ;  /* 0x000000000000781c */ /* 0x001fda0003f0f008 */
[----:B------:R-:W-:Y:S05]  /*08c0*/  @!P0 BRA `(.L_x_1029) ;  /* 0xfffffffc00f08947 */ /* 0x000fea000383ffff */
[----:B------:R-:W0:Y:S01]  /*08d0*/  S2R R2, SR_TID.X ;  /* 0x0000000000027919 */ /* 0x000e220000002100 */
[----:B------:R-:W1:Y:S08]  /*08e0*/  S2UR UR4, SR_CTAID.X ;  /* 0x00000000000479c3 */ /* 0x000e700000002500 */
[----:B------:R-:W-:Y:S08]  /*08f0*/  BAR.ARV 0x4, 0x180 ;  /* 0x0106000000007b1d */ /* 0x000ff00000002000 */
[----:B------:R-:W-:Y:S06]  /*0900*/  BAR.ARV 0x8, 0x180 ;  /* 0x0206000000007b1d */ /* 0x000fec0000002000 */
[----:B0-----:R-:W-:-:S04]  /*0910*/  LOP3.LUT R0, R2, 0xffffff80, RZ, 0xc0, !PT ;  /* 0xffffff8002007812 */ /* 0x001fc800078ec0ff */
[----:B------:R-:W-:Y:S02]  /*0920*/  ISETP.NE.AND P0, PT, R0, 0x80, PT ;  /* 0x000000800000780c */ /* 0x000fe40003f05270 */
[----:B------:R-:W1:Y:S11]  /*0930*/  LDC R0, c[0x0][0xc38] ;  /* 0x00030e00ff007b82 */ /* 0x000e760000000800 */
[----:B------:R-:W-:Y:S06]  /*0940*/  @!P0 BAR.ARV 0x9, 0x100 ;  /* 0x0244000000008b1d */ /* 0x000fec0000002000 */
[----:B-1----:R-:W-:-:S13]  /*0950*/  ISETP.LE.AND P0, PT, R0, UR4, PT ;  /* 0x0000000400007c0c */ /* 0x002fda000bf03270 */
        /* <DEDUP_REMOVED lines=10> */
[----:B------:R-:W-:Y:S01]  /*0a00*/  SHF.R.S32.HI R186, RZ, 0x7, R3 ;  /* 0x00000007ffba7819 */ /* 0x000fe20000011403 */
[----:B------:R-:W-:Y:S02]  /*0a10*/  IMAD.SHL.U32 R6, R4, 0x20, RZ ;  /* 0x0000002004067824 */ /* 0x000fe400078e00ff */
[----:B------:R-:W-:Y:S01]  /*0a20*/  IMAD.IADD R185, R191, 0x1, -R2 ;  /* 0x00000001bfb97824 */ /* 0x000fe200078e0a02 */
[----:B------:R-:W-:-:S02]  /*0a30*/  LEA.HI R2, R0, R191, RZ, 0x4 ;  /* 0x000000bf00027211 */ /* 0x000fc400078f20ff */
[----:B------:R-:W-:Y:S02]  /*0a40*/  LOP3.LUT R7, R6, 0xfffffc00, RZ, 0xc0, !PT ;  /* 0xfffffc0006077812 */ /* 0x000fe400078ec0ff */
[----:B------:R-:W-:Y:S02]  /*0a50*/  LOP3.LUT R4, R2, 0x3fffff0, RZ, 0xc0, !PT ;  /* 0x03fffff002047812 */ /* 0x000fe400078ec0ff */
[----:B------:R-:W-:Y:S02]  /*0a60*/  SHF.R.S32.HI R8, RZ, 0x1f, R185 ;  /* 0x0000001fff087819 */ /* 0x000fe400000114b9 */
[----:B------:R-:W-:Y:S01]  /*0a70*/  SHF.R.S32.HI R5, RZ, 0x4, R2 ;  /* 0x00000004ff057819 */ /* 0x000fe20000011402 */
[----:B------:R-:W-:Y:S01]  /*0a80*/  IMAD.IADD R4, R191, 0x1, -R4 ;  /* 0x00000001bf047824 */ /* 0x000fe200078e0a04 */
[----:B------:R-:W-:Y:S02]  /*0a90*/  LEA.HI R9, R8, R185, RZ, 0x2 ;  /* 0x000000b908097211 */ /* 0x000fe400078f10ff */
[----:B------:R-:W-:Y:S01]  /*0aa0*/  LEA.HI R2, R2, R5, RZ, 0x1 ;  /* 0x0000000502027211 */ /* 0x000fe200078f08ff */
[----:B------:R-:W-:Y:S01]  /*0ab0*/  IMAD R7, R4, 0x40, R7 ;  /* 0x0000004004077824 */ /* 0x000fe200078e0207 */
[----:B------:R-:W-:-:S02]  /*0ac0*/  LEA.HI R4, R0, R191, RZ, 0x2 ;  /* 0x000000bf00047211 */ /* 0x000fc400078f10ff */
[--C-:B------:R-:W-:Y:S02]  /*0ad0*/  SHF.R.S32.HI R6, RZ, 0x2, R9.reuse ;  /* 0x00000002ff067819 */ /* 0x100fe40000011409 */
[----:B------:R-:W-:Y:S02]  /*0ae0*/  SHF.R.S32.HI R11, RZ, 0x1f, R9 ;  /* 0x0000001fff0b7819 */ /* 0x000fe40000011409 */
[----:B------:R-:W-:Y:S02]  /*0af0*/  LOP3.LUT R2, R2, 0x1ffffffe, RZ, 0xc0, !PT ;  /* 0x1ffffffe02027812 */ /* 0x000fe400078ec0ff */
[----:B------:R-:W-:Y:S02]  /*0b00*/  LOP3.LUT R4, R4, 0xfffffffc, RZ, 0xc0, !PT ;  /* 0xfffffffc04047812 */ /* 0x000fe400078ec0ff */
[----:B------:R-:W-:Y:S01]  /*0b10*/  LEA.HI R0, R0, R191, RZ, 0x3 ;  /* 0x000000bf00007211 */ /* 0x000fe200078f18ff */
[----:B------:R-:W-:Y:S01]  /*0b20*/  IMAD.IADD R2, R5, 0x1, -R2 ;  /* 0x0000000105027824 */ /* 0x000fe200078e0a02 */
[----:B------:R-:W-:Y:S01]  /*0b30*/  LEA.HI R11, R11, R6, RZ, 0x3 ;  /* 0x000000060b0b7211 */ /* 0x000fe200078f18ff */
[----:B------:R-:W-:Y:S01]  /*0b40*/  IMAD.IADD R4, R191, 0x1, -R4 ;  /* 0x00000001bf047824 */ /* 0x000fe200078e0a04 */
[----:B------:R-:W-:Y:S01]  /*0b50*/  LOP3.LUT R22, R0, 0xfffffff8, RZ, 0xc0, !PT ;  /* 0xfffffff800167812 */ /* 0x000fe200078ec0ff */
[----:B------:R-:W-:Y:S01]  /*0b60*/  IMAD R188, R2, 0x8, R7 ;  /* 0x0000000802bc7824 */ /* 0x000fe200078e0207 */
[----:B------:R-:W-:-:S02]  /*0b70*/  LOP3.LUT R11, R11, 0xfffffff8, RZ, 0xc0, !PT ;  /* 0xfffffff80b0b7812 */ /* 0x000fc400078ec0ff */
[----:B------:R-:W-:Y:S01]  /*0b80*/  LEA.HI R8, R8, R185, RZ, 0x5 ;  /* 0x000000b908087211 */ /* 0x000fe200078f28ff */
[----:B------:R-:W-:Y:S01]  /*0b90*/  IMAD.IADD R22, R191, 0x1, -R22 ;  /* 0x00000001bf167824 */ /* 0x000fe200078e0a16 */
[----:B------:R-:W-:Y:S01]  /*0ba0*/  LEA.HI R3, R3, R186, RZ, 0x1 ;  /* 0x000000ba03037211 */ /* 0x000fe200078f08ff */
[----:B------:R-:W-:Y:S01]  /*0bb0*/  IMAD.IADD R11, R6, 0x1, -R11 ;  /* 0x00000001060b7824 */ /* 0x000fe200078e0a0b */
[----:B------:R-:W-:Y:S01]  /*0bc0*/  LEA.HI R2, R4, R4, RZ, 0x1 ;  /* 0x0000000404027211 */ /* 0x000fe200078f08ff */
[----:B------:R-:W-:Y:S01]  /*0bd0*/  IMAD.SHL.U32 R18, R22, 0x8, RZ ;  /* 0x0000000816127824 */ /* 0x000fe200078e00ff */
[----:B------:R-:W-:Y:S02]  /*0be0*/  SHF.R.S32.HI R8, RZ, 0x5, R8 ;  /* 0x00000005ff087819 */ /* 0x000fe40000011408 */
[----:B------:R-:W-:Y:S01]  /*0bf0*/  LOP3.LUT R3, R3, 0x3fffffe, RZ, 0xc0, !PT ;  /* 0x03fffffe03037812 */ /* 0x000fe200078ec0ff */
[----:B------:R-:W-:Y:S01]  /*0c00*/  VIADD R19, R18, 0x40 ;  /* 0x0000004012137836 */ /* 0x000fe20000000000 */
[----:B------:R-:W-:Y:S01]  /*0c10*/  LOP3.LUT R5, R2, 0x1ffffffe, RZ, 0xc0, !PT ;  /* 0x1ffffffe02057812 */ /* 0x000fe200078ec0ff */
[----:B------:R-:W-:Y:S01]  /*0c20*/  IMAD R8, R8, 0x10, R11 ;  /* 0x0000001008087824 */ /* 0x000fe200078e020b */
[----:B------:R-:W-:Y:S01]  /*0c30*/  LOP3.LUT R16, R9, 0x7ffffffc, RZ, 0xc0, !PT ;  /* 0x7ffffffc09107812 */ /* 0x000fe200078ec0ff */
[----:B------:R-:W-:Y:S01]  /*0c40*/  IMAD.IADD R3, R186, 0x1, -R3 ;  /* 0x00000001ba037824 */ /* 0x000fe200078e0a03 */
[----:B------:R-:W-:Y:S01]  /*0c50*/  SHF.R.S32.HI R184, RZ, 0x3, R0 ;  /* 0x00000003ffb87819 */ /* 0x000fe20000011400 */
[----:B------:R-:W-:Y:S01]  /*0c60*/  IMAD.IADD R4, R4, 0x1, -R5 ;  /* 0x0000000104047824 */ /* 0x000fe200078e0a05 */
[----:B------:R-:W-:Y:S01]  /*0c70*/  SHF.R.S32.HI R190, RZ, 0x1f, R18 ;  /* 0x0000001fffbe7819 */ /* 0x000fe20000011412 */
[----:B------:R-:W-:Y:S01]  /*0c80*/  IMAD R187, R3, 0x40, R8 ;  /* 0x0000004003bb7824 */ /* 0x000fe200078e0208 */
[----:B------:R-:W-:Y:S01]  /*0c90*/  SHF.R.S32.HI R189, RZ, 0x1f, R19 ;  /* 0x0000001fffbd7819 */ /* 0x000fe20000011413 */
[----:B------:R-:W-:-:S02]  /*0ca0*/  IMAD.IADD R16, R185, 0x1, -R16 ;  /* 0x00000001b9107824 */ /* 0x000fc400078e0a10 */
[----:B------:R-:W-:-:S07]  /*0cb0*/  IMAD R17, R4, 0x8, R187 ;  /* 0x0000000804117824 */ /* 0x000fce00078e02bb */
.L_x_1134:
[----:B------:R-:W-:Y:S01]  /*0cc0*/  ULDC UR5, c[0x0][0xc60] ;  /* 0x0003180000057ab9 */ /* 0x000fe20000000800 */
[----:B------:R-:W-:Y:S01]  /*0cd0*/  UMOV UR8, UR4 ;  /* 0x0000000400087c82 */ /* 0x000fe20008000000 */
[----:B------:R-:W-:-:S11]  /*0ce0*/  UISETP.NE.AND UP0, UPT, UR5, 0x1, UPT ;  /* 0x000000010500788c */ /* 0x000fd6000bf05270 */
[----:B------:R-:W-:Y:S01]  /*0cf0*/  @UP0 ULDC UR6, c[0x0][0xc64] ;  /* 0x0003190000060ab9 */ /* 0x000fe20000000800 */
[----:B------:R-:W-:Y:S01]  /*0d00*/  @UP0 ULDC UR9, c[0x0][0xc68] ;  /* 0x00031a0000090ab9 */ /* 0x000fe20000000800 */
[----:B------:R-:W-:-:S04]  /*0d10*/  UIMAD.WIDE.U32 UR6, UR4, UR6, URZ ;  /* 0x00000006040672a5 */ /* 0x000fc8000f8e003f */
[----:B------:R-:W-:-:S03]  /*0d20*/  @UP0 USHF.R.U32.HI UR8, URZ, UR9, UR7 ;  /* 0x000000093f080299 */ /* 0x000fc60008011607 */
[----:B------:R-:W-:Y:S02]  /*0d30*/  ULDC UR6, c[0x0][0xc78] ;  /* 0x00031e0000067ab9 */ /* 0x000fe40000000800 */
[----:B------:R-:W-:Y:S02]  /*0d40*/  UISETP.GE.AND UP0, UPT, UR8, UR6, UPT ;  /* 0x000000060800728c */ /* 0x000fe4000bf06270 */
[----:B------:R-:W-:-:S04]  /*0d50*/  UIADD3 UR6, -UR8, URZ, URZ ;  /* 0x0000003f08067290 */ /* 0x000fc8000fffe13f */
[----:B------:R-:W-:Y:S01]  /*0d60*/  PLOP3.LUT P0, PT, PT, PT, UP0, 0x80, 0x0 ;  /* 0x000000000000781c */ /* 0x000fe20003f0f008 */
[----:B------:R-:W-:-:S12]  /*0d70*/  UIMAD UR9, UR5, UR6, UR4 ;  /* 0x00000006050972a4 */ /* 0x000fd8000f8e0204 */
[----:B012345:R-:W-:Y:S05]  /*0d80*/  @!P0 BRA `(.L_x_1030) ;  /* 0x0000000000208947 */ /* 0x03ffea0003800000 */
[----:B------:R-:W-:Y:S01]  /*0d90*/  ULDC UR7, c[0x0][0xc6c] ;  /* 0x00031b0000077ab9 */ /* 0x000fe20000000800 */
[----:B------:R-:W-:Y:S01]  /*0da0*/  UMOV UR6, UR9 ;  /* 0x0000000900067c82 */ /* 0x000fe20008000000 */
[----:B------:R-:W-:-:S11]  /*0db0*/  UISETP.NE.AND UP0, UPT, UR7, 0x1, UPT ;  /* 0x000000010700788c */ /* 0x000fd6000bf05270 */
[----:B------:R-:W-:Y:S02]  /*0dc0*/  @UP0 ULDC.64 UR10, c[0x0][0xc70] ;  /* 0x00031c00000a0ab9 */ /* 0x000fe40000000a00 */
[----:B------:R-:W-:-:S04]  /*0dd0*/  UIMAD.WIDE.U32 UR4, UR9, UR10, URZ ;  /* 0x0000000a090472a5 */ /* 0x000fc8000f8e003f */
[----:B------:R-:W-:-:S04]  /*0de0*/  @UP0 USHF.R.U32.HI UR6, URZ, UR11, UR5 ;  /* 0x0000000b3f060299 */ /* 0x000fc80008011605 */
[----:B------:R-:W-:Y:S01]  /*0df0*/  UIMAD UR4, UR6, UR7, URZ ;  /* 0x00000007060472a4 */ /* 0x000fe2000f8e023f */
[----:B------:R-:W-:Y:S11]  /*0e00*/  BRA `(.L_x_1031) ;  /* 0x00000000001c7947 */ /* 0x000ff60003800000 */
.L_x_1030:
[----:B------:R-:W-:Y:S01]  /*0e10*/  ULDC UR7, c[0x0][0xc54] ;  /* 0x0003150000077ab9 */ /* 0x000fe20000000800 */
[----:B------:R-:W-:Y:S01]  /*0e20*/  UMOV UR6, UR9 ;  /* 0x0000000900067c82 */ /* 0x000fe20008000000 */
[----:B------:R-:W-:-:S11]  /*0e30*/  UISETP.NE.AND UP0, UPT, UR7, 0x1, UPT ;  /* 0x000000010700788c */ /* 0x000fd6000bf05270 */
[----:B------:R-:W-:Y:S02]  /*0e40*/  @UP0 ULDC.64 UR10, c[0x0][0xc58] ;  /* 0x00031600000a0ab9 */ /* 0x000fe40000000a00 */
[----:B------:R-:W-:-:S04]  /*0e50*/  UIMAD.WIDE.U32 UR4, UR9, UR10, URZ ;  /* 0x0000000a090472a5 */ /* 0x000fc8000f8e003f */
[----:B------:R-:W-:-:S04]  /*0e60*/  @UP0 USHF.R.U32.HI UR6, URZ, UR11, UR5 ;  /* 0x0000000b3f060299 */ /* 0x000fc80008011605 */
[----:B------:R-:W-:-:S12]  /*0e70*/  UIMAD UR4, UR6, UR7, URZ ;  /* 0x00000007060472a4 */ /* 0x000fd8000f8e023f */
.L_x_1031:
[----:B------:R-:W-:Y:S01]  /*0e80*/  ULOP3.LUT UR6, URZ, UR6, URZ, 0x33, !UPT ;  /* 0x000000063f067292 */ /* 0x000fe2000f8e333f */
[----:B------:R-:W-:Y:S01]  /*0e90*/  ULDC UR7, c[0x0][0x448] ;  /* 0x0001120000077ab9 */ /* 0x000fe20000000800 */
[----:B------:R-:W-:Y:S01]  /*0ea0*/  ULDC UR5, c[0x0][0xc3c] ;  /* 0x00030f0000057ab9 */ /* 0x000fe20000000800 */
[----:B------:R-:W-:Y:S02]  /*0eb0*/  UISETP.NE.AND UP3, UPT, UR7, 0x1, UPT ;  /* 0x000000010700788c */ /* 0x000fe4000bf65270 */
[----:B------:R-:W-:Y:S01]  /*0ec0*/  UIADD3 UR6, UR6, UR5, URZ ;  /* 0x0000000506067290 */ /* 0x000fe2000fffe03f */
[----:B------:R-:W-:Y:S01]  /*0ed0*/  ULDC.64 UR10, c[0x0][0x418] ;  /* 0x00010600000a7ab9 */ /* 0x000fe20000000a00 */
[----:B------:R-:W-:Y:S01]  /*0ee0*/  UIADD3 UR4, UR9, -UR4, URZ ;  /* 0x8000000409047290 */ /* 0x000fe2000fffe03f */
[----:B------:R-:W-:Y:S01]  /*0ef0*/  ULDC UR38, c[0x0][0xc48] ;  /* 0x0003120000267ab9 */ /* 0x000fe20000000800 */
[----:B------:R-:W-:Y:S02]  /*0f00*/  UISETP.NE.U32.AND UP0, UPT, UR10, URZ, UPT ;  /* 0x0000003f0a00728c */ /* 0x000fe4000bf05070 */
[----:B------:R-:W-:-:S02]  /*0f10*/  USHF.L.U32 UR37, UR6, 0x7, URZ ;  /* 0x0000000706257899 */ /* 0x000fc4000800063f */
[----:B------:R-:W-:Y:S01]  /*0f20*/  UISETP.NE.AND UP1, UPT, UR38, 0x1, UPT ;  /* 0x000000012600788c */ /* 0x000fe2000bf25270 */
[----:B------:R-:W-:Y:S01]  /*0f30*/  ULDC UR13, c[0x0][0xc54] ;  /* 0x00031500000d7ab9 */ /* 0x000fe20000000800 */
[----:B------:R-:W-:Y:S02]  /*0f40*/  UISETP.NE.AND.EX UP0, UPT, UR11, URZ, UPT, UP0 ;  /* 0x0000003f0b00728c */ /* 0x000fe4000bf05300 */
[----:B------:R-:W-:Y:S02]  /*0f50*/  UIADD3 UR10, UR37, 0x7f, URZ ;  /* 0x0000007f250a7890 */ /* 0x000fe4000fffe03f */
[----:B------:R-:W-:Y:S01]  /*0f60*/  UIMAD UR13, UR8, UR13, UR4 ;  /* 0x0000000d080d72a4 */ /* 0x000fe2000f8e0204 */
[----:B------:R-:W-:Y:S01]  /*0f70*/  ULDC UR43, c[0x0][0x424] ;  /* 0x00010900002b7ab9 */ /* 0x000fe20000000800 */
[----:B------:R-:W-:Y:S01]  /*0f80*/  ULDC UR54, c[0x0][0x288] ;  /* 0x0000a20000367ab9 */ /* 0x000fe20000000800 */
[----:B------:R-:W-:Y:S01]  /*0f90*/  ULDC.64 UR4, c[0x0][0x9e0] ;  /* 0x0002780000047ab9 */ /* 0x000fe20000000a00 */
[----:B------:R-:W-:Y:S01]  /*0fa0*/  @UP3 ULDC UR8, c[0x0][0x44c] ;  /* 0x0001130000083ab9 */ /* 0x000fe20000000800 */
[----:B------:R-:W-:-:S02]  /*0fb0*/  UIADD3 UR11, -UR54, 0x1, URZ ;  /* 0x00000001360b7890 */ /* 0x000fc4000fffe13f */
[----:B------:R-:W-:Y:S02]  /*0fc0*/  UISETP.GE.AND UP2, UPT, UR5, 0x1, UPT ;  /* 0x000000010500788c */ /* 0x000fe4000bf46270 */
[----:B------:R-:W-:Y:S02]  /*0fd0*/  USEL UR43, UR43, 0x1, UP0 ;  /* 0x000000012b2b7887 */ /* 0x000fe40008000000 */
[----:B------:R-:W-:Y:S01]  /*0fe0*/  UIMAD.WIDE.U32 UR8, UR10, UR8, URZ ;  /* 0x000000080a0872a5 */ /* 0x000fe2000f8e003f */
[----:B------:R-:W-:Y:S01]  /*0ff0*/  ULDC UR12, c[0x0][0x2f0] ;  /* 0x0000bc00000c7ab9 */ /* 0x000fe20000000800 */
[----:B------:R-:W-:Y:S01]  /*1000*/  @UP3 ULDC UR15, c[0x0][0x450] ;  /* 0x00011400000f3ab9 */ /* 0x000fe20000000800 */
[----:B------:R-:W-:Y:S01]  /*1010*/  @UP1 ULDC UR6, c[0x0][0xc4c] ;  /* 0x0003130000061ab9 */ /* 0x000fe20000000800 */
[----:B------:R-:W-:Y:S01]  /*1020*/  UIMAD UR11, UR43, UR12, UR11 ;  /* 0x0000000c2b0b72a4 */ /* 0x000fe2000f8e020b */
[----:B------:R-:W-:Y:S01]  /*1030*/  PLOP3.LUT P0, PT, PT, PT, UP2, 0x40, 0x0 ;  /* 0x000000000000781c */ /* 0x000fe20003f0e828 */
[----:B------:R-:W-:-:S02]  /*1040*/  @UP3 USHF.R.U32.HI UR10, URZ, UR15, UR9 ;  /* 0x0000000f3f0a3299 */ /* 0x000fc40008011609 */
[----:B------:R-:W-:Y:S01]  /*1050*/  UIMAD.WIDE.U32 UR6, UR13, UR6, URZ ;  /* 0x000000060d0672a5 */ /* 0x000fe2000f8e003f */
[----:B------:R-:W-:Y:S01]  /*1060*/  @UP1 ULDC UR14, c[0x0][0xc50] ;  /* 0x00031400000e1ab9 */ /* 0x000fe20000000800 */
[----:B------:R-:W-:Y:S01]  /*1070*/  UIADD3 UR10, UR11, UR10, URZ ;  /* 0x0000000a0b0a7290 */ /* 0x000fe2000fffe03f */
[----:B------:R-:W-:Y:S01]  /*1080*/  UMOV UR44, UR13 ;  /* 0x0000000d002c7c82 */ /* 0x000fe20008000000 */
[----:B------:R-:W-:Y:S02]  /*1090*/  @UP1 USHF.R.U32.HI UR44, URZ, UR14, UR7 ;  /* 0x0000000e3f2c1299 */ /* 0x000fe40008011607 */
[----:B------:R-:W-:Y:S02]  /*10a0*/  UIADD3 UR4, UR10, UR4, URZ ;  /* 0x000000040a047290 */ /* 0x000fe4000fffe03f */
[----:B------:R-:W-:Y:S02]  /*10b0*/  UIADD3 UR6, -UR44, URZ, URZ ;  /* 0x0000003f2c067290 */ /* 0x000fe4000fffe13f */
[----:B------:R-:W-:-:S02]  /*10c0*/  UP2UR UR50, UPR, URZ, 0x8 ;  /* 0x000000083f327883 */ /* 0x000fc40008000000 */
[----:B------:R-:W-:Y:S01]  /*10d0*/  UP2UR UR49, UPR, URZ, 0x4 ;  /* 0x000000043f317883 */ /* 0x000fe20008000000 */
[----:B------:R-:W-:Y:S01]  /*10e0*/  IMAD.U32 R0, RZ, RZ, UR4 ;  /* 0x00000004ff007e24 */ /* 0x000fe2000f8e00ff */
[----:B------:R-:W-:Y:S01]  /*10f0*/  UIMAD UR38, UR38, UR6, UR13 ;  /* 0x00000006262672a4 */ /* 0x000fe2000f8e020d */
[----:B------:R-:W-:Y:S11]  /*1100*/  @P0 BRA `(.L_x_1032) ;  /* 0x0000000000400947 */ /* 0x000ff60003800000 */
[----:B------:R-:W-:Y:S01]  /*1110*/  ISETP.LT.AND P0, PT, RZ, UR10, PT ;  /* 0x0000000aff007c0c */ /* 0x000fe2000bf01270 */
[----:B------:R-:W-:-:S12]  /*1120*/  UIADD3 UR4, UR10, -0x1, URZ ;  /* 0xffffffff0a047890 */ /* 0x000fd8000fffe03f */
[----:B------:R-:W-:Y:S05]  /*1130*/  @P0 BRA `(.L_x_1033) ;  /* 0x00000000001c0947 */ /* 0x000fea0003800000 */
[----:B------:R-:W-:Y:S02]  /*1140*/  UISETP.NE.AND UP0, UPT, UR5, 0x1, UPT ;  /* 0x000000010500788c */ /* 0x000fe4000bf05270 */
[----:B------:R-:W-:-:S09]  /*1150*/  UIADD3 UR4, -UR10, URZ, URZ ;  /* 0x0000003f0a047290 */ /* 0x000fd2000fffe13f */
[----:B------:R-:W-:Y:S02]  /*1160*/  @UP0 ULDC.64 UR8, c[0x0][0x9e8] ;  /* 0x00027a0000080ab9 */ /* 0x000fe40000000a00 */
[----:B------:R-:W-:-:S04]  /*1170*/  UIMAD.WIDE.U32 UR6, UR4, UR8, URZ ;  /* 0x00000008040672a5 */ /* 0x000fc8000f8e003f */
[----:B------:R-:W-:-:S04]  /*1180*/  @UP0 USHF.R.U32.HI UR4, URZ, UR9, UR7 ;  /* 0x000000093f040299 */ /* 0x000fc80008011607 */
[----:B------:R-:W-:Y:S01]  /*1190*/  ULOP3.LUT UR4, URZ, UR4, URZ, 0x33, !UPT ;  /* 0x000000043f047292 */ /* 0x000fe2000f8e333f */
[----:B------:R-:W-:Y:S11]  /*11a0*/  BRA `(.L_x_1034) ;  /* 0x0000000000107947 */ /* 0x000ff60003800000 */
.L_x_1033:
[----:B------:R-:W-:-:S11]  /*11b0*/  UISETP.NE.AND UP0, UPT, UR5, 0x1, UPT ;  /* 0x000000010500788c */ /* 0x000fd6000bf05270 */
[----:B------:R-:W-:Y:S02]  /*11c0*/  @UP0 ULDC.64 UR8, c[0x0][0x9e8] ;  /* 0x00027a0000080ab9 */ /* 0x000fe40000000a00 */
[----:B------:R-:W-:-:S04]  /*11d0*/  UIMAD.WIDE.U32 UR6, UR4, UR8, URZ ;  /* 0x00000008040672a5 */ /* 0x000fc8000f8e003f */
[----:B------:R-:W-:-:S12]  /*11e0*/  @UP0 USHF.R.U32.HI UR4, URZ, UR9, UR7 ;  /* 0x000000093f040299 */ /* 0x000fd80008011607 */
.L_x_1034:
[----:B------:R-:W-:-:S06]  /*11f0*/  UIMAD UR4, UR4, UR5, UR5 ;  /* 0x00000005040472a4 */ /* 0x000fcc000f8e0205 */
[----:B------:R-:W-:-:S07]  /*1200*/  VIMNMX R0, R0, UR4, PT ;  /* 0x0000000400007c48 */ /* 0x000fce000bfe0100 */
.L_x_1032:
[----:B------:R-:W-:Y:S01]  /*1210*/  UISETP.NE.AND UP0, UPT, UR50, URZ, UPT ;  /* 0x0000003f3200728c */ /* 0x000fe2000bf05270 */
[----:B------:R-:W-:Y:S01]  /*1220*/  VIADD R0, R0, 0x7f ;  /* 0x0000007f00007836 */ /* 0x000fe20000000000 */
[----:B------:R-:W-:Y:S01]  /*1230*/  UMOV UR9, UR37 ;  /* 0x0000002500097c82 */ /* 0x000fe20008000000 */
[----:B------:R-:W-:Y:S02]  /*1240*/  UIMAD UR4, UR43, UR12, 0x7f ;  /* 0x0000007f2b0474a4 */ /* 0x000fe4000f8e020c */
[----:B------:R-:W-:Y:S01]  /*1250*/  UIMAD UR54, UR43, UR12, -UR54 ;  /* 0x0000000c2b3672a4 */ /* 0x000fe2000f8e0a36 */
[----:B------:R-:W-:Y:S01]  /*1260*/  SHF.R.S32.HI R3, RZ, 0x1f, R0 ;  /* 0x0000001fff037819 */ /* 0x000fe20000011400 */
[----:B------:R-:W-:Y:S01]  /*1270*/  USHF.R.S32.HI UR8, URZ, 0x1f, UR4 ;  /* 0x0000001f3f087899 */ /* 0x000fe20008011404 */
[----:B------:R-:W-:Y:S02]  /*1280*/  ULDC UR10, c[0x0][0x9dc] ;  /* 0x00027700000a7ab9 */ /* 0x000fe40000000800 */
[----:B------:R-:W-:Y:S01]  /*1290*/  LEA.HI R3, R3, R0, RZ, 0x7 ;  /* 0x0000000003037211 */ /* 0x000fe200078f38ff */
[----:B------:R-:W-:Y:S01]  /*12a0*/  @UP0 ULDC UR6, c[0x0][0x44c] ;  /* 0x0001130000060ab9 */ /* 0x000fe20000000800 */
[----:B------:R-:W-:Y:S01]  /*12b0*/  @UP0 ULDC UR11, c[0x0][0x450] ;  /* 0x00011400000b0ab9 */ /* 0x000fe20000000800 */
[----:B------:R-:W-:Y:S01]  /*12c0*/  UIMAD.WIDE.U32 UR6, UR37, UR6, URZ ;  /* 0x00000006250672a5 */ /* 0x000fe2000f8e003f */
[----:B------:R-:W-:Y:S01]  /*12d0*/  SHF.R.S32.HI R3, RZ, 0x7, R3 ;  /* 0x00000007ff037819 */ /* 0x000fe20000011403 */
[----:B------:R-:W-:-:S02]  /*12e0*/  ULEA.HI UR8, UR8, UR4, URZ, 0x7 ;  /* 0x0000000408087291 */ /* 0x000fc4000f8f383f */
[----:B------:R-:W-:Y:S02]  /*12f0*/  @UP0 USHF.R.U32.HI UR9, URZ, UR11, UR7 ;  /* 0x0000000b3f090299 */ /* 0x000fe40008011607 */
[----:B------:R-:W-:Y:S02]  /*1300*/  UISETP.GE.AND UP0, UPT, UR5, 0x1, UPT ;  /* 0x000000010500788c */ /* 0x000fe4000bf06270 */
[----:B------:R-:W-:Y:S02]  /*1310*/  USHF.R.S32.HI UR8, URZ, 0x7, UR8 ;  /* 0x000000073f087899 */ /* 0x000fe40008011408 */
[----:B------:R-:W-:Y:S02]  /*1320*/  UIADD3 UR4, UR54, UR9, URZ ;  /* 0x0000000936047290 */ /* 0x000fe4000fffe03f */
[----:B------:R-:W-:Y:S02]  /*1330*/  PLOP3.LUT P0, PT, PT, PT, UP0, 0x40, 0x0 ;  /* 0x000000000000781c */ /* 0x000fe40003f0e808 */
[----:B------:R-:W-:Y:S01]  /*1340*/  UIADD3 UR9, UR4, -UR10, URZ ;  /* 0x8000000a04097290 */ /* 0x000fe2000fffe03f */
[----:B------:R-:W-:-:S10]  /*1350*/  VIMNMX R88, R3, UR8, PT ;  /* 0x0000000803587c48 */ /* 0x000fd4000bfe0100 */
[----:B------:R-:W-:Y:S05]  /*1360*/  @P0 BRA `(.L_x_1035) ;  /* 0x0000000000440947 */ /* 0x000fea0003800000 */
[----:B------:R-:W-:-:S06]  /*1370*/  UISETP.GT.AND UP0, UPT, UR4, -0x1, UPT ;  /* 0xffffffff0400788c */ /* 0x000fcc000bf04270 */
[----:B------:R-:W-:-:S13]  /*1380*/  PLOP3.LUT P0, PT, PT, PT, UP0, 0x80, 0x0 ;  /* 0x000000000000781c */ /* 0x000fda0003f0f008 */
[----:B------:R-:W-:Y:S05]  /*1390*/  @P0 BRA `(.L_x_1036) ;  /* 0x00000000001c0947 */ /* 0x000fea0003800000 */
[----:B------:R-:W-:Y:S02]  /*13a0*/  UISETP.NE.AND UP0, UPT, UR5, 0x1, UPT ;  /* 0x000000010500788c */ /* 0x000fe4000bf05270 */
[----:B------:R-:W-:-:S09]  /*13b0*/  ULOP3.LUT UR4, URZ, UR4, URZ, 0x33, !UPT ;  /* 0x000000043f047292 */ /* 0x000fd2000f8e333f */
[----:B------:R-:W-:Y:S02]  /*13c0*/  @UP0 ULDC.64 UR10, c[0x0][0x9e8] ;  /* 0x00027a00000a0ab9 */ /* 0x000fe40000000a00 */
[----:B------:R-:W-:-:S04]  /*13d0*/  UIMAD.WIDE.U32 UR6, UR4, UR10, URZ ;  /* 0x0000000a040672a5 */ /* 0x000fc8000f8e003f */
[----:B------:R-:W-:-:S04]  /*13e0*/  @UP0 USHF.R.U32.HI UR4, URZ, UR11, UR7 ;  /* 0x0000000b3f040299 */ /* 0x000fc80008011607 */
[----:B------:R-:W-:Y:S01]  /*13f0*/  ULOP3.LUT UR4, URZ, UR4, URZ, 0x33, !UPT ;  /* 0x000000043f047292 */ /* 0x000fe2000f8e333f */
[----:B------:R-:W-:Y:S11]  /*1400*/  BRA `(.L_x_1037) ;  /* 0x0000000000107947 */ /* 0x000ff60003800000 */
.L_x_1036:
[----:B------:R-:W-:-:S11]  /*1410*/  UISETP.NE.AND UP0, UPT, UR5, 0x1, UPT ;  /* 0x000000010500788c */ /* 0x000fd6000bf05270 */
[----:B------:R-:W-:Y:S02]  /*1420*/  @UP0 ULDC.64 UR10, c[0x0][0x9e8] ;  /* 0x00027a00000a0ab9 */ /* 0x000fe40000000a00 */
[----:B------:R-:W-:-:S04]  /*1430*/  UIMAD.WIDE.U32 UR6, UR4, UR10, URZ ;  /* 0x0000000a040672a5 */ /* 0x000fc8000f8e003f */
[----:B------:R-:W-:-:S12]  /*1440*/  @UP0 USHF.R.U32.HI UR4, URZ, UR11, UR7 ;  /* 0x0000000b3f040299 */ /* 0x000fd80008011607 */
.L_x_1037:
[----:B------:R-:W-:-:S04]  /*1450*/  UIMAD UR4, UR4, UR5, URZ ;  /* 0x00000005040472a4 */ /* 0x000fc8000f8e023f */
[----:B------:R-:W-:-:S04]  /*1460*/  UISETP.LT.AND UP0, UPT, UR9, UR4, UPT ;  /* 0x000000040900728c */ /* 0x000fc8000bf01270 */
[----:B------:R-:W-:-:S12]  /*1470*/  USEL UR9, UR9, UR4, !UP0 ;  /* 0x0000000409097287 */ /* 0x000fd8000c000000 */
.L_x_1035:
[----:B------:R-:W-:Y:S01]  /*1480*/  USHF.R.S32.HI UR4, URZ, 0x1f, UR9 ;  /* 0x0000001f3f047899 */ /* 0x000fe20008011409 */
[----:B------:R-:W-:Y:S02]  /*1490*/  PLOP3.LUT P0, PT, PT, PT, PT, 0x80, 0x0 ;  /* 0x000000000000781c */ /* 0x000fe40003f0f070 */
[----:B------:R-:W-:Y:S02]  /*14a0*/  CS2R R36, SRZ ;  /* 0x0000000000247805 */ /* 0x000fe4000001ff00 */
[----:B------:R-:W-:Y:S01]  /*14b0*/  CS2R R150, SRZ ;  /* 0x0000000000967805 */ /* 0x000fe2000001ff00 */
[----:B------:R-:W-:Y:S01]  /*14c0*/  ULEA.HI UR4, UR4, UR9, URZ, 0x7 ;  /* 0x0000000904047291 */ /* 0x000fe2000f8f383f */
[----:B------:R-:W-:Y:S02]  /*14d0*/  CS2R R148, SRZ ;  /* 0x0000000000947805 */ /* 0x000fe4000001ff00 */
[----:B------:R-:W-:Y:S02]  /*14e0*/  CS2R R146, SRZ ;  /* 0x0000000000927805 */ /* 0x000fe4000001ff00 */
[----:B------:R-:W-:Y:S01]  /*14f0*/  CS2R R144, SRZ ;  /* 0x0000000000907805 */ /* 0x000fe2000001ff00 */
[----:B------:R-:W-:Y:S01]  /*1500*/  USHF.R.S32.HI UR4, URZ, 0x7, UR4 ;  /* 0x000000073f047899 */ /* 0x000fe20008011404 */
[----:B------:R-:W-:-:S02]  /*1510*/  CS2R R142, SRZ ;  /* 0x00000000008e7805 */ /* 0x000fc4000001ff00 */
[----:B------:R-:W-:Y:S02]  /*1520*/  CS2R R140, SRZ ;  /* 0x00000000008c7805 */ /* 0x000fe4000001ff00 */
[----:B------:R-:W-:Y:S01]  /*1530*/  CS2R R138, SRZ ;  /* 0x00000000008a7805 */ /* 0x000fe2000001ff00 */
[----:B------:R-:W-:Y:S01]  /*1540*/  UISETP.LT.AND UP0, UPT, URZ, UR4, UPT ;  /* 0x000000043f00728c */ /* 0x000fe2000bf01270 */
[----:B------:R-:W-:Y:S02]  /*1550*/  CS2R R136, SRZ ;  /* 0x0000000000887805 */ /* 0x000fe4000001ff00 */
[----:B------:R-:W-:Y:S02]  /*1560*/  CS2R R134, SRZ ;  /* 0x0000000000867805 */ /* 0x000fe4000001ff00 */
[----:B------:R-:W-:Y:S01]  /*1570*/  CS2R R132, SRZ ;  /* 0x0000000000847805 */ /* 0x000fe2000001ff00 */
[----:B------:R-:W-:Y:S01]  /*1580*/  USEL UR39, URZ, UR4, !UP0 ;  /* 0x000000043f277287 */ /* 0x000fe2000c000000 */
[----:B------:R-:W-:-:S02]  /*1590*/  CS2R R130, SRZ ;  /* 0x0000000000827805 */ /* 0x000fc4000001ff00 */
[----:B------:R-:W-:Y:S02]  /*15a0*/  CS2R R128, SRZ ;  /* 0x0000000000807805 */ /* 0x000fe4000001ff00 */
[----:B------:R-:W-:Y:S02]  /*15b0*/  CS2R R126, SRZ ;  /* 0x00000000007e7805 */ /* 0x000fe4000001ff00 */
[----:B------:R-:W-:Y:S02]  /*15c0*/  CS2R R124, SRZ ;  /* 0x00000000007c7805 */ /* 0x000fe4000001ff00 */
[----:B------:R-:W-:Y:S02]  /*15d0*/  CS2R R122, SRZ ;  /* 0x00000000007a7805 */ /* 0x000fe4000001ff00 */
[----:B------:R-:W-:Y:S02]  /*15e0*/  ISETP.GT.AND P1, PT, R88, UR39, PT ;  /* 0x0000002758007c0c */ /* 0x000fe4000bf24270 */
        /* <DEDUP_REMOVED lines=13> */
[----:B------:R-:W-:Y:S01]  /*16c0*/  CS2R R94, SRZ ;  /* 0x00000000005e7805 */ /* 0x000fe2000001ff00 */
[----:B------:R-:W-:Y:S01]  /*16d0*/  IMAD.MOV.U32 R93, RZ, RZ, RZ ;  /* 0x000000ffff5d7224 */ /* 0x000fe200078e00ff */
[----:B------:R-:W-:Y:S02]  /*16e0*/  CS2R R6, SRZ ;  /* 0x0000000000067805 */ /* 0x000fe4000001ff00 */
[----:B------:R-:W-:Y:S01]  /*16f0*/  CS2R R90, SRZ ;  /* 0x00000000005a7805 */ /* 0x000fe2000001ff00 */
[----:B------:R-:W-:Y:S01]  /*1700*/  IMAD.MOV.U32 R46, RZ, RZ, RZ ;  /* 0x000000ffff2e7224 */ /* 0x000fe200078e00ff */
[----:B------:R-:W-:Y:S06]  /*1710*/  @!P1 BRA `(.L_x_1038) ;  /* 0x000000c400389947 */ /* 0x000fec0003800000 */
[----:B------:R-:W0:Y:S01]  /*1720*/  SHFL.IDX PT, R0, R186, RZ, 0x1f ;  /* 0x00001fffba007589 */ /* 0x000e2200000e0000 */
[----:B------:R-:W1:Y:S01]  /*1730*/  S2UR UR40, SR_CgaCtaId ;  /* 0x00000000002879c3 */ /* 0x000e620000008800 */
[----:B------:R-:W-:Y:S01]  /*1740*/  UMOV UR41, 0x400 ;  /* 0x0000040000297882 */ /* 0x000fe20000000000 */
        /* <DEDUP_REMOVED lines=17> */
[----:B------:R-:W-:Y:S01]  /*1860*/  IMAD.U32 R5, RZ, RZ, UR5 ;  /* 0x00000005ff057e24 */ /* 0x000fe2000f8e00ff */
        /* <DEDUP_REMOVED lines=10> */
.L_x_1039:
[----:B------:R-:W-:Y:S01]  /*1910*/  ULEA.HI UR4, UR47, UR47, URZ, 0x1 ;  /* 0x0000002f2f047291 */ /* 0x000fe2000f8f083f */
[----:B------:R-:W-:-:S03]  /*1920*/  IMAD.U32 R2, RZ, RZ, UR48 ;  /* 0x00000030ff027e24 */ /* 0x000fc6000f8e00ff */
[----:B------:R-:W-:Y:S02]  /*1930*/  ULOP3.LUT UR4, UR4, 0xfffffffe, URZ, 0xc0, !UPT ;  /* 0xfffffffe04047892 */ /* 0x000fe4000f8ec03f */
[----:B------:R-:W-:Y:S02]  /*1940*/  ISETP.NE.AND P0, PT, R2, 0x3, PT ;  /* 0x000000030200780c */ /* 0x000fe40003f05270 */
[----:B------:R-:W-:-:S06]  /*1950*/  UIADD3 UR4, UR47, -UR4, URZ ;  /* 0x800000042f047290 */ /* 0x000fcc000fffe03f */
[----:B------:R-:W-:-:S05]  /*1960*/  IMAD.U32 R0, RZ, RZ, UR4 ;  /* 0x00000004ff007e24 */ /* 0x000fca000f8e00ff */
[----:B------:R-:W-:-:S04]  /*1970*/  SHF.L.U32 R0, R0, 0x1f, RZ ;  /* 0x0000001f00007819 */ /* 0x000fc800000006ff */
[----:B------:R-:W0:Y:S02]  /*1980*/  SYNCS.PHASECHK.TRANS64.TRYWAIT P1, [UR41+0x28800], R0 ;  /* 0x02880000ff0075a7 */ /* 0x000e240008020169 */
[----:B0-----:R-:W-:Y:S05]  /*1990*/  @!P1 BRA `(.L_x_1040) ;  /* 0x0000012400509947 */ /* 0x001fea0003800000 */
.L_x_1204:
[----:B------:R-:W-:Y:S05]  /*19a0*/  @!P0 BRA `(.L_x_1041) ;  /* 0x0000000000048947 */ /* 0x000fea0003800000 */
[----:B------:R-:W-:Y:S01]  /*19b0*/  BPT.TRAP 0x1 ;  /* 0x000000040000795c */ /* 0x000fe20000300000 */
.L_x_1041:
[----:B0-----:R-:W-:Y:S02]  /*19c0*/  IMAD.U32 R3, RZ, RZ, UR45 ;  /* 0x0000002dff037e24 */ /* 0x001fe4000f8e00ff */
[----:B------:R-:W-:-:S03]  /*19d0*/  IMAD.U32 R0, RZ, RZ, UR46 ;  /* 0x0000002eff007e24 */ /* 0x000fc6000f8e00ff */
[----:B------:R-:W-:Y:S02]  /*19e0*/  LEA R3, R3, UR41, 0x3 ;  /* 0x0000002903037c11 */ /* 0x000fe4000f8e18ff */
[----:B------:R-:W-:-:S04]  /*19f0*/  SHF.L.U32 R0, R0, 0x1f, RZ ;  /* 0x0000001f00007819 */ /* 0x000fc800000006ff */
[----:B------:R0:W1:Y:S01]  /*1a00*/  SYNCS.PHASECHK.TRANS64.TRYWAIT P1, [R3+URZ+0x28830], R0 ;  /* 0x02883000030075a7 */ /* 0x000062000802017f */
[----:B------:R-:W-:Y:S05]  /*1a10*/  @!P0 BRA `(.L_x_1042) ;  /* 0x0000000000048947 */ /* 0x000fea0003800000 */
[----:B------:R-:W-:Y:S01]  /*1a20*/  BPT.TRAP 0x1 ;  /* 0x000000040000795c */ /* 0x000fe20000300000 */
.L_x_1042:
[----:B-1----:R-:W-:Y:S05]  /*1a30*/  @P1 BRA `(.L_x_1043) ;  /* 0x0000000000081947 */ /* 0x002fea0003800000 */
[----:B------:R-:W1:Y:S02]  /*1a40*/  SYNCS.PHASECHK.TRANS64.TRYWAIT P1, [R3+URZ+0x28830], R0 ;  /* 0x02883000030075a7 */ /* 0x000e64000802017f */
[----:B-1----:R-:W-:Y:S05]  /*1a50*/  @!P1 BRA `(.L_x_1044) ;  /* 0x0000012400389947 */ /* 0x002fea0003800000 */
.L_x_1043:
        /* <DEDUP_REMOVED lines=63> */
.L_x_1045:
[----:B------:R-:W-:Y:S01]  /*1e50*/  UISETP.NE.AND UP1, UPT, UR50, URZ, UPT ;  /* 0x0000003f3200728c */ /* 0x000fe2000bf25270 */
[----:B01----:R-:W-:Y:S01]  /*1e60*/  VIADD R0, R17, UR37 ;  /* 0x0000002511007c36 */ /* 0x003fe20008000000 */
[----:B------:R-:W-:Y:S01]  /*1e70*/  R2UR UR6, R3 ;  /* 0x00000000030672ca */ /* 0x000fe200000e0000 */
[----:B------:R-:W0:Y:S01]  /*1e80*/  LDC R5, c[0x0][0x2f0] ;  /* 0x0000bc00ff057b82 */ /* 0x000e220000000800 */
[----:B------:R-:W-:Y:S01]  /*1e90*/  IMAD.MOV.U32 R3, RZ, RZ, -0x80 ;  /* 0xffffff80ff037424 */ /* 0x000fe200078e00ff */
[----:B------:R-:W-:Y:S01]  /*1ea0*/  UISETP.NE.AND UP0, UPT, UR49, URZ, UPT ;  /* 0x0000003f3100728c */ /* 0x000fe2000bf05270 */
[----:B------:R-:W-:Y:S01]  /*1eb0*/  PLOP3.LUT P1, PT, PT, PT, UP1, 0x80, 0x0 ;  /* 0x000000000000781c */ /* 0x000fe20003f2f018 */
[----:B------:R-:W-:Y:S01]  /*1ec0*/  ULDC UR55, c[0x0][0x9dc] ;  /* 0x0002770000377ab9 */ /* 0x000fe20000000800 */
[----:B------:R-:W-:Y:S01]  /*1ed0*/  PLOP3.LUT P2, PT, PT, PT, UP1, 0x80, 0x0 ;  /* 0x000000000000781c */ /* 0x000fe20003f4f018 */
[----:B------:R-:W-:Y:S01]  /*1ee0*/  IMAD R12, R88, R3, 0x80 ;  /* 0x00000080580c7424 */ /* 0x000fe200078e0203 */
[----:B------:R-:W-:Y:S01]  /*1ef0*/  ULDC UR14, c[0x0][0x9e0] ;  /* 0x00027800000e7ab9 */ /* 0x000fe20000000800 */
[----:B------:R-:W-:Y:S01]  /*1f00*/  @UP1 ULDC UR7, c[0x0][0x44c] ;  /* 0x0001130000071ab9 */ /* 0x000fe20000000800 */
[----:B------:R-:W1:Y:S01]  /*1f10*/  LDC R6, c[0x0][0x288] ;  /* 0x0000a200ff067b82 */ /* 0x000e620000000800 */
[----:B------:R-:W-:Y:S01]  /*1f20*/  VIADD R3, R12, 0x1 ;  /* 0x000000010c037836 */ /* 0x000fe20000000000 */
[----:B------:R-:W-:Y:S01]  /*1f30*/  LEA R10, R88, 0xffffff80, 0x7 ;  /* 0xffffff80580a7811 */ /* 0x000fe200078e38ff */
[----:B------:R-:W-:-:S04]  /*1f40*/  UIADD3 UR6, UR6, 0x28840, URZ ;  /* 0x0002884006067890 */ /* 0x000fc8000fffe03f */
[----:B------:R-:W-:Y:S01]  /*1f50*/  @P1 IMAD.HI.U32 R2, R0, UR7, RZ ;  /* 0x0000000700021c27 */ /* 0x000fe2000f8e00ff */
[----:B------:R-:W-:Y:S01]  /*1f60*/  @UP1 ULDC UR7, c[0x0][0x450] ;  /* 0x0001140000071ab9 */ /* 0x000fe20000000800 */
[----:B------:R-:W-:Y:S01]  /*1f70*/  UPRMT UR6, UR40, 0x654, UR6 ;  /* 0x0000065428067896 */ /* 0x000fe20008000006 */
[----:B------:R-:W-:Y:S02]  /*1f80*/  PLOP3.LUT P1, PT, PT, PT, UP0, 0x40, 0x0 ;  /* 0x000000000000781c */ /* 0x000fe40003f2e808 */
[----:B------:R-:W-:Y:S01]  /*1f90*/  @P2 SHF.R.U32.HI R0, RZ, UR7, R2 ;  /* 0x00000007ff002c19 */ /* 0x000fe20008011602 */
[C---:B------:R-:W-:Y:S02]  /*1fa0*/  IMAD R2, R16.reuse, -0x2, R3 ;  /* 0xfffffffe10027824 */ /* 0x040fe400078e0203 */
[C---:B0-----:R-:W-:Y:S02]  /*1fb0*/  IMAD R3, R5.reuse, UR43, R12 ;  /* 0x0000002b05037c24 */ /* 0x041fe4000f8e020c */
[----:B------:R-:W0:Y:S01]  /*1fc0*/  SHFL.IDX PT, R8, R0, RZ, 0x1c1f ;  /* 0x001c1fff00087589 */ /* 0x000e2200000e0000 */
[----:B------:R-:W-:Y:S01]  /*1fd0*/  IMAD R7, R5, UR43, R2 ;  /* 0x0000002b05077c24 */ /* 0x000fe2000f8e0202 */
[----:B------:R-:W-:Y:S01]  /*1fe0*/  SYNCS.ARRIVE.TRANS64.RED.A1T0 RZ, [UR6], RZ ;  /* 0x000000ffffff79a7 */ /* 0x000fe20008100406 */
[----:B------:R-:W-:Y:S01]  /*1ff0*/  ULOP3.LUT UR6, URZ, UR55, URZ, 0x33, !UPT ;  /* 0x000000373f067292 */ /* 0x000fe2000f8e333f */
[----:B------:R-:W-:-:S02]  /*2000*/  IMAD R14, R16, -0x2, R3 ;  /* 0xfffffffe100e7824 */ /* 0x000fc400078e0203 */
[----:B-1----:R-:W-:-:S04]  /*2010*/  IMAD.IADD R7, R7, 0x1, -R6 ;  /* 0x0000000107077824 */ /* 0x002fc800078e0a06 */
[C---:B------:R-:W-:Y:S02]  /*2020*/  VIADD R89, R7.reuse, UR14 ;  /* 0x0000000e07597c36 */ /* 0x040fe40008000000 */
[----:B------:R-:W-:-:S03]  /*2030*/  VIADD R20, R7, UR6 ;  /* 0x0000000607147c36 */ /* 0x000fc60008000000 */
[----:B0-----:R-:W-:Y:S01]  /*2040*/  VIADDMNMX R2, R8, R89, R14, PT ;  /* 0x0000005908027246 */ /* 0x001fe2000380010e */
[----:B------:R-:W-:Y:S01]  /*2050*/  IMAD.IADD R4, R20, 0x1, R8 ;  /* 0x0000000114047824 */ /* 0x000fe200078e0208 */
[----:B------:R-:W-:Y:S06]  /*2060*/  @P1 BRA `(.L_x_1046) ;  /* 0x0000000000641947 */ /* 0x000fec0003800000 */
[----:B------:R-:W-:Y:S01]  /*2070*/  IMAD R3, R5, UR43, R8 ;  /* 0x0000002b05037c24 */ /* 0x000fe2000f8e0208 */
[----:B------:R-:W-:Y:S03]  /*2080*/  BSSY B0, `(.L_x_1047) ;  /* 0x0000013000007945 */ /* 0x000fe60003800000 */
[----:B------:R-:W-:-:S05]  /*2090*/  IMAD.IADD R3, R3, 0x1, -R6 ;  /* 0x0000000103037824 */ /* 0x000fca00078e0a06 */
[----:B------:R-:W-:-:S13]  /*20a0*/  ISETP.GT.AND P1, PT, R3, -0x1, PT ;  /* 0xffffffff0300780c */ /* 0x000fda0003f24270 */
[----:B------:R-:W-:Y:S05]  /*20b0*/  @P1 BRA `(.L_x_1048) ;  /* 0x0000000000241947 */ /* 0x000fea0003800000 */
[----:B------:R-:W-:Y:S01]  /*20c0*/  ULDC UR6, c[0x0][0x9e4] ;  /* 0x0002790000067ab9 */ /* 0x000fe20000000800 */
[----:B------:R-:W-:Y:S01]  /*20d0*/  LOP3.LUT R3, RZ, R3, RZ, 0x33, !PT ;  /* 0x00000003ff037212 */ /* 0x000fe200078e33ff */
[----:B------:R-:W-:-:S05]  /*20e0*/  IMAD.U32 R7, RZ, RZ, UR6 ;  /* 0x00000006ff077e24 */ /* 0x000fca000f8e00ff */
[----:B------:R-:W-:-:S13]  /*20f0*/  ISETP.NE.AND P1, PT, R7, 0x1, PT ;  /* 0x000000010700780c */ /* 0x000fda0003f25270 */
[----:B------:R-:W0:Y:S02]  /*2100*/  @P1 LDC.64 R8, c[0x0][0x9e8] ;  /* 0x00027a00ff081b82 */ /* 0x000e240000000a00 */
[----:B0-----:R-:W-:-:S05]  /*2110*/  @P1 IMAD.HI.U32 R8, R3, R8, RZ ;  /* 0x0000000803081227 */ /* 0x001fca00078e00ff */
[----:B------:R-:W-:-:S04]  /*2120*/  @P1 SHF.R.U32.HI R3, RZ, R9, R8 ;  /* 0x00000009ff031219 */ /* 0x000fc80000011608 */
[----:B------:R-:W-:Y:S01]  /*2130*/  LOP3.LUT R3, RZ, R3, RZ, 0x33, !PT ;  /* 0x00000003ff037212 */ /* 0x000fe200078e33ff */
[----:B------:R-:W-:Y:S06]  /*2140*/  BRA `(.L_x_1049) ;  /* 0x0000000000187947 */ /* 0x000fec0003800000 */
.L_x_1048:
[----:B------:R-:W-:Y:S02]  /*2150*/  ULDC UR6, c[0x0][0x9e4] ;  /* 0x0002790000067ab9 */ /* 0x000fe40000000800 */
[----:B------:R-:W-:-:S05]  /*2160*/  IMAD.U32 R7, RZ, RZ, UR6 ;  /* 0x00000006ff077e24 */ /* 0x000fca000f8e00ff */
[----:B------:R-:W-:-:S13]  /*2170*/  ISETP.NE.AND P1, PT, R7, 0x1, PT ;  /* 0x000000010700780c */ /* 0x000fda0003f25270 */
[----:B------:R-:W0:Y:S02]  /*2180*/  @P1 LDC.64 R8, c[0x0][0x9e8] ;  /* 0x00027a00ff081b82 */ /* 0x000e240000000a00 */
[----:B0-----:R-:W-:-:S05]  /*2190*/  @P1 IMAD.HI.U32 R8, R3, R8, RZ ;  /* 0x0000000803081227 */ /* 0x001fca00078e00ff */
[----:B------:R-:W-:-:S07]  /*21a0*/  @P1 SHF.R.U32.HI R3, RZ, R9, R8 ;  /* 0x00000009ff031219 */ /* 0x000fce0000011608 */
.L_x_1049:
[----:B------:R-:W-:Y:S05]  /*21b0*/  BSYNC B0 ;  /* 0x0000000000007941 */ /* 0x000fea0003800000 */
.L_x_1047:
[----:B------:R-:W-:-:S04]  /*21c0*/  IMAD R3, R3, R7, -R10 ;  /* 0x0000000703037224 */ /* 0x000fc800078e0a0a */
[----:B------:R-:W-:-:S05]  /*21d0*/  IMAD R3, R16, -0x2, R3 ;  /* 0xfffffffe10037824 */ /* 0x000fca00078e0203 */
[----:B------:R-:W-:Y:S02]  /*21e0*/  VIADDMNMX R2, R3, R7, R2, PT ;  /* 0x0000000703027246 */ /* 0x000fe40003800102 */
[----:B------:R-:W-:-:S07]  /*21f0*/  VIMNMX R4, R4, R3, !PT ;  /* 0x0000000304047248 */ /* 0x000fce0007fe0100 */
.L_x_1046:
[C---:B------:R-:W-:Y:S01]  /*2200*/  ISETP.GE.AND P2, PT, R12.reuse, 0x9, PT ;  /* 0x000000090c00780c */ /* 0x040fe20003f46270 */
[----:B------:R-:W0:Y:S01]  /*2210*/  SHFL.IDX PT, R0, R0, 0x1, 0x1c1f ;  /* 0x003c1f0000007f89 */ /* 0x000e2200000e0000 */
[----:B------:R-:W-:Y:S01]  /*2220*/  ISETP.GE.AND P1, PT, R12, 0x2, PT ;  /* 0x000000020c00780c */ /* 0x000fe20003f26270 */
[----:B------:R-:W-:Y:S01]  /*2230*/  UISETP.NE.AND UP0, UPT, UR49, URZ, UPT ;  /* 0x0000003f3100728c */ /* 0x000fe2000bf05270 */
[C---:B------:R-:W-:Y:S02]  /*2240*/  ISETP.GT.AND P3, PT, R4.reuse, 0x8, !P2 ;  /* 0x000000080400780c */ /* 0x040fe40005764270 */
[----:B------:R-:W-:Y:S02]  /*2250*/  ISETP.GT.AND P4, PT, R4, 0x1, !P1 ;  /* 0x000000010400780c */ /* 0x000fe40004f84270 */
[----:B------:R-:W-:Y:S02]  /*2260*/  ISETP.LT.OR P3, PT, R2, 0x9, P3 ;  /* 0x000000090200780c */ /* 0x000fe40001f61670 */
[----:B------:R-:W-:-:S02]  /*2270*/  ISETP.GE.AND P5, PT, R12, 0x11, PT ;  /* 0x000000110c00780c */ /* 0x000fc40003fa6270 */
[----:B------:R-:W-:Y:S02]  /*2280*/  FSEL R127, R28, -INF , !P3 ;  /* 0xff8000001c7f7808 */ /* 0x000fe40005800000 */
[----:B------:R-:W-:Y:S02]  /*2290*/  ISETP.LT.OR P4, PT, R2, 0x2, P4 ;  /* 0x000000020200780c */ /* 0x000fe40002781670 */
[----:B------:R-:W-:Y:S02]  /*22a0*/  ISETP.GT.AND P3, PT, R4, 0x10, !P5 ;  /* 0x000000100400780c */ /* 0x000fe40006f64270 */
[----:B------:R-:W-:Y:S02]  /*22b0*/  ISETP.GE.AND P6, PT, R12, 0xa, PT ;  /* 0x0000000a0c00780c */ /* 0x000fe40003fc6270 */
[----:B------:R-:W-:Y:S02]  /*22c0*/  FSEL R131, R25, -INF , !P4 ;  /* 0xff80000019837808 */ /* 0x000fe40006000000 */
[----:B------:R-:W-:-:S02]  /*22d0*/  P2R R91, PR, RZ, 0x20 ;  /* 0x00000020ff5b7803 */ /* 0x000fc40000000000 */
[----:B------:R-:W-:Y:S01]  /*22e0*/  ISETP.LT.OR P3, PT, R2, 0x11, P3 ;  /* 0x000000110200780c */ /* 0x000fe20001f61670 */
[----:B0-----:R-:W-:Y:S01]  /*22f0*/  IMAD.IADD R8, R20, 0x1, R0 ;  /* 0x0000000114087824 */ /* 0x001fe200078e0200 */
[----:B------:R-:W-:Y:S02]  /*2300*/  ISETP.GT.AND P4, PT, R4, 0x9, !P6 ;  /* 0x000000090400780c */ /* 0x000fe40007784270 */
[----:B------:R-:W-:Y:S02]  /*2310*/  ISETP.GE.AND P5, PT, R12, 0x12, PT ;  /* 0x000000120c00780c */ /* 0x000fe40003fa6270 */
[----:B------:R-:W-:Y:S02]  /*2320*/  FSEL R125, R32, -INF , !P3 ;  /* 0xff800000207d7808 */ /* 0x000fe40005800000 */
[----:B------:R-:W-:Y:S02]  /*2330*/  ISETP.LT.OR P4, PT, R2, 0xa, P4 ;  /* 0x0000000a0200780c */ /* 0x000fe40002781670 */
[----:B------:R-:W-:-:S02]  /*2340*/  ISETP.GT.AND P3, PT, R4, 0x11, !P5 ;  /* 0x000000110400780c */ /* 0x000fc40006f64270 */
[----:B------:R-:W-:Y:S02]  /*2350*/  FSEL R101, R29, -INF , !P4 ;  /* 0xff8000001d657808 */ /* 0x000fe40006000000 */
[----:B------:R-:W-:Y:S02]  /*2360*/  ISETP.LT.OR P3, PT, R2, 0x12, P3 ;  /* 0x000000120200780c */ /* 0x000fe40001f61670 */
[----:B------:R-:W-:Y:S02]  /*2370*/  ISETP.GE.AND P4, PT, R12, 0x19, PT ;  /* 0x000000190c00780c */ /* 0x000fe40003f86270 */
[----:B------:R-:W-:Y:S02]  /*2380*/  FSEL R103, R33, -INF , !P3 ;  /* 0xff80000021677808 */ /* 0x000fe40005800000 */
[----:B------:R-:W-:Y:S02]  /*2390*/  ISETP.GT.AND P3, PT, R4, 0x18, !P4 ;  /* 0x000000180400780c */ /* 0x000fe40006764270 */
[----:B------:R-:W-:-:S02]  /*23a0*/  P2R R93, PR, RZ, 0x10 ;  /* 0x00000010ff5d7803 */ /* 0x000fc40000000000 */
[----:B------:R-:W-:Y:S02]  /*23b0*/  ISETP.LT.OR P3, PT, R2, 0x19, P3 ;  /* 0x000000190200780c */ /* 0x000fe40001f61670 */
[----:B------:R-:W-:Y:S02]  /*23c0*/  ISETP.GE.AND P4, PT, R12, 0x1a, PT ;  /* 0x0000001a0c00780c */ /* 0x000fe40003f86270 */
[----:B------:R-:W-:Y:S02]  /*23d0*/  FSEL R123, R36, -INF , !P3 ;  /* 0xff800000247b7808 */ /* 0x000fe40005800000 */
[----:B------:R-:W-:Y:S02]  /*23e0*/  ISETP.GT.AND P3, PT, R4, 0x19, !P4 ;  /* 0x000000190400780c */ /* 0x000fe40006764270 */
[----:B------:R-:W-:Y:S02]  /*23f0*/  P2R R36, PR, RZ, 0x10 ;  /* 0x00000010ff247803 */ /* 0x000fe40000000000 */
[----:B------:R-:W-:-:S02]  /*2400*/  ISETP.LT.OR P3, PT, R2, 0x1a, P3 ;  /* 0x0000001a0200780c */ /* 0x000fc40001f61670 */
[----:B------:R-:W-:Y:S02]  /*2410*/  ISETP.GE.AND P4, PT, R12, 0x21, PT ;  /* 0x000000210c00780c */ /* 0x000fe40003f86270 */
[----:B------:R-:W-:Y:S02]  /*2420*/  FSEL R105, R37, -INF , !P3 ;  /* 0xff80000025697808 */ /* 0x000fe40005800000 */
[----:B------:R-:W-:Y:S02]  /*2430*/  ISETP.GT.AND P3, PT, R4, 0x20, !P4 ;  /* 0x000000200400780c */ /* 0x000fe40006764270 */
[----:B------:R-:W-:Y:S02]  /*2440*/  P2R R94, PR, RZ, 0x10 ;  /* 0x00000010ff5e7803 */ /* 0x000fe40000000000 */
[----:B------:R-:W-:Y:S02]  /*2450*/  ISETP.LT.OR P3, PT, R2, 0x21, P3 ;  /* 0x000000210200780c */ /* 0x000fe40001f61670 */
[----:B------:R-:W-:-:S02]  /*2460*/  ISETP.GE.AND P4, PT, R12, 0x22, PT ;  /* 0x000000220c00780c */ /* 0x000fc40003f86270 */
[----:B------:R-:W-:Y:S02]  /*2470*/  FSEL R121, R40, -INF , !P3 ;  /* 0xff80000028797808 */ /* 0x000fe40005800000 */
[----:B------:R-:W-:Y:S02]  /*2480*/  ISETP.GT.AND P3, PT, R4, 0x21, !P4 ;  /* 0x000000210400780c */ /* 0x000fe40006764270 */
[----:B------:R-:W-:Y:S02]  /*2490*/  P2R R40, PR, RZ, 0x10 ;  /* 0x00000010ff287803 */ /* 0x000fe40000000000 */
[----:B------:R-:W-:Y:S02]  /*24a0*/  ISETP.LT.OR P3, PT, R2, 0x22, P3 ;  /* 0x000000220200780c */ /* 0x000fe40001f61670 */
[----:B------:R-:W-:Y:S02]  /*24b0*/  ISETP.GE.AND P4, PT, R12, 0x29, PT ;  /* 0x000000290c00780c */ /* 0x000fe40003f86270 */
[----:B------:R-:W-:-:S02]  /*24c0*/  FSEL R107, R41, -INF , !P3 ;  /* 0xff800000296b7808 */ /* 0x000fc40005800000 */
[----:B------:R-:W-:Y:S02]  /*24d0*/  ISETP.GT.AND P3, PT, R4, 0x28, !P4 ;  /* 0x000000280400780c */ /* 0x000fe40006764270 */
[----:B------:R-:W-:Y:S02]  /*24e0*/  P2R R95, PR, RZ, 0x10 ;  /* 0x00000010ff5f7803 */ /* 0x000fe40000000000 */
[----:B------:R-:W-:Y:S02]  /*24f0*/  ISETP.LT.OR P3, PT, R2, 0x29, P3 ;  /* 0x000000290200780c */ /* 0x000fe40001f61670 */
[----:B------:R-:W-:Y:S02]  /*2500*/  ISETP.GE.AND P4, PT, R12, 0x2a, PT ;  /* 0x0000002a0c00780c */ /* 0x000fe40003f86270 */
[----:B------:R-:W-:Y:S02]  /*2510*/  FSEL R119, R44, -INF , !P3 ;  /* 0xff8000002c777808 */ /* 0x000fe40005800000 */
[----:B------:R-:W-:-:S02]  /*2520*/  ISETP.GT.AND P3, PT, R4, 0x29, !P4 ;  /* 0x000000290400780c */ /* 0x000fc40006764270 */
[----:B------:R-:W-:Y:S02]  /*2530*/  P2R R44, PR, RZ, 0x10 ;  /* 0x00000010ff2c7803 */ /* 0x000fe40000000000 */
        /* <DEDUP_REMOVED lines=81> */
[----:B------:R-:W-:Y:S02]  /*2a50*/  P2R R92, PR, RZ, 0x20 ;  /* 0x00000020ff5c7803 */ /* 0x000fe40000000000 */
[----:B------:R-:W-:-:S02]  /*2a60*/  FSEL R77, R77, -INF , !P3 ;  /* 0xff8000004d4d7808 */ /* 0x000fc40005800000 */
[----:B------:R-:W-:Y:S02]  /*2a70*/  ISETP.GE.AND P3, PT, R12, 0x71, PT ;  /* 0x000000710c00780c */ /* 0x000fe40003f66270 */
[----:B------:R-:W-:Y:S02]  /*2a80*/  P2R R90, PR, RZ, 0x40 ;  /* 0x00000040ff5a7803 */ /* 0x000fe40000000000 */
[----:B------:R-:W-:-:S04]  /*2a90*/  ISETP.GT.AND P4, PT, R4, 0x70, !P3 ;  /* 0x000000700400780c */ /* 0x000fc80005f84270 */
[----:B------:R-:W-:-:S04]  /*2aa0*/  ISETP.LT.OR P4, PT, R2, 0x71, P4 ;  /* 0x000000710200780c */ /* 0x000fc80002781670 */
[----:B------:R-:W-:Y:S02]  /*2ab0*/  FSEL R15, R80, -INF , !P4 ;  /* 0xff800000500f7808 */ /* 0x000fe40006000000 */
[----:B------:R-:W-:-:S04]  /*2ac0*/  ISETP.GE.AND P4, PT, R12, 0x72, PT ;  /* 0x000000720c00780c */ /* 0x000fc80003f86270 */
        /* <DEDUP_REMOVED lines=8> */
[----:B------:R-:W-:Y:S02]  /*2b50*/  P2R R28, PR, RZ, 0x40 ;  /* 0x00000040ff1c7803 */ /* 0x000fe40000000000 */
[----:B------:R-:W-:-:S04]  /*2b60*/  ISETP.GT.AND P6, PT, R4, RZ, !P6 ;  /* 0x000000ff0400720c */ /* 0x000fc800077c4270 */
[----:B------:R-:W-:-:S04]  /*2b70*/  ISETP.LT.OR P6, PT, R2, 0x1, P6 ;  /* 0x000000010200780c */ /* 0x000fc800037c1670 */
[----:B------:R-:W-:Y:S02]  /*2b80*/  FSEL R129, R24, -INF , !P6 ;  /* 0xff80000018817808 */ /* 0x000fe40007000000 */
[----:B------:R-:W-:-:S04]  /*2b90*/  ISETP.GE.AND P6, PT, R12, 0x7a, PT ;  /* 0x0000007a0c00780c */ /* 0x000fc80003fc6270 */
[----:B------:R-:W-:Y:S02]  /*2ba0*/  P2R R24, PR, RZ, 0x40 ;  /* 0x00000040ff187803 */ /* 0x000fe40000000000 */
[----:B------:R-:W-:Y:S02]  /*2bb0*/  ISETP.GT.AND P6, PT, R4, 0x79, !P6 ;  /* 0x000000790400780c */ /* 0x000fe400077c4270 */
[----:B------:R-:W-:Y:S02]  /*2bc0*/  VIADDMNMX R4, R0, R89, R14, PT ;  /* 0x0000005900047246 */ /* 0x000fe4000380010e */
[----:B------:R-:W-:-:S04]  /*2bd0*/  ISETP.LT.OR P6, PT, R2, 0x7a, P6 ;  /* 0x0000007a0200780c */ /* 0x000fc800037c1670 */
[----:B------:R-:W-:Y:S02]  /*2be0*/  FSEL R85, R85, -INF , !P6 ;  /* 0xff80000055557808 */ /* 0x000fe40007000000 */
[----:B------:R-:W-:-:S13]  /*2bf0*/  PLOP3.LUT P6, PT, PT, PT, UP0, 0x40, 0x0 ;  /* 0x000000000000781c */ /* 0x000fda0003fce808 */
[----:B------:R-:W-:Y:S05]  /*2c00*/  @P6 BRA `(.L_x_1050) ;  /* 0x0000000000646947 */ /* 0x000fea0003800000 */
        /* <DEDUP_REMOVED lines=14> */
.L_x_1052:
[----:B------:R-:W-:Y:S02]  /*2cf0*/  ULDC UR6, c[0x0][0x9e4] ;  /* 0x0002790000067ab9 */ /* 0x000fe40000000800 */
[----:B------:R-:W-:-:S05]  /*2d00*/  IMAD.U32 R2, RZ, RZ, UR6 ;  /* 0x00000006ff027e24 */ /* 0x000fca000f8e00ff */
[----:B------:R-:W-:-:S13]  /*2d10*/  ISETP.NE.AND P6, PT, R2, 0x1, PT ;  /* 0x000000010200780c */ /* 0x000fda0003fc5270 */
[----:B------:R-:W0:Y:S02]  /*2d20*/  @P6 LDC.64 R32, c[0x0][0x9e8] ;  /* 0x00027a00ff206b82 */ /* 0x000e240000000a00 */
[----:B0-----:R-:W-:-:S05]  /*2d30*/  @P6 IMAD.HI.U32 R0, R29, R32, RZ ;  /* 0x000000201d006227 */ /* 0x001fca00078e00ff */
[----:B------:R-:W-:-:S07]  /*2d40*/  @P6 SHF.R.U32.HI R29, RZ, R33, R0 ;  /* 0x00000021ff1d6219 */ /* 0x000fce0000011600 */
.L_x_1053:
[----:B------:R-:W-:Y:S05]  /*2d50*/  BSYNC B0 ;  /* 0x0000000000007941 */ /* 0x000fea0003800000 */
.L_x_1051:
[----:B------:R-:W-:-:S04]  /*2d60*/  IMAD R29, R29, R2, -R10 ;  /* 0x000000021d1d7224 */ /* 0x000fc800078e0a0a */
[----:B------:R-:W-:-:S05]  /*2d70*/  IMAD R29, R16, -0x2, R29 ;  /* 0xfffffffe101d7824 */ /* 0x000fca00078e021d */
[----:B------:R-:W-:Y:S02]  /*2d80*/  VIADDMNMX R4, R29, R2, R4, PT ;  /* 0x000000021d047246 */ /* 0x000fe40003800104 */
[----:B------:R-:W-:-:S07]  /*2d90*/  VIMNMX R8, R8, R29, !PT ;  /* 0x0000001d08087248 */ /* 0x000fce0007fe0100 */
.L_x_1050:
[----:B------:R-:W-:Y:S01]  /*2da0*/  ISETP.GT.AND P1, PT, R8, 0x1, !P1 ;  /* 0x000000010800780c */ /* 0x000fe20004f24270 */
[----:B------:R-:W-:Y:S01]  /*2db0*/  ULDC UR6, c[0x0][0x988] ;  /* 0x0002620000067ab9 */ /* 0x000fe20000000800 */
[----:B------:R-:W-:Y:S01]  /*2dc0*/  ISETP.NE.AND P6, PT, R90, RZ, PT ;  /* 0x000000ff5a00720c */ /* 0x000fe20003fc5270 */
[----:B------:R-:W-:Y:S01]  /*2dd0*/  UISETP.NE.AND UP1, UPT, UR50, URZ, UPT ;  /* 0x0000003f3200728c */ /* 0x000fe2000bf25270 */
[----:B------:R-:W-:Y:S01]  /*2de0*/  ISETP.LT.OR P1, PT, R4, 0x2, P1 ;  /* 0x000000020400780c */ /* 0x000fe20000f21670 */
[----:B------:R-:W-:Y:S01]  /*2df0*/  UISETP.NE.AND UP0, UPT, UR49, URZ, UPT ;  /* 0x0000003f3100728c */ /* 0x000fe2000bf05270 */
[C---:B------:R-:W-:Y:S01]  /*2e00*/  ISETP.GT.AND P2, PT, R8.reuse, 0x8, !P2 ;  /* 0x000000080800780c */ /* 0x040fe20005744270 */
[----:B------:R-:W-:Y:S01]  /*2e10*/  UMOV UR10, UR37 ;  /* 0x00000025000a7c82 */ /* 0x000fe20008000000 */
[----:B------:R-:W-:Y:S02]  /*2e20*/  FSEL R27, R27, -INF , !P1 ;  /* 0xff8000001b1b7808 */ /* 0x000fe40004800000 */
[----:B------:R-:W-:-:S02]  /*2e30*/  ISETP.GT.AND P1, PT, R8, 0x9, !P6 ;  /* 0x000000090800780c */ /* 0x000fc40007724270 */
[C---:B------:R-:W-:Y:S02]  /*2e40*/  ISETP.LT.OR P2, PT, R4.reuse, 0x9, P2 ;  /* 0x000000090400780c */ /* 0x040fe40001741670 */
[----:B------:R-:W-:Y:S01]  /*2e50*/  ISETP.LT.OR P1, PT, R4, 0xa, P1 ;  /* 0x0000000a0400780c */ /* 0x000fe20000f21670 */
[----:B------:R-:W-:Y:S01]  /*2e60*/  @UP1 ULDC UR11, c[0x0][0x450] ;  /* 0x00011400000b1ab9 */ /* 0x000fe20000000800 */
[----:B------:R-:W-:Y:S02]  /*2e70*/  FSEL R29, R30, -INF , !P2 ;  /* 0xff8000001e1d7808 */ /* 0x000fe40005000000 */
[----:B------:R-:W-:Y:S02]  /*2e80*/  FSEL R31, R31, -INF , !P1 ;  /* 0xff8000001f1f7808 */ /* 0x000fe40004800000 */
[----:B------:R-:W-:Y:S02]  /*2e90*/  ISETP.NE.AND P1, PT, R91, RZ, PT ;  /* 0x000000ff5b00720c */ /* 0x000fe40003f25270 */
[----:B------:R-:W-:-:S02]  /*2ea0*/  ISETP.NE.AND P2, PT, R37, RZ, PT ;  /* 0x000000ff2500720c */ /* 0x000fc40003f45270 */
[----:B------:R-:W-:Y:S02]  /*2eb0*/  ISETP.GT.AND P1, PT, R8, 0x10, !P1 ;  /* 0x000000100800780c */ /* 0x000fe40004f24270 */
[----:B------:R-:W-:Y:S02]  /*2ec0*/  ISETP.NE.AND P6, PT, R41, RZ, PT ;  /* 0x000000ff2900720c */ /* 0x000fe40003fc5270 */
[----:B------:R-:W-:Y:S02]  /*2ed0*/  ISETP.LT.OR P1, PT, R4, 0x11, P1 ;  /* 0x000000110400780c */ /* 0x000fe40000f21670 */
[----:B------:R-:W-:Y:S02]  /*2ee0*/  FMNMX.FTZ R0, R129, R131, !PT ;  /* 0x0000008381007209 */ /* 0x000fe40007810000 */
[----:B------:R-:W-:Y:S02]  /*2ef0*/  FSEL R33, R34, -INF , !P1 ;  /* 0xff80000022217808 */ /* 0x000fe40004800000 */
[----:B------:R-:W-:-:S02]  /*2f00*/  ISETP.NE.AND P1, PT, R92, RZ, PT ;  /* 0x000000ff5c00720c */ /* 0x000fc40003f25270 */
[----:B------:R-:W-:Y:S02]  /*2f10*/  FMNMX.FTZ R0, R127, R0, !PT ;  /* 0x000000007f007209 */ /* 0x000fe40007810000 */
[----:B------:R-:W-:Y:S02]  /*2f20*/  ISETP.GT.AND P1, PT, R8, 0x11, !P1 ;  /* 0x000000110800780c */ /* 0x000fe40004f24270 */
[----:B------:R-:W-:Y:S02]  /*2f30*/  FMNMX.FTZ R0, R101, R0, !PT ;  /* 0x0000000065007209 */ /* 0x000fe40007810000 */
[----:B------:R-:W-:Y:S02]  /*2f40*/  ISETP.LT.OR P1, PT, R4, 0x12, P1 ;  /* 0x000000120400780c */ /* 0x000fe40000f21670 */
[----:B------:R-:W-:Y:S02]  /*2f50*/  FMNMX.FTZ R0, R125, R0, !PT ;  /* 0x000000007d007209 */ /* 0x000fe40007810000 */
[----:B------:R-:W-:-:S02]  /*2f60*/  FSEL R35, R35, -INF , !P1 ;  /* 0xff80000023237808 */ /* 0x000fc40004800000 */
[----:B------:R-:W-:Y:S02]  /*2f70*/  ISETP.NE.AND P1, PT, R93, RZ, PT ;  /* 0x000000ff5d00720c */ /* 0x000fe40003f25270 */
[----:B------:R-:W-:Y:S02]  /*2f80*/  FMNMX.FTZ R0, R103, R0, !PT ;  /* 0x0000000067007209 */ /* 0x000fe40007810000 */
[----:B------:R-:W-:Y:S02]  /*2f90*/  ISETP.GT.AND P1, PT, R8, 0x18, !P1 ;  /* 0x000000180800780c */ /* 0x000fe40004f24270 */
[----:B------:R-:W-:Y:S02]  /*2fa0*/  FMNMX.FTZ R0, R123, R0, !PT ;  /* 0x000000007b007209 */ /* 0x000fe40007810000 */
[----:B------:R-:W-:Y:S02]  /*2fb0*/  ISETP.LT.OR P1, PT, R4, 0x19, P1 ;  /* 0x000000190400780c */ /* 0x000fe40000f21670 */
[----:B------:R-:W-:-:S02]  /*2fc0*/  FMNMX.FTZ R0, R105, R0, !PT ;  /* 0x0000000069007209 */ /* 0x000fc40007810000 */
[----:B------:R-:W-:Y:S02]  /*2fd0*/  FSEL R37, R38, -INF , !P1 ;  /* 0xff80000026257808 */ /* 0x000fe40004800000 */
[----:B------:R-:W-:Y:S02]  /*2fe0*/  ISETP.NE.AND P1, PT, R36, RZ, PT ;  /* 0x000000ff2400720c */ /* 0x000fe40003f25270 */
[----:B------:R-:W-:Y:S02]  /*2ff0*/  FMNMX.FTZ R0, R121, R0, !PT ;  /* 0x0000000079007209 */ /* 0x000fe40007810000 */
[----:B------:R-:W-:Y:S02]  /*3000*/  ISETP.GT.AND P1, PT, R8, 0x19, !P1 ;  /* 0x000000190800780c */ /* 0x000fe40004f24270 */
[----:B------:R-:W-:Y:S02]  /*3010*/  FMNMX.FTZ R0, R107, R0, !PT ;  /* 0x000000006b007209 */ /* 0x000fe40007810000 */
[----:B------:R-:W-:-:S02]  /*3020*/  ISETP.LT.OR P1, PT, R4, 0x1a, P1 ;  /* 0x0000001a0400780c */ /* 0x000fc40000f21670 */
[----:B------:R-:W-:Y:S02]  /*3030*/  FMNMX.FTZ R0, R119, R0, !PT ;  /* 0x0000000077007209 */ /* 0x000fe40007810000 */
[----:B------:R-:W-:Y:S02]  /*3040*/  FSEL R39, R39, -INF , !P1 ;  /* 0xff80000027277808 */ /* 0x000fe40004800000 */
[----:B------:R-:W-:Y:S02]  /*3050*/  ISETP.NE.AND P1, PT, R94, RZ, PT ;  /* 0x000000ff5e00720c */ /* 0x000fe40003f25270 */
[----:B------:R-:W-:Y:S02]  /*3060*/  FMNMX.FTZ R0, R109, R0, !PT ;  /* 0x000000006d007209 */ /* 0x000fe40007810000 */
[----:B------:R-:W-:Y:S02]  /*3070*/  ISETP.GT.AND P1, PT, R8, 0x20, !P1 ;  /* 0x000000200800780c */ /* 0x000fe40004f24270 */
[----:B------:R-:W-:-:S02]  /*3080*/  FMNMX.FTZ R0, R117, R0, !PT ;  /* 0x0000000075007209 */ /* 0x000fc40007810000 */
[----:B------:R-:W-:Y:S02]  /*3090*/  ISETP.LT.OR P1, PT, R4, 0x21, P1 ;  /* 0x000000210400780c */ /* 0x000fe40000f21670 */
[----:B------:R-:W-:Y:S02]  /*30a0*/  FMNMX.FTZ R0, R111, R0, !PT ;  /* 0x000000006f007209 */ /* 0x000fe40007810000 */
[----:B------:R-:W-:Y:S02]  /*30b0*/  FSEL R41, R42, -INF , !P1 ;  /* 0xff8000002a297808 */ /* 0x000fe40004800000 */
[----:B------:R-:W-:Y:S02]  /*30c0*/  ISETP.NE.AND P1, PT, R40, RZ, PT ;  /* 0x000000ff2800720c */ /* 0x000fe40003f25270 */
[----:B------:R-:W-:Y:S02]  /*30d0*/  FMNMX.FTZ R0, R115, R0, !PT ;  /* 0x0000000073007209 */ /* 0x000fe40007810000 */
[----:B------:R-:W-:-:S02]  /*30e0*/  ISETP.GT.AND P1, PT, R8, 0x21, !P1 ;  /* 0x000000210800780c */ /* 0x000fc40004f24270 */
[----:B------:R-:W-:Y:S02]  /*30f0*/  FMNMX.FTZ R0, R113, R0, !PT ;  /* 0x0000000071007209 */ /* 0x000fe40007810000 */
[----:B------:R-:W-:Y:S02]  /*3100*/  ISETP.LT.OR P1, PT, R4, 0x22, P1 ;  /* 0x000000220400780c */ /* 0x000fe40000f21670 */
[----:B------:R-:W-:Y:S02]  /*3110*/  FMNMX.FTZ R0, R25, R0, !PT ;  /* 0x0000000019007209 */ /* 0x000fe40007810000 */
[----:B------:R-:W-:Y:S02]  /*3120*/  FSEL R43, R43, -INF , !P1 ;  /* 0xff8000002b2b7808 */ /* 0x000fe40004800000 */
[----:B------:R-:W-:Y:S02]  /*3130*/  ISETP.NE.AND P1, PT, R95, RZ, PT ;  /* 0x000000ff5f00720c */ /* 0x000fe40003f25270 */
[----:B------:R-:W-:-:S02]  /*3140*/  FMNMX.FTZ R0, R57, R0, !PT ;  /* 0x0000000039007209 */ /* 0x000fc40007810000 */
[----:B------:R-:W-:Y:S02]  /*3150*/  ISETP.GT.AND P1, PT, R8, 0x28, !P1 ;  /* 0x000000280800780c */ /* 0x000fe40004f24270 */
[----:B------:R-:W-:Y:S02]  /*3160*/  FMNMX.FTZ R0, R9, R0, !PT ;  /* 0x0000000009007209 */ /* 0x000fe40007810000 */
        /* <DEDUP_REMOVED lines=17> */
[----:B------:R-:W-:Y:S02]  /*3280*/  ISETP.GT.AND P1, PT, R8, 0x31, !P2 ;  /* 0x000000310800780c */ /* 0x000fe40005724270 */
[----:B------:R-:W-:Y:S02]  /*3290*/  ISETP.NE.AND P2, PT, R53, RZ, PT ;  /* 0x000000ff3500720c */ /* 0x000fe40003f45270 */
[----:B------:R-:W-:Y:S02]  /*32a0*/  ISETP.LT.OR P1, PT, R4, 0x32, P1 ;  /* 0x000000320400780c */ /* 0x000fe40000f21670 */
[----:B------:R-:W-:Y:S02]  /*32b0*/  FMNMX.FTZ R0, R13, R0, !PT ;  /* 0x000000000d007209 */ /* 0x000fe40007810000 */
[----:B------:R-:W-:-:S02]  /*32c0*/  FSEL R51, R51, -INF , !P1 ;  /* 0xff80000033337808 */ /* 0x000fc40004800000 */
        /* <DEDUP_REMOVED lines=10> */
[----:B------:R-:W-:Y:S01]  /*3370*/  FMNMX.FTZ R10, R85, R0, !PT ;  /* 0x00000000550a7209 */ /* 0x000fe20007810000 */
[----:B------:R-:W-:Y:S01]  /*3380*/  IMAD.U32 R0, RZ, RZ, UR6 ;  /* 0x00000006ff007e24 */ /* 0x000fe2000f8e00ff */
[----:B------:R-:W-:Y:S01]  /*3390*/  FSEL R55, R55, -INF , !P1 ;  /* 0xff80000037377808 */ /* 0x000fe20004800000 */
[----:B------:R-:W-:Y:S01]  /*33a0*/  @UP1 ULDC UR6, c[0x0][0x44c] ;  /* 0x0001130000061ab9 */ /* 0x000fe20000000800 */
[----:B------:R-:W-:Y:S01]  /*33b0*/  ISETP.NE.AND P1, PT, R52, RZ, PT ;  /* 0x000000ff3400720c */ /* 0x000fe20003f25270 */
[----:B------:R-:W-:Y:S01]  /*33c0*/  UIMAD.WIDE.U32 UR6, UR37, UR6, URZ ;  /* 0x00000006250672a5 */ /* 0x000fe2000f8e003f */
[----:B------:R-:W-:-:S02]  /*33d0*/  ISETP.NE.AND P6, PT, R72, RZ, PT ;  /* 0x000000ff4800720c */ /* 0x000fc40003fc5270 */
[C---:B------:R-:W-:Y:S01]  /*33e0*/  ISETP.GT.AND P1, PT, R8.reuse, 0x40, !P1 ;  /* 0x000000400800780c */ /* 0x040fe20004f24270 */
[----:B------:R-:W-:Y:S01]  /*33f0*/  @UP1 USHF.R.U32.HI UR10, URZ, UR11, UR7 ;  /* 0x0000000b3f0a1299 */ /* 0x000fe20008011607 */
[----:B------:R-:W-:Y:S02]  /*3400*/  ISETP.GT.AND P3, PT, R8, 0x70, !P3 ;  /* 0x000000700800780c */ /* 0x000fe40005f64270 */
[----:B------:R-:W-:Y:S01]  /*3410*/  ISETP.LT.OR P1, PT, R4, 0x41, P1 ;  /* 0x000000410400780c */ /* 0x000fe20000f21670 */
[----:B------:R-:W-:Y:S01]  /*3420*/  UIADD3 UR54, UR54, UR10, URZ ;  /* 0x0000000a36367290 */ /* 0x000fe2000fffe03f */
[----:B------:R-:W-:Y:S02]  /*3430*/  ISETP.GT.AND P4, PT, R8, 0x71, !P4 ;  /* 0x000000710800780c */ /* 0x000fe40006784270 */
[----:B------:R-:W-:Y:S01]  /*3440*/  FSEL R89, R58, -INF , !P1 ;  /* 0xff8000003a597808 */ /* 0x000fe20004800000 */
[----:B------:R-:W-:Y:S01]  /*3450*/  UIADD3 UR14, UR54, UR14, URZ ;  /* 0x0000000e360e7290 */ /* 0x000fe2000fffe03f */
[----:B------:R-:W-:-:S02]  /*3460*/  ISETP.NE.AND P1, PT, R56, RZ, PT ;  /* 0x000000ff3800720c */ /* 0x000fc40003f25270 */
[----:B------:R-:W-:Y:S02]  /*3470*/  ISETP.LT.OR P3, PT, R4, 0x71, P3 ;  /* 0x000000710400780c */ /* 0x000fe40001f61670 */
[C---:B------:R-:W-:Y:S02]  /*3480*/  ISETP.GT.AND P1, PT, R8.reuse, 0x41, !P1 ;  /* 0x000000410800780c */ /* 0x040fe40004f24270 */
[----:B------:R-:W-:Y:S02]  /*3490*/  ISETP.GT.AND P5, PT, R8, 0x78, !P5 ;  /* 0x000000780800780c */ /* 0x000fe40006fa4270 */
[C---:B------:R-:W-:Y:S02]  /*34a0*/  ISETP.LT.OR P1, PT, R4.reuse, 0x42, P1 ;  /* 0x000000420400780c */ /* 0x040fe40000f21670 */
[----:B------:R-:W-:Y:S02]  /*34b0*/  ISETP.LT.OR P4, PT, R4, 0x72, P4 ;  /* 0x000000720400780c */ /* 0x000fe40002781670 */
[----:B------:R-:W-:-:S02]  /*34c0*/  FSEL R59, R59, -INF , !P1 ;  /* 0xff8000003b3b7808 */ /* 0x000fc40004800000 */
[----:B------:R-:W-:Y:S02]  /*34d0*/  ISETP.NE.AND P1, PT, R97, RZ, PT ;  /* 0x000000ff6100720c */ /* 0x000fe40003f25270 */
[----:B------:R-:W-:Y:S02]  /*34e0*/  ISETP.LT.OR P5, PT, R4, 0x79, P5 ;  /* 0x000000790400780c */ /* 0x000fe40002fa1670 */
[----:B------:R-:W-:Y:S02]  /*34f0*/  ISETP.GT.AND P1, PT, R8, 0x48, !P1 ;  /* 0x000000480800780c */ /* 0x000fe40004f24270 */
[----:B------:R-:W-:Y:S02]  /*3500*/  FSEL R83, R83, -INF , !P4 ;  /* 0xff80000053537808 */ /* 0x000fe40006000000 */
[----:B------:R-:W-:-:S04]  /*3510*/  ISETP.LT.OR P1, PT, R4, 0x49, P1 ;  /* 0x000000490400780c */ /* 0x000fc80000f21670 */
[----:B------:R-:W-:Y:S02]  /*3520*/  FSEL R91, R62, -INF , !P1 ;  /* 0xff8000003e5b7808 */ /* 0x000fe40004800000 */
[----:B------:R-:W-:-:S04]  /*3530*/  ISETP.NE.AND P1, PT, R60, RZ, PT ;  /* 0x000000ff3c00720c */ /* 0x000fc80003f25270 */
[----:B------:R-:W-:-:S04]  /*3540*/  ISETP.GT.AND P1, PT, R8, 0x49, !P1 ;  /* 0x000000490800780c */ /* 0x000fc80004f24270 */
        /* <DEDUP_REMOVED lines=10> */
[----:B------:R-:W-:Y:S02]  /*35f0*/  ISETP.NE.AND P1, PT, R99, RZ, PT ;  /* 0x000000ff6300720c */ /* 0x000fe40003f25270 */
[----:B------:R-:W0:Y:S02]  /*3600*/  SHFL.BFLY PT, R99, R10, 0x2, 0x1f ;  /* 0x0c401f000a637f89 */ /* 0x000e2400000e0000 */
[----:B------:R-:W-:-:S04]  /*3610*/  ISETP.GT.AND P1, PT, R8, 0x58, !P1 ;  /* 0x000000580800780c */ /* 0x000fc80004f24270 */
[----:B------:R-:W-:-:S04]  /*3620*/  ISETP.LT.OR P1, PT, R4, 0x59, P1 ;  /* 0x000000590400780c */ /* 0x000fc80000f21670 */
[----:B------:R-:W-:Y:S02]  /*3630*/  FSEL R95, R70, -INF , !P1 ;  /* 0xff800000465f7808 */ /* 0x000fe40004800000 */
[----:B------:R-:W-:-:S04]  /*3640*/  ISETP.NE.AND P1, PT, R68, RZ, PT ;  /* 0x000000ff4400720c */ /* 0x000fc80003f25270 */
[----:B------:R-:W-:-:S04]  /*3650*/  ISETP.GT.AND P1, PT, R8, 0x59, !P1 ;  /* 0x000000590800780c */ /* 0x000fc80004f24270 */
[----:B------:R-:W-:Y:S02]  /*3660*/  ISETP.LT.OR P1, PT, R4, 0x5a, P1 ;  /* 0x0000005a0400780c */ /* 0x000fe40000f21670 */
[----:B0-----:R-:W-:Y:S02]  /*3670*/  FMNMX.FTZ R99, R10, R99, !PT ;  /* 0x000000630a637209 */ /* 0x001fe40007810000 */
[----:B------:R-:W-:Y:S02]  /*3680*/  FSEL R71, R71, -INF , !P1 ;  /* 0xff80000047477808 */ /* 0x000fe40004800000 */
[----:B------:R-:W-:Y:S01]  /*3690*/  ISETP.GT.AND P1, PT, R8, 0x60, !P2 ;  /* 0x000000600800780c */ /* 0x000fe20005724270 */
[----:B------:R-:W0:Y:S01]  /*36a0*/  SHFL.BFLY PT, R2, R99, 0x1, 0x1f ;  /* 0x0c201f0063027f89 */ /* 0x000e2200000e0000 */
[----:B------:R-:W-:Y:S02]  /*36b0*/  ISETP.NE.AND P2, PT, R76, RZ, PT ;  /* 0x000000ff4c00720c */ /* 0x000fe40003f45270 */
[----:B------:R-:W-:-:S02]  /*36c0*/  ISETP.LT.OR P1, PT, R4, 0x61, P1 ;  /* 0x000000610400780c */ /* 0x000fc40000f21670 */
[----:B------:R-:W-:Y:S02]  /*36d0*/  ISETP.GT.AND P2, PT, R8, 0x69, !P2 ;  /* 0x000000690800780c */ /* 0x000fe40005744270 */
[----:B------:R-:W-:Y:S02]  /*36e0*/  FSEL R97, R74, -INF , !P1 ;  /* 0xff8000004a617808 */ /* 0x000fe40004800000 */
[----:B------:R-:W-:Y:S02]  /*36f0*/  ISETP.GT.AND P1, PT, R8, 0x61, !P6 ;  /* 0x000000610800780c */ /* 0x000fe40007724270 */
[----:B------:R-:W-:Y:S02]  /*3700*/  ISETP.NE.AND P6, PT, R28, RZ, PT ;  /* 0x000000ff1c00720c */ /* 0x000fe40003fc5270 */
[C---:B------:R-:W-:Y:S02]  /*3710*/  ISETP.LT.OR P1, PT, R4.reuse, 0x62, P1 ;  /* 0x000000620400780c */ /* 0x040fe40000f21670 */
[----:B------:R-:W-:-:S02]  /*3720*/  ISETP.LT.OR P2, PT, R4, 0x6a, P2 ;  /* 0x0000006a0400780c */ /* 0x000fc40001741670 */
[----:B------:R-:W-:Y:S02]  /*3730*/  FSEL R75, R75, -INF , !P1 ;  /* 0xff8000004b4b7808 */ /* 0x000fe40004800000 */
[----:B------:R-:W-:Y:S02]  /*3740*/  FSEL R79, R79, -INF , !P2 ;  /* 0xff8000004f4f7808 */ /* 0x000fe40005000000 */
[----:B0-----:R-:W-:-:S04]  /*3750*/  FMNMX.FTZ R2, R99, R2, !PT ;  /* 0x0000000263027209 */ /* 0x001fc80007810000 */
[C---:B------:R-:W-:Y:S01]  /*3760*/  FSETP.NEU.FTZ.AND P1, PT, R2.reuse, -INF , PT ;  /* 0xff8000000200780b */ /* 0x040fe20003f3d000 */
[----:B------:R-:W-:-:S05]  /*3770*/  FMUL.FTZ R12, R2, R0 ;  /* 0x00000000020c7220 */ /* 0x000fca0000410000 */
[----:B------:R-:W-:Y:S02]  /*3780*/  FSEL R12, R12, RZ, P1 ;  /* 0x000000ff0c0c7208 */ /* 0x000fe40000800000 */
[----:B------:R-:W-:Y:S02]  /*3790*/  ISETP.GT.AND P1, PT, R8, RZ, !P6 ;  /* 0x000000ff0800720c */ /* 0x000fe40007724270 */
[----:B------:R-:W-:Y:S01]  /*37a0*/  ISETP.NE.AND P6, PT, R24, RZ, PT ;  /* 0x000000ff1800720c */ /* 0x000fe20003fc5270 */
[-CC-:B------:R-:W-:Y:S01]  /*37b0*/  FFMA.FTZ R170, R115, R0.reuse, -R12.reuse ;  /* 0x0000000073aa7223 */ /* 0x180fe2000001080c */
[----:B------:R-:W-:Y:S01]  /*37c0*/  ISETP.LT.OR P1, PT, R4, 0x1, P1 ;  /* 0x000000010400780c */ /* 0x000fe20000f21670 */
[-CC-:B------:R-:W-:Y:S01]  /*37d0*/  FFMA.FTZ R168, R117, R0.reuse, -R12.reuse ;  /* 0x0000000075a87223 */ /* 0x180fe2000001080c */
[----:B------:R-:W-:Y:S01]  /*37e0*/  FSEL R117, R82, -INF , !P3 ;  /* 0xff80000052757808 */ /* 0x000fe20005800000 */
[-CC-:B------:R-:W-:Y:S01]  /*37f0*/  FFMA.FTZ R164, R25, R0.reuse, -R12.reuse ;  /* 0x0000000019a47223 */ /* 0x180fe2000001080c */
[----:B------:R-:W-:Y:S01]  /*3800*/  FSEL R26, R26, -INF , !P1 ;  /* 0xff8000001a1a7808 */ /* 0x000fe20004800000 */
[-CC-:B------:R-:W-:Y:S01]  /*3810*/  FFMA.FTZ R25, R57, R0.reuse, -R12.reuse ;  /* 0x0000000039197223 */ /* 0x180fe2000001080c */
[----:B------:R-:W-:Y:S01]  /*3820*/  ISETP.NE.AND P1, PT, R100, RZ, PT ;  /* 0x000000ff6400720c */ /* 0x000fe20003f25270 */
[-CC-:B------:R-:W-:Y:S01]  /*3830*/  FFMA.FTZ R166, R9, R0.reuse, -R12.reuse ;  /* 0x0000000009a67223 */ /* 0x180fe2000001080c */
[----:B------:R-:W-:Y:S01]  /*3840*/  FMNMX.FTZ R10, R26, R27, !PT ;  /* 0x0000001b1a0a7209 */ /* 0x000fe20007810000 */
[-CC-:B------:R-:W-:Y:S01]  /*3850*/  FFMA.FTZ R180, R129, R0.reuse, -R12.reuse ;  /* 0x0000000081b47223 */ /* 0x180fe2000001080c */
[----:B------:R-:W-:Y:S01]  /*3860*/  ISETP.GT.AND P1, PT, R8, 0x68, !P1 ;  /* 0x000000680800780c */ /* 0x000fe20004f24270 */
[--C-:B------:R-:W-:Y:S01]  /*3870*/  FFMA.FTZ R99, R131, R0, -R12.reuse ;  /* 0x0000000083637223 */ /* 0x100fe2000001080c */
[----:B------:R-:W-:Y:S01]  /*3880*/  FMNMX.FTZ R10, R29, R10, !PT ;  /* 0x0000000a1d0a7209 */ /* 0x000fe20007810000 */
[--C-:B------:R-:W-:Y:S01]  /*3890*/  FFMA.FTZ R182, R127, R0, -R12.reuse ;  /* 0x000000007fb67223 */ /* 0x100fe2000001080c */
[----:B------:R-:W-:Y:S01]  /*38a0*/  ISETP.LT.OR P1, PT, R4, 0x69, P1 ;  /* 0x000000690400780c */ /* 0x000fe20000f21670 */
[----:B------:R-:W-:Y:S01]  /*38b0*/  MUFU.EX2 R180, R180 ;  /* 0x000000b400b47308 */ /* 0x000fe20000000800 */
[----:B------:R-:W-:Y:S01]  /*38c0*/  FMNMX.FTZ R10, R31, R10, !PT ;  /* 0x0000000a1f0a7209 */ /* 0x000fe20007810000 */
[-CC-:B------:R-:W-:Y:S01]  /*38d0*/  FFMA.FTZ R101, R101, R0.reuse, -R12.reuse ;  /* 0x0000000065657223 */ /* 0x180fe2000001080c */
[----:B------:R-:W-:Y:S01]  /*38e0*/  FSEL R115, R78, -INF , !P1 ;  /* 0xff8000004e737808 */ /* 0x000fe20004800000 */
[--C-:B------:R-:W-:Y:S01]  /*38f0*/  FFMA.FTZ R176, R125, R0, -R12.reuse ;  /* 0x000000007db07223 */ /* 0x100fe2000001080c */
[----:B------:R-:W-:Y:S01]  /*3900*/  FMNMX.FTZ R10, R33, R10, !PT ;  /* 0x0000000a210a7209 */ /* 0x000fe20007810000 */
[--C-:B------:R-:W-:Y:S01]  /*3910*/  FFMA.FTZ R103, R103, R0, -R12.reuse ;  /* 0x0000000067677223 */ /* 0x100fe2000001080c */
[----:B------:R-:W-:Y:S01]  /*3920*/  ISETP.GT.AND P6, PT, R8, 0x79, !P6 ;  /* 0x000000790800780c */ /* 0x000fe200077c4270 */
[----:B------:R-:W0:Y:S01]  /*3930*/  MUFU.EX2 R99, R99 ;  /* 0x0000006300637308 */ /* 0x000e220000000800 */
[----:B------:R-:W-:Y:S01]  /*3940*/  FMNMX.FTZ R10, R35, R10, !PT ;  /* 0x0000000a230a7209 */ /* 0x000fe20007810000 */
[-CC-:B------:R-:W-:Y:S01]  /*3950*/  FFMA.FTZ R7, R7, R0.reuse, -R12.reuse ;  /* 0x0000000007077223 */ /* 0x180fe2000001080c */
[----:B------:R-:W-:Y:S01]  /*3960*/  ISETP.LT.OR P6, PT, R4, 0x7a, P6 ;  /* 0x0000007a0400780c */ /* 0x000fe200037c1670 */
[--C-:B------:R-:W-:Y:S01]  /*3970*/  FFMA.FTZ R178, R123, R0, -R12.reuse ;  /* 0x000000007bb27223 */ /* 0x100fe2000001080c */
[----:B------:R-:W-:Y:S01]  /*3980*/  FMNMX.FTZ R10, R37, R10, !PT ;  /* 0x0000000a250a7209 */ /* 0x000fe20007810000 */
[--C-:B------:R-:W-:Y:S01]  /*3990*/  FFMA.FTZ R105, R105, R0, -R12.reuse ;  /* 0x0000000069697223 */ /* 0x100fe2000001080c */
[----:B------:R-:W-:Y:S01]  /*39a0*/  FSEL R57, R86, -INF , !P5 ;  /* 0xff80000056397808 */ /* 0x000fe20006800000 */
[----:B------:R-:W1:Y:S01]  /*39b0*/  MUFU.EX2 R182, R182 ;  /* 0x000000b600b67308 */ /* 0x000e620000000800 */
[----:B------:R-:W-:Y:S01]  /*39c0*/  FMNMX.FTZ R10, R39, R10, !PT ;  /* 0x0000000a270a7209 */ /* 0x000fe20007810000 */
[-CC-:B------:R-:W-:Y:S01]  /*39d0*/  FFMA.FTZ R172, R121, R0.reuse, -R12.reuse ;  /* 0x0000000079ac7223 */ /* 0x180fe2000001080c */
[----:B------:R-:W-:Y:S01]  /*39e0*/  FSEL R87, R87, -INF , !P6 ;  /* 0xff80000057577808 */ /* 0x000fe20007000000 */
[--C-:B------:R-:W-:Y:S01]  /*39f0*/  FFMA.FTZ R107, R107, R0, -R12.reuse ;  /* 0x000000006b6b7223 */ /* 0x100fe2000001080c */
[----:B------:R-:W-:Y:S01]  /*3a00*/  FMNMX.FTZ R10, R41, R10, !PT ;  /* 0x0000000a290a7209 */ /* 0x000fe20007810000 */
[-CC-:B------:R-:W-:Y:S01]  /*3a10*/  FFMA.FTZ R174, R119, R0.reuse, -R12.reuse ;  /* 0x0000000077ae7223 */ /* 0x180fe2000001080c */
[--C-:B------:R-:W-:Y:S01]  /*3a20*/  FFMA.FTZ R109, R109, R0, -R12.reuse ;  /* 0x000000006d6d7223 */ /* 0x100fe2000001080c */
[----:B------:R-:W2:Y:S01]  /*3a30*/  MUFU.EX2 R101, R101 ;  /* 0x0000006500657308 */ /* 0x000ea20000000800 */
[----:B------:R-:W-:Y:S01]  /*3a40*/  FMNMX.FTZ R10, R43, R10, !PT ;  /* 0x0000000a2b0a7209 */ /* 0x000fe20007810000 */
[-CC-:B------:R-:W-:Y:S01]  /*3a50*/  FFMA.FTZ R111, R111, R0.reuse, -R12.reuse ;  /* 0x000000006f6f7223 */ /* 0x180fe2000001080c */
[-CC-:B------:R-:W-:Y:S01]  /*3a60*/  FFMA.FTZ R113, R113, R0.reuse, -R12.reuse ;  /* 0x0000000071717223 */ /* 0x180fe2000001080c */
[--C-:B------:R-:W-:Y:S01]  /*3a70*/  FFMA.FTZ R61, R61, R0, -R12.reuse ;  /* 0x000000003d3d7223 */ /* 0x100fe2000001080c */
[----:B------:R-:W-:Y:S01]  /*3a80*/  FMNMX.FTZ R10, R45, R10, !PT ;  /* 0x0000000a2d0a7209 */ /* 0x000fe20007810000 */
[-CC-:B------:R-:W-:Y:S01]  /*3a90*/  FFMA.FTZ R3, R3, R0.reuse, -R12.reuse ;  /* 0x0000000003037223 */ /* 0x180fe2000001080c */
[--C-:B------:R-:W-:Y:S01]  /*3aa0*/  FFMA.FTZ R65, R65, R0, -R12.reuse ;  /* 0x0000000041417223 */ /* 0x100fe2000001080c */
[----:B------:R-:W3:Y:S01]  /*3ab0*/  MUFU.EX2 R176, R176 ;  /* 0x000000b000b07308 */ /* 0x000ee20000000800 */
[----:B------:R-:W-:Y:S01]  /*3ac0*/  FMNMX.FTZ R10, R47, R10, !PT ;  /* 0x0000000a2f0a7209 */ /* 0x000fe20007810000 */
[-CC-:B------:R-:W-:Y:S01]  /*3ad0*/  FFMA.FTZ R69, R69, R0.reuse, -R12.reuse ;  /* 0x0000000045457223 */ /* 0x180fe2000001080c */
[-CC-:B------:R-:W-:Y:S01]  /*3ae0*/  FFMA.FTZ R11, R11, R0.reuse, -R12.reuse ;  /* 0x000000000b0b7223 */ /* 0x180fe2000001080c */
[--C-:B------:R-:W-:Y:S01]  /*3af0*/  FFMA.FTZ R73, R73, R0, -R12.reuse ;  /* 0x0000000049497223 */ /* 0x100fe2000001080c */
[----:B------:R-:W-:Y:S01]  /*3b00*/  FMNMX.FTZ R10, R49, R10, !PT ;  /* 0x0000000a310a7209 */ /* 0x000fe20007810000 */
[-CC-:B------:R-:W-:Y:S01]  /*3b10*/  FFMA.FTZ R13, R13, R0.reuse, -R12.reuse ;  /* 0x000000000d0d7223 */ /* 0x180fe2000001080c */
[--C-:B------:R-:W-:Y:S01]  /*3b20*/  FFMA.FTZ R77, R77, R0, -R12.reuse ;  /* 0x000000004d4d7223 */ /* 0x100fe2000001080c */
[----:B------:R4:W-:Y:S01]  /*3b30*/  MUFU.EX2 R162, R7 ;  /* 0x0000000700a27308 */ /* 0x0009e20000000800 */
[----:B------:R-:W-:Y:S01]  /*3b40*/  FMNMX.FTZ R10, R51, R10, !PT ;  /* 0x0000000a330a7209 */ /* 0x000fe20007810000 */
[-CC-:B------:R-:W-:Y:S01]  /*3b50*/  FFMA.FTZ R15, R15, R0.reuse, -R12.reuse ;  /* 0x000000000f0f7223 */ /* 0x180fe2000001080c */
[-CC-:B------:R-:W-:Y:S01]  /*3b60*/  FFMA.FTZ R81, R81, R0.reuse, -R12.reuse ;  /* 0x0000000051517223 */ /* 0x180fe2000001080c */
[--C-:B------:R-:W-:Y:S01]  /*3b70*/  FFMA.FTZ R21, R21, R0, -R12.reuse ;  /* 0x0000000015157223 */ /* 0x100fe2000001080c */
[----:B------:R-:W-:Y:S01]  /*3b80*/  FMNMX.FTZ R10, R53, R10, !PT ;  /* 0x0000000a350a7209 */ /* 0x000fe20007810000 */
[----:B------:R-:W-:-:S02]  /*3b90*/  FFMA.FTZ R12, R85, R0, -R12 ;  /* 0x00000000550c7223 */ /* 0x000fc4000001080c */
[----:B------:R-:W5:Y:S01]  /*3ba0*/  MUFU.EX2 R103, R103 ;  /* 0x0000006700677308 */ /* 0x000f620000000800 */
[----:B------:R-:W-:-:S04]  /*3bb0*/  FMNMX.FTZ R10, R55, R10, !PT ;  /* 0x0000000a370a7209 */ /* 0x000fc80007810000 */
[----:B------:R-:W-:-:S03]  /*3bc0*/  FMNMX.FTZ R10, R89, R10, !PT ;  /* 0x0000000a590a7209 */ /* 0x000fc60007810000 */
        /* <DEDUP_REMOVED lines=15> */
[----:B------:R-:W-:Y:S01]  /*3cc0*/  MUFU.EX2 R109, R109 ;  /* 0x0000006d006d7308 */ /* 0x000fe20000000800 */
[----:B------:R-:W-:-:S04]  /*3cd0*/  FMNMX.FTZ R10, R79, R10, !PT ;  /* 0x0000000a4f0a7209 */ /* 0x000fc80007810000 */
[----:B------:R-:W-:-:S03]  /*3ce0*/  FMNMX.FTZ R10, R117, R10, !PT ;  /* 0x0000000a750a7209 */ /* 0x000fc60007810000 */
[----:B------:R-:W-:Y:S01]  /*3cf0*/  MUFU.EX2 R168, R168 ;  /* 0x000000a800a87308 */ /* 0x000fe20000000800 */
[----:B------:R-:W-:-:S04]  /*3d00*/  FMNMX.FTZ R10, R83, R10, !PT ;  /* 0x0000000a530a7209 */ /* 0x000fc80007810000 */
[----:B------:R-:W-:-:S03]  /*3d10*/  FMNMX.FTZ R10, R57, R10, !PT ;  /* 0x0000000a390a7209 */ /* 0x000fc60007810000 */
[----:B------:R-:W-:Y:S01]  /*3d20*/  MUFU.EX2 R111, R111 ;  /* 0x0000006f006f7308 */ /* 0x000fe20000000800 */
[----:B------:R-:W-:-:S05]  /*3d30*/  FMNMX.FTZ R10, R87, R10, !PT ;  /* 0x0000000a570a7209 */ /* 0x000fca0007810000 */
[----:B------:R-:W0:Y:S02]  /*3d40*/  SHFL.BFLY PT, R9, R10, 0x2, 0x1f ;  /* 0x0c401f000a097f89 */ /* 0x000e2400000e0000 */
[----:B------:R-:W-:Y:S08]  /*3d50*/  MUFU.EX2 R170, R170 ;  /* 0x000000aa00aa7308 */ /* 0x000ff00000000800 */
[----:B------:R-:W-:Y:S08]  /*3d60*/  MUFU.EX2 R113, R113 ;  /* 0x0000007100717308 */ /* 0x000ff00000000800 */
[----:B------:R-:W-:Y:S01]  /*3d70*/  MUFU.EX2 R164, R164 ;  /* 0x000000a400a47308 */ /* 0x000fe20000000800 */
[----:B0-----:R-:W-:-:S07]  /*3d80*/  FMNMX.FTZ R9, R10, R9, !PT ;  /* 0x000000090a097209 */ /* 0x001fce0007810000 */
[----:B------:R-:W-:Y:S01]  /*3d90*/  MUFU.EX2 R25, R25 ;  /* 0x0000001900197308 */ /* 0x000fe20000000800 */
[----:B------:R-:W4:Y:S07]  /*3da0*/  SHFL.BFLY PT, R4, R9, 0x1, 0x1f ;  /* 0x0c201f0009047f89 */ /* 0x000f2e00000e0000 */
[----:B------:R-:W-:Y:S08]  /*3db0*/  MUFU.EX2 R166, R166 ;  /* 0x000000a600a67308 */ /* 0x000ff00000000800 */
[----:B------:R-:W-:Y:S08]  /*3dc0*/  MUFU.EX2 R61, R61 ;  /* 0x0000003d003d7308 */ /* 0x000ff00000000800 */
[----:B------:R-:W-:Y:S01]  /*3dd0*/  MUFU.EX2 R3, R3 ;  /* 0x0000000300037308 */ /* 0x000fe20000000800 */
[----:B----4-:R-:W-:Y:S01]  /*3de0*/  FMNMX.FTZ R7, R9, R4, !PT ;  /* 0x0000000409077209 */ /* 0x010fe20007810000 */
[----:B------:R-:W-:Y:S01]  /*3df0*/  FADD.FTZ R9, R180, R99 ;  /* 0x00000063b4097221 */ /* 0x000fe20000010000 */
[----:B------:R-:W-:-:S02]  /*3e00*/  F2FP.F16.F32.PACK_AB R180, R99, R180 ;  /* 0x000000b463b4723e */ /* 0x000fc400000000ff */
[C---:B------:R-:W-:Y:S01]  /*3e10*/  FSETP.NEU.FTZ.AND P1, PT, R7.reuse, -INF , PT ;  /* 0xff8000000700780b */ /* 0x040fe20003f3d000 */
[----:B------:R-:W-:Y:S01]  /*3e20*/  FMUL.FTZ R4, R7, R0 ;  /* 0x0000000007047220 */ /* 0x000fe20000410000 */
[----:B-1----:R-:W-:Y:S01]  /*3e30*/  FADD.FTZ R30, R182, R9 ;  /* 0x00000009b61e7221 */ /* 0x002fe20000010000 */
[----:B------:R-:W-:Y:S01]  /*3e40*/  MUFU.EX2 R160, R65 ;  /* 0x0000004100a07308 */ /* 0x000fe20000000800 */
[C---:B--2---:R-:W-:Y:S02]  /*3e50*/  F2FP.F16.F32.PACK_AB R182, R101.reuse, R182 ;  /* 0x000000b665b6723e */ /* 0x044fe400000000ff */
[----:B------:R-:W-:Y:S01]  /*3e60*/  FADD.FTZ R9, R101, R30 ;  /* 0x0000001e65097221 */ /* 0x000fe20000010000 */
[----:B------:R-:W-:Y:S02]  /*3e70*/  FSEL R4, R4, RZ, P1 ;  /* 0x000000ff04047208 */ /* 0x000fe40000800000 */
[----:B------:R-:W-:Y:S01]  /*3e80*/  PLOP3.LUT P1, PT, PT, PT, UP0, 0x40, 0x0 ;  /* 0x000000000000781c */ /* 0x000fe20003f2e808 */
[----:B---3--:R-:W-:Y:S01]  /*3e90*/  FADD.FTZ R32, R176, R9 ;  /* 0x00000009b0207221 */ /* 0x008fe20000010000 */
[----:B------:R-:W-:Y:S01]  /*3ea0*/  MUFU.EX2 R69, R69 ;  /* 0x0000004500457308 */ /* 0x000fe20000000800 */
[-CC-:B------:R-:W-:Y:S01]  /*3eb0*/  FFMA.FTZ R26, R26, R0.reuse, -R4.reuse ;  /* 0x000000001a1a7223 */ /* 0x180fe20000010804 */
[-C--:B------:R-:W-:Y:S01]  /*3ec0*/  FFMA.FTZ R27, R27, R0.reuse, -R4 ;  /* 0x000000001b1b7223 */ /* 0x080fe20000010804 */
[----:B-----5:R-:W-:Y:S01]  /*3ed0*/  FADD.FTZ R9, R103, R32 ;  /* 0x0000002067097221 */ /* 0x020fe20000010000 */
[-CC-:B------:R-:W-:Y:S01]  /*3ee0*/  FFMA.FTZ R29, R29, R0.reuse, -R4.reuse ;  /* 0x000000001d1d7223 */ /* 0x180fe20000010804 */
[-CC-:B------:R-:W-:Y:S01]  /*3ef0*/  FFMA.FTZ R31, R31, R0.reuse, -R4.reuse ;  /* 0x000000001f1f7223 */ /* 0x180fe20000010804 */
[-CC-:B------:R-:W-:Y:S01]  /*3f00*/  FFMA.FTZ R33, R33, R0.reuse, -R4.reuse ;  /* 0x0000000021217223 */ /* 0x180fe20000010804 */
[----:B------:R-:W-:Y:S01]  /*3f10*/  FADD.FTZ R32, R178, R9 ;  /* 0x00000009b2207221 */ /* 0x000fe20000010000 */
[----:B------:R-:W-:Y:S01]  /*3f20*/  MUFU.EX2 R26, R26 ;  /* 0x0000001a001a7308 */ /* 0x000fe20000000800 */
[-CC-:B------:R-:W-:Y:S01]  /*3f30*/  FFMA.FTZ R35, R35, R0.reuse, -R4.reuse ;  /* 0x0000000023237223 */ /* 0x180fe20000010804 */
[-C--:B------:R-:W-:Y:S01]  /*3f40*/  FFMA.FTZ R37, R37, R0.reuse, -R4 ;  /* 0x0000000025257223 */ /* 0x080fe20000010804 */
[----:B------:R-:W-:Y:S01]  /*3f50*/  FADD.FTZ R9, R105, R32 ;  /* 0x0000002069097221 */ /* 0x000fe20000010000 */
[-CC-:B------:R-:W-:Y:S01]  /*3f60*/  FFMA.FTZ R39, R39, R0.reuse, -R4.reuse ;  /* 0x0000000027277223 */ /* 0x180fe20000010804 */
[-CC-:B------:R-:W-:Y:S01]  /*3f70*/  FFMA.FTZ R41, R41, R0.reuse, -R4.reuse ;  /* 0x0000000029297223 */ /* 0x180fe20000010804 */
[-CC-:B------:R-:W-:Y:S01]  /*3f80*/  FFMA.FTZ R43, R43, R0.reuse, -R4.reuse ;  /* 0x000000002b2b7223 */ /* 0x180fe20000010804 */
[----:B------:R-:W-:Y:S01]  /*3f90*/  FADD.FTZ R34, R172, R9 ;  /* 0x00000009ac227221 */ /* 0x000fe20000010000 */
[----:B------:R-:W0:Y:S01]  /*3fa0*/  MUFU.EX2 R27, R27 ;  /* 0x0000001b001b7308 */ /* 0x000e220000000800 */
[-CC-:B------:R-:W-:Y:S01]  /*3fb0*/  FFMA.FTZ R45, R45, R0.reuse, -R4.reuse ;  /* 0x000000002d2d7223 */ /* 0x180fe20000010804 */
[-C--:B------:R-:W-:Y:S01]  /*3fc0*/  FFMA.FTZ R47, R47, R0.reuse, -R4 ;  /* 0x000000002f2f7223 */ /* 0x080fe20000010804 */
[----:B------:R-:W-:Y:S01]  /*3fd0*/  FADD.FTZ R9, R107, R34 ;  /* 0x000000226b097221 */ /* 0x000fe20000010000 */
[-CC-:B------:R-:W-:Y:S01]  /*3fe0*/  FFMA.FTZ R49, R49, R0.reuse, -R4.reuse ;  /* 0x0000000031317223 */ /* 0x180fe20000010804 */
[-CC-:B------:R-:W-:Y:S01]  /*3ff0*/  FFMA.FTZ R51, R51, R0.reuse, -R4.reuse ;  /* 0x0000000033337223 */ /* 0x180fe20000010804 */
[-CC-:B------:R-:W-:Y:S01]  /*4000*/  FFMA.FTZ R53, R53, R0.reuse, -R4.reuse ;  /* 0x0000000035357223 */ /* 0x180fe20000010804 */
[----:B------:R-:W-:Y:S01]  /*4010*/  FADD.FTZ R36, R174, R9 ;  /* 0x00000009ae247221 */ /* 0x000fe20000010000 */
        /* <DEDUP_REMOVED lines=8> */
[----:B------:R2:W3:Y:S01]  /*40a0*/  MUFU.EX2 R8, R31 ;  /* 0x0000001f00087308 */ /* 0x0004e20000000800 */
[----:B0-----:R-:W-:Y:S01]  /*40b0*/  FADD.FTZ R34, R26, R27 ;  /* 0x0000001b1a227221 */ /* 0x001fe20000010000 */
[-CC-:B------:R-:W-:Y:S01]  /*40c0*/  FFMA.FTZ R95, R95, R0.reuse, -R4.reuse ;  /* 0x000000005f5f7223 */ /* 0x180fe20000010804 */
[-CC-:B------:R-:W-:Y:S01]  /*40d0*/  FFMA.FTZ R71, R71, R0.reuse, -R4.reuse ;  /* 0x0000000047477223 */ /* 0x180fe20000010804 */
[-CC-:B------:R-:W-:Y:S01]  /*40e0*/  FFMA.FTZ R97, R97, R0.reuse, -R4.reuse ;  /* 0x0000000061617223 */ /* 0x180fe20000010804 */
[-CC-:B------:R-:W-:Y:S01]  /*40f0*/  FFMA.FTZ R75, R75, R0.reuse, -R4.reuse ;  /* 0x000000004b4b7223 */ /* 0x180fe20000010804 */
[-CC-:B------:R-:W-:Y:S01]  /*4100*/  FFMA.FTZ R115, R115, R0.reuse, -R4.reuse ;  /* 0x0000000073737223 */ /* 0x180fe20000010804 */
[-C--:B------:R-:W-:Y:S01]  /*4110*/  FFMA.FTZ R79, R79, R0.reuse, -R4 ;  /* 0x000000004f4f7223 */ /* 0x080fe20000010804 */
[----:B------:R-:W0:Y:S01]  /*4120*/  MUFU.EX2 R33, R33 ;  /* 0x0000002100217308 */ /* 0x000e220000000800 */
[----:B--2---:R-:W-:Y:S01]  /*4130*/  FADD.FTZ R31, R109, R36 ;  /* 0x000000246d1f7221 */ /* 0x004fe20000010000 */
[----:B-1----:R-:W-:Y:S01]  /*4140*/  FADD.FTZ R9, R29, R34 ;  /* 0x000000221d097221 */ /* 0x002fe20000010000 */
[-CC-:B------:R-:W-:Y:S01]  /*4150*/  FFMA.FTZ R117, R117, R0.reuse, -R4.reuse ;  /* 0x0000000075757223 */ /* 0x180fe20000010804 */
[-CC-:B------:R-:W-:Y:S01]  /*4160*/  FFMA.FTZ R83, R83, R0.reuse, -R4.reuse ;  /* 0x0000000053537223 */ /* 0x180fe20000010804 */
[----:B------:R-:W-:Y:S01]  /*4170*/  FADD.FTZ R38, R168, R31 ;  /* 0x0000001fa8267221 */ /* 0x000fe20000010000 */
[-CC-:B------:R-:W-:Y:S01]  /*4180*/  FFMA.FTZ R57, R57, R0.reuse, -R4.reuse ;  /* 0x0000000039397223 */ /* 0x180fe20000010804 */
[----:B------:R-:W-:Y:S01]  /*4190*/  FFMA.FTZ R87, R87, R0, -R4 ;  /* 0x0000000057577223 */ /* 0x000fe20000010804 */
[----:B------:R-:W1:Y:S01]  /*41a0*/  MUFU.EX2 R10, R35 ;  /* 0x00000023000a7308 */ /* 0x000e620000000800 */
[C---:B---3--:R-:W-:Y:S01]  /*41b0*/  FADD.FTZ R36, R8.reuse, R9 ;  /* 0x0000000908247221 */ /* 0x048fe20000010000 */
[----:B------:R-:W-:Y:S01]  /*41c0*/  FADD.FTZ R31, R111, R38 ;  /* 0x000000266f1f7221 */ /* 0x000fe20000010000 */
[----:B------:R-:W-:-:S02]  /*41d0*/  F2FP.F16.F32.PACK_AB R183, R8, R29 ;  /* 0x0000001d08b7723e */ /* 0x000fc400000000ff */
[----:B------:R-:W-:Y:S01]  /*41e0*/  F2FP.F16.F32.PACK_AB R176, R103, R176 ;  /* 0x000000b067b0723e */ /* 0x000fe200000000ff */
[----:B------:R-:W-:Y:S01]  /*41f0*/  FADD.FTZ R38, R170, R31 ;  /* 0x0000001faa267221 */ /* 0x000fe20000010000 */
[----:B------:R-:W-:Y:S01]  /*4200*/  F2FP.F16.F32.PACK_AB R178, R105, R178 ;  /* 0x000000b269b2723e */ /* 0x000fe200000000ff */
[----:B------:R-:W2:Y:S01]  /*4210*/  MUFU.EX2 R37, R37 ;  /* 0x0000002500257308 */ /* 0x000ea20000000800 */
[----:B0-----:R-:W-:Y:S01]  /*4220*/  FADD.FTZ R9, R33, R36 ;  /* 0x0000002421097221 */ /* 0x001fe20000010000 */
[----:B------:R-:W-:Y:S01]  /*4230*/  FADD.FTZ R31, R113, R38 ;  /* 0x00000026711f7221 */ /* 0x000fe20000010000 */
[----:B------:R-:W-:Y:S02]  /*4240*/  F2FP.F16.F32.PACK_AB R172, R107, R172 ;  /* 0x000000ac6bac723e */ /* 0x000fe400000000ff */
[----:B------:R-:W-:Y:S01]  /*4250*/  F2FP.F16.F32.PACK_AB R174, R109, R174 ;  /* 0x000000ae6dae723e */ /* 0x000fe200000000ff */
[----:B------:R-:W-:Y:S01]  /*4260*/  FADD.FTZ R40, R164, R31 ;  /* 0x0000001fa4287221 */ /* 0x000fe20000010000 */
[----:B------:R-:W-:Y:S01]  /*4270*/  F2FP.F16.F32.PACK_AB R168, R111, R168 ;  /* 0x000000a86fa8723e */ /* 0x000fe200000000ff */
[----:B------:R-:W0:Y:S01]  /*4280*/  MUFU.EX2 R14, R39 ;  /* 0x00000027000e7308 */ /* 0x000e220000000800 */
[C---:B-1----:R-:W-:Y:S01]  /*4290*/  FADD.FTZ R36, R10.reuse, R9 ;  /* 0x000000090a247221 */ /* 0x042fe20000010000 */
[----:B------:R-:W-:Y:S01]  /*42a0*/  FADD.FTZ R31, R25, R40 ;  /* 0x00000028191f7221 */ /* 0x000fe20000010000 */
[----:B------:R-:W-:-:S02]  /*42b0*/  F2FP.F16.F32.PACK_AB R177, R10, R33 ;  /* 0x000000210ab1723e */ /* 0x000fc400000000ff */
[----:B------:R-:W-:Y:S01]  /*42c0*/  F2FP.F16.F32.PACK_AB R170, R113, R170 ;  /* 0x000000aa71aa723e */ /* 0x000fe200000000ff */
[----:B------:R-:W-:Y:S01]  /*42d0*/  FADD.FTZ R40, R166, R31 ;  /* 0x0000001fa6287221 */ /* 0x000fe20000010000 */
[----:B------:R-:W-:Y:S01]  /*42e0*/  F2FP.F16.F32.PACK_AB R164, R25, R164 ;  /* 0x000000a419a4723e */ /* 0x000fe200000000ff */
[----:B------:R-:W1:Y:S01]  /*42f0*/  MUFU.EX2 R41, R41 ;  /* 0x0000002900297308 */ /* 0x000e620000000800 */
[----:B--2---:R-:W-:Y:S01]  /*4300*/  FADD.FTZ R9, R37, R36 ;  /* 0x0000002425097221 */ /* 0x004fe20000010000 */
[C---:B------:R-:W-:Y:S01]  /*4310*/  FADD.FTZ R40, R61.reuse, R40 ;  /* 0x000000283d287221 */ /* 0x040fe20000010000 */
[----:B------:R-:W-:Y:S02]  /*4320*/  F2FP.F16.F32.PACK_AB R166, R61, R166 ;  /* 0x000000a63da6723e */ /* 0x000fe400000000ff */
[----:B------:R-:W-:Y:S01]  /*4330*/  F2FP.F16.F32.PACK_AB R181, R27, R26 ;  /* 0x0000001a1bb5723e */ /* 0x000fe200000000ff */
[----:B------:R-:W-:Y:S02]  /*4340*/  FADD.FTZ R31, R3, R40 ;  /* 0x00000028031f7221 */ /* 0x000fe40000010000 */
[----:B------:R-:W2:Y:S01]  /*4350*/  MUFU.EX2 R20, R43 ;  /* 0x0000002b00147308 */ /* 0x000ea20000000800 */
[----:B0-----:R-:W-:Y:S01]  /*4360*/  FADD.FTZ R38, R14, R9 ;  /* 0x000000090e267221 */ /* 0x001fe20000010000 */
[C---:B------:R-:W-:Y:S01]  /*4370*/  FADD.FTZ R31, R160.reuse, R31 ;  /* 0x0000001fa01f7221 */ /* 0x040fe20000010000 */
[----:B------:R-:W-:-:S02]  /*4380*/  F2FP.F16.F32.PACK_AB R160, R160, R3 ;  /* 0x00000003a0a0723e */ /* 0x000fc400000000ff */
[----:B------:R-:W-:-:S03]  /*4390*/  F2FP.F16.F32.PACK_AB R179, R14, R37 ;  /* 0x000000250eb3723e */ /* 0x000fc600000000ff */
        /* <DEDUP_REMOVED lines=9> */
[----:B------:R-:W-:-:S06]  /*4430*/  F2FP.F16.F32.PACK_AB R175, R24, R45 ;  /* 0x0000002d18af723e */ /* 0x000fcc00000000ff */
[----:B------:R-:W1:Y:S01]  /*4440*/  MUFU.EX2 R53, R53 ;  /* 0x0000003500357308 */ /* 0x000e620000000800 */
[----:B--2---:R-:W-:Y:S01]  /*4450*/  FADD.FTZ R9, R49, R40 ;  /* 0x0000002831097221 */ /* 0x004fe20000010000 */
[----:B------:R-:W-:Y:S01]  /*4460*/  FADD.FTZ R40, R162, R31 ;  /* 0x0000001fa2287221 */ /* 0x000fe20000010000 */
[----:B------:R-:W-:-:S03]  /*4470*/  F2FP.F16.F32.PACK_AB R162, R69, R162 ;  /* 0x000000a245a2723e */ /* 0x000fc600000000ff */
[----:B------:R-:W-:Y:S02]  /*4480*/  FADD.FTZ R40, R69, R40 ;  /* 0x0000002845287221 */ /* 0x000fe40000010000 */
[----:B------:R-:W2:Y:S01]  /*4490*/  MUFU.EX2 R11, R11 ;  /* 0x0000000b000b7308 */ /* 0x000ea20000000800 */
[C---:B0-----:R-:W-:Y:S01]  /*44a0*/  FADD.FTZ R4, R28.reuse, R9 ;  /* 0x000000091c047221 */ /* 0x041fe20000010000 */
[----:B------:R-:W-:-:S06]  /*44b0*/  F2FP.F16.F32.PACK_AB R169, R28, R49 ;  /* 0x000000311ca9723e */ /* 0x000fcc00000000ff */
[----:B------:R-:W0:Y:S01]  /*44c0*/  MUFU.EX2 R30, R55 ;  /* 0x00000037001e7308 */ /* 0x000e220000000800 */
[----:B-1----:R-:W-:-:S07]  /*44d0*/  FADD.FTZ R9, R53, R4 ;  /* 0x0000000435097221 */ /* 0x002fce0000010000 */
[----:B------:R-:W1:Y:S01]  /*44e0*/  MUFU.EX2 R156, R73 ;  /* 0x00000049009c7308 */ /* 0x000e620000000800 */
[----:B--2---:R-:W-:-:S07]  /*44f0*/  FADD.FTZ R31, R11, R40 ;  /* 0x000000280b1f7221 */ /* 0x004fce0000010000 */
[----:B------:R-:W2:Y:S01]  /*4500*/  MUFU.EX2 R89, R89 ;  /* 0x0000005900597308 */ /* 0x000ea20000000800 */
[C---:B0-----:R-:W-:Y:S01]  /*4510*/  FADD.FTZ R4, R30.reuse, R9 ;  /* 0x000000091e047221 */ /* 0x041fe20000010000 */
[----:B------:R-:W-:-:S06]  /*4520*/  F2FP.F16.F32.PACK_AB R171, R30, R53 ;  /* 0x000000351eab723e */ /* 0x000fcc00000000ff */
[----:B------:R-:W0:Y:S01]  /*4530*/  MUFU.EX2 R13, R13 ;  /* 0x0000000d000d7308 */ /* 0x000e220000000800 */
[C---:B-1----:R-:W-:Y:S01]  /*4540*/  FADD.FTZ R42, R156.reuse, R31 ;  /* 0x0000001f9c2a7221 */ /* 0x042fe20000010000 */
[----:B------:R-:W-:-:S06]  /*4550*/  F2FP.F16.F32.PACK_AB R156, R156, R11 ;  /* 0x0000000b9c9c723e */ /* 0x000fcc00000000ff */
[----:B------:R-:W1:Y:S01]  /*4560*/  MUFU.EX2 R32, R59 ;  /* 0x0000003b00207308 */ /* 0x000e620000000800 */
[----:B--2---:R-:W-:-:S07]  /*4570*/  FADD.FTZ R9, R89, R4 ;  /* 0x0000000459097221 */ /* 0x004fce0000010000 */
[----:B------:R-:W2:Y:S01]  /*4580*/  MUFU.EX2 R158, R77 ;  /* 0x0000004d009e7308 */ /* 0x000ea20000000800 */
[----:B0-----:R-:W-:-:S07]  /*4590*/  FADD.FTZ R31, R13, R42 ;  /* 0x0000002a0d1f7221 */ /* 0x001fce0000010000 */
[----:B------:R-:W0:Y:S01]  /*45a0*/  MUFU.EX2 R91, R91 ;  /* 0x0000005b005b7308 */ /* 0x000e220000000800 */
[C---:B-1----:R-:W-:Y:S01]  /*45b0*/  FADD.FTZ R4, R32.reuse, R9 ;  /* 0x0000000920047221 */ /* 0x042fe20000010000 */
[----:B------:R-:W-:-:S06]  /*45c0*/  F2FP.F16.F32.PACK_AB R165, R32, R89 ;  /* 0x0000005920a5723e */ /* 0x000fcc00000000ff */
[----:B------:R-:W1:Y:S01]  /*45d0*/  MUFU.EX2 R15, R15 ;  /* 0x0000000f000f7308 */ /* 0x000e620000000800 */
[C---:B--2---:R-:W-:Y:S01]  /*45e0*/  FADD.FTZ R42, R158.reuse, R31 ;  /* 0x0000001f9e2a7221 */ /* 0x044fe20000010000 */
        /* <DEDUP_REMOVED lines=40> */
[----:B------:R-:W-:-:S03]  /*4870*/  F2FP.F16.F32.PACK_AB R153, R8, R117 ;  /* 0x000000750899723e */ /* 0x000fc600000000ff */
[----:B-1----:R-:W-:-:S04]  /*4880*/  FADD.FTZ R3, R57, R12 ;  /* 0x0000000c39037221 */ /* 0x002fc80000010000 */
[C---:B--2---:R-:W-:Y:S01]  /*4890*/  FADD.FTZ R3, R10.reuse, R3 ;  /* 0x000000030a037221 */ /* 0x044fe20000010000 */
[----:B------:R-:W-:Y:S01]  /*48a0*/  F2FP.F16.F32.PACK_AB R155, R10, R57 ;  /* 0x000000390a9b723e */ /* 0x000fe200000000ff */
[----:B------:R-:W-:Y:S01]  /*48b0*/  VIADD R10, R88, 0xfffffffe ;  /* 0xfffffffe580a7836 */ /* 0x000fe20000000000 */
[----:B------:R-:W-:Y:S06]  /*48c0*/  @P1 BRA `(.L_x_1054) ;  /* 0x00000000004c1947 */ /* 0x000fec0003800000 */
[----:B------:R-:W-:Y:S01]  /*48d0*/  ISETP.LT.AND P1, PT, RZ, UR54, PT ;  /* 0x00000036ff007c0c */ /* 0x000fe2000bf21270 */
[----:B------:R-:W-:-:S12]  /*48e0*/  UIADD3 UR15, UR54, -0x1, URZ ;  /* 0xffffffff360f7890 */ /* 0x000fd8000fffe03f */
[----:B------:R-:W-:Y:S05]  /*48f0*/  @P1 BRA `(.L_x_1055) ;  /* 0x0000000000201947 */ /* 0x000fea0003800000 */
[----:B------:R-:W-:Y:S01]  /*4900*/  ULDC UR18, c[0x0][0x9e4] ;  /* 0x0002790000127ab9 */ /* 0x000fe20000000800 */
[----:B------:R-:W-:Y:S02]  /*4910*/  UIADD3 UR15, -UR54, URZ, URZ ;  /* 0x0000003f360f7290 */ /* 0x000fe4000fffe13f */
[----:B------:R-:W-:-:S11]  /*4920*/  UISETP.NE.AND UP0, UPT, UR18, 0x1, UPT ;  /* 0x000000011200788c */ /* 0x000fd6000bf05270 */
[----:B------:R-:W-:Y:S02]  /*4930*/  @UP0 ULDC.64 UR6, c[0x0][0x9e8] ;  /* 0x00027a0000060ab9 */ /* 0x000fe40000000a00 */
[----:B------:R-:W-:-:S04]  /*4940*/  UIMAD.WIDE.U32 UR10, UR15, UR6, URZ ;  /* 0x000000060f0a72a5 */ /* 0x000fc8000f8e003f */
[----:B------:R-:W-:-:S04]  /*4950*/  @UP0 USHF.R.U32.HI UR15, URZ, UR7, UR11 ;  /* 0x000000073f0f0299 */ /* 0x000fc8000801160b */
[----:B------:R-:W-:Y:S01]  /*4960*/  ULOP3.LUT UR15, URZ, UR15, URZ, 0x33, !UPT ;  /* 0x0000000f3f0f7292 */ /* 0x000fe2000f8e333f */
[----:B------:R-:W-:Y:S11]  /*4970*/  BRA `(.L_x_1056) ;  /* 0x0000000000147947 */ /* 0x000ff60003800000 */
.L_x_1055:
[----:B------:R-:W-:Y:S02]  /*4980*/  ULDC UR18, c[0x0][0x9e4] ;  /* 0x0002790000127ab9 */ /* 0x000fe40000000800 */
[----:B------:R-:W-:-:S11]  /*4990*/  UISETP.NE.AND UP0, UPT, UR18, 0x1, UPT ;  /* 0x000000011200788c */ /* 0x000fd6000bf05270 */
[----:B------:R-:W-:Y:S02]  /*49a0*/  @UP0 ULDC.64 UR6, c[0x0][0x9e8] ;  /* 0x00027a0000060ab9 */ /* 0x000fe40000000a00 */
[----:B------:R-:W-:-:S04]  /*49b0*/  UIMAD.WIDE.U32 UR10, UR15, UR6, URZ ;  /* 0x000000060f0a72a5 */ /* 0x000fc8000f8e003f */
[----:B------:R-:W-:-:S12]  /*49c0*/  @UP0 USHF.R.U32.HI UR15, URZ, UR7, UR11 ;  /* 0x000000073f0f0299 */ /* 0x000fd8000801160b */
.L_x_1056:
[----:B------:R-:W-:-:S04]  /*49d0*/  UIMAD UR15, UR15, UR18, UR18 ;  /* 0x000000120f0f72a4 */ /* 0x000fc8000f8e0212 */
[----:B------:R-:W-:-:S04]  /*49e0*/  UISETP.LT.AND UP0, UPT, UR14, UR15, UPT ;  /* 0x0000000f0e00728c */ /* 0x000fc8000bf01270 */
[----:B------:R-:W-:-:S12]  /*49f0*/  USEL UR14, UR14, UR15, UP0 ;  /* 0x0000000f0e0e7287 */ /* 0x000fd80008000000 */
.L_x_1054:
[----:B------:R-:W-:Y:S01]  /*4a00*/  USHF.R.S32.HI UR6, URZ, 0x1f, UR14 ;  /* 0x0000001f3f067899 */ /* 0x000fe2000801140e */
[----:B------:R-:W-:Y:S02]  /*4a10*/  CS2R R150, SRZ ;  /* 0x0000000000967805 */ /* 0x000fe4000001ff00 */
        /* <DEDUP_REMOVED lines=10> */
[----:B------:R-:W-:Y:S01]  /*4ac0*/  UISETP.LT.AND UP0, UPT, UR39, UR6, UPT ;  /* 0x000000062700728c */ /* 0x000fe2000bf01270 */
[----:B------:R-:W-:Y:S02]  /*4ad0*/  CS2R R132, SRZ ;  /* 0x0000000000847805 */ /* 0x000fe4000001ff00 */
[----:B------:R-:W-:Y:S02]  /*4ae0*/  CS2R R130, SRZ ;  /* 0x0000000000827805 */ /* 0x000fe4000001ff00 */
[----:B------:R-:W-:Y:S01]  /*4af0*/  CS2R R128, SRZ ;  /* 0x0000000000807805 */ /* 0x000fe2000001ff00 */
[----:B------:R-:W-:Y:S01]  /*4b00*/  USEL UR57, UR39, UR6, !UP0 ;  /* 0x0000000627397287 */ /* 0x000fe2000c000000 */
[----:B------:R-:W-:-:S02]  /*4b10*/  CS2R R126, SRZ ;  /* 0x00000000007e7805 */ /* 0x000fc4000001ff00 */
[----:B------:R-:W-:Y:S02]  /*4b20*/  CS2R R124, SRZ ;  /* 0x00000000007c7805 */ /* 0x000fe4000001ff00 */
[----:B------:R-:W-:Y:S02]  /*4b30*/  CS2R R122, SRZ ;  /* 0x00000000007a7805 */ /* 0x000fe4000001ff00 */
[----:B------:R-:W-:Y:S02]  /*4b40*/  CS2R R120, SRZ ;  /* 0x0000000000787805 */ /* 0x000fe4000001ff00 */
[----:B------:R-:W-:Y:S02]  /*4b50*/  CS2R R118, SRZ ;  /* 0x0000000000767805 */ /* 0x000fe4000001ff00 */
[----:B------:R-:W-:Y:S02]  /*4b60*/  ISETP.GE.AND P1, PT, R10, UR57, PT ;  /* 0x000000390a007c0c */ /* 0x000fe4000bf26270 */
        /* <DEDUP_REMOVED lines=15> */
[----:B------:R-:W-:Y:S06]  /*4c60*/  @!P1 BRA `(.L_x_1057) ;  /* 0x0000003000689947 */ /* 0x000fec0003800000 */
[----:B------:R-:W-:Y:S01]  /*4c70*/  IMAD.MOV.U32 R9, RZ, RZ, R7 ;  /* 0x000000ffff097224 */ /* 0x000fe200078e0007 */
[----:B------:R-:W-:Y:S01]  /*4c80*/  UMOV UR59, UR46 ;  /* 0x0000002e003b7c82 */ /* 0x000fe20008000000 */
[----:B------:R-:W-:Y:S01]  /*4c90*/  IMAD.MOV.U32 R8, RZ, RZ, R2 ;  /* 0x000000ffff087224 */ /* 0x000fe200078e0002 */
[----:B------:R-:W-:Y:S01]  /*4ca0*/  UMOV UR58, UR45 ;  /* 0x0000002d003a7c82 */ /* 0x000fe20008000000 */
[----:B------:R-:W-:Y:S01]  /*4cb0*/  IMAD.MOV.U32 R151, RZ, RZ, RZ ;  /* 0x000000ffff977224 */ /* 0x000fe200078e00ff */
[----:B------:R-:W-:Y:S01]  /*4cc0*/  ULDC UR54, c[0x0][0x9e4] ;  /* 0x0002790000367ab9 */ /* 0x000fe20000000800 */
[----:B------:R-:W-:Y:S01]  /*4cd0*/  ULDC UR55, c[0x0][0x9dc] ;  /* 0x0002770000377ab9 */ /* 0x000fe20000000800 */
[----:B------:R-:W-:-:S05]  /*4ce0*/  ULDC UR56, c[0x0][0x9e0] ;  /* 0x0002780000387ab9 */ /* 0x000fca0000000800 */
.L_x_1076:
[----:B------:R-:W-:Y:S01]  /*4cf0*/  ISETP.NE.AND P2, PT, RZ, UR42, PT ;  /* 0x0000002aff007c0c */ /* 0x000fe2000bf45270 */
[----:B------:R-:W-:-:S04]  /*4d00*/  UISETP.NE.AND UP0, UPT, UR58, 0x1, UPT ;  /* 0x000000013a00788c */ /* 0x000fc8000bf05270 */
[----:B------:R-:W-:-:S04]  /*4d10*/  USEL UR46, URZ, 0x1, UP0 ;  /* 0x000000013f2e7887 */ /* 0x000fc80008000000 */
[----:B------:R-:W-:-:S04]  /*4d20*/  ULOP3.LUT UR46, UR59, UR46, URZ, 0x3c, !UPT ;  /* 0x0000002e3b2e7292 */ /* 0x000fc8000f8e3c3f */
[----:B------:R-:W-:Y:S08]  /*4d30*/  @P2 BRA `(.L_x_1058) ;  /* 0x0000000000382947 */ /* 0x000ff00003800000 */
[----:B------:R-:W-:Y:S05]  /*4d40*/  @!P0 BRA `(.L_x_1059) ;  /* 0x0000000000048947 */ /* 0x000fea0003800000 */
[----:B------:R-:W-:Y:S01]  /*4d50*/  BPT.TRAP 0x1 ;  /* 0x000000040000795c */ /* 0x000fe20000300000 */
.L_x_1059:
[----:B------:R-:W-:Y:S01]  /*4d60*/  UIADD3 UR6, UR58, 0x1, URZ ;  /* 0x000000013a067890 */ /* 0x000fe2000fffe03f */
[----:B------:R-:W-:-:S03]  /*4d70*/  IMAD.U32 R0, RZ, RZ, UR46 ;  /* 0x0000002eff007e24 */ /* 0x000fc6000f8e00ff */
[----:B------:R-:W-:Y:S02]  /*4d80*/  UISETP.NE.AND UP0, UPT, UR6, 0x2, UPT ;  /* 0x000000020600788c */ /* 0x000fe4000bf05270 */
[----:B------:R-:W-:Y:S02]  /*4d90*/  SHF.L.U32 R0, R0, 0x1f, RZ ;  /* 0x0000001f00007819 */ /* 0x000fe400000006ff */
[----:B------:R-:W-:-:S04]  /*4da0*/  USEL UR6, UR6, URZ, UP0 ;  /* 0x0000003f06067287 */ /* 0x000fc80008000000 */
[----:B------:R-:W-:-:S09]  /*4db0*/  ULEA UR6, UR6, UR41, 0x3 ;  /* 0x0000002906067291 */ /* 0x000fd2000f8e183f */
[----:B------:R0:W1:Y:S01]  /*4dc0*/  SYNCS.PHASECHK.TRANS64.TRYWAIT P1, [UR6+0x28830], R0 ;  /* 0x02883000ff0075a7 */ /* 0x0000620008020146 */
[----:B------:R-:W-:Y:S05]  /*4dd0*/  @!P0 BRA `(.L_x_1060) ;  /* 0x0000000000048947 */ /* 0x000fea0003800000 */
[----:B------:R-:W-:Y:S01]  /*4de0*/  BPT.TRAP 0x1 ;  /* 0x000000040000795c */ /* 0x000fe20000300000 */
.L_x_1060:
[----:B-1----:R-:W-:Y:S05]  /*4df0*/  @P1 BRA `(.L_x_1058) ;  /* 0x0000000000081947 */ /* 0x002fea0003800000 */
[----:B------:R-:W1:Y:S02]  /*4e00*/  SYNCS.PHASECHK.TRANS64.TRYWAIT P1, [UR6+0x28830], R0 ;  /* 0x02883000ff0075a7 */ /* 0x000e640008020146 */
[----:B-1----:R-:W-:Y:S05]  /*4e10*/  @!P1 BRA `(.L_x_1061) ;  /* 0x000000f0005c9947 */ /* 0x002fea0003800000 */
.L_x_1058:
        /* <DEDUP_REMOVED lines=48> */
.L_x_1063:
[----:B------:R-:W-:Y:S01]  /*5120*/  ULEA UR6, UR58, UR41, 0x3 ;  /* 0x000000293a067291 */ /* 0x000fe2000f8e183f */
[----:B------:R-:W-:-:S05]  /*5130*/  IMAD.U32 R0, RZ, RZ, UR59 ;  /* 0x0000003bff007e24 */ /* 0x000fca000f8e00ff */
[----:B------:R-:W-:-:S04]  /*5140*/  SHF.L.U32 R0, R0, 0x1f, RZ ;  /* 0x0000001f00007819 */ /* 0x000fc800000006ff */
[----:B------:R0:W1:Y:S01]  /*5150*/  SYNCS.PHASECHK.TRANS64.TRYWAIT P1, [UR6+0x28850], R0 ;  /* 0x02885000ff0075a7 */ /* 0x0000620008020146 */
[----:B------:R-:W-:Y:S05]  /*5160*/  @!P0 BRA `(.L_x_1064) ;  /* 0x0000000000048947 */ /* 0x000fea0003800000 */
[----:B------:R-:W-:Y:S01]  /*5170*/  BPT.TRAP 0x1 ;  /* 0x000000040000795c */ /* 0x000fe20000300000 */
.L_x_1064:
[----:B-1----:R-:W-:Y:S05]  /*5180*/  @P1 BRA `(.L_x_1062) ;  /* 0x0000000000081947 */ /* 0x002fea0003800000 */
[----:B------:R-:W1:Y:S02]  /*5190*/  SYNCS.PHASECHK.TRANS64.TRYWAIT P1, [UR6+0x28850], R0 ;  /* 0x02885000ff0075a7 */ /* 0x000e640008020146 */
[----:B-1----:R-:W-:Y:S05]  /*51a0*/  @!P1 BRA `(.L_x_1065) ;  /* 0x000000ec00909947 */ /* 0x002fea0003800000 */
.L_x_1062:
        /* <DEDUP_REMOVED lines=49> */
.L_x_1066:
[----:B------:R-:W-:Y:S01]  /*54c0*/  UISETP.NE.AND UP1, UPT, UR50, URZ, UPT ;  /* 0x0000003f3200728c */ /* 0x000fe2000bf25270 */
[----:B0-----:R-:W-:Y:S01]  /*54d0*/  VIADD R0, R17, UR37 ;  /* 0x0000002511007c36 */ /* 0x001fe20008000000 */
[----:B------:R-:W0:Y:S01]  /*54e0*/  LDC R5, c[0x0][0x2f0] ;  /* 0x0000bc00ff057b82 */ /* 0x000e220000000800 */
[----:B------:R-:W-:Y:S01]  /*54f0*/  ULEA UR6, UR45, UR41, 0x3 ;  /* 0x000000292d067291 */ /* 0x000fe2000f8e183f */
[----:B------:R-:W-:Y:S01]  /*5500*/  IMAD.SHL.U32 R20, R10, 0x80, RZ ;  /* 0x000000800a147824 */ /* 0x000fe200078e00ff */
[----:B------:R-:W-:Y:S01]  /*5510*/  UISETP.NE.AND UP0, UPT, UR49, URZ, UPT ;  /* 0x0000003f3100728c */ /* 0x000fe2000bf05270 */
[----:B------:R-:W-:Y:S01]  /*5520*/  PLOP3.LUT P1, PT, PT, PT, UP1, 0x80, 0x0 ;  /* 0x000000000000781c */ /* 0x000fe20003f2f018 */
[----:B------:R-:W-:Y:S01]  /*5530*/  UIADD3 UR6, UR6, 0x28840, URZ ;  /* 0x0002884006067890 */ /* 0x000fe2000fffe03f */
[----:B------:R-:W-:Y:S02]  /*5540*/  PLOP3.LUT P2, PT, PT, PT, UP1, 0x80, 0x0 ;  /* 0x000000000000781c */ /* 0x000fe40003f4f018 */
[----:B------:R-:W1:Y:S01]  /*5550*/  LDC R6, c[0x0][0x288] ;  /* 0x0000a200ff067b82 */ /* 0x000e620000000800 */
[----:B------:R-:W-:Y:S01]  /*5560*/  @UP1 ULDC UR7, c[0x0][0x44c] ;  /* 0x0001130000071ab9 */ /* 0x000fe20000000800 */
[----:B------:R-:W-:Y:S01]  /*5570*/  IADD3 R7, -R20, 0x1, RZ ;  /* 0x0000000114077810 */ /* 0x000fe20007ffe1ff */
[----:B------:R-:W-:-:S06]  /*5580*/  UPRMT UR6, UR40, 0x654, UR6 ;  /* 0x0000065428067896 */ /* 0x000fcc0008000006 */
[----:B------:R-:W-:Y:S01]  /*5590*/  @P1 IMAD.HI.U32 R2, R0, UR7, RZ ;  /* 0x0000000700021c27 */ /* 0x000fe2000f8e00ff */
[----:B------:R-:W-:Y:S01]  /*55a0*/  @UP1 ULDC UR7, c[0x0][0x450] ;  /* 0x0001140000071ab9 */ /* 0x000fe20000000800 */
[----:B------:R-:W-:Y:S01]  /*55b0*/  PLOP3.LUT P1, PT, PT, PT, UP0, 0x40, 0x0 ;  /* 0x000000000000781c */ /* 0x000fe20003f2e808 */
[----:B------:R-:W-:Y:S01]  /*55c0*/  SYNCS.ARRIVE.TRANS64.RED.A1T0 RZ, [UR6], RZ ;  /* 0x000000ffffff79a7 */ /* 0x000fe20008100406 */
[----:B------:R-:W-:Y:S01]  /*55d0*/  ULOP3.LUT UR6, URZ, UR55, URZ, 0x33, !UPT ;  /* 0x000000373f067292 */ /* 0x000fe2000f8e333f */
[----:B------:R-:W-:Y:S01]  /*55e0*/  @P2 SHF.R.U32.HI R0, RZ, UR7, R2 ;  /* 0x00000007ff002c19 */ /* 0x000fe20008011602 */
[----:B------:R-:W-:-:S04]  /*55f0*/  IMAD R2, R16, -0x2, R7 ;  /* 0xfffffffe10027824 */ /* 0x000fc800078e0207 */
[----:B------:R-:W2:Y:S01]  /*5600*/  SHFL.IDX PT, R11, R0, RZ, 0x1c1f ;  /* 0x001c1fff000b7589 */ /* 0x000ea200000e0000 */
[----:B0-----:R-:W-:-:S04]  /*5610*/  IMAD R7, R5, UR43, R2 ;  /* 0x0000002b05077c24 */ /* 0x001fc8000f8e0202 */
[----:B-1----:R-:W-:-:S04]  /*5620*/  IMAD.IADD R7, R7, 0x1, -R6 ;  /* 0x0000000107077824 */ /* 0x002fc800078e0a06 */
[C---:B------:R-:W-:Y:S02]  /*5630*/  VIADD R152, R7.reuse, UR56 ;  /* 0x0000003807987c36 */ /* 0x040fe40008000000 */
[----:B------:R-:W-:Y:S02]  /*5640*/  VIADD R154, R7, UR6 ;  /* 0x00000006079a7c36 */ /* 0x000fe40008000000 */
[--C-:B--2---:R-:W-:Y:S02]  /*5650*/  IMAD.IADD R2, R152, 0x1, R11.reuse ;  /* 0x0000000198027824 */ /* 0x104fe400078e020b */
[----:B------:R-:W-:Y:S01]  /*5660*/  IMAD.IADD R12, R154, 0x1, R11 ;  /* 0x000000019a0c7824 */ /* 0x000fe200078e020b */
[----:B------:R-:W-:Y:S06]  /*5670*/  @P1 BRA `(.L_x_1067) ;  /* 0x00000000005c1947 */ /* 0x000fec0003800000 */
[----:B------:R-:W-:Y:S01]  /*5680*/  IMAD R7, R5, UR43, R11 ;  /* 0x0000002b05077c24 */ /* 0x000fe2000f8e020b */
[----:B------:R-:W-:Y:S03]  /*5690*/  BSSY B0, `(.L_x_1068) ;  /* 0x0000011000007945 */ /* 0x000fe60003800000 */
[----:B------:R-:W-:-:S05]  /*56a0*/  IMAD.IADD R7, R7, 0x1, -R6 ;  /* 0x0000000107077824 */ /* 0x000fca00078e0a06 */
[----:B------:R-:W-:-:S13]  /*56b0*/  ISETP.GT.AND P1, PT, R7, -0x1, PT ;  /* 0xffffffff0700780c */ /* 0x000fda0003f24270 */
[----:B------:R-:W-:Y:S05]  /*56c0*/  @P1 BRA `(.L_x_1069) ;  /* 0x0000000000201947 */ /* 0x000fea0003800000 */
[----:B------:R-:W-:Y:S01]  /*56d0*/  IMAD.U32 R11, RZ, RZ, UR54 ;  /* 0x00000036ff0b7e24 */ /* 0x000fe2000f8e00ff */
[----:B------:R-:W-:-:S04]  /*56e0*/  LOP3.LUT R7, RZ, R7, RZ, 0x33, !PT ;  /* 0x00000007ff077212 */ /* 0x000fc800078e33ff */
[----:B------:R-:W-:-:S13]  /*56f0*/  ISETP.NE.AND P1, PT, R11, 0x1, PT ;  /* 0x000000010b00780c */ /* 0x000fda0003f25270 */
[----:B------:R-:W0:Y:S02]  /*5700*/  @P1 LDC.64 R14, c[0x0][0x9e8] ;  /* 0x00027a00ff0e1b82 */ /* 0x000e240000000a00 */
[----:B0-----:R-:W-:-:S05]  /*5710*/  @P1 IMAD.HI.U32 R14, R7, R14, RZ ;  /* 0x0000000e070e1227 */ /* 0x001fca00078e00ff */
[----:B------:R-:W-:-:S04]  /*5720*/  @P1 SHF.R.U32.HI R7, RZ, R15, R14 ;  /* 0x0000000fff071219 */ /* 0x000fc8000001160e */
[----:B------:R-:W-:Y:S01]  /*5730*/  LOP3.LUT R7, RZ, R7, RZ, 0x33, !PT ;  /* 0x00000007ff077212 */ /* 0x000fe200078e33ff */
[----:B------:R-:W-:Y:S06]  /*5740*/  BRA `(.L_x_1070) ;  /* 0x0000000000147947 */ /* 0x000fec0003800000 */
.L_x_1069:
[----:B------:R-:W-:-:S05]  /*5750*/  IMAD.U32 R11, RZ, RZ, UR54 ;  /* 0x00000036ff0b7e24 */ /* 0x000fca000f8e00ff */
[----:B------:R-:W-:-:S13]  /*5760*/  ISETP.NE.AND P1, PT, R11, 0x1, PT ;  /* 0x000000010b00780c */ /* 0x000fda0003f25270 */
[----:B------:R-:W0:Y:S02]  /*5770*/  @P1 LDC.64 R14, c[0x0][0x9e8] ;  /* 0x00027a00ff0e1b82 */ /* 0x000e240000000a00 */
[----:B0-----:R-:W-:-:S05]  /*5780*/  @P1 IMAD.HI.U32 R14, R7, R14, RZ ;  /* 0x0000000e070e1227 */ /* 0x001fca00078e00ff */
[----:B------:R-:W-:-:S07]  /*5790*/  @P1 SHF.R.U32.HI R7, RZ, R15, R14 ;  /* 0x0000000fff071219 */ /* 0x000fce000001160e */
.L_x_1070:
[----:B------:R-:W-:Y:S05]  /*57a0*/  BSYNC B0 ;  /* 0x0000000000007941 */ /* 0x000fea0003800000 */
.L_x_1068:
[----:B------:R-:W-:-:S04]  /*57b0*/  IMAD R7, R7, R11, -R20 ;  /* 0x0000000b07077224 */ /* 0x000fc800078e0a14 */
[----:B------:R-:W-:-:S05]  /*57c0*/  IMAD R7, R16, -0x2, R7 ;  /* 0xfffffffe10077824 */ /* 0x000fca00078e0207 */
[----:B------:R-:W-:Y:S02]  /*57d0*/  VIADDMNMX R2, R7, R11, R2, PT ;  /* 0x0000000b07027246 */ /* 0x000fe40003800102 */
[----:B------:R-:W-:-:S07]  /*57e0*/  VIMNMX R12, R12, R7, !PT ;  /* 0x000000070c0c7248 */ /* 0x000fce0007fe0100 */
.L_x_1067:
[----:B------:R-:W-:Y:S01]  /*57f0*/  ISETP.GT.AND P1, PT, R10, -0x1, PT ;  /* 0xffffffff0a00780c */ /* 0x000fe20003f24270 */
[----:B------:R-:W0:Y:S01]  /*5800*/  SHFL.IDX PT, R161, R0, 0x1, 0x1c1f ;  /* 0x003c1f0000a17f89 */ /* 0x000e2200000e0000 */
[----:B------:R-:W-:Y:S02]  /*5810*/  UISETP.NE.AND UP0, UPT, UR49, URZ, UPT ;  /* 0x0000003f3100728c */ /* 0x000fe4000bf05270 */
[C---:B------:R-:W-:Y:S02]  /*5820*/  ISETP.GT.AND P3, PT, R12.reuse, 0x8, P1 ;  /* 0x000000080c00780c */ /* 0x040fe40000f64270 */
[----:B------:R-:W-:Y:S02]  /*5830*/  ISETP.GT.AND P6, PT, R12, RZ, P1 ;  /* 0x000000ff0c00720c */ /* 0x000fe40000fc4270 */
[----:B------:R-:W-:Y:S02]  /*5840*/  ISETP.LT.OR P3, PT, R2, 0x9, P3 ;  /* 0x000000090200780c */ /* 0x000fe40001f61670 */
[----:B------:R-:W-:-:S02]  /*5850*/  ISETP.GT.AND P2, PT, R12, 0x1, P1 ;  /* 0x000000010c00780c */ /* 0x000fc40000f44270 */
[----:B------:R-:W-:Y:S02]  /*5860*/  FSEL R175, R28, -INF , !P3 ;  /* 0xff8000001caf7808 */ /* 0x000fe40005800000 */
[----:B------:R-:W-:Y:S02]  /*5870*/  ISETP.GT.AND P3, PT, R12, 0x19, P1 ;  /* 0x000000190c00780c */ /* 0x000fe40000f64270 */
[C---:B------:R-:W-:Y:S02]  /*5880*/  ISETP.LT.OR P6, PT, R2.reuse, 0x1, P6 ;  /* 0x000000010200780c */ /* 0x040fe400037c1670 */
[C---:B------:R-:W-:Y:S02]  /*5890*/  ISETP.LT.OR P2, PT, R2.reuse, 0x2, P2 ;  /* 0x000000020200780c */ /* 0x040fe40001741670 */
[----:B------:R-:W-:Y:S02]  /*58a0*/  ISETP.LT.OR P3, PT, R2, 0x1a, P3 ;  /* 0x0000001a0200780c */ /* 0x000fe40001f61670 */
[----:B------:R-:W-:-:S02]  /*58b0*/  ISETP.GT.AND P5, PT, R12, 0x9, P1 ;  /* 0x000000090c00780c */ /* 0x000fc40000fa4270 */
[----:B------:R-:W-:Y:S01]  /*58c0*/  FSEL R11, R24, -INF , !P6 ;  /* 0xff800000180b7808 */ /* 0x000fe20007000000 */
[----:B0-----:R-:W-:Y:S01]  /*58d0*/  IMAD.IADD R14, R154, 0x1, R161 ;  /* 0x000000019a0e7824 */ /* 0x001fe200078e02a1 */
[----:B------:R-:W-:Y:S02]  /*58e0*/  FSEL R173, R25, -INF , !P2 ;  /* 0xff80000019ad7808 */ /* 0x000fe40005000000 */
[C---:B------:R-:W-:Y:S02]  /*58f0*/  ISETP.GT.AND P4, PT, R12.reuse, 0x10, P1 ;  /* 0x000000100c00780c */ /* 0x040fe40000f84270 */
[C---:B------:R-:W-:Y:S02]  /*5900*/  ISETP.GT.AND P6, PT, R12.reuse, 0x11, P1 ;  /* 0x000000110c00780c */ /* 0x040fe40000fc4270 */
[----:B------:R-:W-:Y:S02]  /*5910*/  ISETP.GT.AND P2, PT, R12, 0x18, P1 ;  /* 0x000000180c00780c */ /* 0x000fe40000f44270 */
[----:B------:R-:W-:-:S02]  /*5920*/  FSEL R21, R37, -INF , !P3 ;  /* 0xff80000025157808 */ /* 0x000fc40005800000 */
[----:B------:R-:W-:Y:S02]  /*5930*/  ISETP.GT.AND P3, PT, R12, 0x30, P1 ;  /* 0x000000300c00780c */ /* 0x000fe40000f64270 */
[C---:B------:R-:W-:Y:S02]  /*5940*/  ISETP.LT.OR P5, PT, R2.reuse, 0xa, P5 ;  /* 0x0000000a0200780c */ /* 0x040fe40002fa1670 */
[C---:B------:R-:W-:Y:S02]  /*5950*/  ISETP.LT.OR P4, PT, R2.reuse, 0x11, P4 ;  /* 0x000000110200780c */ /* 0x040fe40002781670 */
[C---:B------:R-:W-:Y:S02]  /*5960*/  ISETP.LT.OR P6, PT, R2.reuse, 0x12, P6 ;  /* 0x000000120200780c */ /* 0x040fe400037c1670 */
[C---:B------:R-:W-:Y:S02]  /*5970*/  ISETP.LT.OR P2, PT, R2.reuse, 0x19, P2 ;  /* 0x000000190200780c */ /* 0x040fe40001741670 */
[----:B------:R-:W-:-:S02]  /*5980*/  ISETP.LT.OR P3, PT, R2, 0x31, P3 ;  /* 0x000000310200780c */ /* 0x000fc40001f61670 */
[----:B------:R-:W-:Y:S02]  /*5990*/  FSEL R13, R29, -INF , !P5 ;  /* 0xff8000001d0d7808 */ /* 0x000fe40006800000 */
[----:B------:R-:W-:Y:S02]  /*59a0*/  ISETP.GT.AND P5, PT, R12, 0x20, P1 ;  /* 0x000000200c00780c */ /* 0x000fe40000fa4270 */
[----:B------:R-:W-:Y:S02]  /*59b0*/  FSEL R177, R32, -INF , !P4 ;  /* 0xff80000020b17808 */ /* 0x000fe40006000000 */
[----:B------:R-:W-:Y:S02]  /*59c0*/  FSEL R15, R33, -INF , !P6 ;  /* 0xff800000210f7808 */ /* 0x000fe40007000000 */
[----:B------:R-:W-:Y:S02]  /*59d0*/  FSEL R179, R36, -INF , !P2 ;  /* 0xff80000024b37808 */ /* 0x000fe40005000000 */
[----:B------:R-:W-:-:S02]  /*59e0*/  ISETP.GT.AND P4, PT, R12, 0x21, P1 ;  /* 0x000000210c00780c */ /* 0x000fc40000f84270 */
[C---:B------:R-:W-:Y:S02]  /*59f0*/  ISETP.GT.AND P6, PT, R12.reuse, 0x28, P1 ;  /* 0x000000280c00780c */ /* 0x040fe40000fc4270 */
[----:B------:R-:W-:Y:S02]  /*5a00*/  ISETP.GT.AND P2, PT, R12, 0x29, P1 ;  /* 0x000000290c00780c */ /* 0x000fe40000f44270 */
[----:B------:R-:W-:Y:S02]  /*5a10*/  FSEL R157, R48, -INF , !P3 ;  /* 0xff800000309d7808 */ /* 0x000fe40005800000 */
[----:B------:R-:W-:Y:S02]  /*5a20*/  ISETP.GT.AND P3, PT, R12, 0x41, P1 ;  /* 0x000000410c00780c */ /* 0x000fe40000f64270 */
[C---:B------:R-:W-:Y:S02]  /*5a30*/  ISETP.LT.OR P5, PT, R2.reuse, 0x21, P5 ;  /* 0x000000210200780c */ /* 0x040fe40002fa1670 */
[----:B------:R-:W-:-:S02]  /*5a40*/  ISETP.LT.OR P4, PT, R2, 0x22, P4 ;  /* 0x000000220200780c */ /* 0x000fc40002781670 */
[C---:B------:R-:W-:Y:S02]  /*5a50*/  ISETP.LT.OR P6, PT, R2.reuse, 0x29, P6 ;  /* 0x000000290200780c */ /* 0x040fe400037c1670 */
[C---:B------:R-:W-:Y:S02]  /*5a60*/  ISETP.LT.OR P2, PT, R2.reuse, 0x2a, P2 ;  /* 0x0000002a0200780c */ /* 0x040fe40001741670 */
[----:B------:R-:W-:Y:S02]  /*5a70*/  ISETP.LT.OR P3, PT, R2, 0x42, P3 ;  /* 0x000000420200780c */ /* 0x000fe40001f61670 */
[----:B------:R-:W-:Y:S02]  /*5a80*/  FSEL R171, R40, -INF , !P5 ;  /* 0xff80000028ab7808 */ /* 0x000fe40006800000 */
[----:B------:R-:W-:Y:S02]  /*5a90*/  ISETP.GT.AND P5, PT, R12, 0x31, P1 ;  /* 0x000000310c00780c */ /* 0x000fe40000fa4270 */
[----:B------:R-:W-:-:S02]  /*5aa0*/  FSEL R167, R41, -INF , !P4 ;  /* 0xff80000029a77808 */ /* 0x000fc40006000000 */
[----:B------:R-:W-:Y:S02]  /*5ab0*/  FSEL R165, R44, -INF , !P6 ;  /* 0xff8000002ca57808 */ /* 0x000fe40007000000 */
        /* <DEDUP_REMOVED lines=12> */
[----:B------:R-:W-:Y:S02]  /*5b80*/  FSEL R153, R52, -INF , !P4 ;  /* 0xff80000034997808 */ /* 0x000fe40006000000 */
[----:B------:R-:W-:Y:S02]  /*5b90*/  FSEL R53, R53, -INF , !P6 ;  /* 0xff80000035357808 */ /* 0x000fe40007000000 */
[----:B------:R-:W-:Y:S02]  /*5ba0*/  FSEL R49, R56, -INF , !P2 ;  /* 0xff80000038317808 */ /* 0x000fe40005000000 */
[C---:B------:R-:W-:Y:S02]  /*5bb0*/  ISETP.GT.AND P5, PT, R12.reuse, 0x48, P1 ;  /* 0x000000480c00780c */ /* 0x040fe40000fa4270 */
        /* <DEDUP_REMOVED lines=11> */
[----:B------:R-:W-:Y:S02]  /*5c70*/  FSEL R61, R61, -INF , !P4 ;  /* 0xff8000003d3d7808 */ /* 0x000fe40006000000 */
[----:B------:R-:W-:-:S02]  /*5c80*/  FSEL R25, R64, -INF , !P6 ;  /* 0xff80000040197808 */ /* 0x000fc40007000000 */
[----:B------:R-:W-:Y:S02]  /*5c90*/  FSEL R65, R65, -INF , !P2 ;  /* 0xff80000041417808 */ /* 0x000fe40005000000 */
[C---:B------:R-:W-:Y:S02]  /*5ca0*/  ISETP.GT.AND P5, PT, R12.reuse, 0x59, P1 ;  /* 0x000000590c00780c */ /* 0x040fe40000fa4270 */
[C---:B------:R-:W-:Y:S02]  /*5cb0*/  ISETP.GT.AND P4, PT, R12.reuse, 0x60, P1 ;  /* 0x000000600c00780c */ /* 0x040fe40000f84270 */
[C---:B------:R-:W-:Y:S02]  /*5cc0*/  ISETP.GT.AND P6, PT, R12.reuse, 0x61, P1 ;  /* 0x000000610c00780c */ /* 0x040fe40000fc4270 */
[----:B------:R-:W-:Y:S02]  /*5cd0*/  ISETP.GT.AND P2, PT, R12, 0x68, P1 ;  /* 0x000000680c00780c */ /* 0x000fe40000f44270 */
[----:B------:R-:W-:-:S02]  /*5ce0*/  FSEL R77, R77, -INF , !P3 ;  /* 0xff8000004d4d7808 */ /* 0x000fc40005800000 */
[----:B------:R-:W-:Y:S02]  /*5cf0*/  PLOP3.LUT P3, PT, PT, PT, UP0, 0x40, 0x0 ;  /* 0x000000000000781c */ /* 0x000fe40003f6e808 */
[C---:B------:R-:W-:Y:S02]  /*5d00*/  ISETP.LT.OR P5, PT, R2.reuse, 0x5a, P5 ;  /* 0x0000005a0200780c */ /* 0x040fe40002fa1670 */
[C---:B------:R-:W-:Y:S02]  /*5d10*/  ISETP.LT.OR P4, PT, R2.reuse, 0x61, P4 ;  /* 0x000000610200780c */ /* 0x040fe40002781670 */
[C---:B------:R-:W-:Y:S02]  /*5d20*/  ISETP.LT.OR P6, PT, R2.reuse, 0x62, P6 ;  /* 0x000000620200780c */ /* 0x040fe400037c1670 */
[----:B------:R-:W-:Y:S02]  /*5d30*/  ISETP.LT.OR P2, PT, R2, 0x69, P2 ;  /* 0x000000690200780c */ /* 0x000fe40001741670 */
[----:B------:R-:W-:-:S02]  /*5d40*/  FSEL R69, R69, -INF , !P5 ;  /* 0xff80000045457808 */ /* 0x000fc40006800000 */
[----:B------:R-:W-:Y:S02]  /*5d50*/  FSEL R33, R72, -INF , !P4 ;  /* 0xff80000048217808 */ /* 0x000fe40006000000 */
[----:B------:R-:W-:Y:S02]  /*5d60*/  FSEL R73, R73, -INF , !P6 ;  /* 0xff80000049497808 */ /* 0x000fe40007000000 */
[----:B------:R-:W-:Y:S02]  /*5d70*/  FSEL R7, R76, -INF , !P2 ;  /* 0xff8000004c077808 */ /* 0x000fe40005000000 */
[C---:B------:R-:W-:Y:S02]  /*5d80*/  ISETP.GT.AND P5, PT, R12.reuse, 0x70, P1 ;  /* 0x000000700c00780c */ /* 0x040fe40000fa4270 */
[C---:B------:R-:W-:Y:S02]  /*5d90*/  ISETP.GT.AND P4, PT, R12.reuse, 0x71, P1 ;  /* 0x000000710c00780c */ /* 0x040fe40000f84270 */
[----:B------:R-:W-:-:S02]  /*5da0*/  ISETP.GT.AND P6, PT, R12, 0x78, P1 ;  /* 0x000000780c00780c */ /* 0x000fc40000fc4270 */
[----:B------:R-:W-:Y:S01]  /*5db0*/  ISETP.GT.AND P2, PT, R12, 0x79, P1 ;  /* 0x000000790c00780c */ /* 0x000fe20000f44270 */
[----:B------:R-:W-:Y:S01]  /*5dc0*/  IMAD.IADD R12, R152, 0x1, R161 ;  /* 0x00000001980c7824 */ /* 0x000fe200078e02a1 */
[C---:B------:R-:W-:Y:S02]  /*5dd0*/  ISETP.LT.OR P5, PT, R2.reuse, 0x71, P5 ;  /* 0x000000710200780c */ /* 0x040fe40002fa1670 */
[C---:B------:R-:W-:Y:S02]  /*5de0*/  ISETP.LT.OR P4, PT, R2.reuse, 0x72, P4 ;  /* 0x000000720200780c */ /* 0x040fe40002781670 */
[C---:B------:R-:W-:Y:S02]  /*5df0*/  ISETP.LT.OR P6, PT, R2.reuse, 0x79, P6 ;  /* 0x000000790200780c */ /* 0x040fe400037c1670 */
[----:B------:R-:W-:Y:S02]  /*5e00*/  ISETP.LT.OR P2, PT, R2, 0x7a, P2 ;  /* 0x0000007a0200780c */ /* 0x000fe40001741670 */
[----:B------:R-:W-:-:S02]  /*5e10*/  FSEL R45, R80, -INF , !P5 ;  /* 0xff800000502d7808 */ /* 0x000fc40006800000 */
[----:B------:R-:W-:Y:S02]  /*5e20*/  FSEL R81, R81, -INF , !P4 ;  /* 0xff80000051517808 */ /* 0x000fe40006000000 */
[----:B------:R-:W-:Y:S02]  /*5e30*/  FSEL R41, R84, -INF , !P6 ;  /* 0xff80000054297808 */ /* 0x000fe40007000000 */
[----:B------:R-:W-:Y:S01]  /*5e40*/  FSEL R85, R85, -INF , !P2 ;  /* 0xff80000055557808 */ /* 0x000fe20005000000 */
        /* <DEDUP_REMOVED lines=14> */
.L_x_1073:
[----:B------:R-:W-:-:S05]  /*5f30*/  IMAD.U32 R2, RZ, RZ, UR54 ;  /* 0x00000036ff027e24 */ /* 0x000fca000f8e00ff */
[----:B------:R-:W-:-:S13]  /*5f40*/  ISETP.NE.AND P2, PT, R2, 0x1, PT ;  /* 0x000000010200780c */ /* 0x000fda0003f45270 */
[----:B------:R-:W0:Y:S02]  /*5f50*/  @P2 LDC.64 R162, c[0x0][0x9e8] ;  /* 0x00027a00ffa22b82 */ /* 0x000e240000000a00 */
[----:B0-----:R-:W-:-:S05]  /*5f60*/  @P2 IMAD.HI.U32 R0, R161, R162, RZ ;  /* 0x000000a2a1002227 */ /* 0x001fca00078e00ff */
[----:B------:R-:W-:-:S07]  /*5f70*/  @P2 SHF.R.U32.HI R161, RZ, R163, R0 ;  /* 0x000000a3ffa12219 */ /* 0x000fce0000011600 */
.L_x_1074:
[----:B------:R-:W-:Y:S05]  /*5f80*/  BSYNC B0 ;  /* 0x0000000000007941 */ /* 0x000fea0003800000 */
.L_x_1072:
[----:B------:R-:W-:-:S04]  /*5f90*/  IMAD R161, R161, R2, -R20 ;  /* 0x00000002a1a17224 */ /* 0x000fc800078e0a14 */
[----:B------:R-:W-:-:S05]  /*5fa0*/  IMAD R161, R16, -0x2, R161 ;  /* 0xfffffffe10a17824 */ /* 0x000fca00078e02a1 */
[----:B------:R-:W-:Y:S02]  /*5fb0*/  VIADDMNMX R12, R161, R2, R12, PT ;  /* 0x00000002a10c7246 */ /* 0x000fe4000380010c */
[----:B------:R-:W-:-:S07]  /*5fc0*/  VIMNMX R14, R14, R161, !PT ;  /* 0x000000a10e0e7248 */ /* 0x000fce0007fe0100 */
.L_x_1071:
[----:B------:R-:W-:Y:S02]  /*5fd0*/  FMNMX.FTZ R0, R11, R8, !PT ;  /* 0x000000080b007209 */ /* 0x000fe40007810000 */
[C---:B------:R-:W-:Y:S02]  /*5fe0*/  ISETP.GT.AND P6, PT, R14.reuse, 0x1, P1 ;  /* 0x000000010e00780c */ /* 0x040fe40000fc4270 */
[----:B------:R-:W-:Y:S02]  /*5ff0*/  FMNMX.FTZ R0, R173, R0, !PT ;  /* 0x00000000ad007209 */ /* 0x000fe40007810000 */
[----:B------:R-:W-:Y:S02]  /*6000*/  ISETP.GT.AND P5, PT, R14, 0x10, P1 ;  /* 0x000000100e00780c */ /* 0x000fe40000fa4270 */
[----:B------:R-:W-:Y:S02]  /*6010*/  FMNMX.FTZ R0, R175, R0, !PT ;  /* 0x00000000af007209 */ /* 0x000fe40007810000 */
[----:B------:R-:W-:-:S02]  /*6020*/  ISETP.LT.OR P6, PT, R12, 0x2, P6 ;  /* 0x000000020c00780c */ /* 0x000fc400037c1670 */
[----:B------:R-:W-:Y:S02]  /*6030*/  FMNMX.FTZ R0, R13, R0, !PT ;  /* 0x000000000d007209 */ /* 0x000fe40007810000 */
[----:B------:R-:W-:Y:S02]  /*6040*/  ISETP.LT.OR P5, PT, R12, 0x11, P5 ;  /* 0x000000110c00780c */ /* 0x000fe40002fa1670 */
[----:B------:R-:W-:Y:S02]  /*6050*/  FMNMX.FTZ R0, R177, R0, !PT ;  /* 0x00000000b1007209 */ /* 0x000fe40007810000 */
[----:B------:R-:W-:Y:S02]  /*6060*/  FSEL R27, R27, -INF , !P6 ;  /* 0xff8000001b1b7808 */ /* 0x000fe40007000000 */
[----:B------:R-:W-:Y:S02]  /*6070*/  FMNMX.FTZ R0, R15, R0, !PT ;  /* 0x000000000f007209 */ /* 0x000fe40007810000 */
[----:B------:R-:W-:-:S02]  /*6080*/  FSEL R163, R34, -INF , !P5 ;  /* 0xff80000022a37808 */ /* 0x000fc40006800000 */
[----:B------:R-:W-:Y:S02]  /*6090*/  FMNMX.FTZ R0, R179, R0, !PT ;  /* 0x00000000b3007209 */ /* 0x000fe40007810000 */
[----:B------:R-:W-:Y:S02]  /*60a0*/  ISETP.GT.AND P5, PT, R14, 0x20, P1 ;  /* 0x000000200e00780c */ /* 0x000fe40000fa4270 */
[----:B------:R-:W-:Y:S02]  /*60b0*/  FMNMX.FTZ R0, R21, R0, !PT ;  /* 0x0000000015007209 */ /* 0x000fe40007810000 */
[----:B------:R-:W-:Y:S02]  /*60c0*/  ISETP.LT.OR P5, PT, R12, 0x21, P5 ;  /* 0x000000210c00780c */ /* 0x000fe40002fa1670 */
[----:B------:R-:W-:Y:S02]  /*60d0*/  FMNMX.FTZ R0, R171, R0, !PT ;  /* 0x00000000ab007209 */ /* 0x000fe40007810000 */
[----:B------:R-:W-:-:S02]  /*60e0*/  ISETP.GT.AND P3, PT, R14, 0x8, P1 ;  /* 0x000000080e00780c */ /* 0x000fc40000f64270 */
[----:B------:R-:W-:Y:S02]  /*60f0*/  FMNMX.FTZ R0, R167, R0, !PT ;  /* 0x00000000a7007209 */ /* 0x000fe40007810000 */
[----:B------:R-:W-:Y:S02]  /*6100*/  ISETP.GT.AND P4, PT, R14, 0x9, P1 ;  /* 0x000000090e00780c */ /* 0x000fe40000f84270 */
[----:B------:R-:W-:Y:S02]  /*6110*/  FMNMX.FTZ R0, R165, R0, !PT ;  /* 0x00000000a5007209 */ /* 0x000fe40007810000 */
[C---:B------:R-:W-:Y:S02]  /*6120*/  ISETP.LT.OR P3, PT, R12.reuse, 0x9, P3 ;  /* 0x000000090c00780c */ /* 0x040fe40001f61670 */
[----:B------:R-:W-:Y:S02]  /*6130*/  FMNMX.FTZ R0, R159, R0, !PT ;  /* 0x000000009f007209 */ /* 0x000fe40007810000 */
[----:B------:R-:W-:-:S02]  /*6140*/  ISETP.LT.OR P4, PT, R12, 0xa, P4 ;  /* 0x0000000a0c00780c */ /* 0x000fc40002781670 */
[----:B------:R-:W-:Y:S02]  /*6150*/  FMNMX.FTZ R0, R157, R0, !PT ;  /* 0x000000009d007209 */ /* 0x000fe40007810000 */
[----:B------:R-:W-:Y:S02]  /*6160*/  ISETP.GT.AND P2, PT, R14, 0x11, P1 ;  /* 0x000000110e00780c */ /* 0x000fe40000f44270 */
[----:B------:R-:W-:Y:S02]  /*6170*/  FMNMX.FTZ R0, R155, R0, !PT ;  /* 0x000000009b007209 */ /* 0x000fe40007810000 */
[----:B------:R-:W-:Y:S02]  /*6180*/  FSEL R31, R31, -INF , !P4 ;  /* 0xff8000001f1f7808 */ /* 0x000fe40006000000 */
        /* <DEDUP_REMOVED lines=15> */
[C---:B------:R-:W-:Y:S02]  /*6280*/  ISETP.GT.AND P4, PT, R14.reuse, 0x29, P1 ;  /* 0x000000290e00780c */ /* 0x040fe40000f84270 */
[----:B------:R-:W-:Y:S02]  /*6290*/  FMNMX.FTZ R0, R29, R0, !PT ;  /* 0x000000001d007209 */ /* 0x000fe40007810000 */
[----:B------:R-:W-:Y:S02]  /*62a0*/  FSEL R43, R43, -INF , !P2 ;  /* 0xff8000002b2b7808 */ /* 0x000fe40005000000 */
[----:B------:R-:W-:Y:S02]  /*62b0*/  FMNMX.FTZ R0, R69, R0, !PT ;  /* 0x0000000045007209 */ /* 0x000fe40007810000 */
[----:B------:R-:W-:-:S02]  /*62c0*/  ISETP.GT.AND P2, PT, R14, 0x30, P1 ;  /* 0x000000300e00780c */ /* 0x000fc40000f44270 */
[----:B------:R-:W-:Y:S02]  /*62d0*/  FMNMX.FTZ R0, R33, R0, !PT ;  /* 0x0000000021007209 */ /* 0x000fe40007810000 */
[C---:B------:R-:W-:Y:S02]  /*62e0*/  ISETP.LT.OR P4, PT, R12.reuse, 0x2a, P4 ;  /* 0x0000002a0c00780c */ /* 0x040fe40002781670 */
[----:B------:R-:W-:Y:S02]  /*62f0*/  FMNMX.FTZ R0, R73, R0, !PT ;  /* 0x0000000049007209 */ /* 0x000fe40007810000 */
[----:B------:R-:W-:Y:S02]  /*6300*/  ISETP.LT.OR P2, PT, R12, 0x31, P2 ;  /* 0x000000310c00780c */ /* 0x000fe40001741670 */
[----:B------:R-:W-:Y:S02]  /*6310*/  FMNMX.FTZ R0, R7, R0, !PT ;  /* 0x0000000007007209 */ /* 0x000fe40007810000 */
[----:B------:R-:W-:-:S02]  /*6320*/  FSEL R181, R50, -INF , !P2 ;  /* 0xff80000032b57808 */ /* 0x000fc40005000000 */
[----:B------:R-:W-:Y:S02]  /*6330*/  FMNMX.FTZ R0, R77, R0, !PT ;  /* 0x000000004d007209 */ /* 0x000fe40007810000 */
[----:B------:R-:W-:Y:S02]  /*6340*/  ISETP.GT.AND P2, PT, R14, 0x40, P1 ;  /* 0x000000400e00780c */ /* 0x000fe40000f44270 */
[----:B------:R-:W-:Y:S02]  /*6350*/  FMNMX.FTZ R0, R45, R0, !PT ;  /* 0x000000002d007209 */ /* 0x000fe40007810000 */
[----:B------:R-:W-:Y:S02]  /*6360*/  ISETP.LT.OR P2, PT, R12, 0x41, P2 ;  /* 0x000000410c00780c */ /* 0x000fe40001741670 */
[----:B------:R-:W-:Y:S02]  /*6370*/  FMNMX.FTZ R0, R81, R0, !PT ;  /* 0x0000000051007209 */ /* 0x000fe40007810000 */
[----:B------:R-:W-:-:S02]  /*6380*/  FSEL R193, R58, -INF , !P2 ;  /* 0xff8000003ac17808 */ /* 0x000fc40005000000 */
[----:B------:R-:W-:Y:S02]  /*6390*/  FMNMX.FTZ R0, R41, R0, !PT ;  /* 0x0000000029007209 */ /* 0x000fe40007810000 */
[----:B------:R-:W-:Y:S02]  /*63a0*/  ISETP.GT.AND P2, PT, R14, 0x50, P1 ;  /* 0x000000500e00780c */ /* 0x000fe40000f44270 */
[----:B------:R-:W-:Y:S02]  /*63b0*/  FMNMX.FTZ R20, R85, R0, !PT ;  /* 0x0000000055147209 */ /* 0x000fe40007810000 */
[----:B------:R-:W0:Y:S01]  /*63c0*/  LDC R0, c[0x0][0x988] ;  /* 0x00026200ff007b82 */ /* 0x000e220000000800 */
[----:B------:R-:W-:Y:S02]  /*63d0*/  ISETP.LT.OR P2, PT, R12, 0x51, P2 ;  /* 0x000000510c00780c */ /* 0x000fe40001741670 */
[----:B------:R-:W1:Y:S02]  /*63e0*/  SHFL.BFLY PT, R161, R20, 0x2, 0x1f ;  /* 0x0c401f0014a17f89 */ /* 0x000e6400000e0000 */
[----:B-1----:R-:W-:-:S05]  /*63f0*/  FMNMX.FTZ R161, R20, R161, !PT ;  /* 0x000000a114a17209 */ /* 0x002fca0007810000 */
[----:B------:R-:W1:Y:S02]  /*6400*/  SHFL.BFLY PT, R2, R161, 0x1, 0x1f ;  /* 0x0c201f00a1027f89 */ /* 0x000e6400000e0000 */
[----:B-1----:R-:W-:Y:S02]  /*6410*/  FMNMX.FTZ R2, R161, R2, !PT ;  /* 0x00000002a1027209 */ /* 0x002fe40007810000 */
[----:B------:R-:W-:Y:S02]  /*6420*/  FSEL R161, R30, -INF , !P3 ;  /* 0xff8000001ea17808 */ /* 0x000fe40005800000 */
[C---:B------:R-:W-:Y:S01]  /*6430*/  FSETP.NEU.FTZ.AND P6, PT, R2.reuse, -INF , PT ;  /* 0xff8000000200780b */ /* 0x040fe20003fdd000 */
[----:B0-----:R-:W-:Y:S01]  /*6440*/  FMUL.FTZ R20, R2, R0 ;  /* 0x0000000002147220 */ /* 0x001fe20000410000 */
[----:B------:R-:W-:-:S04]  /*6450*/  ISETP.GT.AND P3, PT, R14, 0x18, P1 ;  /* 0x000000180e00780c */ /* 0x000fc80000f64270 */
[----:B------:R-:W-:Y:S02]  /*6460*/  FSEL R20, R20, RZ, P6 ;  /* 0x000000ff14147208 */ /* 0x000fe40003000000 */
[----:B------:R-:W-:-:S03]  /*6470*/  ISETP.LT.OR P3, PT, R12, 0x19, P3 ;  /* 0x000000190c00780c */ /* 0x000fc60001f61670 */
[-CC-:B------:R-:W-:Y:S01]  /*6480*/  FFMA.FTZ R180, R173, R0.reuse, -R20.reuse ;  /* 0x00000000adb47223 */ /* 0x180fe20000010814 */
[----:B------:R-:W-:Y:S01]  /*6490*/  FSEL R173, R42, -INF , !P5 ;  /* 0xff8000002aad7808 */ /* 0x000fe20006800000 */
[-CC-:B------:R-:W-:Y:S01]  /*64a0*/  FFMA.FTZ R182, R175, R0.reuse, -R20.reuse ;  /* 0x00000000afb67223 */ /* 0x180fe20000010814 */
[----:B------:R-:W-:Y:S01]  /*64b0*/  ISETP.GT.AND P5, PT, R14, RZ, P1 ;  /* 0x000000ff0e00720c */ /* 0x000fe20000fa4270 */
[-CC-:B------:R-:W-:Y:S01]  /*64c0*/  FFMA.FTZ R176, R177, R0.reuse, -R20.reuse ;  /* 0x00000000b1b07223 */ /* 0x180fe20000010814 */
[----:B------:R-:W-:Y:S01]  /*64d0*/  FSEL R169, R38, -INF , !P3 ;  /* 0xff80000026a97808 */ /* 0x000fe20005800000 */
[-CC-:B------:R-:W-:Y:S01]  /*64e0*/  FFMA.FTZ R178, R179, R0.reuse, -R20.reuse ;  /* 0x00000000b3b27223 */ /* 0x180fe20000010814 */
[----:B------:R-:W-:Y:S01]  /*64f0*/  ISETP.LT.OR P5, PT, R12, 0x1, P5 ;  /* 0x000000010c00780c */ /* 0x000fe20002fa1670 */
[-CC-:B------:R-:W-:Y:S01]  /*6500*/  FFMA.FTZ R172, R171, R0.reuse, -R20.reuse ;  /* 0x00000000abac7223 */ /* 0x180fe20000010814 */
[----:B------:R-:W-:Y:S01]  /*6510*/  ISETP.GT.AND P3, PT, R14, 0x28, P1 ;  /* 0x000000280e00780c */ /* 0x000fe20000f64270 */
[-CC-:B------:R-:W-:Y:S01]  /*6520*/  FFMA.FTZ R174, R165, R0.reuse, -R20.reuse ;  /* 0x00000000a5ae7223 */ /* 0x180fe20000010814 */
[----:B------:R-:W-:Y:S01]  /*6530*/  FSEL R26, R26, -INF , !P5 ;  /* 0xff8000001a1a7808 */ /* 0x000fe20006800000 */
[-CC-:B------:R-:W-:Y:S01]  /*6540*/  FFMA.FTZ R168, R157, R0.reuse, -R20.reuse ;  /* 0x000000009da87223 */ /* 0x180fe20000010814 */
[----:B------:R-:W-:Y:S01]  /*6550*/  ISETP.LT.OR P3, PT, R12, 0x29, P3 ;  /* 0x000000290c00780c */ /* 0x000fe20001f61670 */
[-CC-:B------:R-:W-:Y:S01]  /*6560*/  FFMA.FTZ R170, R153, R0.reuse, -R20.reuse ;  /* 0x0000000099aa7223 */ /* 0x180fe20000010814 */
[----:B------:R-:W-:Y:S01]  /*6570*/  FMNMX.FTZ R24, R26, R9, !PT ;  /* 0x000000091a187209 */ /* 0x000fe20007810000 */
[-CC-:B------:R-:W-:Y:S01]  /*6580*/  FFMA.FTZ R164, R49, R0.reuse, -R20.reuse ;  /* 0x0000000031a47223 */ /* 0x180fe20000010814 */
[----:B------:R-:W-:Y:S01]  /*6590*/  FSEL R175, R46, -INF , !P3 ;  /* 0xff8000002eaf7808 */ /* 0x000fe20005800000 */
[--C-:B------:R-:W-:Y:S01]  /*65a0*/  FFMA.FTZ R49, R57, R0, -R20.reuse ;  /* 0x0000000039317223 */ /* 0x100fe20000010814 */
[----:B------:R-:W-:Y:S01]  /*65b0*/  FMNMX.FTZ R24, R27, R24, !PT ;  /* 0x000000181b187209 */ /* 0x000fe20007810000 */
[-CC-:B------:R-:W-:Y:S01]  /*65c0*/  FFMA.FTZ R166, R37, R0.reuse, -R20.reuse ;  /* 0x0000000025a67223 */ /* 0x180fe20000010814 */
[C---:B------:R-:W-:Y:S01]  /*65d0*/  ISETP.GT.AND P3, PT, R14.reuse, 0x31, P1 ;  /* 0x000000310e00780c */ /* 0x040fe20000f64270 */
[--C-:B------:R-:W-:Y:S01]  /*65e0*/  FFMA.FTZ R37, R61, R0, -R20.reuse ;  /* 0x000000003d257223 */ /* 0x100fe20000010814 */
[----:B------:R-:W-:Y:S01]  /*65f0*/  FMNMX.FTZ R24, R161, R24, !PT ;  /* 0x00000018a1187209 */ /* 0x000fe20007810000 */
[-CC-:B------:R-:W-:Y:S01]  /*6600*/  FFMA.FTZ R158, R7, R0.reuse, -R20.reuse ;  /* 0x00000000079e7223 */ /* 0x180fe20000010814 */
[----:B------:R-:W-:Y:S01]  /*6610*/  FSEL R177, R47, -INF , !P4 ;  /* 0xff8000002fb17808 */ /* 0x000fe20006000000 */
[--C-:B------:R-:W-:Y:S01]  /*6620*/  FFMA.FTZ R47, R167, R0, -R20.reuse ;  /* 0x00000000a72f7223 */ /* 0x100fe20000010814 */
[----:B------:R-:W-:Y:S01]  /*6630*/  FMNMX.FTZ R24, R31, R24, !PT ;  /* 0x000000181f187209 */ /* 0x000fe20007810000 */
[-CC-:B------:R-:W-:Y:S01]  /*6640*/  FFMA.FTZ R160, R25, R0.reuse, -R20.reuse ;  /* 0x0000000019a07223 */ /* 0x180fe20000010814 */
[----:B------:R-:W-:Y:S01]  /*6650*/  ISETP.GT.AND P5, PT, R14, 0x38, P1 ;  /* 0x000000380e00780c */ /* 0x000fe20000fa4270 */
[--C-:B------:R-:W-:Y:S01]  /*6660*/  FFMA.FTZ R25, R65, R0, -R20.reuse ;  /* 0x0000000041197223 */ /* 0x100fe20000010814 */
[----:B------:R-:W-:Y:S01]  /*6670*/  FMNMX.FTZ R24, R163, R24, !PT ;  /* 0x00000018a3187209 */ /* 0x000fe20007810000 */
[-CC-:B------:R-:W-:Y:S01]  /*6680*/  FFMA.FTZ R11, R11, R0.reuse, -R20.reuse ;  /* 0x000000000b0b7223 */ /* 0x180fe20000010814 */
[----:B------:R-:W-:Y:S01]  /*6690*/  ISETP.LT.OR P3, PT, R12, 0x32, P3 ;  /* 0x000000320c00780c */ /* 0x000fe20001f61670 */
[--C-:B------:R-:W-:Y:S01]  /*66a0*/  FFMA.FTZ R162, R29, R0, -R20.reuse ;  /* 0x000000001da27223 */ /* 0x100fe20000010814 */
[----:B------:R-:W-:Y:S01]  /*66b0*/  FMNMX.FTZ R24, R35, R24, !PT ;  /* 0x0000001823187209 */ /* 0x000fe20007810000 */
[--C-:B------:R-:W-:Y:S01]  /*66c0*/  FFMA.FTZ R156, R33, R0, -R20.reuse ;  /* 0x00000000219c7223 */ /* 0x100fe20000010814 */
[----:B------:R-:W-:Y:S01]  /*66d0*/  ISETP.GT.AND P4, PT, R14, 0x39, P1 ;  /* 0x000000390e00780c */ /* 0x000fe20000f84270 */
[----:B------:R-:W-:Y:S01]  /*66e0*/  MUFU.EX2 R11, R11 ;  /* 0x0000000b000b7308 */ /* 0x000fe20000000800 */
[----:B------:R-:W-:Y:S01]  /*66f0*/  FMNMX.FTZ R24, R169, R24, !PT ;  /* 0x00000018a9187209 */ /* 0x000fe20007810000 */
[-CC-:B------:R-:W-:Y:S01]  /*6700*/  FFMA.FTZ R152, R45, R0.reuse, -R20.reuse ;  /* 0x000000002d987223 */ /* 0x180fe20000010814 */
[----:B------:R-:W-:Y:S01]  /*6710*/  ISETP.LT.OR P5, PT, R12, 0x39, P5 ;  /* 0x000000390c00780c */ /* 0x000fe20002fa1670 */
[--C-:B------:R-:W-:Y:S01]  /*6720*/  FFMA.FTZ R154, R41, R0, -R20.reuse ;  /* 0x00000000299a7223 */ /* 0x100fe20000010814 */
[----:B------:R-:W-:Y:S01]  /*6730*/  FMNMX.FTZ R24, R39, R24, !PT ;  /* 0x0000001827187209 */ /* 0x000fe20007810000 */
[-CC-:B------:R-:W-:Y:S01]  /*6740*/  FFMA.FTZ R13, R13, R0.reuse, -R20.reuse ;  /* 0x000000000d0d7223 */ /* 0x180fe20000010814 */
[----:B------:R-:W-:Y:S01]  /*6750*/  FSEL R51, R51, -INF , !P3 ;  /* 0xff80000033337808 */ /* 0x000fe20005800000 */
[--C-:B------:R-:W-:Y:S01]  /*6760*/  FFMA.FTZ R15, R15, R0, -R20.reuse ;  /* 0x000000000f0f7223 */ /* 0x100fe20000010814 */
[----:B------:R-:W-:Y:S01]  /*6770*/  FMNMX.FTZ R24, R173, R24, !PT ;  /* 0x00000018ad187209 */ /* 0x000fe20007810000 */
[-CC-:B------:R-:W-:Y:S01]  /*6780*/  FFMA.FTZ R21, R21, R0.reuse, -R20.reuse ;  /* 0x0000000015157223 */ /* 0x180fe20000010814 */
[----:B------:R-:W-:Y:S01]  /*6790*/  FSEL R179, R54, -INF , !P5 ;  /* 0xff80000036b37808 */ /* 0x000fe20006800000 */
[--C-:B------:R-:W-:Y:S01]  /*67a0*/  FFMA.FTZ R53, R53, R0, -R20.reuse ;  /* 0x0000000035357223 */ /* 0x100fe20000010814 */
[----:B------:R-:W-:Y:S01]  /*67b0*/  FMNMX.FTZ R24, R43, R24, !PT ;  /* 0x000000182b187209 */ /* 0x000fe20007810000 */
[-CC-:B------:R-:W-:Y:S01]  /*67c0*/  FFMA.FTZ R29, R69, R0.reuse, -R20.reuse ;  /* 0x00000000451d7223 */ /* 0x180fe20000010814 */
[----:B------:R-:W-:Y:S01]  /*67d0*/  ISETP.LT.OR P4, PT, R12, 0x3a, P4 ;  /* 0x0000003a0c00780c */ /* 0x000fe20002781670 */
[--C-:B------:R-:W-:Y:S01]  /*67e0*/  FFMA.FTZ R33, R73, R0, -R20.reuse ;  /* 0x0000000049217223 */ /* 0x100fe20000010814 */
[----:B------:R-:W-:Y:S01]  /*67f0*/  FMNMX.FTZ R24, R175, R24, !PT ;  /* 0x00000018af187209 */ /* 0x000fe20007810000 */
[-CC-:B------:R-:W-:Y:S01]  /*6800*/  FFMA.FTZ R45, R81, R0.reuse, -R20.reuse ;  /* 0x00000000512d7223 */ /* 0x180fe20000010814 */
[----:B------:R-:W-:Y:S01]  /*6810*/  ISETP.GT.AND P3, PT, R14, 0x41, P1 ;  /* 0x000000410e00780c */ /* 0x000fe20000f64270 */
[--C-:B------:R-:W-:Y:S01]  /*6820*/  FFMA.FTZ R41, R85, R0, -R20.reuse ;  /* 0x0000000055297223 */ /* 0x100fe20000010814 */
[----:B------:R-:W-:Y:S01]  /*6830*/  FMNMX.FTZ R24, R177, R24, !PT ;  /* 0x00000018b1187209 */ /* 0x000fe20007810000 */
[----:B------:R-:W-:Y:S01]  /*6840*/  MUFU.EX2 R180, R180 ;  /* 0x000000b400b47308 */ /* 0x000fe20000000800 */
[----:B------:R-:W-:Y:S01]  /*6850*/  FSEL R183, R55, -INF , !P4 ;  /* 0xff80000037b77808 */ /* 0x000fe20006000000 */
[----:B------:R-:W-:Y:S01]  /*6860*/  FFMA.FTZ R55, R159, R0, -R20 ;  /* 0x000000009f377223 */ /* 0x000fe20000010814 */
[----:B------:R-:W-:-:S02]  /*6870*/  FMNMX.FTZ R24, R181, R24, !PT ;  /* 0x00000018b5187209 */ /* 0x000fc40007810000 */
[----:B------:R-:W-:Y:S02]  /*6880*/  ISETP.GT.AND P5, PT, R14, 0x48, P1 ;  /* 0x000000480e00780c */ /* 0x000fe40000fa4270 */
[----:B------:R-:W-:Y:S01]  /*6890*/  FMNMX.FTZ R24, R51, R24, !PT ;  /* 0x0000001833187209 */ /* 0x000fe20007810000 */
[----:B------:R-:W-:Y:S01]  /*68a0*/  MUFU.EX2 R182, R182 ;  /* 0x000000b600b67308 */ /* 0x000fe20000000800 */
[----:B------:R-:W-:Y:S02]  /*68b0*/  ISETP.LT.OR P3, PT, R12, 0x42, P3 ;  /* 0x000000420c00780c */ /* 0x000fe40001f61670 */
[----:B------:R-:W-:Y:S02]  /*68c0*/  FMNMX.FTZ R24, R179, R24, !PT ;  /* 0x00000018b3187209 */ /* 0x000fe40007810000 */
[----:B------:R-:W-:Y:S02]  /*68d0*/  ISETP.GT.AND P4, PT, R14, 0x49, P1 ;  /* 0x000000490e00780c */ /* 0x000fe40000f84270 */
[----:B------:R-:W-:Y:S01]  /*68e0*/  FMNMX.FTZ R24, R183, R24, !PT ;  /* 0x00000018b7187209 */ /* 0x000fe20007810000 */
[----:B------:R-:W-:Y:S01]  /*68f0*/  MUFU.EX2 R13, R13 ;  /* 0x0000000d000d7308 */ /* 0x000fe20000000800 */
[----:B------:R-:W-:-:S02]  /*6900*/  ISETP.LT.OR P5, PT, R12, 0x49, P5 ;  /* 0x000000490c00780c */ /* 0x000fc40002fa1670 */
[----:B------:R-:W-:Y:S01]  /*6910*/  FSEL R171, R59, -INF , !P3 ;  /* 0xff8000003bab7808 */ /* 0x000fe20005800000 */
[----:B------:R-:W-:Y:S01]  /*6920*/  FFMA.FTZ R59, R155, R0, -R20 ;  /* 0x000000009b3b7223 */ /* 0x000fe20000010814 */
[----:B------:R-:W-:Y:S02]  /*6930*/  FMNMX.FTZ R24, R193, R24, !PT ;  /* 0x00000018c1187209 */ /* 0x000fe40007810000 */
[----:B------:R-:W-:Y:S01]  /*6940*/  FSEL R167, R62, -INF , !P5 ;  /* 0xff8000003ea77808 */ /* 0x000fe20006800000 */
[----:B------:R-:W-:Y:S01]  /*6950*/  MUFU.EX2 R176, R176 ;  /* 0x000000b000b07308 */ /* 0x000fe20000000800 */
[----:B------:R-:W-:Y:S02]  /*6960*/  ISETP.LT.OR P4, PT, R12, 0x4a, P4 ;  /* 0x0000004a0c00780c */ /* 0x000fe40002781670 */
[----:B------:R-:W-:Y:S02]  /*6970*/  FMNMX.FTZ R24, R171, R24, !PT ;  /* 0x00000018ab187209 */ /* 0x000fe40007810000 */
[----:B------:R-:W-:-:S02]  /*6980*/  ISETP.GT.AND P3, PT, R14, 0x51, P1 ;  /* 0x000000510e00780c */ /* 0x000fc40000f64270 */
[----:B------:R-:W-:Y:S01]  /*6990*/  FSEL R63, R63, -INF , !P4 ;  /* 0xff8000003f3f7808 */ /* 0x000fe20006000000 */
[----:B------:R-:W-:Y:S01]  /*69a0*/  MUFU.EX2 R15, R15 ;  /* 0x0000000f000f7308 */ /* 0x000fe20000000800 */
[----:B------:R-:W-:Y:S02]  /*69b0*/  FMNMX.FTZ R24, R167, R24, !PT ;  /* 0x00000018a7187209 */ /* 0x000fe40007810000 */
[----:B------:R-:W-:Y:S02]  /*69c0*/  ISETP.GT.AND P5, PT, R14, 0x58, P1 ;  /* 0x000000580e00780c */ /* 0x000fe40000fa4270 */
[----:B------:R-:W-:Y:S02]  /*69d0*/  FSEL R165, R66, -INF , !P2 ;  /* 0xff80000042a57808 */ /* 0x000fe40005000000 */
[----:B------:R-:W-:Y:S01]  /*69e0*/  ISETP.LT.OR P3, PT, R12, 0x52, P3 ;  /* 0x000000520c00780c */ /* 0x000fe20001f61670 */
[----:B------:R-:W-:Y:S01]  /*69f0*/  MUFU.EX2 R178, R178 ;  /* 0x000000b200b27308 */ /* 0x000fe20000000800 */
[----:B------:R-:W-:-:S02]  /*6a00*/  FMNMX.FTZ R24, R63, R24, !PT ;  /* 0x000000183f187209 */ /* 0x000fc40007810000 */
[----:B------:R-:W-:Y:S02]  /*6a10*/  ISETP.GT.AND P4, PT, R14, 0x59, P1 ;  /* 0x000000590e00780c */ /* 0x000fe40000f84270 */
[----:B------:R-:W-:Y:S02]  /*6a20*/  ISETP.LT.OR P5, PT, R12, 0x59, P5 ;  /* 0x000000590c00780c */ /* 0x000fe40002fa1670 */
[----:B------:R-:W-:Y:S01]  /*6a30*/  FSEL R67, R67, -INF , !P3 ;  /* 0xff80000043437808 */ /* 0x000fe20005800000 */
[----:B------:R-:W-:Y:S01]  /*6a40*/  MUFU.EX2 R21, R21 ;  /* 0x0000001500157308 */ /* 0x000fe20000000800 */
[----:B------:R-:W-:Y:S02]  /*6a50*/  FMNMX.FTZ R24, R165, R24, !PT ;  /* 0x00000018a5187209 */ /* 0x000fe40007810000 */
[----:B------:R-:W-:Y:S02]  /*6a60*/  ISETP.GT.AND P2, PT, R14, 0x60, P1 ;  /* 0x000000600e00780c */ /* 0x000fe40000f44270 */
[----:B------:R-:W-:-:S02]  /*6a70*/  FSEL R157, R70, -INF , !P5 ;  /* 0xff800000469d7808 */ /* 0x000fc40006800000 */
[----:B------:R-:W-:Y:S01]  /*6a80*/  ISETP.LT.OR P4, PT, R12, 0x5a, P4 ;  /* 0x0000005a0c00780c */ /* 0x000fe20002781670 */
[----:B------:R-:W-:Y:S01]  /*6a90*/  MUFU.EX2 R172, R172 ;  /* 0x000000ac00ac7308 */ /* 0x000fe20000000800 */
[----:B------:R-:W-:Y:S02]  /*6aa0*/  FMNMX.FTZ R24, R67, R24, !PT ;  /* 0x0000001843187209 */ /* 0x000fe40007810000 */
[----:B------:R-:W-:Y:S02]  /*6ab0*/  ISETP.GT.AND P3, PT, R14, 0x61, P1 ;  /* 0x000000610e00780c */ /* 0x000fe40000f64270 */
[----:B------:R-:W-:Y:S02]  /*6ac0*/  ISETP.LT.OR P2, PT, R12, 0x61, P2 ;  /* 0x000000610c00780c */ /* 0x000fe40001741670 */
[----:B------:R-:W-:Y:S01]  /*6ad0*/  FSEL R71, R71, -INF , !P4 ;  /* 0xff80000047477808 */ /* 0x000fe20006000000 */
[----:B------:R-:W-:Y:S01]  /*6ae0*/  MUFU.EX2 R47, R47 ;  /* 0x0000002f002f7308 */ /* 0x000fe20000000800 */
[----:B------:R-:W-:-:S02]  /*6af0*/  FMNMX.FTZ R24, R157, R24, !PT ;  /* 0x000000189d187209 */ /* 0x000fc40007810000 */
[----:B------:R-:W-:Y:S02]  /*6b00*/  ISETP.GT.AND P5, PT, R14, 0x68, P1 ;  /* 0x000000680e00780c */ /* 0x000fe40000fa4270 */
[----:B------:R-:W-:Y:S02]  /*6b10*/  FSEL R155, R74, -INF , !P2 ;  /* 0xff8000004a9b7808 */ /* 0x000fe40005000000 */
[----:B------:R-:W-:Y:S01]  /*6b20*/  ISETP.LT.OR P3, PT, R12, 0x62, P3 ;  /* 0x000000620c00780c */ /* 0x000fe20001f61670 */
[----:B------:R-:W-:Y:S01]  /*6b30*/  MUFU.EX2 R174, R174 ;  /* 0x000000ae00ae7308 */ /* 0x000fe20000000800 */
[----:B------:R-:W-:Y:S02]  /*6b40*/  FMNMX.FTZ R24, R71, R24, !PT ;  /* 0x0000001847187209 */ /* 0x000fe40007810000 */
[----:B------:R-:W-:Y:S02]  /*6b50*/  ISETP.GT.AND P4, PT, R14, 0x69, P1 ;  /* 0x000000690e00780c */ /* 0x000fe40000f84270 */
[----:B------:R-:W-:-:S02]  /*6b60*/  ISETP.LT.OR P5, PT, R12, 0x69, P5 ;  /* 0x000000690c00780c */ /* 0x000fc40002fa1670 */
        /* <DEDUP_REMOVED lines=19> */
[----:B------:R-:W-:Y:S02]  /*6ca0*/  ISETP.LT.OR P5, PT, R12, 0x79, P5 ;  /* 0x000000790c00780c */ /* 0x000fe40002fa1670 */
[----:B------:R-:W-:Y:S01]  /*6cb0*/  FSEL R83, R83, -INF , !P3 ;  /* 0xff80000053537808 */ /* 0x000fe20005800000 */
[----:B------:R-:W-:Y:S01]  /*6cc0*/  MUFU.EX2 R53, R53 ;  /* 0x0000003500357308 */ /* 0x000fe20000000800 */
[----:B------:R-:W-:-:S02]  /*6cd0*/  FMNMX.FTZ R24, R159, R24, !PT ;  /* 0x000000189f187209 */ /* 0x000fc40007810000 */
[----:B------:R-:W-:Y:S02]  /*6ce0*/  ISETP.LT.OR P1, PT, R12, 0x7a, P1 ;  /* 0x0000007a0c00780c */ /* 0x000fe40000f21670 */
[----:B------:R-:W-:Y:S02]  /*6cf0*/  FSEL R195, R86, -INF , !P5 ;  /* 0xff80000056c37808 */ /* 0x000fe40006800000 */
[----:B------:R-:W-:Y:S01]  /*6d00*/  FMNMX.FTZ R24, R83, R24, !PT ;  /* 0x0000001853187209 */ /* 0x000fe20007810000 */
[----:B------:R-:W-:Y:S01]  /*6d10*/  MUFU.EX2 R164, R164 ;  /* 0x000000a400a47308 */ /* 0x000fe20000000800 */
[----:B------:R-:W-:Y:S02]  /*6d20*/  FSEL R87, R87, -INF , !P1 ;  /* 0xff80000057577808 */ /* 0x000fe40004800000 */
[----:B------:R-:W-:Y:S02]  /*6d30*/  FMNMX.FTZ R24, R195, R24, !PT ;  /* 0x00000018c3187209 */ /* 0x000fe40007810000 */
[----:B------:R-:W-:-:S02]  /*6d40*/  FSEL R65, R2, RZ, P6 ;  /* 0x000000ff02417208 */ /* 0x000fc40003000000 */
[----:B------:R-:W-:Y:S01]  /*6d50*/  FMNMX.FTZ R24, R87, R24, !PT ;  /* 0x0000001857187209 */ /* 0x000fe20007810000 */
[----:B------:R-:W-:Y:S02]  /*6d60*/  MUFU.EX2 R49, R49 ;  /* 0x0000003100317308 */ /* 0x000fe40000000800 */
[----:B------:R-:W-:Y:S02]  /*6d70*/  FADD.FTZ R65, -R65, R8 ;  /* 0x0000000841417221 */ /* 0x000fe40000010100 */
[----:B------:R-:W0:Y:S02]  /*6d80*/  SHFL.BFLY PT, R57, R24, 0x2, 0x1f ;  /* 0x0c401f0018397f89 */ /* 0x000e2400000e0000 */
[-C--:B------:R-:W-:Y:S02]  /*6d90*/  FMUL.FTZ R8, R65, R0.reuse ;  /* 0x0000000041087220 */ /* 0x080fe40000410000 */
[----:B------:R-:W-:Y:S08]  /*6da0*/  MUFU.EX2 R166, R166 ;  /* 0x000000a600a67308 */ /* 0x000ff00000000800 */
[----:B------:R-:W1:Y:S08]  /*6db0*/  MUFU.EX2 R8, R8 ;  /* 0x0000000800087308 */ /* 0x000e700000000800 */
[----:B------:R-:W-:Y:S01]  /*6dc0*/  MUFU.EX2 R37, R37 ;  /* 0x0000002500257308 */ /* 0x000fe20000000800 */
[----:B0-----:R-:W-:Y:S01]  /*6dd0*/  FMNMX.FTZ R12, R24, R57, !PT ;  /* 0x00000039180c7209 */ /* 0x001fe20007810000 */
[----:B------:R-:W-:-:S06]  /*6de0*/  FFMA.FTZ R57, R77, R0, -R20 ;  /* 0x000000004d397223 */ /* 0x000fcc0000010814 */
[----:B------:R-:W-:Y:S01]  /*6df0*/  MUFU.EX2 R160, R160 ;  /* 0x000000a000a07308 */ /* 0x000fe20000000800 */
[----:B------:R-:W0:Y:S07]  /*6e00*/  SHFL.BFLY PT, R61, R12, 0x1, 0x1f ;  /* 0x0c201f000c3d7f89 */ /* 0x000e2e00000e0000 */
[----:B------:R-:W-:Y:S08]  /*6e10*/  MUFU.EX2 R25, R25 ;  /* 0x0000001900197308 */ /* 0x000ff00000000800 */
[----:B------:R-:W-:Y:S08]  /*6e20*/  MUFU.EX2 R162, R162 ;  /* 0x000000a200a27308 */ /* 0x000ff00000000800 */
[----:B------:R-:W-:Y:S01]  /*6e30*/  MUFU.EX2 R29, R29 ;  /* 0x0000001d001d7308 */ /* 0x000fe20000000800 */
[----:B0-----:R-:W-:Y:S01]  /*6e40*/  FMNMX.FTZ R7, R12, R61, !PT ;  /* 0x0000003d0c077209 */ /* 0x001fe20007810000 */
[----:B-1----:R-:W-:-:S03]  /*6e50*/  FFMA.FTZ R61, R8, R4, R11 ;  /* 0x00000004083d7223 */ /* 0x002fc6000001000b */
[C---:B------:R-:W-:Y:S01]  /*6e60*/  FSETP.NEU.FTZ.AND P1, PT, R7.reuse, -INF , PT ;  /* 0xff8000000700780b */ /* 0x040fe20003f3d000 */
[C---:B------:R-:W-:Y:S01]  /*6e70*/  FMUL.FTZ R12, R7.reuse, R0 ;  /* 0x00000000070c7220 */ /* 0x040fe20000410000 */
[----:B------:R-:W-:Y:S01]  /*6e80*/  FADD.FTZ R61, R180, R61 ;  /* 0x0000003db43d7221 */ /* 0x000fe20000010000 */
[----:B------:R-:W-:Y:S01]  /*6e90*/  MUFU.EX2 R156, R156 ;  /* 0x0000009c009c7308 */ /* 0x000fe20000000800 */
[----:B------:R-:W-:Y:S02]  /*6ea0*/  FSEL R34, R7, RZ, P1 ;  /* 0x000000ff07227208 */ /* 0x000fe40000800000 */
[----:B------:R-:W-:-:S03]  /*6eb0*/  FSEL R12, R12, RZ, P1 ;  /* 0x000000ff0c0c7208 */ /* 0x000fc60000800000 */
[----:B------:R-:W-:Y:S02]  /*6ec0*/  FADD.FTZ R9, -R34, R9 ;  /* 0x0000000922097221 */ /* 0x000fe40000010100 */
[-CC-:B------:R-:W-:Y:S01]  /*6ed0*/  FFMA.FTZ R14, R26, R0.reuse, -R12.reuse ;  /* 0x000000001a0e7223 */ /* 0x180fe2000001080c */
[-CC-:B------:R-:W-:Y:S01]  /*6ee0*/  FFMA.FTZ R27, R27, R0.reuse, -R12.reuse ;  /* 0x000000001b1b7223 */ /* 0x180fe2000001080c */
[-C--:B------:R-:W-:Y:S01]  /*6ef0*/  FMUL.FTZ R9, R9, R0.reuse ;  /* 0x0000000009097220 */ /* 0x080fe20000410000 */
        /* <DEDUP_REMOVED lines=26> */
[-C--:B------:R-:W-:Y:S01]  /*70a0*/  FFMA.FTZ R79, R79, R0.reuse, -R12 ;  /* 0x000000004f4f7223 */ /* 0x080fe2000001080c */
[----:B------:R-:W2:Y:S01]  /*70b0*/  MUFU.EX2 R20, R20 ;  /* 0x0000001400147308 */ /* 0x000ea20000000800 */
[----:B0-----:R-:W-:Y:S01]  /*70c0*/  FFMA.FTZ R4, R9, R3, R14 ;  /* 0x0000000309047223 */ /* 0x001fe2000001000e */
[-CC-:B------:R-:W-:Y:S01]  /*70d0*/  FFMA.FTZ R159, R159, R0.reuse, -R12.reuse ;  /* 0x000000009f9f7223 */ /* 0x180fe2000001080c */
[-CC-:B------:R-:W-:Y:S01]  /*70e0*/  FFMA.FTZ R83, R83, R0.reuse, -R12.reuse ;  /* 0x0000000053537223 */ /* 0x180fe2000001080c */
[----:B------:R-:W-:-:S04]  /*70f0*/  FFMA.FTZ R195, R195, R0, -R12 ;  /* 0x00000000c3c37223 */ /* 0x000fc8000001080c */
[----:B------:R-:W0:Y:S01]  /*7100*/  MUFU.EX2 R31, R31 ;  /* 0x0000001f001f7308 */ /* 0x000e220000000800 */
[----:B-1----:R-:W-:Y:S01]  /*7110*/  FADD.FTZ R3, R27, R4 ;  /* 0x000000041b037221 */ /* 0x002fe20000010000 */
[----:B------:R-:W-:-:S06]  /*7120*/  FADD.FTZ R4, R182, R61 ;  /* 0x0000003db6047221 */ /* 0x000fcc0000010000 */
[----:B------:R-:W1:Y:S01]  /*7130*/  MUFU.EX2 R24, R24 ;  /* 0x0000001800187308 */ /* 0x000e620000000800 */
[----:B--2---:R-:W-:Y:S01]  /*7140*/  FADD.FTZ R40, R20, R3 ;  /* 0x0000000314287221 */ /* 0x004fe20000010000 */
[----:B------:R-:W-:-:S04]  /*7150*/  FADD.FTZ R3, R13, R4 ;  /* 0x000000040d037221 */ /* 0x000fc80000010000 */
[----:B------:R-:W-:Y:S02]  /*7160*/  FADD.FTZ R4, R176, R3 ;  /* 0x00000003b0047221 */ /* 0x000fe40000010000 */
[----:B------:R-:W2:Y:S01]  /*7170*/  MUFU.EX2 R35, R35 ;  /* 0x0000002300237308 */ /* 0x000ea20000000800 */
[----:B0-----:R-:W-:Y:S01]  /*7180*/  FADD.FTZ R61, R31, R40 ;  /* 0x000000281f3d7221 */ /* 0x001fe20000010000 */
[----:B------:R-:W-:-:S04]  /*7190*/  FADD.FTZ R3, R15, R4 ;  /* 0x000000040f037221 */ /* 0x000fc80000010000 */
[----:B------:R-:W-:Y:S02]  /*71a0*/  FADD.FTZ R4, R178, R3 ;  /* 0x00000003b2047221 */ /* 0x000fe40000010000 */
[----:B------:R-:W0:Y:S01]  /*71b0*/  MUFU.EX2 R26, R26 ;  /* 0x0000001a001a7308 */ /* 0x000e220000000800 */
[----:B-1----:R-:W-:Y:S01]  /*71c0*/  FADD.FTZ R40, R24, R61 ;  /* 0x0000003d18287221 */ /* 0x002fe20000010000 */
[----:B------:R-:W-:-:S04]  /*71d0*/  FADD.FTZ R3, R21, R4 ;  /* 0x0000000415037221 */ /* 0x000fc80000010000 */
[----:B------:R-:W-:Y:S02]  /*71e0*/  FADD.FTZ R4, R172, R3 ;  /* 0x00000003ac047221 */ /* 0x000fe40000010000 */
[----:B------:R-:W1:Y:S01]  /*71f0*/  MUFU.EX2 R39, R39 ;  /* 0x0000002700277308 */ /* 0x000e620000000800 */
[----:B--2---:R-:W-:Y:S01]  /*7200*/  FADD.FTZ R61, R35, R40 ;  /* 0x00000028233d7221 */ /* 0x004fe20000010000 */
[----:B------:R-:W-:-:S06]  /*7210*/  FFMA.FTZ R40, R67, R0, -R12 ;  /* 0x0000000043287223 */ /* 0x000fcc000001080c */
        /* <DEDUP_REMOVED lines=10> */
[----:B------:R-:W-:Y:S01]  /*72c0*/  FADD.FTZ R61, R59, R44 ;  /* 0x0000002c3b3d7221 */ /* 0x000fe20000010000 */
[-CC-:B------:R-:W-:Y:S01]  /*72d0*/  FFMA.FTZ R42, R71, R0.reuse, -R12.reuse ;  /* 0x00000000472a7223 */ /* 0x180fe2000001080c */
[----:B------:R-:W-:-:S04]  /*72e0*/  FFMA.FTZ R12, R87, R0, -R12 ;  /* 0x00000000570c7223 */ /* 0x000fc8000001080c */
        /* <DEDUP_REMOVED lines=8> */
[----:B------:R-:W-:-:S06]  /*7370*/  FADD.FTZ R4, R170, R61 ;  /* 0x0000003daa047221 */ /* 0x000fcc0000010000 */
[----:B------:R-:W0:Y:S01]  /*7380*/  MUFU.EX2 R43, R43 ;  /* 0x0000002b002b7308 */ /* 0x000e220000000800 */
[----:B-1----:R-:W-:-:S07]  /*7390*/  FADD.FTZ R3, R32, R3 ;  /* 0x0000000320037221 */ /* 0x002fce0000010000 */
        /* <DEDUP_REMOVED lines=10> */
[----:B------:R-:W-:-:S06]  /*7440*/  FADD.FTZ R61, R37, R4 ;  /* 0x00000004253d7221 */ /* 0x000fcc0000010000 */
[----:B------:R-:W1:Y:S01]  /*7450*/  MUFU.EX2 R38, R38 ;  /* 0x0000002600267308 */ /* 0x000e620000000800 */
[----:B--2---:R-:W-:-:S07]  /*7460*/  FADD.FTZ R44, R51, R44 ;  /* 0x0000002c332c7221 */ /* 0x004fce0000010000 */
        /* <DEDUP_REMOVED lines=10> */
[----:B------:R-:W-:-:S06]  /*7510*/  FADD.FTZ R44, R156, R61 ;  /* 0x0000003d9c2c7221 */ /* 0x000fcc0000010000 */
        /* <DEDUP_REMOVED lines=32> */
[----:B-1----:R-:W-:-:S03]  /*7720*/  FADD.FTZ R4, R41, R44 ;  /* 0x0000002c29047221 */ /* 0x002fc60000010000 */
[----:B--2---:R-:W-:Y:S01]  /*7730*/  FADD.FTZ R3, R12, R3 ;  /* 0x000000030c037221 */ /* 0x004fe20000010000 */
[----:B------:R-:W-:Y:S06]  /*7740*/  @!P0 BRA `(.L_x_1075) ;  /* 0x0000000000048947 */ /* 0x000fec0003800000 */
[----:B------:R-:W-:Y:S01]  /*7750*/  BPT.TRAP 0x1 ;  /* 0x000000040000795c */ /* 0x000fe20000300000 */
.L_x_1075:
[----:B------:R-:W-:Y:S01]  /*7760*/  ULEA UR6, UR58, UR41, 0x3 ;  /* 0x000000293a067291 */ /* 0x000fe2000f8e183f */
[----:B------:R-:W-:Y:S01]  /*7770*/  ISETP.GT.AND P1, PT, R10, UR57, PT ;  /* 0x000000390a007c0c */ /* 0x000fe2000bf24270 */
[----:B------:R-:W-:Y:S01]  /*7780*/  UMOV UR59, UR46 ;  /* 0x0000002e003b7c82 */ /* 0x000fe20008000000 */
[----:B------:R-:W-:Y:S01]  /*7790*/  UMOV UR58, UR45 ;  /* 0x0000002d003a7c82 */ /* 0x000fe20008000000 */
[----:B------:R-:W-:Y:S01]  /*77a0*/  UIADD3 UR6, UR6, 0x28860, URZ ;  /* 0x0002886006067890 */ /* 0x000fe2000fffe03f */
[----:B------:R-:W-:Y:S01]  /*77b0*/  F2FP.F16.F32.PACK_AB R159, R79, R153 ;  /* 0x000000994f9f723e */ /* 0x000fe200000000ff */
[-C--:B------:R-:W-:Y:S01]  /*77c0*/  FMUL.FTZ R88, R88, R8.reuse ;  /* 0x0000000858587220 */ /* 0x080fe20000410000 */
[-C--:B------:R-:W-:Y:S01]  /*77d0*/  FMUL.FTZ R89, R89, R8.reuse ;  /* 0x0000000859597220 */ /* 0x080fe20000410000 */
[----:B------:R-:W-:Y:S01]  /*77e0*/  UPRMT UR6, UR40, 0x654, UR6 ;  /* 0x0000065428067896 */ /* 0x000fe20008000006 */
        /* <DEDUP_REMOVED lines=96> */
[----:B------:R-:W-:Y:S01]  /*7df0*/  F2FP.F16.F32.PACK_AB R155, R12, R155 ;  /* 0x0000009b0c9b723e */ /* 0x000fe200000000ff */
[----:B------:R-:W-:Y:S06]  /*7e00*/  @P1 BRA `(.L_x_1076) ;  /* 0xffffffcc00b81947 */ /* 0x000fec000383ffff */
.L_x_1057:
[----:B------:R-:W-:Y:S01]  /*7e10*/  UISETP.NE.AND UP1, UPT, UR50, URZ, UPT ;  /* 0x0000003f3200728c */ /* 0x000fe2000bf25270 */
[----:B------:R-:W-:Y:S01]  /*7e20*/  IADD3 R6, -R6, 0x1, RZ ;  /* 0x0000000106067810 */ /* 0x000fe20007ffe1ff */
[----:B------:R-:W-:Y:S02]  /*7e30*/  UISETP.NE.AND UP0, UPT, UR49, URZ, UPT ;  /* 0x0000003f3100728c */ /* 0x000fe4000bf05270 */
[----:B------:R-:W-:Y:S02]  /*7e40*/  UIADD3 UR10, UR37, 0x7f, URZ ;  /* 0x0000007f250a7890 */ /* 0x000fe4000fffe03f */
[----:B------:R-:W-:Y:S02]  /*7e50*/  IMAD R5, R5, UR43, R6 ;  /* 0x0000002b05057c24 */ /* 0x000fe4000f8e0206 */
[----:B------:R-:W-:-:S03]  /*7e60*/  PLOP3.LUT P1, PT, PT, PT, UP0, 0x40, 0x0 ;  /* 0x000000000000781c */ /* 0x000fc60003f2e808 */
[----:B------:R-:W-:Y:S01]  /*7e70*/  @UP1 ULDC UR6, c[0x0][0x44c] ;  /* 0x0001130000061ab9 */ /* 0x000fe20000000800 */
[----:B------:R-:W-:Y:S01]  /*7e80*/  @UP1 ULDC UR11, c[0x0][0x450] ;  /* 0x00011400000b1ab9 */ /* 0x000fe20000000800 */
[----:B------:R-:W-:-:S04]  /*7e90*/  UIMAD.WIDE.U32 UR6, UR10, UR6, URZ ;  /* 0x000000060a0672a5 */ /* 0x000fc8000f8e003f */
[----:B------:R-:W-:-:S06]  /*7ea0*/  @UP1 USHF.R.U32.HI UR10, URZ, UR11, UR7 ;  /* 0x0000000b3f0a1299 */ /* 0x000fcc0008011607 */
[----:B------:R-:W-:-:S04]  /*7eb0*/  VIADD R5, R5, UR10 ;  /* 0x0000000a05057c36 */ /* 0x000fc80008000000 */
[----:B------:R-:W-:Y:S01]  /*7ec0*/  VIADD R6, R5, -UR55 ;  /* 0x8000003705067c36 */ /* 0x000fe20008000000 */
[----:B------:R-:W-:Y:S06]  /*7ed0*/  @P1 BRA `(.L_x_1077) ;  /* 0x0000000000441947 */ /* 0x000fec0003800000 */
[----:B------:R-:W-:-:S13]  /*7ee0*/  ISETP.GT.AND P1, PT, R5, -0x1, PT ;  /* 0xffffffff0500780c */ /* 0x000fda0003f24270 */
[----:B------:R-:W-:Y:S05]  /*7ef0*/  @P1 BRA `(.L_x_1078) ;  /* 0x0000000000201947 */ /* 0x000fea0003800000 */
[----:B------:R-:W0:Y:S01]  /*7f00*/  LDC R12, c[0x0][0x9e4] ;  /* 0x00027900ff0c7b82 */ /* 0x000e220000000800 */
[----:B------:R-:W-:Y:S02]  /*7f10*/  LOP3.LUT R5, RZ, R5, RZ, 0x33, !PT ;  /* 0x00000005ff057212 */ /* 0x000fe400078e33ff */
[----:B0-----:R-:W-:-:S13]  /*7f20*/  ISETP.NE.AND P1, PT, R12, 0x1, PT ;  /* 0x000000010c00780c */ /* 0x001fda0003f25270 */
[----:B------:R-:W0:Y:S02]  /*7f30*/  @P1 LDC.64 R8, c[0x0][0x9e8] ;  /* 0x00027a00ff081b82 */ /* 0x000e240000000a00 */
[----:B0-----:R-:W-:-:S05]  /*7f40*/  @P1 IMAD.HI.U32 R8, R5, R8, RZ ;  /* 0x0000000805081227 */ /* 0x001fca00078e00ff */
[----:B------:R-:W-:-:S04]  /*7f50*/  @P1 SHF.R.U32.HI R5, RZ, R9, R8 ;  /* 0x00000009ff051219 */ /* 0x000fc80000011608 */
[----:B------:R-:W-:Y:S01]  /*7f60*/  LOP3.LUT R5, RZ, R5, RZ, 0x33, !PT ;  /* 0x00000005ff057212 */ /* 0x000fe200078e33ff */
[----:B------:R-:W-:Y:S06]  /*7f70*/  BRA `(.L_x_1079) ;  /* 0x0000000000147947 */ /* 0x000fec0003800000 */
.L_x_1078:
[----:B------:R-:W0:Y:S02]  /*7f80*/  LDC R12, c[0x0][0x9e4] ;  /* 0x00027900ff0c7b82 */ /* 0x000e240000000800 */
[----:B0-----:R-:W-:-:S13]  /*7f90*/  ISETP.NE.AND P1, PT, R12, 0x1, PT ;  /* 0x000000010c00780c */ /* 0x001fda0003f25270 */
[----:B------:R-:W0:Y:S02]  /*7fa0*/  @P1 LDC.64 R8, c[0x0][0x9e8] ;  /* 0x00027a00ff081b82 */ /* 0x000e240000000a00 */
[----:B0-----:R-:W-:-:S05]  /*7fb0*/  @P1 IMAD.HI.U32 R8, R5, R8, RZ ;  /* 0x0000000805081227 */ /* 0x001fca00078e00ff */
[----:B------:R-:W-:-:S07]  /*7fc0*/  @P1 SHF.R.U32.HI R5, RZ, R9, R8 ;  /* 0x00000009ff051219 */ /* 0x000fce0000011608 */
.L_x_1079:
[----:B------:R-:W-:-:S05]  /*7fd0*/  IMAD R5, R5, R12, RZ ;  /* 0x0000000c05057224 */ /* 0x000fca00078e02ff */
[----:B------:R-:W-:-:S07]  /*7fe0*/  VIMNMX R6, R6, R5, !PT ;  /* 0x0000000506067248 */ /* 0x000fce0007fe0100 */
.L_x_1077:
[----:B------:R-:W-:-:S05]  /*7ff0*/  VIADD R6, R6, 0x7f ;  /* 0x0000007f06067836 */ /* 0x000fca0000000000 */
[----:B------:R-:W-:-:S04]  /*8000*/  SHF.R.S32.HI R5, RZ, 0x1f, R6 ;  /* 0x0000001fff057819 */ /* 0x000fc80000011406 */
[----:B------:R-:W-:-:S04]  /*8010*/  LEA.HI R5, R5, R6, RZ, 0x7 ;  /* 0x0000000605057211 */ /* 0x000fc800078f38ff */
[----:B------:R-:W-:-:S04]  /*8020*/  SHF.R.S32.HI R5, RZ, 0x7, R5 ;  /* 0x00000007ff057819 */ /* 0x000fc80000011405 */
[----:B------:R-:W-:-:S04]  /*8030*/  VIMNMX R5, R5, UR39, !PT ;  /* 0x0000002705057c48 */ /* 0x000fc8000ffe0100 */
[----:B------:R-:W-:-:S13]  /*8040*/  ISETP.GE.AND P1, PT, R10, R5, PT ;  /* 0x000000050a00720c */ /* 0x000fda0003f26270 */
[----:B------:R-:W-:Y:S05]  /*8050*/  @!P1 BRA `(.L_x_1080) ;  /* 0x0000002000149947 */ /* 0x000fea0003800000 */
[----:B------:R-:W-:Y:S01]  /*8060*/  IMAD.MOV.U32 R8, RZ, RZ, R7 ;  /* 0x000000ffff087224 */ /* 0x000fe200078e0007 */
[----:B------:R-:W-:Y:S01]  /*8070*/  UMOV UR55, UR46 ;  /* 0x0000002e00377c82 */ /* 0x000fe20008000000 */
[----:B------:R-:W-:Y:S01]  /*8080*/  IMAD.MOV.U32 R9, RZ, RZ, R2 ;  /* 0x000000ffff097224 */ /* 0x000fe200078e0002 */
[----:B------:R-:W-:Y:S01]  /*8090*/  UMOV UR54, UR45 ;  /* 0x0000002d00367c82 */ /* 0x000fe20008000000 */
[----:B------:R-:W-:-:S07]  /*80a0*/  IMAD.MOV.U32 R6, RZ, RZ, R10 ;  /* 0x000000ffff067224 */ /* 0x000fce00078e000a */
.L_x_1091:
[----:B------:R-:W-:Y:S01]  /*80b0*/  ISETP.NE.AND P2, PT, RZ, UR42, PT ;  /* 0x0000002aff007c0c */ /* 0x000fe2000bf45270 */
[----:B------:R-:W-:-:S04]  /*80c0*/  UISETP.NE.AND UP0, UPT, UR54, 0x1, UPT ;  /* 0x000000013600788c */ /* 0x000fc8000bf05270 */
[----:B------:R-:W-:-:S04]  /*80d0*/  USEL UR46, URZ, 0x1, UP0 ;  /* 0x000000013f2e7887 */ /* 0x000fc80008000000 */
[----:B------:R-:W-:-:S04]  /*80e0*/  ULOP3.LUT UR46, UR55, UR46, URZ, 0x3c, !UPT ;  /* 0x0000002e372e7292 */ /* 0x000fc8000f8e3c3f */
[----:B------:R-:W-:Y:S08]  /*80f0*/  @P2 BRA `(.L_x_1081) ;  /* 0x0000000000382947 */ /* 0x000ff00003800000 */
[----:B------:R-:W-:Y:S05]  /*8100*/  @!P0 BRA `(.L_x_1082) ;  /* 0x0000000000048947 */ /* 0x000fea0003800000 */
[----:B------:R-:W-:Y:S01]  /*8110*/  BPT.TRAP 0x1 ;  /* 0x000000040000795c */ /* 0x000fe20000300000 */
.L_x_1082:
        /* <DEDUP_REMOVED lines=9> */
.L_x_1083:
[----:B-1----:R-:W-:Y:S05]  /*81b0*/  @P1 BRA `(.L_x_1081) ;  /* 0x0000000000081947 */ /* 0x002fea0003800000 */
[----:B------:R-:W1:Y:S02]  /*81c0*/  SYNCS.PHASECHK.TRANS64.TRYWAIT P1, [UR6+0x28830], R0 ;  /* 0x02883000ff0075a7 */ /* 0x000e640008020146 */
[----:B-1----:R-:W-:Y:S05]  /*81d0*/  @!P1 BRA `(.L_x_1084) ;  /* 0x000000bc009c9947 */ /* 0x002fea0003800000 */
.L_x_1081:
        /* <DEDUP_REMOVED lines=48> */
.L_x_1086:
[----:B------:R-:W-:Y:S01]  /*84e0*/  ULEA UR6, UR54, UR41, 0x3 ;  /* 0x0000002936067291 */ /* 0x000fe2000f8e183f */
[----:B------:R-:W-:-:S05]  /*84f0*/  IMAD.U32 R0, RZ, RZ, UR55 ;  /* 0x00000037ff007e24 */ /* 0x000fca000f8e00ff */
[----:B------:R-:W-:-:S04]  /*8500*/  SHF.L.U32 R0, R0, 0x1f, RZ ;  /* 0x0000001f00007819 */ /* 0x000fc800000006ff */
[----:B------:R0:W1:Y:S01]  /*8510*/  SYNCS.PHASECHK.TRANS64.TRYWAIT P1, [UR6+0x28850], R0 ;  /* 0x02885000ff0075a7 */ /* 0x0000620008020146 */
[----:B------:R-:W-:Y:S05]  /*8520*/  @!P0 BRA `(.L_x_1087) ;  /* 0x0000000000048947 */ /* 0x000fea0003800000 */
[----:B------:R-:W-:Y:S01]  /*8530*/  BPT.TRAP 0x1 ;  /* 0x000000040000795c */ /* 0x000fe20000300000 */
.L_x_1087:
[----:B-1----:R-:W-:Y:S05]  /*8540*/  @P1 BRA `(.L_x_1085) ;  /* 0x0000000000081947 */ /* 0x002fea0003800000 */
[----:B------:R-:W1:Y:S02]  /*8550*/  SYNCS.PHASECHK.TRANS64.TRYWAIT P1, [UR6+0x28850], R0 ;  /* 0x02885000ff0075a7 */ /* 0x000e640008020146 */
[----:B-1----:R-:W-:Y:S05]  /*8560*/  @!P1 BRA `(.L_x_1088) ;  /* 0x000000b800d09947 */ /* 0x002fea0003800000 */
.L_x_1085:
        /* <DEDUP_REMOVED lines=49> */
.L_x_1089:
        /* <DEDUP_REMOVED lines=77> */
[C---:B-1----:R-:W-:Y:S01]  /*8d50*/  FMUL.FTZ R153, R2.reuse, R0 ;  /* 0x0000000002997220 */ /* 0x042fe20000410000 */
[----:B------:R-:W-:-:S03]  /*8d60*/  FADD.FTZ R9, -R2, R9 ;  /* 0x0000000902097221 */ /* 0x000fc60000010100 */
[-CC-:B------:R-:W-:Y:S01]  /*8d70*/  FFMA.FTZ R11, R25, R0.reuse, -R153.reuse ;  /* 0x00000000190b7223 */ /* 0x180fe20000010899 */
[-CC-:B------:R-:W-:Y:S01]  /*8d80*/  FFMA.FTZ R25, R41, R0.reuse, -R153.reuse ;  /* 0x0000000029197223 */ /* 0x180fe20000010899 */
[-CC-:B------:R-:W-:Y:S01]  /*8d90*/  FFMA.FTZ R41, R57, R0.reuse, -R153.reuse ;  /* 0x0000000039297223 */ /* 0x180fe20000010899 */
[-CC-:B------:R-:W-:Y:S01]  /*8da0*/  FFMA.FTZ R57, R73, R0.reuse, -R153.reuse ;  /* 0x0000000049397223 */ /* 0x180fe20000010899 */
[C---:B------:R-:W-:Y:S01]  /*8db0*/  FADD.FTZ R15, -R7.reuse, R8 ;  /* 0x00000008070f7221 */ /* 0x040fe20000010100 */
[-C--:B------:R-:W-:Y:S01]  /*8dc0*/  FMUL.FTZ R73, R7, R0.reuse ;  /* 0x0000000007497220 */ /* 0x080fe20000410000 */
[-C--:B------:R-:W-:Y:S01]  /*8dd0*/  FMUL.FTZ R9, R9, R0.reuse ;  /* 0x0000000009097220 */ /* 0x080fe20000410000 */
[-C--:B------:R-:W-:Y:S01]  /*8de0*/  FFMA.FTZ R180, R24, R0.reuse, -R153 ;  /* 0x0000000018b47223 */ /* 0x080fe20000010899 */
[-C--:B------:R-:W-:Y:S01]  /*8df0*/  FMUL.FTZ R8, R15, R0.reuse ;  /* 0x000000000f087220 */ /* 0x080fe20000410000 */
[-CC-:B------:R-:W-:Y:S01]  /*8e00*/  FFMA.FTZ R181, R26, R0.reuse, -R73.reuse ;  /* 0x000000001ab57223 */ /* 0x180fe20000010849 */
[-C--:B------:R-:W-:Y:S01]  /*8e10*/  FFMA.FTZ R10, R27, R0.reuse, -R73 ;  /* 0x000000001b0a7223 */ /* 0x080fe20000010849 */
[-C--:B------:R-:W-:Y:S01]  /*8e20*/  FFMA.FTZ R182, R28, R0.reuse, -R153 ;  /* 0x000000001cb67223 */ /* 0x080fe20000010899 */
[----:B------:R-:W-:Y:S01]  /*8e30*/  MUFU.EX2 R9, R9 ;  /* 0x0000000900097308 */ /* 0x000fe20000000800 */
[-C--:B------:R-:W-:Y:S01]  /*8e40*/  FFMA.FTZ R183, R30, R0.reuse, -R73 ;  /* 0x000000001eb77223 */ /* 0x080fe20000010849 */
[-C--:B------:R-:W-:Y:S01]  /*8e50*/  FFMA.FTZ R13, R29, R0.reuse, -R153 ;  /* 0x000000001d0d7223 */ /* 0x080fe20000010899 */
[-C--:B------:R-:W-:Y:S01]  /*8e60*/  FFMA.FTZ R12, R31, R0.reuse, -R73 ;  /* 0x000000001f0c7223 */ /* 0x080fe20000010849 */
[-C--:B------:R-:W-:Y:S01]  /*8e70*/  FFMA.FTZ R176, R32, R0.reuse, -R153 ;  /* 0x0000000020b07223 */ /* 0x080fe20000010899 */
[-C--:B------:R-:W-:Y:S01]  /*8e80*/  FFMA.FTZ R177, R34, R0.reuse, -R73 ;  /* 0x0000000022b17223 */ /* 0x080fe20000010849 */
[-C--:B------:R-:W-:Y:S01]  /*8e90*/  FFMA.FTZ R15, R33, R0.reuse, -R153 ;  /* 0x00000000210f7223 */ /* 0x080fe20000010899 */
[-C--:B------:R-:W-:Y:S01]  /*8ea0*/  FFMA.FTZ R14, R35, R0.reuse, -R73 ;  /* 0x00000000230e7223 */ /* 0x080fe20000010849 */
[----:B------:R-:W0:Y:S01]  /*8eb0*/  MUFU.EX2 R180, R180 ;  /* 0x000000b400b47308 */ /* 0x000e220000000800 */
[-C--:B------:R-:W-:Y:S01]  /*8ec0*/  FFMA.FTZ R178, R36, R0.reuse, -R153 ;  /* 0x0000000024b27223 */ /* 0x080fe20000010899 */
[-C--:B------:R-:W-:Y:S01]  /*8ed0*/  FFMA.FTZ R179, R38, R0.reuse, -R73 ;  /* 0x0000000026b37223 */ /* 0x080fe20000010849 */
[-C--:B------:R-:W-:Y:S01]  /*8ee0*/  FFMA.FTZ R21, R37, R0.reuse, -R153 ;  /* 0x0000000025157223 */ /* 0x080fe20000010899 */
[-C--:B------:R-:W-:Y:S01]  /*8ef0*/  FFMA.FTZ R20, R39, R0.reuse, -R73 ;  /* 0x0000000027147223 */ /* 0x080fe20000010849 */
[-C--:B------:R-:W-:Y:S01]  /*8f00*/  FFMA.FTZ R172, R40, R0.reuse, -R153 ;  /* 0x0000000028ac7223 */ /* 0x080fe20000010899 */
[-CC-:B------:R-:W-:Y:S01]  /*8f10*/  FFMA.FTZ R173, R42, R0.reuse, -R73.reuse ;  /* 0x000000002aad7223 */ /* 0x180fe20000010849 */
        /* <DEDUP_REMOVED lines=8> */
[----:B------:R-:W-:Y:S01]  /*8fa0*/  FFMA.FTZ R33, R49, R0, -R153 ;  /* 0x0000000031217223 */ /* 0x000fe20000010899 */
[----:B------:R-:W1:Y:S01]  /*8fb0*/  MUFU.EX2 R181, R181 ;  /* 0x000000b500b57308 */ /* 0x000e620000000800 */
[----:B0-----:R-:W-:Y:S01]  /*8fc0*/  FFMA.FTZ R4, R9, R4, R180 ;  /* 0x0000000409047223 */ /* 0x001fe200000100b4 */
[-C--:B------:R-:W-:Y:S01]  /*8fd0*/  FFMA.FTZ R28, R51, R0.reuse, -R73 ;  /* 0x00000000331c7223 */ /* 0x080fe20000010849 */
[-C--:B------:R-:W-:Y:S01]  /*8fe0*/  FFMA.FTZ R170, R52, R0.reuse, -R153 ;  /* 0x0000000034aa7223 */ /* 0x080fe20000010899 */
[-C--:B------:R-:W-:Y:S01]  /*8ff0*/  FFMA.FTZ R171, R54, R0.reuse, -R73 ;  /* 0x0000000036ab7223 */ /* 0x080fe20000010849 */
[-C--:B------:R-:W-:Y:S01]  /*9000*/  FFMA.FTZ R37, R53, R0.reuse, -R153 ;  /* 0x0000000035257223 */ /* 0x080fe20000010899 */
[-C--:B------:R-:W-:Y:S01]  /*9010*/  FFMA.FTZ R30, R55, R0.reuse, -R73 ;  /* 0x00000000371e7223 */ /* 0x080fe20000010849 */
[-C--:B------:R-:W-:Y:S01]  /*9020*/  FFMA.FTZ R164, R56, R0.reuse, -R153 ;  /* 0x0000000038a47223 */ /* 0x080fe20000010899 */
[----:B------:R-:W0:Y:S01]  /*9030*/  MUFU.EX2 R11, R11 ;  /* 0x0000000b000b7308 */ /* 0x000e220000000800 */
[-CC-:B------:R-:W-:Y:S01]  /*9040*/  FFMA.FTZ R165, R58, R0.reuse, -R73.reuse ;  /* 0x000000003aa57223 */ /* 0x180fe20000010849 */
[-C--:B------:R-:W-:Y:S01]  /*9050*/  FFMA.FTZ R32, R59, R0.reuse, -R73 ;  /* 0x000000003b207223 */ /* 0x080fe20000010849 */
[-C--:B------:R-:W-:Y:S01]  /*9060*/  FFMA.FTZ R166, R60, R0.reuse, -R153 ;  /* 0x000000003ca67223 */ /* 0x080fe20000010899 */
[-C--:B------:R-:W-:Y:S01]  /*9070*/  FFMA.FTZ R167, R62, R0.reuse, -R73 ;  /* 0x000000003ea77223 */ /* 0x080fe20000010849 */
[-C--:B------:R-:W-:Y:S01]  /*9080*/  FFMA.FTZ R45, R61, R0.reuse, -R153 ;  /* 0x000000003d2d7223 */ /* 0x080fe20000010899 */
[-C--:B------:R-:W-:Y:S01]  /*9090*/  FFMA.FTZ R34, R63, R0.reuse, -R73 ;  /* 0x000000003f227223 */ /* 0x080fe20000010849 */
[-C--:B------:R-:W-:Y:S01]  /*90a0*/  FFMA.FTZ R160, R64, R0.reuse, -R153 ;  /* 0x0000000040a07223 */ /* 0x080fe20000010899 */
[----:B------:R-:W2:Y:S01]  /*90b0*/  MUFU.EX2 R10, R10 ;  /* 0x0000000a000a7308 */ /* 0x000ea20000000800 */
[----:B-1----:R-:W-:Y:S01]  /*90c0*/  FFMA.FTZ R3, R8, R3, R181 ;  /* 0x0000000308037223 */ /* 0x002fe200000100b5 */
[-C--:B------:R-:W-:Y:S01]  /*90d0*/  FFMA.FTZ R161, R66, R0.reuse, -R73 ;  /* 0x0000000042a17223 */ /* 0x080fe20000010849 */
[-CC-:B------:R-:W-:Y:S01]  /*90e0*/  FFMA.FTZ R49, R65, R0.reuse, -R153.reuse ;  /* 0x0000000041317223 */ /* 0x180fe20000010899 */
[-C--:B------:R-:W-:Y:S01]  /*90f0*/  FFMA.FTZ R162, R68, R0.reuse, -R153 ;  /* 0x0000000044a27223 */ /* 0x080fe20000010899 */
[-C--:B------:R-:W-:Y:S01]  /*9100*/  FFMA.FTZ R163, R70, R0.reuse, -R73 ;  /* 0x0000000046a37223 */ /* 0x080fe20000010849 */
[-CC-:B------:R-:W-:Y:S01]  /*9110*/  FFMA.FTZ R53, R69, R0.reuse, -R153.reuse ;  /* 0x0000000045357223 */ /* 0x180fe20000010899 */
[-C--:B------:R-:W-:Y:S01]  /*9120*/  FFMA.FTZ R156, R72, R0.reuse, -R153 ;  /* 0x00000000489c7223 */ /* 0x080fe20000010899 */
[----:B------:R-:W1:Y:S01]  /*9130*/  MUFU.EX2 R182, R182 ;  /* 0x000000b600b67308 */ /* 0x000e620000000800 */
[----:B0-----:R-:W-:Y:S01]  /*9140*/  FADD.FTZ R27, R11, R4 ;  /* 0x000000040b1b7221 */ /* 0x001fe20000010000 */
[-CC-:B------:R-:W-:Y:S01]  /*9150*/  FFMA.FTZ R157, R74, R0.reuse, -R73.reuse ;  /* 0x000000004a9d7223 */ /* 0x180fe20000010849 */
[-C--:B------:R-:W-:Y:S01]  /*9160*/  FFMA.FTZ R75, R75, R0.reuse, -R73 ;  /* 0x000000004b4b7223 */ /* 0x080fe20000010849 */
[-C--:B------:R-:W-:Y:S01]  /*9170*/  FFMA.FTZ R158, R76, R0.reuse, -R153 ;  /* 0x000000004c9e7223 */ /* 0x080fe20000010899 */
[-C--:B------:R-:W-:Y:S01]  /*9180*/  FFMA.FTZ R78, R78, R0.reuse, -R73 ;  /* 0x000000004e4e7223 */ /* 0x080fe20000010849 */
[-C--:B------:R-:W-:Y:S01]  /*9190*/  FFMA.FTZ R61, R77, R0.reuse, -R153 ;  /* 0x000000004d3d7223 */ /* 0x080fe20000010899 */
[-C--:B------:R-:W-:Y:S01]  /*91a0*/  FFMA.FTZ R79, R79, R0.reuse, -R73 ;  /* 0x000000004f4f7223 */ /* 0x080fe20000010849 */
[----:B------:R-:W0:Y:S01]  /*91b0*/  MUFU.EX2 R183, R183 ;  /* 0x000000b700b77308 */ /* 0x000e220000000800 */
[----:B--2---:R-:W-:Y:S01]  /*91c0*/  FADD.FTZ R4, R10, R3 ;  /* 0x000000030a047221 */ /* 0x004fe20000010000 */
[-C--:B------:R-:W-:Y:S01]  /*91d0*/  FFMA.FTZ R152, R80, R0.reuse, -R153 ;  /* 0x0000000050987223 */ /* 0x080fe20000010899 */
[-C--:B------:R-:W-:Y:S01]  /*91e0*/  FFMA.FTZ R82, R82, R0.reuse, -R73 ;  /* 0x0000000052527223 */ /* 0x080fe20000010849 */
[-C--:B------:R-:W-:Y:S01]  /*91f0*/  FFMA.FTZ R65, R81, R0.reuse, -R153 ;  /* 0x0000000051417223 */ /* 0x080fe20000010899 */
[-C--:B------:R-:W-:Y:S01]  /*9200*/  FFMA.FTZ R83, R83, R0.reuse, -R73 ;  /* 0x0000000053537223 */ /* 0x080fe20000010849 */
[-CC-:B------:R-:W-:Y:S01]  /*9210*/  FFMA.FTZ R154, R84, R0.reuse, -R153.reuse ;  /* 0x00000000549a7223 */ /* 0x180fe20000010899 */
[-C--:B------:R-:W-:Y:S01]  /*9220*/  FFMA.FTZ R69, R85, R0.reuse, -R153 ;  /* 0x0000000055457223 */ /* 0x080fe20000010899 */
        /* <DEDUP_REMOVED lines=124> */
.L_x_1090:
[----:B------:R-:W-:Y:S01]  /*99f0*/  ULEA UR6, UR54, UR41, 0x3 ;  /* 0x0000002936067291 */ /* 0x000fe2000f8e183f */
[----:B------:R-:W-:Y:S01]  /*9a00*/  ISETP.GT.AND P1, PT, R6, R5, PT ;  /* 0x000000050600720c */ /* 0x000fe20003f24270 */
[----:B------:R-:W-:Y:S01]  /*9a10*/  UMOV UR55, UR46 ;  /* 0x0000002e00377c82 */ /* 0x000fe20008000000 */
[----:B------:R-:W-:Y:S01]  /*9a20*/  UMOV UR54, UR45 ;  /* 0x0000002d00367c82 */ /* 0x000fe20008000000 */
[----:B------:R-:W-:Y:S01]  /*9a30*/  UIADD3 UR6, UR6, 0x28860, URZ ;  /* 0x0002886006067890 */ /* 0x000fe2000fffe03f */
[-C--:B------:R-:W-:Y:S01]  /*9a40*/  FMUL.FTZ R88, R88, R9.reuse ;  /* 0x0000000958587220 */ /* 0x080fe20000410000 */
        /* <DEDUP_REMOVED lines=99> */
[----:B------:R-:W-:Y:S01]  /*a080*/  F2FP.F16.F32.PACK_AB R155, R42, R155 ;  /* 0x0000009b2a9b723e */ /* 0x000fe200000000ff */
[----:B------:R-:W-:Y:S06]  /*a090*/  @P1 BRA `(.L_x_1091) ;  /* 0xffffffe000041947 */ /* 0x000fec000383ffff */
[----:B------:R-:W-:-:S07]  /*a0a0*/  IMAD.MOV.U32 R10, RZ, RZ, R6 ;  /* 0x000000ffff0a7224 */ /* 0x000fce00078e0006 */
.L_x_1080:
[----:B------:R-:W-:-:S13]  /*a0b0*/  ISETP.GE.AND P1, PT, R10, UR39, PT ;  /* 0x000000270a007c0c */ /* 0x000fda000bf26270 */
[----:B------:R-:W-:Y:S05]  /*a0c0*/  @!P1 BRA `(.L_x_1092) ;  /* 0x0000003000549947 */ /* 0x000fea0003800000 */
[----:B------:R-:W-:Y:S01]  /*a0d0*/  IMAD.MOV.U32 R6, RZ, RZ, R7 ;  /* 0x000000ffff067224 */ /* 0x000fe200078e0007 */
[----:B------:R-:W-:Y:S01]  /*a0e0*/  UMOV UR59, UR46 ;  /* 0x0000002e003b7c82 */ /* 0x000fe20008000000 */
[----:B------:R-:W-:Y:S01]  /*a0f0*/  IMAD.MOV.U32 R5, RZ, RZ, R2 ;  /* 0x000000ffff057224 */ /* 0x000fe200078e0002 */
[----:B------:R-:W-:Y:S01]  /*a100*/  UMOV UR58, UR45 ;  /* 0x0000002d003a7c82 */ /* 0x000fe20008000000 */
[----:B------:R-:W-:Y:S01]  /*a110*/  ULDC UR54, c[0x0][0x9e4] ;  /* 0x0002790000367ab9 */ /* 0x000fe20000000800 */
[----:B------:R-:W-:Y:S01]  /*a120*/  ULDC UR57, c[0x0][0x9dc] ;  /* 0x0002770000397ab9 */ /* 0x000fe20000000800 */
[----:B------:R-:W-:Y:S01]  /*a130*/  ULDC UR56, c[0x0][0x288] ;  /* 0x0000a20000387ab9 */ /* 0x000fe20000000800 */
[----:B------:R-:W-:-:S05]  /*a140*/  ULDC UR55, c[0x0][0x9e0] ;  /* 0x0002780000377ab9 */ /* 0x000fca0000000800 */
.L_x_1111:
[----:B------:R-:W-:Y:S01]  /*a150*/  UIADD3 UR45, UR58, 0x1, URZ ;  /* 0x000000013a2d7890 */ /* 0x000fe2000fffe03f */
[----:B------:R-:W-:-:S03]  /*a160*/  ISETP.NE.AND P2, PT, RZ, UR42, PT ;  /* 0x0000002aff007c0c */ /* 0x000fc6000bf45270 */
[----:B------:R-:W-:-:S04]  /*a170*/  UISETP.NE.AND UP0, UPT, UR45, 0x2, UPT ;  /* 0x000000022d00788c */ /* 0x000fc8000bf05270 */
[----:B------:R-:W-:Y:S02]  /*a180*/  USEL UR46, URZ, 0x1, UP0 ;  /* 0x000000013f2e7887 */ /* 0x000fe40008000000 */
[----:B------:R-:W-:Y:S02]  /*a190*/  USEL UR45, UR45, URZ, UP0 ;  /* 0x0000003f2d2d7287 */ /* 0x000fe40008000000 */
[----:B------:R-:W-:Y:S02]  /*a1a0*/  ULOP3.LUT UR46, UR59, UR46, URZ, 0x3c, !UPT ;  /* 0x0000002e3b2e7292 */ /* 0x000fe4000f8e3c3f */
[----:B------:R-:W-:Y:S10]  /*a1b0*/  @P2 BRA `(.L_x_1093) ;  /* 0x00000000002c2947 */ /* 0x000ff40003800000 */
[----:B------:R-:W-:Y:S05]  /*a1c0*/  @!P0 BRA `(.L_x_1094) ;  /* 0x0000000000048947 */ /* 0x000fea0003800000 */
[----:B------:R-:W-:Y:S01]  /*a1d0*/  BPT.TRAP 0x1 ;  /* 0x000000040000795c */ /* 0x000fe20000300000 */
.L_x_1094:
[----:B------:R-:W-:Y:S01]  /*a1e0*/  ULEA UR6, UR45, UR41, 0x3 ;  /* 0x000000292d067291 */ /* 0x000fe2000f8e183f */
[----:B------:R-:W-:-:S05]  /*a1f0*/  IMAD.U32 R0, RZ, RZ, UR46 ;  /* 0x0000002eff007e24 */ /* 0x000fca000f8e00ff */
[----:B------:R-:W-:-:S04]  /*a200*/  SHF.L.U32 R0, R0, 0x1f, RZ ;  /* 0x0000001f00007819 */ /* 0x000fc800000006ff */
[----:B------:R0:W1:Y:S01]  /*a210*/  SYNCS.PHASECHK.TRANS64.TRYWAIT P1, [UR6+0x28830], R0 ;  /* 0x02883000ff0075a7 */ /* 0x0000620008020146 */
[----:B------:R-:W-:Y:S05]  /*a220*/  @!P0 BRA `(.L_x_1095) ;  /* 0x0000000000048947 */ /* 0x000fea0003800000 */
[----:B------:R-:W-:Y:S01]  /*a230*/  BPT.TRAP 0x1 ;  /* 0x000000040000795c */ /* 0x000fe20000300000 */
.L_x_1095:
[----:B-1----:R-:W-:Y:S05]  /*a240*/  @P1 BRA `(.L_x_1093) ;  /* 0x0000000000081947 */ /* 0x002fea0003800000 */
[----:B------:R-:W1:Y:S02]  /*a250*/  SYNCS.PHASECHK.TRANS64.TRYWAIT P1, [UR6+0x28830], R0 ;  /* 0x02883000ff0075a7 */ /* 0x000e640008020146 */
[----:B-1----:R-:W-:Y:S05]  /*a260*/  @!P1 BRA `(.L_x_1096) ;  /* 0x0000009c00a89947 */ /* 0x002fea0003800000 */
.L_x_1093:
[----:B01----:R-:W-:Y:S01]  /*a270*/  VIADD R0, R23, 0x8 ;  /* 0x0000000817007836 */ /* 0x003fe20000000000 */
[----:B------:R-:W-:Y:S01]  /*a280*/  ULEA UR34, UR45, UR51, 0xb ;  /* 0x000000332d227291 */ /* 0x000fe2000f8e583f */
[----:B------:R-:W-:Y:S01]  /*a290*/  UMOV UR35, 0x40000040 ;  /* 0x4000004000237882 */ /* 0x000fe20000000000 */
[----:B------:R-:W-:Y:S02]  /*a2a0*/  UMOV UR7, 0x40000040 ;  /* 0x4000004000077882 */ /* 0x000fe40000000000 */
[----:B------:R0:W-:Y:S01]  /*a2b0*/  BAR.SYNC.DEFER_BLOCKING R0, 0x100 ;  /* 0x000400000000751d */ /* 0x0001e20000010000 */
[----:B------:R-:W-:Y:S02]  /*a2c0*/  UIADD3 UR6, UR34, 0x2, URZ ;  /* 0x0000000222067890 */ /* 0x000fe4000fffe03f */
[----:B------:R-:W-:Y:S02]  /*a2d0*/  UIADD3 UR10, UR34, 0x4, URZ ;  /* 0x00000004220a7890 */ /* 0x000fe4000fffe03f */
[----:B------:R-:W-:Y:S01]  /*a2e0*/  UIADD3 UR14, UR34, 0x6, URZ ;  /* 0x00000006220e7890 */ /* 0x000fe2000fffe03f */
[----:B------:R-:W-:Y:S01]  /*a2f0*/  UMOV UR11, 0x40000040 ;  /* 0x40000040000b7882 */ /* 0x000fe20000000000 */
[----:B------:R-:W-:Y:S01]  /*a300*/  UMOV UR15, 0x40000040 ;  /* 0x40000040000f7882 */ /* 0x000fe20000000000 */
[----:B------:R-:W-:Y:S01]  /*a310*/  UIADD3 UR18, UR34, 0x400, URZ ;  /* 0x0000040022127890 */ /* 0x000fe2000fffe03f */
[----:B------:R-:W-:Y:S01]  /*a320*/  UMOV UR19, 0x40000040 ;  /* 0x4000004000137882 */ /* 0x000fe20000000000 */
[----:B------:R-:W-:Y:S01]  /*a330*/  UIADD3 UR22, UR34, 0x402, URZ ;  /* 0x0000040222167890 */ /* 0x000fe2000fffe03f */
[----:B------:R-:W-:Y:S01]  /*a340*/  UMOV UR23, 0x40000040 ;  /* 0x4000004000177882 */ /* 0x000fe20000000000 */
[----:B------:R-:W-:Y:S01]  /*a350*/  UIADD3 UR26, UR34, 0x404, URZ ;  /* 0x00000404221a7890 */ /* 0x000fe2000fffe03f */
[----:B------:R-:W-:Y:S01]  /*a360*/  UMOV UR27, 0x40000040 ;  /* 0x40000040001b7882 */ /* 0x000fe20000000000 */
[----:B------:R-:W-:Y:S01]  /*a370*/  UIADD3 UR30, UR34, 0x406, URZ ;  /* 0x00000406221e7890 */ /* 0x000fe2000fffe03f */
[----:B------:R-:W-:Y:S01]  /*a380*/  UMOV UR31, 0x40000040 ;  /* 0x40000040001f7882 */ /* 0x000fe20000000000 */
        /* <DEDUP_REMOVED lines=27> */
.L_x_1098:
[----:B------:R-:W-:Y:S01]  /*a540*/  ULEA UR6, UR58, UR41, 0x3 ;  /* 0x000000293a067291 */ /* 0x000fe2000f8e183f */
[----:B------:R-:W-:-:S05]  /*a550*/  IMAD.U32 R0, RZ, RZ, UR59 ;  /* 0x0000003bff007e24 */ /* 0x000fca000f8e00ff */
[----:B------:R-:W-:-:S04]  /*a560*/  SHF.L.U32 R0, R0, 0x1f, RZ ;  /* 0x0000001f00007819 */ /* 0x000fc800000006ff */
[----:B------:R0:W1:Y:S01]  /*a570*/  SYNCS.PHASECHK.TRANS64.TRYWAIT P1, [UR6+0x28850], R0 ;  /* 0x02885000ff0075a7 */ /* 0x0000620008020146 */
[----:B------:R-:W-:Y:S05]  /*a580*/  @!P0 BRA `(.L_x_1099) ;  /* 0x0000000000048947 */ /* 0x000fea0003800000 */
[----:B------:R-:W-:Y:S01]  /*a590*/  BPT.TRAP 0x1 ;  /* 0x000000040000795c */ /* 0x000fe20000300000 */
.L_x_1099:
[----:B-1----:R-:W-:Y:S05]  /*a5a0*/  @P1 BRA `(.L_x_1097) ;  /* 0x0000000000081947 */ /* 0x002fea0003800000 */
[----:B------:R-:W1:Y:S02]  /*a5b0*/  SYNCS.PHASECHK.TRANS64.TRYWAIT P1, [UR6+0x28850], R0 ;  /* 0x02885000ff0075a7 */ /* 0x000e640008020146 */
[----:B-1----:R-:W-:Y:S05]  /*a5c0*/  @!P1 BRA `(.L_x_1100) ;  /* 0x0000009800e89947 */ /* 0x002fea0003800000 */
.L_x_1097:
        /* <DEDUP_REMOVED lines=49> */
.L_x_1101:
        /* <DEDUP_REMOVED lines=9> */
[----:B------:R-:W-:Y:S01]  /*a970*/  IADD3 R7, -R14, 0x1, RZ ;  /* 0x000000010e077810 */ /* 0x000fe20007ffe1ff */
[----:B------:R-:W-:Y:S01]  /*a980*/  @UP1 ULDC UR7, c[0x0][0x44c] ;  /* 0x0001130000071ab9 */ /* 0x000fe20000000800 */
[----:B------:R-:W-:-:S03]  /*a990*/  UPRMT UR6, UR40, 0x654, UR6 ;  /* 0x0000065428067896 */ /* 0x000fc60008000006 */
[----:B------:R-:W-:-:S04]  /*a9a0*/  IMAD R7, R16, -0x2, R7 ;  /* 0xfffffffe10077824 */ /* 0x000fc800078e0207 */
[----:B------:R-:W-:Y:S01]  /*a9b0*/  @P1 IMAD.HI.U32 R2, R0, UR7, RZ ;  /* 0x0000000700021c27 */ /* 0x000fe2000f8e00ff */
[----:B------:R-:W-:Y:S01]  /*a9c0*/  @UP1 ULDC UR7, c[0x0][0x450] ;  /* 0x0001140000071ab9 */ /* 0x000fe20000000800 */
[----:B------:R-:W-:Y:S01]  /*a9d0*/  PLOP3.LUT P1, PT, PT, PT, UP0, 0x40, 0x0 ;  /* 0x000000000000781c */ /* 0x000fe20003f2e808 */
[----:B------:R-:W-:Y:S01]  /*a9e0*/  SYNCS.ARRIVE.TRANS64.RED.A1T0 RZ, [UR6], RZ ;  /* 0x000000ffffff79a7 */ /* 0x000fe20008100406 */
[----:B------:R-:W-:Y:S01]  /*a9f0*/  ULOP3.LUT UR6, URZ, UR57, URZ, 0x33, !UPT ;  /* 0x000000393f067292 */ /* 0x000fe2000f8e333f */
[----:B------:R-:W-:Y:S01]  /*aa00*/  @P2 SHF.R.U32.HI R0, RZ, UR7, R2 ;  /* 0x00000007ff002c19 */ /* 0x000fe20008011602 */
[----:B0-----:R-:W-:-:S04]  /*aa10*/  IMAD R7, R154, UR43, R7 ;  /* 0x0000002b9a077c24 */ /* 0x001fc8000f8e0207 */
[----:B------:R-:W0:Y:S01]  /*aa20*/  SHFL.IDX PT, R9, R0, RZ, 0x1c1f ;  /* 0x001c1fff00097589 */ /* 0x000e2200000e0000 */
[----:B------:R-:W-:-:S04]  /*aa30*/  VIADD R7, R7, -UR56 ;  /* 0x8000003807077c36 */ /* 0x000fc80008000000 */
[C---:B------:R-:W-:Y:S02]  /*aa40*/  VIADD R20, R7.reuse, UR55 ;  /* 0x0000003707147c36 */ /* 0x040fe40008000000 */
[----:B------:R-:W-:Y:S02]  /*aa50*/  VIADD R152, R7, UR6 ;  /* 0x0000000607987c36 */ /* 0x000fe40008000000 */
[--C-:B0-----:R-:W-:Y:S02]  /*aa60*/  IMAD.IADD R2, R20, 0x1, R9.reuse ;  /* 0x0000000114027824 */ /* 0x101fe400078e0209 */
[----:B------:R-:W-:Y:S01]  /*aa70*/  IMAD.IADD R8, R152, 0x1, R9 ;  /* 0x0000000198087824 */ /* 0x000fe200078e0209 */
[----:B------:R-:W-:Y:S06]  /*aa80*/  @P1 BRA `(.L_x_1102) ;  /* 0x00000000005c1947 */ /* 0x000fec0003800000 */
[----:B------:R-:W-:Y:S01]  /*aa90*/  IMAD R7, R154, UR43, R9 ;  /* 0x0000002b9a077c24 */ /* 0x000fe2000f8e0209 */
[----:B------:R-:W-:Y:S03]  /*aaa0*/  BSSY B0, `(.L_x_1103) ;  /* 0x0000011000007945 */ /* 0x000fe60003800000 */
[----:B------:R-:W-:-:S05]  /*aab0*/  VIADD R7, R7, -UR56 ;  /* 0x8000003807077c36 */ /* 0x000fca0008000000 */
        /* <DEDUP_REMOVED lines=10> */
.L_x_1104:
[----:B------:R-:W-:-:S05]  /*ab60*/  IMAD.U32 R9, RZ, RZ, UR54 ;  /* 0x00000036ff097e24 */ /* 0x000fca000f8e00ff */
[----:B------:R-:W-:-:S13]  /*ab70*/  ISETP.NE.AND P1, PT, R9, 0x1, PT ;  /* 0x000000010900780c */ /* 0x000fda0003f25270 */
[----:B------:R-:W0:Y:S02]  /*ab80*/  @P1 LDC.64 R12, c[0x0][0x9e8] ;  /* 0x00027a00ff0c1b82 */ /* 0x000e240000000a00 */
[----:B0-----:R-:W-:-:S05]  /*ab90*/  @P1 IMAD.HI.U32 R12, R7, R12, RZ ;  /* 0x0000000c070c1227 */ /* 0x001fca00078e00ff */
[----:B------:R-:W-:-:S07]  /*aba0*/  @P1 SHF.R.U32.HI R7, RZ, R13, R12 ;  /* 0x0000000dff071219 */ /* 0x000fce000001160c */
.L_x_1105:
[----:B------:R-:W-:Y:S05]  /*abb0*/  BSYNC B0 ;  /* 0x0000000000007941 */ /* 0x000fea0003800000 */
.L_x_1103:
[----:B------:R-:W-:-:S04]  /*abc0*/  IMAD R7, R7, R9, -R14 ;  /* 0x0000000907077224 */ /* 0x000fc800078e0a0e */
[----:B------:R-:W-:-:S05]  /*abd0*/  IMAD R7, R16, -0x2, R7 ;  /* 0xfffffffe10077824 */ /* 0x000fca00078e0207 */
[----:B------:R-:W-:Y:S02]  /*abe0*/  VIADDMNMX R2, R7, R9, R2, PT ;  /* 0x0000000907027246 */ /* 0x000fe40003800102 */
[----:B------:R-:W-:-:S07]  /*abf0*/  VIMNMX R8, R8, R7, !PT ;  /* 0x0000000708087248 */ /* 0x000fce0007fe0100 */
.L_x_1102:
        /* <DEDUP_REMOVED lines=12> */
[----:B------:R-:W-:-:S02]  /*acc0*/  FSEL R9, R24, -INF , !P6 ;  /* 0xff80000018097808 */ /* 0x000fc40007000000 */
[----:B------:R-:W-:Y:S01]  /*acd0*/  FSEL R171, R25, -INF , !P2 ;  /* 0xff80000019ab7808 */ /* 0x000fe20005000000 */
[----:B0-----:R-:W-:Y:S01]  /*ace0*/  IMAD.IADD R12, R152, 0x1, R161 ;  /* 0x00000001980c7824 */ /* 0x001fe200078e02a1 */
[C---:B------:R-:W-:Y:S02]  /*acf0*/  ISETP.GT.AND P5, PT, R8.reuse, 0x9, P1 ;  /* 0x000000090800780c */ /* 0x040fe40000fa4270 */
        /* <DEDUP_REMOVED lines=100> */
.L_x_1108:
[----:B------:R-:W-:-:S05]  /*b340*/  IMAD.U32 R2, RZ, RZ, UR54 ;  /* 0x00000036ff027e24 */ /* 0x000fca000f8e00ff */
[----:B------:R-:W-:-:S13]  /*b350*/  ISETP.NE.AND P2, PT, R2, 0x1, PT ;  /* 0x000000010200780c */ /* 0x000fda0003f45270 */
[----:B------:R-:W0:Y:S02]  /*b360*/  @P2 LDC.64 R162, c[0x0][0x9e8] ;  /* 0x00027a00ffa22b82 */ /* 0x000e240000000a00 */
[----:B0-----:R-:W-:-:S05]  /*b370*/  @P2 IMAD.HI.U32 R0, R161, R162, RZ ;  /* 0x000000a2a1002227 */ /* 0x001fca00078e00ff */
[----:B------:R-:W-:-:S07]  /*b380*/  @P2 SHF.R.U32.HI R161, RZ, R163, R0 ;  /* 0x000000a3ffa12219 */ /* 0x000fce0000011600 */
.L_x_1109:
[----:B------:R-:W-:Y:S05]  /*b390*/  BSYNC B0 ;  /* 0x0000000000007941 */ /* 0x000fea0003800000 */
.L_x_1107:
[----:B------:R-:W-:-:S04]  /*b3a0*/  IMAD R161, R161, R2, -R14 ;  /* 0x00000002a1a17224 */ /* 0x000fc800078e0a0e */
[----:B------:R-:W-:-:S05]  /*b3b0*/  IMAD R161, R16, -0x2, R161 ;  /* 0xfffffffe10a17824 */ /* 0x000fca00078e02a1 */
[----:B------:R-:W-:Y:S02]  /*b3c0*/  VIADDMNMX R8, R161, R2, R8, PT ;  /* 0x00000002a1087246 */ /* 0x000fe40003800108 */
[----:B------:R-:W-:-:S07]  /*b3d0*/  VIMNMX R12, R12, R161, !PT ;  /* 0x000000a10c0c7248 */ /* 0x000fce0007fe0100 */
.L_x_1106:
        /* <DEDUP_REMOVED lines=11> */
[----:B------:R-:W-:-:S02]  /*b490*/  ISETP.GT.AND P5, PT, R12, 0x20, P1 ;  /* 0x000000200c00780c */ /* 0x000fc40000fa4270 */
[----:B------:R-:W-:Y:S02]  /*b4a0*/  FMNMX.FTZ R0, R179, R0, !PT ;  /* 0x00000000b3007209 */ /* 0x000fe40007810000 */
[----:B------:R-:W-:Y:S02]  /*b4b0*/  ISETP.LT.OR P5, PT, R8, 0x21, P5 ;  /* 0x000000210800780c */ /* 0x000fe40002fa1670 */
[----:B------:R-:W-:Y:S02]  /*b4c0*/  FMNMX.FTZ R0, R175, R0, !PT ;  /* 0x00000000af007209 */ /* 0x000fe40007810000 */
[C---:B------:R-:W-:Y:S02]  /*b4d0*/  ISETP.GT.AND P3, PT, R12.reuse, 0x8, P1 ;  /* 0x000000080c00780c */ /* 0x040fe40000f64270 */
        /* <DEDUP_REMOVED lines=9> */
[C---:B------:R-:W-:Y:S02]  /*b570*/  ISETP.GT.AND P2, PT, R12.reuse, 0x11, P1 ;  /* 0x000000110c00780c */ /* 0x040fe40000f44270 */
[----:B------:R-:W-:Y:S02]  /*b580*/  FMNMX.FTZ R0, R49, R0, !PT ;  /* 0x0000000031007209 */ /* 0x000fe40007810000 */
[----:B------:R-:W-:Y:S02]  /*b590*/  FSEL R31, R31, -INF , !P4 ;  /* 0xff8000001f1f7808 */ /* 0x000fe40006000000 */
[----:B------:R-:W-:Y:S02]  /*b5a0*/  FMNMX.FTZ R0, R45, R0, !PT ;  /* 0x000000002d007209 */ /* 0x000fe40007810000 */
[----:B------:R-:W-:-:S02]  /*b5b0*/  ISETP.GT.AND P3, PT, R12, 0x18, P1 ;  /* 0x000000180c00780c */ /* 0x000fc40000f64270 */
[----:B------:R-:W-:Y:S02]  /*b5c0*/  FMNMX.FTZ R0, R53, R0, !PT ;  /* 0x0000000035007209 */ /* 0x000fe40007810000 */
[----:B------:R-:W-:Y:S02]  /*b5d0*/  ISETP.LT.OR P2, PT, R8, 0x12, P2 ;  /* 0x000000120800780c */ /* 0x000fe40001741670 */
[----:B------:R-:W-:Y:S02]  /*b5e0*/  FMNMX.FTZ R0, R41, R0, !PT ;  /* 0x0000000029007209 */ /* 0x000fe40007810000 */
[----:B------:R-:W-:Y:S02]  /*b5f0*/  ISETP.GT.AND P4, PT, R12, 0x19, P1 ;  /* 0x000000190c00780c */ /* 0x000fe40000f84270 */
[----:B------:R-:W-:Y:S02]  /*b600*/  FMNMX.FTZ R0, R57, R0, !PT ;  /* 0x0000000039007209 */ /* 0x000fe40007810000 */
[----:B------:R-:W-:-:S02]  /*b610*/  ISETP.LT.OR P3, PT, R8, 0x19, P3 ;  /* 0x000000190800780c */ /* 0x000fc40001f61670 */
[----:B------:R-:W-:Y:S02]  /*b620*/  FMNMX.FTZ R0, R29, R0, !PT ;  /* 0x000000001d007209 */ /* 0x000fe40007810000 */
[----:B------:R-:W-:Y:S02]  /*b630*/  FSEL R35, R35, -INF , !P2 ;  /* 0xff80000023237808 */ /* 0x000fe40005000000 */
        /* <DEDUP_REMOVED lines=19> */
[----:B------:R-:W-:Y:S02]  /*b770*/  ISETP.GT.AND P2, PT, R12, 0x30, P1 ;  /* 0x000000300c00780c */ /* 0x000fe40000f44270 */
[----:B------:R-:W-:Y:S02]  /*b780*/  FMNMX.FTZ R0, R81, R0, !PT ;  /* 0x0000000051007209 */ /* 0x000fe40007810000 */
[----:B------:R-:W-:-:S02]  /*b790*/  ISETP.LT.OR P4, PT, R8, 0x2a, P4 ;  /* 0x0000002a0800780c */ /* 0x000fc40002781670 */
[----:B------:R-:W-:Y:S02]  /*b7a0*/  FMNMX.FTZ R0, R33, R0, !PT ;  /* 0x0000000021007209 */ /* 0x000fe40007810000 */
[----:B------:R-:W-:Y:S02]  /*b7b0*/  ISETP.LT.OR P2, PT, R8, 0x31, P2 ;  /* 0x000000310800780c */ /* 0x000fe40001741670 */
[----:B------:R-:W-:Y:S02]  /*b7c0*/  FMNMX.FTZ R14, R85, R0, !PT ;  /* 0x00000000550e7209 */ /* 0x000fe40007810000 */
[----:B------:R-:W0:Y:S01]  /*b7d0*/  LDC R0, c[0x0][0x988] ;  /* 0x00026200ff007b82 */ /* 0x000e220000000800 */
[----:B------:R-:W-:Y:S02]  /*b7e0*/  FSEL R181, R50, -INF , !P2 ;  /* 0xff80000032b57808 */ /* 0x000fe40005000000 */
[----:B------:R-:W1:Y:S01]  /*b7f0*/  SHFL.BFLY PT, R161, R14, 0x2, 0x1f ;  /* 0x0c401f000ea17f89 */ /* 0x000e6200000e0000 */
[----:B------:R-:W-:-:S04]  /*b800*/  ISETP.GT.AND P2, PT, R12, 0x40, P1 ;  /* 0x000000400c00780c */ /* 0x000fc80000f44270 */
[----:B------:R-:W-:-:S04]  /*b810*/  ISETP.LT.OR P2, PT, R8, 0x41, P2 ;  /* 0x000000410800780c */ /* 0x000fc80001741670 */
[----:B------:R-:W-:Y:S02]  /*b820*/  FSEL R193, R58, -INF , !P2 ;  /* 0xff8000003ac17808 */ /* 0x000fe40005000000 */
[----:B------:R-:W-:-:S04]  /*b830*/  ISETP.GT.AND P2, PT, R12, 0x50, P1 ;  /* 0x000000500c00780c */ /* 0x000fc80000f44270 */
[----:B------:R-:W-:Y:S02]  /*b840*/  ISETP.LT.OR P2, PT, R8, 0x51, P2 ;  /* 0x000000510800780c */ /* 0x000fe40001741670 */
[----:B-1----:R-:W-:-:S05]  /*b850*/  FMNMX.FTZ R161, R14, R161, !PT ;  /* 0x000000a10ea17209 */ /* 0x002fca0007810000 */
[----:B------:R-:W1:Y:S02]  /*b860*/  SHFL.BFLY PT, R2, R161, 0x1, 0x1f ;  /* 0x0c201f00a1027f89 */ /* 0x000e6400000e0000 */
[----:B-1----:R-:W-:Y:S02]  /*b870*/  FMNMX.FTZ R2, R161, R2, !PT ;  /* 0x00000002a1027209 */ /* 0x002fe40007810000 */
[----:B------:R-:W-:Y:S02]  /*b880*/  FSEL R161, R27, -INF , !P6 ;  /* 0xff8000001ba17808 */ /* 0x000fe40007000000 */
[C---:B------:R-:W-:Y:S01]  /*b890*/  FSETP.NEU.FTZ.AND P6, PT, R2.reuse, -INF , PT ;  /* 0xff8000000200780b */ /* 0x040fe20003fdd000 */
[----:B0-----:R-:W-:-:S05]  /*b8a0*/  FMUL.FTZ R14, R2, R0 ;  /* 0x00000000020e7220 */ /* 0x001fca0000410000 */
[----:B------:R-:W-:-:S05]  /*b8b0*/  FSEL R14, R14, RZ, P6 ;  /* 0x000000ff0e0e7208 */ /* 0x000fca0003000000 */
        /* <DEDUP_REMOVED lines=58> */
[----:B------:R-:W-:Y:S01]  /*bc60*/  FFMA.FTZ R37, R81, R0, -R14 ;  /* 0x0000000051257223 */ /* 0x000fe2000001080e */
[----:B------:R-:W-:Y:S01]  /*bc70*/  FMNMX.FTZ R20, R177, R20, !PT ;  /* 0x00000014b1147209 */ /* 0x000fe20007810000 */
[----:B------:R-:W-:Y:S01]  /*bc80*/  MUFU.EX2 R9, R9 ;  /* 0x0000000900097308 */ /* 0x000fe20000000800 */
[----:B------:R-:W-:-:S02]  /*bc90*/  ISETP.GT.AND P4, PT, R12, 0x49, P1 ;  /* 0x000000490c00780c */ /* 0x000fc40000f84270 */
[----:B------:R-:W-:Y:S02]  /*bca0*/  FMNMX.FTZ R20, R181, R20, !PT ;  /* 0x00000014b5147209 */ /* 0x000fe40007810000 */
[----:B------:R-:W-:Y:S02]  /*bcb0*/  ISETP.LT.OR P5, PT, R8, 0x49, P5 ;  /* 0x000000490800780c */ /* 0x000fe40002fa1670 */
[----:B------:R-:W-:Y:S01]  /*bcc0*/  FMNMX.FTZ R20, R51, R20, !PT ;  /* 0x0000001433147209 */ /* 0x000fe20007810000 */
[----:B------:R-:W-:Y:S01]  /*bcd0*/  MUFU.EX2 R180, R180 ;  /* 0x000000b400b47308 */ /* 0x000fe20000000800 */
[----:B------:R-:W-:Y:S02]  /*bce0*/  FSEL R59, R59, -INF , !P3 ;  /* 0xff8000003b3b7808 */ /* 0x000fe40005800000 */
[----:B------:R-:W-:Y:S02]  /*bcf0*/  FMNMX.FTZ R20, R179, R20, !PT ;  /* 0x00000014b3147209 */ /* 0x000fe40007810000 */
[----:B------:R-:W-:-:S02]  /*bd00*/  FSEL R159, R62, -INF , !P5 ;  /* 0xff8000003e9f7808 */ /* 0x000fc40006800000 */
[----:B------:R-:W-:Y:S01]  /*bd10*/  FMNMX.FTZ R20, R175, R20, !PT ;  /* 0x00000014af147209 */ /* 0x000fe20007810000 */
[----:B------:R-:W-:Y:S01]  /*bd20*/  MUFU.EX2 R182, R182 ;  /* 0x000000b600b67308 */ /* 0x000fe20000000800 */
[----:B------:R-:W-:Y:S02]  /*bd30*/  ISETP.LT.OR P4, PT, R8, 0x4a, P4 ;  /* 0x0000004a0800780c */ /* 0x000fe40002781670 */
[----:B------:R-:W-:Y:S02]  /*bd40*/  FMNMX.FTZ R20, R193, R20, !PT ;  /* 0x00000014c1147209 */ /* 0x000fe40007810000 */
[----:B------:R-:W-:Y:S02]  /*bd50*/  ISETP.GT.AND P3, PT, R12, 0x51, P1 ;  /* 0x000000510c00780c */ /* 0x000fe40000f64270 */
[----:B------:R-:W-:Y:S01]  /*bd60*/  FMNMX.FTZ R20, R59, R20, !PT ;  /* 0x000000143b147209 */ /* 0x000fe20007810000 */
[----:B------:R-:W-:Y:S01]  /*bd70*/  MUFU.EX2 R11, R11 ;  /* 0x0000000b000b7308 */ /* 0x000fe20000000800 */
[----:B------:R-:W-:-:S02]  /*bd80*/  FSEL R63, R63, -INF , !P4 ;  /* 0xff8000003f3f7808 */ /* 0x000fc40006000000 */
[----:B------:R-:W-:Y:S02]  /*bd90*/  FMNMX.FTZ R20, R159, R20, !PT ;  /* 0x000000149f147209 */ /* 0x000fe40007810000 */
[----:B------:R-:W-:Y:S02]  /*bda0*/  ISETP.GT.AND P5, PT, R12, 0x58, P1 ;  /* 0x000000580c00780c */ /* 0x000fe40000fa4270 */
[----:B------:R-:W-:Y:S01]  /*bdb0*/  FSEL R157, R66, -INF , !P2 ;  /* 0xff800000429d7808 */ /* 0x000fe20005000000 */
[----:B------:R-:W-:Y:S01]  /*bdc0*/  MUFU.EX2 R176, R176 ;  /* 0x000000b000b07308 */ /* 0x000fe20000000800 */
[----:B------:R-:W-:Y:S02]  /*bdd0*/  ISETP.LT.OR P3, PT, R8, 0x52, P3 ;  /* 0x000000520800780c */ /* 0x000fe40001f61670 */
[----:B------:R-:W-:Y:S02]  /*bde0*/  FMNMX.FTZ R20, R63, R20, !PT ;  /* 0x000000143f147209 */ /* 0x000fe40007810000 */
[----:B------:R-:W-:-:S02]  /*bdf0*/  ISETP.GT.AND P4, PT, R12, 0x59, P1 ;  /* 0x000000590c00780c */ /* 0x000fc40000f84270 */
[----:B------:R-:W-:Y:S01]  /*be00*/  ISETP.LT.OR P5, PT, R8, 0x59, P5 ;  /* 0x000000590800780c */ /* 0x000fe20002fa1670 */
[----:B------:R-:W-:Y:S01]  /*be10*/  MUFU.EX2 R13, R13 ;  /* 0x0000000d000d7308 */ /* 0x000fe20000000800 */
[----:B------:R-:W-:Y:S02]  /*be20*/  FSEL R67, R67, -INF , !P3 ;  /* 0xff80000043437808 */ /* 0x000fe40005800000 */
[----:B------:R-:W-:Y:S02]  /*be30*/  FMNMX.FTZ R20, R157, R20, !PT ;  /* 0x000000149d147209 */ /* 0x000fe40007810000 */
[----:B------:R-:W-:Y:S02]  /*be40*/  ISETP.GT.AND P2, PT, R12, 0x60, P1 ;  /* 0x000000600c00780c */ /* 0x000fe40000f44270 */
[----:B------:R-:W-:Y:S01]  /*be50*/  FSEL R153, R70, -INF , !P5 ;  /* 0xff80000046997808 */ /* 0x000fe20006800000 */
[----:B------:R-:W-:Y:S01]  /*be60*/  MUFU.EX2 R178, R178 ;  /* 0x000000b200b27308 */ /* 0x000fe20000000800 */
[----:B------:R-:W-:-:S02]  /*be70*/  ISETP.LT.OR P4, PT, R8, 0x5a, P4 ;  /* 0x0000005a0800780c */ /* 0x000fc40002781670 */
[----:B------:R-:W-:Y:S02]  /*be80*/  FMNMX.FTZ R20, R67, R20, !PT ;  /* 0x0000001443147209 */ /* 0x000fe40007810000 */
[----:B------:R-:W-:Y:S02]  /*be90*/  ISETP.GT.AND P3, PT, R12, 0x61, P1 ;  /* 0x000000610c00780c */ /* 0x000fe40000f64270 */
[----:B------:R-:W-:Y:S01]  /*bea0*/  ISETP.LT.OR P2, PT, R8, 0x61, P2 ;  /* 0x000000610800780c */ /* 0x000fe20001741670 */
[----:B------:R-:W-:Y:S01]  /*beb0*/  MUFU.EX2 R27, R27 ;  /* 0x0000001b001b7308 */ /* 0x000fe20000000800 */
[----:B------:R-:W-:Y:S02]  /*bec0*/  FSEL R71, R71, -INF , !P4 ;  /* 0xff80000047477808 */ /* 0x000fe40006000000 */
[----:B------:R-:W-:Y:S02]  /*bed0*/  FMNMX.FTZ R20, R153, R20, !PT ;  /* 0x0000001499147209 */ /* 0x000fe40007810000 */
[----:B------:R-:W-:-:S02]  /*bee0*/  ISETP.GT.AND P5, PT, R12, 0x68, P1 ;  /* 0x000000680c00780c */ /* 0x000fc40000fa4270 */
[----:B------:R-:W-:Y:S01]  /*bef0*/  FSEL R155, R74, -INF , !P2 ;  /* 0xff8000004a9b7808 */ /* 0x000fe20005000000 */
[----:B------:R-:W-:Y:S01]  /*bf00*/  MUFU.EX2 R172, R172 ;  /* 0x000000ac00ac7308 */ /* 0x000fe20000000800 */
[----:B------:R-:W-:Y:S02]  /*bf10*/  ISETP.LT.OR P3, PT, R8, 0x62, P3 ;  /* 0x000000620800780c */ /* 0x000fe40001f61670 */
[----:B------:R-:W-:Y:S02]  /*bf20*/  FMNMX.FTZ R20, R71, R20, !PT ;  /* 0x0000001447147209 */ /* 0x000fe40007810000 */
[----:B------:R-:W-:Y:S02]  /*bf30*/  ISETP.GT.AND P4, PT, R12, 0x69, P1 ;  /* 0x000000690c00780c */ /* 0x000fe40000f84270 */
[----:B------:R-:W-:Y:S01]  /*bf40*/  ISETP.LT.OR P5, PT, R8, 0x69, P5 ;  /* 0x000000690800780c */ /* 0x000fe20002fa1670 */
        /* <DEDUP_REMOVED lines=14> */
[----:B------:R-:W-:Y:S01]  /*c030*/  ISETP.LT.OR P3, PT, R8, 0x72, P3 ;  /* 0x000000720800780c */ /* 0x000fe20001f61670 */
[----:B------:R-:W-:Y:S01]  /*c040*/  MUFU.EX2 R168, R168 ;  /* 0x000000a800a87308 */ /* 0x000fe20000000800 */
[----:B------:R-:W-:-:S02]  /*c050*/  FSEL R167, R82, -INF , !P2 ;  /* 0xff80000052a77808 */ /* 0x000fc40005000000 */
[----:B------:R-:W-:Y:S02]  /*c060*/  FMNMX.FTZ R20, R79, R20, !PT ;  /* 0x000000144f147209 */ /* 0x000fe40007810000 */
[----:B------:R-:W-:Y:S02]  /*c070*/  ISETP.GT.AND P1, PT, R12, 0x79, P1 ;  /* 0x000000790c00780c */ /* 0x000fe40000f24270 */
[C---:B------:R-:W-:Y:S01]  /*c080*/  ISETP.LT.OR P5, PT, R8.reuse, 0x79, P5 ;  /* 0x000000790800780c */ /* 0x040fe20002fa1670 */
[----:B------:R-:W-:Y:S01]  /*c090*/  MUFU.EX2 R49, R49 ;  /* 0x0000003100317308 */ /* 0x000fe20000000800 */
[----:B------:R-:W-:Y:S02]  /*c0a0*/  FSEL R83, R83, -INF , !P3 ;  /* 0xff80000053537808 */ /* 0x000fe40005800000 */
[----:B------:R-:W-:Y:S02]  /*c0b0*/  FMNMX.FTZ R20, R167, R20, !PT ;  /* 0x00000014a7147209 */ /* 0x000fe40007810000 */
[----:B------:R-:W-:-:S02]  /*c0c0*/  ISETP.LT.OR P1, PT, R8, 0x7a, P1 ;  /* 0x0000007a0800780c */ /* 0x000fc40000f21670 */
[----:B------:R-:W-:Y:S01]  /*c0d0*/  FSEL R195, R86, -INF , !P5 ;  /* 0xff80000056c37808 */ /* 0x000fe20006800000 */
[----:B------:R-:W-:Y:S01]  /*c0e0*/  MUFU.EX2 R170, R170 ;  /* 0x000000aa00aa7308 */ /* 0x000fe20000000800 */
[----:B------:R-:W-:Y:S02]  /*c0f0*/  FMNMX.FTZ R20, R83, R20, !PT ;  /* 0x0000001453147209 */ /* 0x000fe40007810000 */
[----:B------:R-:W-:Y:S02]  /*c100*/  FSEL R87, R87, -INF , !P1 ;  /* 0xff80000057577808 */ /* 0x000fe40004800000 */
[----:B------:R-:W-:Y:S02]  /*c110*/  FMNMX.FTZ R20, R195, R20, !PT ;  /* 0x00000014c3147209 */ /* 0x000fe40007810000 */
[----:B------:R-:W-:Y:S01]  /*c120*/  FSEL R12, R2, RZ, P6 ;  /* 0x000000ff020c7208 */ /* 0x000fe20003000000 */
[----:B------:R-:W-:Y:S01]  /*c130*/  MUFU.EX2 R45, R45 ;  /* 0x0000002d002d7308 */ /* 0x000fe20000000800 */
[----:B------:R-:W-:-:S03]  /*c140*/  FMNMX.FTZ R20, R87, R20, !PT ;  /* 0x0000001457147209 */ /* 0x000fc60007810000 */
[----:B------:R-:W-:Y:S01]  /*c150*/  FADD.FTZ R33, -R12, R5 ;  /* 0x000000050c217221 */ /* 0x000fe20000010100 */
[-CC-:B------:R-:W-:Y:S01]  /*c160*/  FFMA.FTZ R5, R85, R0.reuse, -R14.reuse ;  /* 0x0000000055057223 */ /* 0x180fe2000001080e */
[----:B------:R-:W0:Y:S02]  /*c170*/  SHFL.BFLY PT, R57, R20, 0x2, 0x1f ;  /* 0x0c401f0014397f89 */ /* 0x000e2400000e0000 */
[----:B------:R-:W-:Y:S08]  /*c180*/  MUFU.EX2 R164, R164 ;  /* 0x000000a400a47308 */ /* 0x000ff00000000800 */
[----:B------:R-:W-:Y:S08]  /*c190*/  MUFU.EX2 R41, R41 ;  /* 0x0000002900297308 */ /* 0x000ff00000000800 */
        /* <DEDUP_REMOVED lines=9> */
[----:B------:R-:W-:-:S03]  /*c230*/  FMUL.FTZ R8, R33, R0 ;  /* 0x0000000021087220 */ /* 0x000fc60000410000 */
[C---:B------:R-:W-:Y:S01]  /*c240*/  FSETP.NEU.FTZ.AND P1, PT, R7.reuse, -INF , PT ;  /* 0xff8000000700780b */ /* 0x040fe20003f3d000 */
[----:B------:R-:W-:Y:S02]  /*c250*/  FMUL.FTZ R12, R7, R0 ;  /* 0x00000000070c7220 */ /* 0x000fe40000410000 */
[----:B------:R-:W-:Y:S03]  /*c260*/  MUFU.EX2 R21, R21 ;  /* 0x0000001500157308 */ /* 0x000fe60000000800 */
[----:B------:R-:W-:-:S05]  /*c270*/  FSEL R12, R12, RZ, P1 ;  /* 0x000000ff0c0c7208 */ /* 0x000fca0000800000 */
[----:B------:R-:W0:Y:S01]  /*c280*/  MUFU.EX2 R8, R8 ;  /* 0x0000000800087308 */ /* 0x000e220000000800 */
[-CC-:B------:R-:W-:Y:S01]  /*c290*/  FFMA.FTZ R20, R31, R0.reuse, -R12.reuse ;  /* 0x000000001f147223 */ /* 0x180fe2000001080c */
[----:B------:R-:W-:Y:S01]  /*c2a0*/  FSEL R31, R7, RZ, P1 ;  /* 0x000000ff071f7208 */ /* 0x000fe20000800000 */
[-CC-:B------:R-:W-:Y:S01]  /*c2b0*/  FFMA.FTZ R14, R183, R0.reuse, -R12.reuse ;  /* 0x00000000b70e7223 */ /* 0x180fe2000001080c */
[-CC-:B------:R-:W-:Y:S01]  /*c2c0*/  FFMA.FTZ R33, R161, R0.reuse, -R12.reuse ;  /* 0x00000000a1217223 */ /* 0x180fe2000001080c */
[-CC-:B------:R-:W-:Y:S01]  /*c2d0*/  FFMA.FTZ R183, R163, R0.reuse, -R12.reuse ;  /* 0x00000000a3b77223 */ /* 0x180fe2000001080c */
[-C--:B------:R-:W-:Y:S01]  /*c2e0*/  FFMA.FTZ R24, R165, R0.reuse, -R12 ;  /* 0x00000000a5187223 */ /* 0x080fe2000001080c */
[----:B------:R-:W-:Y:S01]  /*c2f0*/  FADD.FTZ R31, -R31, R6 ;  /* 0x000000061f1f7221 */ /* 0x000fe20000010100 */
[----:B------:R-:W-:Y:S01]  /*c300*/  MUFU.EX2 R20, R20 ;  /* 0x0000001400147308 */ /* 0x000fe20000000800 */
[-CC-:B------:R-:W-:Y:S01]  /*c310*/  FFMA.FTZ R35, R35, R0.reuse, -R12.reuse ;  /* 0x0000000023237223 */ /* 0x180fe2000001080c */
[-CC-:B------:R-:W-:Y:S01]  /*c320*/  FFMA.FTZ R32, R51, R0.reuse, -R12.reuse ;  /* 0x0000000033207223 */ /* 0x180fe2000001080c */
[-C--:B------:R-:W-:Y:S01]  /*c330*/  FMUL.FTZ R31, R31, R0.reuse ;  /* 0x000000001f1f7220 */ /* 0x080fe20000410000 */
[-CC-:B------:R-:W-:Y:S01]  /*c340*/  FFMA.FTZ R26, R169, R0.reuse, -R12.reuse ;  /* 0x00000000a91a7223 */ /* 0x180fe2000001080c */
[-CC-:B------:R-:W-:Y:S01]  /*c350*/  FFMA.FTZ R39, R39, R0.reuse, -R12.reuse ;  /* 0x0000000027277223 */ /* 0x180fe2000001080c */
[-CC-:B------:R-:W-:Y:S01]  /*c360*/  FFMA.FTZ R28, R171, R0.reuse, -R12.reuse ;  /* 0x00000000ab1c7223 */ /* 0x180fe2000001080c */
[--C-:B------:R-:W-:Y:S01]  /*c370*/  FFMA.FTZ R34, R59, R0, -R12.reuse ;  /* 0x000000003b227223 */ /* 0x100fe2000001080c */
[----:B------:R-:W-:Y:S01]  /*c380*/  MUFU.EX2 R14, R14 ;  /* 0x0000000e000e7308 */ /* 0x000fe20000000800 */
        /* <DEDUP_REMOVED lines=19> */
[----:B------:R-:W-:-:S04]  /*c4c0*/  FFMA.FTZ R195, R195, R0, -R12 ;  /* 0x00000000c3c37223 */ /* 0x000fc8000001080c */
[----:B------:R-:W2:Y:S01]  /*c4d0*/  MUFU.EX2 R183, R183 ;  /* 0x000000b700b77308 */ /* 0x000ea20000000800 */
[----:B0-----:R-:W-:Y:S01]  /*c4e0*/  FFMA.FTZ R4, R31, R3, R14 ;  /* 0x000000031f047223 */ /* 0x001fe2000001000e */
[----:B------:R-:W-:Y:S01]  /*c4f0*/  FADD.FTZ R3, R180, R51 ;  /* 0x00000033b4037221 */ /* 0x000fe20000010000 */
[----:B------:R-:W-:-:S03]  /*c500*/  FFMA.FTZ R51, R63, R0, -R12 ;  /* 0x000000003f337223 */ /* 0x000fc6000001080c */
[----:B------:R-:W-:Y:S02]  /*c510*/  FADD.FTZ R38, R182, R3 ;  /* 0x00000003b6267221 */ /* 0x000fe40000010000 */
[----:B------:R-:W0:Y:S01]  /*c520*/  MUFU.EX2 R24, R24 ;  /* 0x0000001800187308 */ /* 0x000e220000000800 */
[----:B-1----:R-:W-:Y:S01]  /*c530*/  FADD.FTZ R4, R33, R4 ;  /* 0x0000000421047221 */ /* 0x002fe20000010000 */
[----:B------:R-:W-:-:S06]  /*c540*/  FADD.FTZ R59, R11, R38 ;  /* 0x000000260b3b7221 */ /* 0x000fcc0000010000 */
[----:B------:R-:W1:Y:S01]  /*c550*/  MUFU.EX2 R35, R35 ;  /* 0x0000002300237308 */ /* 0x000e620000000800 */
[----:B--2---:R-:W-:Y:S01]  /*c560*/  FADD.FTZ R3, R183, R4 ;  /* 0x00000004b7037221 */ /* 0x004fe20000010000 */
[----:B------:R-:W-:-:S03]  /*c570*/  FADD.FTZ R4, R176, R59 ;  /* 0x0000003bb0047221 */ /* 0x000fc60000010000 */
[----:B------:R-:W-:-:S03]  /*c580*/  FADD.FTZ R3, R20, R3 ;  /* 0x0000000314037221 */ /* 0x000fc60000010000 */
[----:B------:R-:W2:Y:S01]  /*c590*/  MUFU.EX2 R26, R26 ;  /* 0x0000001a001a7308 */ /* 0x000ea20000000800 */
[----:B0-----:R-:W-:Y:S01]  /*c5a0*/  FADD.FTZ R38, R24, R3 ;  /* 0x0000000318267221 */ /* 0x001fe20000010000 */
[----:B------:R-:W-:-:S04]  /*c5b0*/  FADD.FTZ R3, R13, R4 ;  /* 0x000000040d037221 */ /* 0x000fc80000010000 */
[----:B------:R-:W-:Y:S02]  /*c5c0*/  FADD.FTZ R4, R178, R3 ;  /* 0x00000003b2047221 */ /* 0x000fe40000010000 */
[----:B------:R-:W0:Y:S01]  /*c5d0*/  MUFU.EX2 R39, R39 ;  /* 0x0000002700277308 */ /* 0x000e220000000800 */
[----:B-1----:R-:W-:Y:S01]  /*c5e0*/  FADD.FTZ R59, R35, R38 ;  /* 0x00000026233b7221 */ /* 0x002fe20000010000 */
[----:B------:R-:W-:Y:S01]  /*c5f0*/  FADD.FTZ R3, R27, R4 ;  /* 0x000000041b037221 */ /* 0x000fe20000010000 */
[----:B------:R-:W-:-:S03]  /*c600*/  FFMA.FTZ R38, R67, R0, -R12 ;  /* 0x0000000043267223 */ /* 0x000fc6000001080c */
[----:B------:R-:W-:Y:S02]  /*c610*/  FADD.FTZ R4, R172, R3 ;  /* 0x00000003ac047221 */ /* 0x000fe40000010000 */
        /* <DEDUP_REMOVED lines=9> */
[----:B-1----:R-:W-:-:S07]  /*c6b0*/  FADD.FTZ R40, R28, R59 ;  /* 0x0000003b1c287221 */ /* 0x002fce0000010000 */
[----:B------:R-:W1:Y:S01]  /*c6c0*/  MUFU.EX2 R61, R61 ;  /* 0x0000003d003d7308 */ /* 0x000e620000000800 */
[----:B--2---:R-:W-:Y:S01]  /*c6d0*/  FADD.FTZ R59, R43, R40 ;  /* 0x000000282b3b7221 */ /* 0x004fe20000010000 */
[-CC-:B------:R-:W-:Y:S01]  /*c6e0*/  FFMA.FTZ R40, R71, R0.reuse, -R12.reuse ;  /* 0x0000000047287223 */ /* 0x180fe2000001080c */
[----:B------:R-:W-:-:S05]  /*c6f0*/  FFMA.FTZ R12, R87, R0, -R12 ;  /* 0x00000000570c7223 */ /* 0x000fca000001080c */
        /* <DEDUP_REMOVED lines=27> */
[----:B0-----:R-:W-:-:S07]  /*c8b0*/  FADD.FTZ R42, R51, R42 ;  /* 0x0000002a332a7221 */ /* 0x001fce0000010000 */
[----:B------:R-:W0:Y:S01]  /*c8c0*/  MUFU.EX2 R163, R163 ;  /* 0x000000a300a37308 */ /* 0x000e220000000800 */
[----:B-1----:R-:W-:-:S07]  /*c8d0*/  FADD.FTZ R3, R161, R42 ;  /* 0x0000002aa1037221 */ /* 0x002fce0000010000 */
[----:B------:R-:W1:Y:S08]  /*c8e0*/  MUFU.EX2 R40, R40 ;  /* 0x0000002800287308 */ /* 0x000e700000000800 */
[----:B------:R-:W3:Y:S08]  /*c8f0*/  MUFU.EX2 R156, R156 ;  /* 0x0000009c009c7308 */ /* 0x000ef00000000800 */
[----:B------:R-:W4:Y:S08]  /*c900*/  MUFU.EX2 R44, R155 ;  /* 0x0000009b002c7308 */ /* 0x000f300000000800 */
[----:B------:R5:W-:Y:S08]  /*c910*/  MUFU.EX2 R46, R53 ;  /* 0x00000035002e7308 */ /* 0x000bf00000000800 */
[----:B------:R-:W4:Y:S01]  /*c920*/  MUFU.EX2 R25, R25 ;  /* 0x0000001900197308 */ /* 0x000f220000000800 */
[----:B-----5:R-:W-:Y:S01]  /*c930*/  FADD.FTZ R53, R15, R4 ;  /* 0x000000040f357221 */ /* 0x020fe20000010000 */
[----:B--2---:R-:W-:-:S03]  /*c940*/  FADD.FTZ R4, R38, R3 ;  /* 0x0000000326047221 */ /* 0x004fc60000010000 */
[----:B------:R-:W-:Y:S01]  /*c950*/  FADD.FTZ R42, R162, R53 ;  /* 0x00000035a22a7221 */ /* 0x000fe20000010000 */
[----:B0-----:R-:W-:Y:S02]  /*c960*/  FADD.FTZ R3, R163, R4 ;  /* 0x00000004a3037221 */ /* 0x001fe40000010000 */
[----:B------:R-:W0:Y:S01]  /*c970*/  MUFU.EX2 R75, R75 ;  /* 0x0000004b004b7308 */ /* 0x000e220000000800 */
[----:B------:R-:W-:Y:S01]  /*c980*/  FADD.FTZ R53, R21, R42 ;  /* 0x0000002a15357221 */ /* 0x000fe20000010000 */
[----:B-1----:R-:W-:-:S03]  /*c990*/  FADD.FTZ R3, R40, R3 ;  /* 0x0000000328037221 */ /* 0x002fc60000010000 */
[----:B---3--:R-:W-:Y:S01]  /*c9a0*/  FADD.FTZ R4, R156, R53 ;  /* 0x000000359c047221 */ /* 0x008fe20000010000 */
[----:B----4-:R-:W-:Y:S02]  /*c9b0*/  FADD.FTZ R3, R44, R3 ;  /* 0x000000032c037221 */ /* 0x010fe40000010000 */
[----:B------:R-:W1:Y:S01]  /*c9c0*/  MUFU.EX2 R158, R158 ;  /* 0x0000009e009e7308 */ /* 0x000e620000000800 */
[----:B------:R-:W-:-:S07]  /*c9d0*/  FADD.FTZ R53, R25, R4 ;  /* 0x0000000419357221 */ /* 0x000fce0000010000 */
[----:B------:R-:W2:Y:S01]  /*c9e0*/  MUFU.EX2 R57, R57 ;  /* 0x0000003900397308 */ /* 0x000ea20000000800 */
[----:B0-----:R-:W-:-:S04]  /*c9f0*/  FADD.FTZ R3, R75, R3 ;  /* 0x000000034b037221 */ /* 0x001fc80000010000 */
[----:B------:R-:W-:-:S03]  /*ca00*/  FADD.FTZ R3, R46, R3 ;  /* 0x000000032e037221 */ /* 0x000fc60000010000 */
        /* <DEDUP_REMOVED lines=22> */
.L_x_1110:
[----:B------:R-:W-:Y:S01]  /*cb70*/  ULEA UR6, UR58, UR41, 0x3 ;  /* 0x000000293a067291 */ /* 0x000fe2000f8e183f */
[----:B------:R-:W-:Y:S01]  /*cb80*/  ISETP.GT.AND P1, PT, R10, UR39, PT ;  /* 0x000000270a007c0c */ /* 0x000fe2000bf24270 */
[----:B------:R-:W-:Y:S01]  /*cb90*/  UMOV UR59, UR46 ;  /* 0x0000002e003b7c82 */ /* 0x000fe20008000000 */
[----:B------:R-:W-:Y:S01]  /*cba0*/  UMOV UR58, UR45 ;  /* 0x0000002d003a7c82 */ /* 0x000fe20008000000 */
[----:B------:R-:W-:Y:S01]  /*cbb0*/  UIADD3 UR6, UR6, 0x28860, URZ ;  /* 0x0002886006067890 */ /* 0x000fe2000fffe03f */
[----:B------:R-:W-:Y:S01]  /*cbc0*/  F2FP.F16.F32.PACK_AB R171, R6, R171 ;  /* 0x000000ab06ab723e */ /* 0x000fe200000000ff */
[----:B------:R-:W-:Y:S01]  /*cbd0*/  FMUL.FTZ R88, R88, R8 ;  /* 0x0000000858587220 */ /* 0x000fe20000410000 */
[----:B------:R-:W-:Y:S01]  /*cbe0*/  F2FP.F16.F32.PACK_AB R154, R5, R154 ;  /* 0x0000009a059a723e */ /* 0x000fe200000000ff */
[----:B------:R-:W-:Y:S01]  /*cbf0*/  UPRMT UR6, UR40, 0x654, UR6 ;  /* 0x0000065428067896 */ /* 0x000fe20008000006 */
[----:B------:R-:W-:Y:S01]  /*cc00*/  F2FP.F16.F32.PACK_AB R180, R180, R9 ;  /* 0x00000009b4b4723e */ /* 0x000fe200000000ff */
[----:B------:R-:W-:Y:S01]  /*cc10*/  FMUL.FTZ R89, R89, R8 ;  /* 0x0000000859597220 */ /* 0x000fe20000410000 */
[----:B------:R-:W-:Y:S01]  /*cc20*/  F2FP.F16.F32.PACK_AB R181, R33, R14 ;  /* 0x0000000e21b5723e */ /* 0x000fe200000000ff */
[----:B------:R-:W-:Y:S01]  /*cc30*/  FMUL.FTZ R92, R92, R8 ;  /* 0x000000085c5c7220 */ /* 0x000fe20000410000 */
[----:B------:R-:W-:Y:S01]  /*cc40*/  F2FP.F16.F32.PACK_AB R182, R11, R182 ;  /* 0x000000b60bb6723e */ /* 0x000fe200000000ff */
[-C--:B------:R-:W-:Y:S01]  /*cc50*/  FMUL.FTZ R93, R93, R8.reuse ;  /* 0x000000085d5d7220 */ /* 0x080fe20000410000 */
[----:B------:R-:W-:Y:S01]  /*cc60*/  F2FP.F16.F32.PACK_AB R183, R20, R183 ;  /* 0x000000b714b7723e */ /* 0x000fe200000000ff */
[----:B------:R-:W-:Y:S01]  /*cc70*/  FMUL.FTZ R96, R96, R8 ;  /* 0x0000000860607220 */ /* 0x000fe20000410000 */
[----:B------:R-:W-:Y:S01]  /*cc80*/  SYNCS.ARRIVE.TRANS64.RED.A1T0 RZ, [UR6], RZ ;  /* 0x000000ffffff79a7 */ /* 0x000fe20008100406 */
        /* <DEDUP_REMOVED lines=53> */
[----:B------:R-:W-:-:S02]  /*cfe0*/  VIADD R10, R10, 0xffffffff ;  /* 0xffffffff0a0a7836 */ /* 0x000fc40000000000 */
        /* <DEDUP_REMOVED lines=32> */
[----:B------:R-:W-:-:S02]  /*d1f0*/  IMAD.MOV.U32 R6, RZ, RZ, R7 ;  /* 0x000000ffff067224 */ /* 0x000fc400078e0007 */
[----:B------:R-:W-:Y:S01]  /*d200*/  IMAD.MOV.U32 R5, RZ, RZ, R2 ;  /* 0x000000ffff057224 */ /* 0x000fe200078e0002 */
[----:B------:R-:W-:Y:S06]  /*d210*/  @P1 BRA `(.L_x_1111) ;  /* 0xffffffcc00cc1947 */ /* 0x000fec000383ffff */
.L_x_1092:
[----:B------:R-:W-:Y:S06]  /*d220*/  BAR.ARV 0x8, 0x180 ;  /* 0x0206000000007b1d */ /* 0x000fec0000002000 */
[----:B------:R-:W-:Y:S05]  /*d230*/  @!P0 BRA `(.L_x_1112) ;  /* 0x0000000000048947 */ /* 0x000fea0003800000 */
[----:B------:R-:W-:Y:S01]  /*d240*/  BPT.TRAP 0x1 ;  /* 0x000000040000795c */ /* 0x000fe20000300000 */
.L_x_1112:
[----:B------:R-:W-:Y:S01]  /*d250*/  ULEA UR5, UR45, UR41, 0x3 ;  /* 0x000000292d057291 */ /* 0x000fe2000f8e183f */
[----:B------:R-:W-:-:S05]  /*d260*/  IMAD.U32 R5, RZ, RZ, UR46 ;  /* 0x0000002eff057e24 */ /* 0x000fca000f8e00ff */
[----:B------:R-:W-:-:S04]  /*d270*/  SHF.L.U32 R5, R5, 0x1f, RZ ;  /* 0x0000001f05057819 */ /* 0x000fc800000006ff */
[----:B------:R0:W1:Y:S01]  /*d280*/  SYNCS.PHASECHK.TRANS64.TRYWAIT P1, [UR5+0x28850], R5 ;  /* 0x02885005ff0075a7 */ /* 0x0000620008020145 */
[----:B------:R-:W-:Y:S05]  /*d290*/  @!P0 BRA `(.L_x_1113) ;  /* 0x0000000000048947 */ /* 0x000fea0003800000 */
[----:B------:R-:W-:Y:S01]  /*d2a0*/  BPT.TRAP 0x1 ;  /* 0x000000040000795c */ /* 0x000fe20000300000 */
.L_x_1113:
[----:B-1----:R-:W-:Y:S05]  /*d2b0*/  @P1 BRA `(.L_x_1114) ;  /* 0x0000000000081947 */ /* 0x002fea0003800000 */
[----:B------:R-:W1:Y:S02]  /*d2c0*/  SYNCS.PHASECHK.TRANS64.TRYWAIT P1, [UR5+0x28850], R5 ;  /* 0x02885005ff0075a7 */ /* 0x000e640008020145 */
[----:B-1----:R-:W-:Y:S05]  /*d2d0*/  @!P1 BRA `(.L_x_1115) ;  /* 0x0000006c00bc9947 */ /* 0x002fea0003800000 */
.L_x_1114:
[----:B------:R-:W-:Y:S01]  /*d2e0*/  UIADD3 UR41, UR41, 0x400, URZ ;  /* 0x0000040029297890 */ /* 0x000fe2000fffe03f */
[----:B------:R-:W-:Y:S01]  /*d2f0*/  WARPGROUP.ARRIVE ;  /* 0x00000000000079c5 */ /* 0x000fe20000000000 */
[----:B------:R-:W-:Y:S01]  /*d300*/  UMOV UR7, 0x40000040 ;  /* 0x4000004000077882 */ /* 0x000fe20000000000 */
[----:B01----:R-:W0:Y:S01]  /*d310*/  SHFL.BFLY PT, R5, R4, 0x2, 0x1f ;  /* 0x0c401f0004057f89 */ /* 0x003e2200000e0000 */
[----:B------:R-:W-:Y:S01]  /*d320*/  USHF.R.U32.HI UR41, URZ, 0x4, UR41 ;  /* 0x000000043f297899 */ /* 0x000fe20008011629 */
[----:B------:R-:W-:Y:S02]  /*d330*/  IMAD.MOV.U32 R37, RZ, RZ, -0x800000 ;  /* 0xff800000ff257424 */ /* 0x000fe400078e00ff */
        /* <DEDUP_REMOVED lines=10> */
[----:B-1----:R-:W-:Y:S01]  /*d3e0*/  FADD.FTZ R8, R6, R3 ;  /* 0x0000000306087221 */ /* 0x002fe20000010000 */
[----:B------:R-:W-:Y:S02]  /*d3f0*/  IMAD.MOV.U32 R3, RZ, RZ, RZ ;  /* 0x000000ffff037224 */ /* 0x000fe400078e00ff */
[----:B------:R-:W0:Y:S04]  /*d400*/  SHFL.BFLY PT, R6, R5, 0x1, 0x1f ;  /* 0x0c201f0005067f89 */ /* 0x000e2800000e0000 */
[----:B------:R-:W1:Y:S01]  /*d410*/  SHFL.BFLY PT, R9, R8, 0x1, 0x1f ;  /* 0x0c201f0008097f89 */ /* 0x000e6200000e0000 */
[----:B0-----:R-:W-:Y:S01]  /*d420*/  FADD.FTZ R10, R5, R6 ;  /* 0x00000006050a7221 */ /* 0x001fe20000010000 */
[----:B-1----:R-:W-:-:S04]  /*d430*/  FADD.FTZ R11, R8, R9 ;  /* 0x00000009080b7221 */ /* 0x002fc80000010000 */
[----:B------:R-:W-:Y:S01]  /*d440*/  FSETP.NE.FTZ.AND P1, PT, R10, RZ, PT ;  /* 0x000000ff0a00720b */ /* 0x000fe20003f35000 */
[----:B------:R-:W-:Y:S01]  /*d450*/  IMAD.MOV.U32 R9, RZ, RZ, RZ ;  /* 0x000000ffff097224 */ /* 0x000fe200078e00ff */
        /* <DEDUP_REMOVED lines=48> */
.L_x_1116:
        /* <DEDUP_REMOVED lines=74> */
.L_x_1038:
[----:B------:R-:W0:Y:S01]  /*dc00*/  S2R R3, SR_CgaCtaId ;  /* 0x0000000000037919 */ /* 0x000e220000008800 */
[----:B------:R-:W-:Y:S01]  /*dc10*/  MOV R0, 0x400 ;  /* 0x0000040000007802 */ /* 0x000fe20000000f00 */
[----:B------:R-:W-:Y:S01]  /*dc20*/  BSSY B0, `(.L_x_1117) ;  /* 0x00001c5000007945 */ /* 0x000fe20003800000 */
[----:B------:R-:W-:Y:S02]  /*dc30*/  BAR.SYNC.DEFER_BLOCKING 0x5, 0x180 ;  /* 0x0146000000007b1d */ /* 0x000fe40000010000 */
[----:B0-----:R-:W-:-:S05]  /*dc40*/  LEA R0, R3, R0, 0x18 ;  /* 0x0000000003007211 */ /* 0x001fca00078ec0ff */
[----:B------:R-:W0:Y:S02]  /*dc50*/  LDS R2, [R0+0x288d0] ;  /* 0x0288d00000027984 */ /* 0x000e240000000800 */
[----:B0-----:R-:W-:Y:S01]  /*dc60*/  R2UR UR4, R2 ;  /* 0x00000000020472ca */ /* 0x001fe200000e0000 */
[----:B------:R-:W-:Y:S06]  /*dc70*/  BAR.ARV 0x4, 0x180 ;  /* 0x0106000000007b1d */ /* 0x000fec0000002000 */
[----:B------:R-:W-:Y:S08]  /*dc80*/  @P0 BRA `(.L_x_1118) ;  /* 0x0000001000a40947 */ /* 0x000ff00003800000 */
[----:B------:R-:W0:Y:S01]  /*dc90*/  S2R R3, SR_SWINHI ;  /* 0x0000000000037919 */ /* 0x000e220000002f00 */
[----:B------:R-:W1:Y:S01]  /*dca0*/  LDC R44, c[0x0][0xbe8] ;  /* 0x0002fa00ff2c7b82 */ /* 0x000e620000000800 */
[----:B------:R-:W-:Y:S01]  /*dcb0*/  F2FP.F16.F32.PACK_AB R6, R93, R6 ;  /* 0x000000065d06723e */ /* 0x000fe200000000ff */
[----:B------:R-:W-:Y:S01]  /*dcc0*/  USHF.R.S32.HI UR12, URZ, 0x1f, UR38 ;  /* 0x0000001f3f0c7899 */ /* 0x000fe20008011426 */
[----:B------:R-:W-:Y:S01]  /*dcd0*/  F2FP.F16.F32.PACK_AB R136, R137, R136 ;  /* 0x000000888988723e */ /* 0x000fe200000000ff */
[----:B------:R-:W-:Y:S01]  /*dce0*/  ULDC.64 UR8, c[0x0][0xb90] ;  /* 0x0002e40000087ab9 */ /* 0x000fe20000000a00 */
[----:B------:R-:W-:Y:S01]  /*dcf0*/  USHF.R.S32.HI UR13, URZ, 0x1f, UR44 ;  /* 0x0000001f3f0d7899 */ /* 0x000fe2000801142c */
[----:B------:R-:W-:Y:S01]  /*dd00*/  F2FP.F16.F32.PACK_AB R137, R139, R138 ;  /* 0x0000008a8b89723e */ /* 0x000fe200000000ff */
[----:B------:R-:W-:Y:S01]  /*dd10*/  UIMAD UR5, UR12, UR8, URZ ;  /* 0x000000080c0572a4 */ /* 0x000fe2000f8e023f */
[----:B------:R-:W-:Y:S01]  /*dd20*/  F2FP.F16.F32.PACK_AB R144, R145, R144 ;  /* 0x000000909190723e */ /* 0x000fe200000000ff */
[----:B------:R-:W-:Y:S01]  /*dd30*/  UIMAD.WIDE.U32 UR6, UR38, UR8, URZ ;  /* 0x00000008260672a5 */ /* 0x000fe2000f8e003f */
[----:B------:R-:W-:Y:S01]  /*dd40*/  F2FP.F16.F32.PACK_AB R138, R141, R140 ;  /* 0x0000008c8d8a723e */ /* 0x000fe200000000ff */
[----:B------:R-:W-:Y:S01]  /*dd50*/  UIMAD UR5, UR38, UR9, UR5 ;  /* 0x00000009260572a4 */ /* 0x000fe2000f8e0205 */
[----:B------:R-:W-:Y:S01]  /*dd60*/  F2FP.F16.F32.PACK_AB R139, R143, R142 ;  /* 0x0000008e8f8b723e */ /* 0x000fe200000000ff */
[----:B------:R-:W-:Y:S01]  /*dd70*/  ULDC.64 UR10, c[0x0][0xb98] ;  /* 0x0002e600000a7ab9 */ /* 0x000fe20000000a00 */
[----:B------:R-:W-:Y:S01]  /*dd80*/  F2FP.F16.F32.PACK_AB R145, R147, R146 ;  /* 0x000000929391723e */ /* 0x000fe200000000ff */
[----:B------:R-:W-:Y:S01]  /*dd90*/  UIMAD UR8, UR13, UR10, URZ ;  /* 0x0000000a0d0872a4 */ /* 0x000fe2000f8e023f */
[----:B------:R-:W-:Y:S01]  /*dda0*/  F2FP.F16.F32.PACK_AB R146, R149, R148 ;  /* 0x000000949592723e */ /* 0x000fe200000000ff */
[----:B------:R-:W-:Y:S01]  /*ddb0*/  UIADD3 UR7, UR7, UR5, URZ ;  /* 0x0000000507077290 */ /* 0x000fe2000fffe03f */
[----:B------:R-:W-:Y:S01]  /*ddc0*/  F2FP.F16.F32.PACK_AB R147, R151, R150 ;  /* 0x000000969793723e */ /* 0x000fe200000000ff */
[----:B------:R-:W-:-:S02]  /*ddd0*/  UIMAD UR8, UR44, UR11, UR8 ;  /* 0x0000000b2c0872a4 */ /* 0x000fc4000f8e0208 */
[----:B------:R-:W-:Y:S01]  /*dde0*/  UIMAD.WIDE.U32 UR6, UR44, UR10, UR6 ;  /* 0x0000000a2c0672a5 */ /* 0x000fe2000f8e0006 */
[----:B------:R-:W-:Y:S02]  /*ddf0*/  ULDC UR5, c[0x0][0xa88] ;  /* 0x0002a20000057ab9 */ /* 0x000fe40000000800 */
[----:B------:R-:W-:Y:S01]  /*de00*/  ULDC.64 UR10, c[0x0][0xaf0] ;  /* 0x0002bc00000a7ab9 */ /* 0x000fe20000000a00 */
[----:B------:R-:W-:Y:S02]  /*de10*/  MOV R34, R0 ;  /* 0x0000000000227202 */ /* 0x000fe40000000f00 */
[----:B0-----:R-:W-:Y:S01]  /*de20*/  MOV R35, R3 ;  /* 0x0000000300237202 */ /* 0x001fe20000000f00 */
[----:B------:R-:W-:Y:S02]  /*de30*/  IMAD R3, R184, 0x40, R18 ;  /* 0x00000040b8037824 */ /* 0x000fe400078e0212 */
[----:B------:R-:W-:-:S04]  /*de40*/  IMAD.WIDE R4, R188, 0x2, R34 ;  /* 0x00000002bc047825 */ /* 0x000fc800078e0222 */
[----:B------:R-:W-:Y:S01]  /*de50*/  IMAD.WIDE R34, R3, 0x2, R34 ;  /* 0x0000000203227825 */ /* 0x000fe200078e0222 */
[C---:B------:R-:W-:Y:S02]  /*de60*/  LOP3.LUT R3, R4.reuse, 0x380, RZ, 0xc0, !PT ;  /* 0x0000038004037812 */ /* 0x040fe400078ec0ff */
[C---:B------:R-:W-:Y:S02]  /*de70*/  IADD3 R29, P1, R4.reuse, 0x4040, RZ ;  /* 0x00004040041d7810 */ /* 0x040fe40007f3e0ff */
[C---:B------:R-:W-:Y:S02]  /*de80*/  IADD3 R21, P6, R4.reuse, 0x20, RZ ;  /* 0x0000002004157810 */ /* 0x040fe40007fde0ff */
[----:B------:R-:W-:Y:S01]  /*de90*/  SHF.R.U64 R3, R3, 0x3, RZ ;  /* 0x0000000303037819 */ /* 0x000fe200000012ff */
[--C-:B------:R-:W-:Y:S01]  /*dea0*/  IMAD.X R41, RZ, RZ, R5.reuse, P1 ;  /* 0x000000ffff297224 */ /* 0x100fe200008e0605 */
[C---:B------:R-:W-:Y:S01]  /*deb0*/  IADD3 R27, P2, R4.reuse, 0x4020, RZ ;  /* 0x00004020041b7810 */ /* 0x040fe20007f5e0ff */
[----:B------:R-:W-:Y:S01]  /*dec0*/  IMAD.X R13, RZ, RZ, R5, P6 ;  /* 0x000000ffff0d7224 */ /* 0x000fe200030e0605 */
[----:B------:R-:W-:-:S02]  /*ded0*/  IADD3 R10, P3, R4, 0x4000, RZ ;  /* 0x00004000040a7810 */ /* 0x000fc40007f7e0ff */
[C---:B------:R-:W-:Y:S01]  /*dee0*/  IADD3 R43, P0, R4.reuse, 0x4060, RZ ;  /* 0x00004060042b7810 */ /* 0x040fe20007f1e0ff */
[--C-:B------:R-:W-:Y:S01]  /*def0*/  IMAD.X R39, RZ, RZ, R5.reuse, P2 ;  /* 0x000000ffff277224 */ /* 0x100fe200010e0605 */
[C---:B------:R-:W-:Y:S01]  /*df00*/  IADD3 R8, P4, R4.reuse, 0x60, RZ ;  /* 0x0000006004087810 */ /* 0x040fe20007f9e0ff */
[--C-:B------:R-:W-:Y:S01]  /*df10*/  IMAD.X R15, RZ, RZ, R5.reuse, P3 ;  /* 0x000000ffff0f7224 */ /* 0x100fe200018e0605 */
[----:B------:R-:W-:Y:S02]  /*df20*/  IADD3 R25, P5, R4, 0x40, RZ ;  /* 0x0000004004197810 */ /* 0x000fe40007fbe0ff */
[----:B------:R-:W-:Y:S01]  /*df30*/  LOP3.LUT R4, R3, R4, RZ, 0x3c, !PT ;  /* 0x0000000403047212 */ /* 0x000fe200078e3cff */
[--C-:B------:R-:W-:Y:S01]  /*df40*/  IMAD.X R11, RZ, RZ, R5.reuse, P4 ;  /* 0x000000ffff0b7224 */ /* 0x100fe200020e0605 */
[----:B------:R-:W-:Y:S01]  /*df50*/  LOP3.LUT R14, R29, 0x380, RZ, 0xc0, !PT ;  /* 0x000003801d0e7812 */ /* 0x000fe200078ec0ff */
[----:B------:R-:W-:Y:S01]  /*df60*/  IMAD.X R9, RZ, RZ, R5, P5 ;  /* 0x000000ffff097224 */ /* 0x000fe200028e0605 */
[----:B------:R-:W-:-:S02]  /*df70*/  LOP3.LUT R12, R27, 0x380, RZ, 0xc0, !PT ;  /* 0x000003801b0c7812 */ /* 0x000fc400078ec0ff */
[----:B------:R-:W-:Y:S02]  /*df80*/  LOP3.LUT R3, R10, 0x380, RZ, 0xc0, !PT ;  /* 0x000003800a037812 */ /* 0x000fe400078ec0ff */
[----:B------:R-:W-:Y:S02]  /*df90*/  LOP3.LUT R2, R21, 0x380, RZ, 0xc0, !PT ;  /* 0x0000038015027812 */ /* 0x000fe400078ec0ff */
[----:B------:R-:W-:Y:S02]  /*dfa0*/  IADD3 R33, P6, R34, 0x1000, RZ ;  /* 0x0000100022217810 */ /* 0x000fe40007fde0ff */
[----:B------:R-:W-:Y:S02]  /*dfb0*/  SHF.R.U64 R14, R14, 0x3, RZ ;  /* 0x000000030e0e7819 */ /* 0x000fe400000012ff */
[----:B------:R-:W-:Y:S02]  /*dfc0*/  SHF.R.U64 R12, R12, 0x3, RZ ;  /* 0x000000030c0c7819 */ /* 0x000fe400000012ff */
[----:B------:R-:W-:-:S02]  /*dfd0*/  SHF.R.U64 R3, R3, 0x3, RZ ;  /* 0x0000000303037819 */ /* 0x000fc400000012ff */
[----:B------:R-:W-:Y:S02]  /*dfe0*/  SHF.R.U64 R2, R2, 0x3, RZ ;  /* 0x0000000302027819 */ /* 0x000fe400000012ff */
[----:B------:R-:W-:Y:S02]  /*dff0*/  LOP3.LUT R32, R33, 0x380, RZ, 0xc0, !PT ;  /* 0x0000038021207812 */ /* 0x000fe400078ec0ff */
[----:B------:R-:W-:Y:S02]  /*e000*/  LOP3.LUT R40, R14, R29, RZ, 0x3c, !PT ;  /* 0x0000001d0e287212 */ /* 0x000fe400078e3cff */
[----:B------:R-:W-:Y:S02]  /*e010*/  LOP3.LUT R38, R12, R27, RZ, 0x3c, !PT ;  /* 0x0000001b0c267212 */ /* 0x000fe400078e3cff */
[----:B------:R-:W-:Y:S02]  /*e020*/  LOP3.LUT R14, R3, R10, RZ, 0x3c, !PT ;  /* 0x0000000a030e7212 */ /* 0x000fe400078e3cff */
[----:B------:R-:W-:-:S02]  /*e030*/  LOP3.LUT R12, R2, R21, RZ, 0x3c, !PT ;  /* 0x00000015020c7212 */ /* 0x000fc400078e3cff */
[----:B------:R-:W-:Y:S02]  /*e040*/  LOP3.LUT R3, R8, 0x380, RZ, 0xc0, !PT ;  /* 0x0000038008037812 */ /* 0x000fe400078ec0ff */
[----:B------:R-:W-:Y:S02]  /*e050*/  SHF.R.U64 R32, R32, 0x3, RZ ;  /* 0x0000000320207819 */ /* 0x000fe400000012ff */
[----:B------:R-:W-:Y:S02]  /*e060*/  LOP3.LUT R2, R25, 0x380, RZ, 0xc0, !PT ;  /* 0x0000038019027812 */ /* 0x000fe400078ec0ff */
[----:B-1----:R-:W-:Y:S02]  /*e070*/  ISETP.NE.AND P1, PT, R44, 0x1, PT ;  /* 0x000000012c00780c */ /* 0x002fe40003f25270 */
[----:B------:R-:W-:Y:S02]  /*e080*/  SHF.R.U64 R3, R3, 0x3, RZ ;  /* 0x0000000303037819 */ /* 0x000fe400000012ff */
[----:B------:R-:W-:Y:S01]  /*e090*/  LOP3.LUT R32, R32, R33, RZ, 0x3c, !PT ;  /* 0x0000002120207212 */ /* 0x000fe200078e3cff */
[----:B------:R-:W-:Y:S01]  /*e0a0*/  IMAD.X R33, RZ, RZ, R35, P6 ;  /* 0x000000ffff217224 */ /* 0x000fe200030e0623 */
[----:B------:R-:W-:-:S02]  /*e0b0*/  SHF.R.U64 R2, R2, 0x3, RZ ;  /* 0x0000000302027819 */ /* 0x000fc400000012ff */
[----:B------:R-:W-:Y:S02]  /*e0c0*/  IADD3 R45, P6, R34, 0x7000, RZ ;  /* 0x00007000222d7810 */ /* 0x000fe40007fde0ff */
[----:B------:R-:W-:Y:S02]  /*e0d0*/  LOP3.LUT R10, R3, R8, RZ, 0x3c, !PT ;  /* 0x00000008030a7212 */ /* 0x000fe400078e3cff */
[----:B------:R-:W-:Y:S01]  /*e0e0*/  LOP3.LUT R8, R2, R25, RZ, 0x3c, !PT ;  /* 0x0000001902087212 */ /* 0x000fe200078e3cff */
[----:B------:R-:W0:Y:S01]  /*e0f0*/  @P1 LDC R47, c[0x0][0xbec] ;  /* 0x0002fb00ff2f1b82 */ /* 0x000e220000000800 */
[----:B------:R-:W-:Y:S02]  /*e100*/  LOP3.LUT R2, R45, 0x380, RZ, 0xc0, !PT ;  /* 0x000003802d027812 */ /* 0x000fe400078ec0ff */
[----:B------:R-:W-:Y:S02]  /*e110*/  LOP3.LUT R42, R43, 0x380, RZ, 0xc0, !PT ;  /* 0x000003802b2a7812 */ /* 0x000fe400078ec0ff */
[----:B------:R-:W-:-:S02]  /*e120*/  SHF.R.U64 R2, R2, 0x3, RZ ;  /* 0x0000000302027819 */ /* 0x000fc400000012ff */
[----:B------:R-:W-:Y:S02]  /*e130*/  SHF.R.U64 R42, R42, 0x3, RZ ;  /* 0x000000032a2a7819 */ /* 0x000fe400000012ff */
[----:B------:R-:W-:Y:S02]  /*e140*/  LOP3.LUT R2, R2, R45, RZ, 0x3c, !PT ;  /* 0x0000002d02027212 */ /* 0x000fe400078e3cff */
[----:B------:R-:W-:Y:S02]  /*e150*/  MOV R45, R4 ;  /* 0x00000004002d7202 */ /* 0x000fe40000000f00 */
[----:B------:R-:W-:Y:S02]  /*e160*/  F2FP.F16.F32.PACK_AB R4, R46, R7 ;  /* 0x000000072e04723e */ /* 0x000fe400000000ff */
[----:B------:R-:W1:Y:S01]  /*e170*/  @P1 LDC R46, c[0x0][0xbf0] ;  /* 0x0002fc00ff2e1b82 */ /* 0x000e620000000800 */
[----:B------:R-:W-:Y:S01]  /*e180*/  LOP3.LUT R42, R42, R43, RZ, 0x3c, !PT ;  /* 0x0000002b2a2a7212 */ /* 0x000fe200078e3cff */
[----:B------:R-:W-:Y:S01]  /*e190*/  IMAD.X R43, RZ, RZ, R5, P0 ;  /* 0x000000ffff2b7224 */ /* 0x000fe200000e0605 */
[----:B------:R-:W-:-:S02]  /*e1a0*/  F2FP.F16.F32.PACK_AB R5, R91, R90 ;  /* 0x0000005a5b05723e */ /* 0x000fc400000000ff */
[----:B------:R-:W-:-:S03]  /*e1b0*/  F2FP.F16.F32.PACK_AB R7, R95, R94 ;  /* 0x0000005e5f07723e */ /* 0x000fc600000000ff */
[----:B------:R-:W-:Y:S01]  /*e1c0*/  BAR.SYNC.DEFER_BLOCKING 0x1, 0x100 ;  /* 0x0044000000007b1d */ /* 0x000fe20000010000 */
[----:B------:R-:W-:Y:S01]  /*e1d0*/  MOV R65, R40 ;  /* 0x0000002800417202 */ /* 0x000fe20000000f00 */
[----:B------:R-:W-:Y:S01]  /*e1e0*/  VIADD R40, R17, UR37 ;  /* 0x0000002511287c36 */ /* 0x000fe20008000000 */
[----:B------:R-:W-:Y:S02]  /*e1f0*/  IADD3 R21, P0, R34, 0x6000, RZ ;  /* 0x0000600022157810 */ /* 0x000fe40007f1e0ff */
[----:B------:R-:W-:Y:S02]  /*e200*/  MOV R58, R10 ;  /* 0x0000000a003a7202 */ /* 0x000fe40000000f00 */
[----:B------:R-:W-:Y:S02]  /*e210*/  LOP3.LUT R20, R21, 0x380, RZ, 0xc0, !PT ;  /* 0x0000038015147812 */ /* 0x000fe400078ec0ff */
[----:B------:R-:W-:Y:S02]  /*e220*/  MOV R57, R14 ;  /* 0x0000000e00397202 */ /* 0x000fe40000000f00 */
[----:B------:R-:W-:-:S02]  /*e230*/  SHF.R.U64 R20, R20, 0x3, RZ ;  /* 0x0000000314147819 */ /* 0x000fc400000012ff */
[----:B------:R-:W-:Y:S02]  /*e240*/  MOV R15, R12 ;  /* 0x0000000c000f7202 */ /* 0x000fe40000000f00 */
[----:B------:R-:W-:Y:S01]  /*e250*/  LOP3.LUT R20, R20, R21, RZ, 0x3c, !PT ;  /* 0x0000001514147212 */ /* 0x000fe200078e3cff */
[----:B------:R-:W-:Y:S01]  /*e260*/  IMAD.X R21, RZ, RZ, R35, P0 ;  /* 0x000000ffff157224 */ /* 0x000fe200000e0623 */
[C---:B------:R-:W-:Y:S02]  /*e270*/  IADD3 R27, P3, R34.reuse, 0x4000, RZ ;  /* 0x00004000221b7810 */ /* 0x040fe40007f7e0ff */
[----:B------:R-:W-:Y:S02]  /*e280*/  IADD3 R25, P2, R34, 0x5000, RZ ;  /* 0x0000500022197810 */ /* 0x000fe40007f5e0ff */
[----:B------:R-:W-:Y:S02]  /*e290*/  LOP3.LUT R26, R27, 0x380, RZ, 0xc0, !PT ;  /* 0x000003801b1a7812 */ /* 0x000fe400078ec0ff */
[----:B------:R-:W-:Y:S01]  /*e2a0*/  LOP3.LUT R24, R25, 0x380, RZ, 0xc0, !PT ;  /* 0x0000038019187812 */ /* 0x000fe200078ec0ff */
[----:B------:R0:W-:Y:S01]  /*e2b0*/  STSM.16.M88.4 [R45], R4 ;  /* 0x000000042d007844 */ /* 0x0001e20000000200 */
[----:B------:R-:W-:-:S02]  /*e2c0*/  SHF.R.U64 R26, R26, 0x3, RZ ;  /* 0x000000031a1a7819 */ /* 0x000fc400000012ff */
[----:B------:R-:W-:Y:S01]  /*e2d0*/  MOV R56, R38 ;  /* 0x0000002600387202 */ /* 0x000fe20000000f00 */
[----:B------:R-:W-:Y:S01]  /*e2e0*/  VIADD R38, R187, UR37 ;  /* 0x00000025bb267c36 */ /* 0x000fe20008000000 */
[----:B------:R-:W-:Y:S02]  /*e2f0*/  SHF.R.U64 R24, R24, 0x3, RZ ;  /* 0x0000000318187819 */ /* 0x000fe400000012ff */
[----:B------:R-:W-:Y:S01]  /*e300*/  LOP3.LUT R26, R26, R27, RZ, 0x3c, !PT ;  /* 0x0000001b1a1a7212 */ /* 0x000fe200078e3cff */
[----:B------:R-:W-:Y:S01]  /*e310*/  IMAD.X R27, RZ, RZ, R35, P3 ;  /* 0x000000ffff1b7224 */ /* 0x000fe200018e0623 */
[----:B------:R-:W-:Y:S02]  /*e320*/  MOV R14, R8 ;  /* 0x00000008000e7202 */ /* 0x000fe40000000f00 */
[----:B------:R-:W-:Y:S02]  /*e330*/  F2FP.F16.F32.PACK_AB R8, R105, R104 ;  /* 0x000000686908723e */ /* 0x000fe400000000ff */
[----:B------:R-:W-:-:S02]  /*e340*/  F2FP.F16.F32.PACK_AB R9, R107, R106 ;  /* 0x0000006a6b09723e */ /* 0x000fc400000000ff */
[----:B------:R-:W-:Y:S01]  /*e350*/  LOP3.LUT R24, R24, R25, RZ, 0x3c, !PT ;  /* 0x0000001918187212 */ /* 0x000fe200078e3cff */
[----:B0-----:R-:W-:Y:S01]  /*e360*/  @P1 IMAD.HI.U32 R5, R40, R47, RZ ;  /* 0x0000002f28051227 */ /* 0x001fe200078e00ff */
[----:B------:R-:W-:Y:S02]  /*e370*/  MOV R64, R42 ;  /* 0x0000002a00407202 */ /* 0x000fe40000000f00 */
[----:B------:R-:W-:Y:S01]  /*e380*/  IADD3 R29, P4, R34, 0x3000, RZ ;  /* 0x00003000221d7810 */ /* 0x000fe20007f9e0ff */
[----:B------:R-:W-:Y:S01]  /*e390*/  IMAD.MOV.U32 R4, RZ, RZ, R40 ;  /* 0x000000ffff047224 */ /* 0x000fe200078e0028 */
[----:B-1----:R-:W-:Y:S01]  /*e3a0*/  @P1 SHF.R.U32.HI R4, RZ, R46, R5 ;  /* 0x0000002eff041219 */ /* 0x002fe20000011605 */
[----:B------:R-:W-:Y:S01]  /*e3b0*/  IMAD.U32 R6, RZ, RZ, UR8 ;  /* 0x00000008ff067e24 */ /* 0x000fe2000f8e00ff */
[----:B------:R-:W-:Y:S01]  /*e3c0*/  LOP3.LUT R28, R29, 0x380, RZ, 0xc0, !PT ;  /* 0x000003801d1c7812 */ /* 0x000fe200078ec0ff */
[----:B------:R-:W-:Y:S01]  /*e3d0*/  IMAD R45, R44, UR5, RZ ;  /* 0x000000052c2d7c24 */ /* 0x000fe2000f8e02ff */
[--C-:B------:R-:W-:Y:S01]  /*e3e0*/  SHF.R.S32.HI R5, RZ, 0x1f, R4.reuse ;  /* 0x0000001fff057819 */ /* 0x100fe20000011404 */
[----:B------:R-:W-:Y:S01]  /*e3f0*/  IMAD.MOV R7, RZ, RZ, -R4 ;  /* 0x000000ffff077224 */ /* 0x000fe200078e0a04 */
[----:B------:R-:W-:Y:S01]  /*e400*/  IADD3 R12, P0, R4, UR6, RZ ;  /* 0x00000006040c7c10 */ /* 0x000fe2000ff1e0ff */
[----:B------:R-:W-:Y:S01]  /*e410*/  IMAD.X R25, RZ, RZ, R35, P2 ;  /* 0x000000ffff197224 */ /* 0x000fe200010e0623 */
[----:B------:R-:W-:Y:S01]  /*e420*/  F2FP.F16.F32.PACK_AB R4, R97, R96 ;  /* 0x000000606104723e */ /* 0x000fe200000000ff */
[----:B------:R-:W-:Y:S01]  /*e430*/  IMAD R11, R44, R7, R40 ;  /* 0x000000072c0b7224 */ /* 0x000fe200078e0228 */
[----:B------:R-:W-:Y:S01]  /*e440*/  IADD3.X R13, R5, UR7, R6, P0, !PT ;  /* 0x00000007050d7c10 */ /* 0x000fe200087fe406 */
[----:B------:R-:W-:Y:S01]  /*e450*/  ULDC.64 UR6, c[0x0][0xb88] ;  /* 0x0002e20000067ab9 */ /* 0x000fe20000000a00 */
[----:B------:R-:W-:Y:S01]  /*e460*/  F2FP.F16.F32.PACK_AB R5, R99, R98 ;  /* 0x000000626305723e */ /* 0x000fe200000000ff */
[----:B------:R-:W-:Y:S01]  /*e470*/  ULDC.64 UR8, c[0x0][0xae8] ;  /* 0x0002ba0000087ab9 */ /* 0x000fe20000000a00 */
[----:B------:R-:W-:Y:S01]  /*e480*/  SHF.R.S32.HI R10, RZ, 0x1f, R11 ;  /* 0x0000001fff0a7819 */ /* 0x000fe2000001140b */
[----:B------:R-:W-:Y:S01]  /*e490*/  IMAD.WIDE.U32 R12, R11, UR6, R12 ;  /* 0x000000060b0c7c25 */ /* 0x000fe2000f8e000c */
[----:B------:R-:W-:-:S02]  /*e4a0*/  F2FP.F16.F32.PACK_AB R6, R101, R100 ;  /* 0x000000646506723e */ /* 0x000fc400000000ff */
[----:B------:R-:W-:Y:S01]  /*e4b0*/  F2FP.F16.F32.PACK_AB R7, R103, R102 ;  /* 0x000000666707723e */ /* 0x000fe200000000ff */
[----:B------:R-:W-:Y:S01]  /*e4c0*/  IMAD R10, R10, UR6, RZ ;  /* 0x000000060a0a7c24 */ /* 0x000fe2000f8e02ff */
[----:B------:R-:W-:Y:S02]  /*e4d0*/  LOP3.LUT P0, RZ, R185, 0x3, RZ, 0xc0, !PT ;  /* 0x00000003b9ff7812 */ /* 0x000fe4000780c0ff */
[----:B------:R-:W-:Y:S01]  /*e4e0*/  SHF.R.U64 R28, R28, 0x3, RZ ;  /* 0x000000031c1c7819 */ /* 0x000fe200000012ff */
[----:B------:R-:W-:Y:S01]  /*e4f0*/  IMAD R39, R11, UR7, R10 ;  /* 0x000000070b277c24 */ /* 0x000fe2000f8e020a */
[----:B------:R0:W-:Y:S01]  /*e500*/  STSM.16.M88.4 [R15], R4 ;  /* 0x000000040f007844 */ /* 0x0001e20000000200 */
[----:B------:R-:W-:Y:S01]  /*e510*/  ULDC.64 UR6, c[0x0][0xb50] ;  /* 0x0002d40000067ab9 */ /* 0x000fe20000000a00 */
[----:B------:R-:W-:Y:S02]  /*e520*/  F2FP.F16.F32.PACK_AB R10, R109, R108 ;  /* 0x0000006c6d0a723e */ /* 0x000fe400000000ff */
[----:B------:R-:W-:-:S02]  /*e530*/  F2FP.F16.F32.PACK_AB R11, R111, R110 ;  /* 0x0000006e6f0b723e */ /* 0x000fc400000000ff */
[----:B------:R-:W-:Y:S02]  /*e540*/  LEA R40, P3, R12, UR6, 0x2 ;  /* 0x000000060c287c11 */ /* 0x000fe4000f8610ff */
[----:B------:R-:W-:Y:S01]  /*e550*/  ISETP.GE.OR P2, PT, R38, R45, P0 ;  /* 0x0000002d2600720c */ /* 0x000fe20000746670 */
[----:B------:R1:W-:Y:S01]  /*e560*/  STSM.16.M88.4 [R14], R8 ;  /* 0x000000080e007844 */ /* 0x0003e20000000200 */
[----:B------:R-:W-:Y:S01]  /*e570*/  LOP3.LUT R28, R28, R29, RZ, 0x3c, !PT ;  /* 0x0000001d1c1c7212 */ /* 0x000fe200078e3cff */
[----:B------:R-:W-:Y:S01]  /*e580*/  IMAD.X R29, RZ, RZ, R35, P4 ;  /* 0x000000ffff1d7224 */ /* 0x000fe200020e0623 */
[C---:B------:R-:W-:Y:S01]  /*e590*/  LOP3.LUT R3, R34.reuse, 0x380, RZ, 0xc0, !PT ;  /* 0x0000038022037812 */ /* 0x040fe200078ec0ff */
[----:B------:R-:W-:Y:S01]  /*e5a0*/  SHFL.IDX PT, R46, R40, 0x1, 0x1c1f ;  /* 0x003c1f00282e7f89 */ /* 0x000fe200000e0000 */
[----:B------:R-:W-:Y:S01]  /*e5b0*/  IADD3 R31, P5, R34, 0x2000, RZ ;  /* 0x00002000221f7810 */ /* 0x000fe20007fbe0ff */
[----:B0-----:R-:W-:Y:S01]  /*e5c0*/  VIADD R4, R38, 0x8 ;  /* 0x0000000826047836 */ /* 0x001fe20000000000 */
[----:B------:R-:W-:Y:S01]  /*e5d0*/  F2FP.F16.F32.PACK_AB R6, R117, R116 ;  /* 0x000000747506723e */ /* 0x000fe200000000ff */
[----:B------:R-:W-:Y:S01]  /*e5e0*/  IMAD.IADD R5, R13, 0x1, R39 ;  /* 0x000000010d057824 */ /* 0x000fe200078e0227 */
[----:B------:R-:W-:Y:S01]  /*e5f0*/  F2FP.F16.F32.PACK_AB R7, R119, R118 ;  /* 0x000000767707723e */ /* 0x000fe200000000ff */
[----:B------:R-:W-:Y:S01]  /*e600*/  SHFL.IDX PT, R38, R40, RZ, 0x1c1f ;  /* 0x001c1fff28267589 */ /* 0x000fe200000e0000 */
[----:B------:R-:W-:-:S02]  /*e610*/  ISETP.GE.OR P0, PT, R4, R45, P0 ;  /* 0x0000002d0400720c */ /* 0x000fc40000706670 */
[----:B------:R-:W-:Y:S02]  /*e620*/  LEA.HI.X R41, R12, UR7, R5, 0x2, P3 ;  /* 0x000000070c297c11 */ /* 0x000fe400098f1405 */
[----:B------:R-:W-:Y:S02]  /*e630*/  F2FP.F16.F32.PACK_AB R4, R113, R112 ;  /* 0x000000707104723e */ /* 0x000fe400000000ff */
[----:B------:R-:W-:Y:S01]  /*e640*/  F2FP.F16.F32.PACK_AB R5, R115, R114 ;  /* 0x000000727305723e */ /* 0x000fe200000000ff */
[----:B------:R-:W0:Y:S01]  /*e650*/  SHFL.IDX PT, R39, R41, RZ, 0x1c1f ;  /* 0x001c1fff29277589 */ /* 0x000e2200000e0000 */
[----:B------:R-:W-:Y:S02]  /*e660*/  F2FP.F16.F32.PACK_AB R12, R121, R120 ;  /* 0x00000078790c723e */ /* 0x000fe400000000ff */
[----:B------:R-:W-:Y:S01]  /*e670*/  F2FP.F16.F32.PACK_AB R13, R123, R122 ;  /* 0x0000007a7b0d723e */ /* 0x000fe200000000ff */
[----:B------:R-:W-:Y:S01]  /*e680*/  STSM.16.M88.4 [R58], R4 ;  /* 0x000000043a007844 */ /* 0x000fe20000000200 */
[----:B-1----:R-:W-:-:S02]  /*e690*/  F2FP.F16.F32.PACK_AB R14, R125, R124 ;  /* 0x0000007c7d0e723e */ /* 0x002fc400000000ff */
[----:B------:R-:W-:Y:S01]  /*e6a0*/  F2FP.F16.F32.PACK_AB R15, R127, R126 ;  /* 0x0000007e7f0f723e */ /* 0x000fe200000000ff */
[----:B------:R-:W1:Y:S01]  /*e6b0*/  SHFL.IDX PT, R47, R41, 0x1, 0x1c1f ;  /* 0x003c1f00292f7f89 */ /* 0x000e6200000e0000 */
[----:B------:R-:W-:Y:S02]  /*e6c0*/  F2FP.F16.F32.PACK_AB R8, R129, R128 ;  /* 0x000000808108723e */ /* 0x000fe400000000ff */
[----:B------:R-:W-:Y:S01]  /*e6d0*/  F2FP.F16.F32.PACK_AB R9, R131, R130 ;  /* 0x000000828309723e */ /* 0x000fe200000000ff */
[----:B------:R-:W-:Y:S01]  /*e6e0*/  STSM.16.M88.4 [R57], R12 ;  /* 0x0000000c39007844 */ /* 0x000fe20000000200 */
[----:B------:R-:W-:Y:S02]  /*e6f0*/  F2FP.F16.F32.PACK_AB R10, R133, R132 ;  /* 0x00000084850a723e */ /* 0x000fe400000000ff */
[----:B------:R-:W-:Y:S02]  /*e700*/  F2FP.F16.F32.PACK_AB R11, R135, R134 ;  /* 0x00000086870b723e */ /* 0x000fe400000000ff */
[----:B------:R-:W-:Y:S01]  /*e710*/  SHF.R.U64 R3, R3, 0x3, RZ ;  /* 0x0000000303037819 */ /* 0x000fe200000012ff */
[----:B------:R-:W-:Y:S01]  /*e720*/  UIMAD UR5, UR12, UR8, URZ ;  /* 0x000000080c0572a4 */ /* 0x000fe2000f8e023f */
[----:B------:R-:W-:Y:S01]  /*e730*/  LOP3.LUT R30, R31, 0x380, RZ, 0xc0, !PT ;  /* 0x000003801f1e7812 */ /* 0x000fe200078ec0ff */
[----:B------:R-:W-:Y:S01]  /*e740*/  STSM.16.M88.4 [R56], R8 ;  /* 0x0000000838007844 */ /* 0x000fe20000000200 */
[----:B------:R-:W-:Y:S01]  /*e750*/  LOP3.LUT R34, R3, R34, RZ, 0x3c, !PT ;  /* 0x0000002203227212 */ /* 0x000fe200078e3cff */
[----:B------:R-:W-:Y:S01]  /*e760*/  IMAD.X R3, RZ, RZ, R35, P6 ;  /* 0x000000ffff037224 */ /* 0x000fe200030e0623 */
[----:B------:R-:W-:Y:S01]  /*e770*/  UIMAD.WIDE.U32 UR6, UR38, UR8, URZ ;  /* 0x00000008260672a5 */ /* 0x000fe2000f8e003f */
[----:B------:R2:W-:Y:S01]  /*e780*/  STSM.16.M88.4 [R65], R136 ;  /* 0x0000008841007844 */ /* 0x0005e20000000200 */
[----:B------:R-:W-:Y:S01]  /*e790*/  UIMAD UR5, UR38, UR9, UR5 ;  /* 0x00000009260572a4 */ /* 0x000fe2000f8e0205 */
[----:B------:R-:W-:-:S02]  /*e7a0*/  SHF.R.U64 R30, R30, 0x3, RZ ;  /* 0x000000031e1e7819 */ /* 0x000fc400000012ff */
[----:B------:R-:W-:Y:S01]  /*e7b0*/  STSM.16.M88.4 [R64], R144 ;  /* 0x0000009040007844 */ /* 0x000fe20000000200 */
[----:B--2---:R-:W2:Y:S08]  /*e7c0*/  @P1 LDC R65, c[0x0][0xbec] ;  /* 0x0002fb00ff411b82 */ /* 0x004eb00000000800 */
[----:B------:R-:W-:Y:S01]  /*e7d0*/  BAR.SYNC.DEFER_BLOCKING 0x1, 0x100 ;  /* 0x0044000000007b1d */ /* 0x000fe20000010000 */
[----:B------:R-:W-:Y:S01]  /*e7e0*/  UIMAD UR8, UR13, UR10, URZ ;  /* 0x0000000a0d0872a4 */ /* 0x000fe2000f8e023f */
[----:B------:R-:W-:Y:S01]  /*e7f0*/  LOP3.LUT R30, R30, R31, RZ, 0x3c, !PT ;  /* 0x0000001f1e1e7212 */ /* 0x000fe200078e3cff */
[----:B------:R-:W-:Y:S01]  /*e800*/  UIADD3 UR7, UR7, UR5, URZ ;  /* 0x0000000507077290 */ /* 0x000fe2000fffe03f */
[----:B------:R-:W-:-:S02]  /*e810*/  IMAD.X R31, RZ, RZ, R35, P5 ;  /* 0x000000ffff1f7224 */ /* 0x000fc400028e0623 */
[----:B0-----:R0:W-:Y:S04]  /*e820*/  @!P2 ST.E desc[UR52][R38.64], R37 ;  /* 0x000000252600a985 */ /* 0x0011e8000c101934 */
[----:B-1----:R1:W-:Y:S04]  /*e830*/  @!P0 ST.E desc[UR52][R46.64], R36 ;  /* 0x000000242e008985 */ /* 0x0023e8000c101934 */
[----:B------:R3:W5:Y:S01]  /*e840*/  LD.E.128 R4, desc[UR52][R28.64] ;  /* 0x000000341c047980 */ /* 0x000762000c101d00 */
[----:B0-----:R-:W0:Y:S03]  /*e850*/  @P1 LDC R37, c[0x0][0xbf0] ;  /* 0x0002fc00ff251b82 */ /* 0x001e260000000800 */
[----:B------:R2:W5:Y:S01]  /*e860*/  LD.E.128 R8, desc[UR52][R2.64] ;  /* 0x0000003402087980 */ /* 0x000562000c101d00 */
[----:B------:R-:W-:-:S03]  /*e870*/  UIMAD UR5, UR44, UR11, UR8 ;  /* 0x0000000b2c0572a4 */ /* 0x000fc6000f8e0208 */
[----:B------:R4:W5:Y:S01]  /*e880*/  LD.E.128 R12, desc[UR52][R20.64] ;  /* 0x00000034140c7980 */ /* 0x000962000c101d00 */
[----:B---3--:R-:W-:Y:S01]  /*e890*/  IMAD R28, R22, 0x20, R184 ;  /* 0x00000020161c7824 */ /* 0x008fe200078e02b8 */
[----:B------:R-:W-:Y:S02]  /*e8a0*/  UIMAD.WIDE.U32 UR6, UR44, UR10, UR6 ;  /* 0x0000000a2c0672a5 */ /* 0x000fe4000f8e0006 */
[----:B------:R3:W5:Y:S01]  /*e8b0*/  LD.E.128 R56, desc[UR52][R24.64] ;  /* 0x0000003418387980 */ /* 0x000762000c101d00 */
[----:B------:R-:W-:Y:S01]  /*e8c0*/  VIADD R28, R28, UR37 ;  /* 0x000000251c1c7c36 */ /* 0x000fe20008000000 */
[----:B------:R-:W-:Y:S02]  /*e8d0*/  ULDC.64 UR8, c[0x0][0xae0] ;  /* 0x0002b80000087ab9 */ /* 0x000fe40000000a00 */
[----:B------:R-:W5:Y:S01]  /*e8e0*/  LD.E.128 R52, desc[UR52][R34.64] ;  /* 0x0000003422347980 */ /* 0x000f62000c101d00 */
[----:B--2---:R-:W-:-:S03]  /*e8f0*/  @P1 IMAD.HI.U32 R2, R28, R65, RZ ;  /* 0x000000411c021227 */ /* 0x004fc600078e00ff */
[----:B------:R-:W5:Y:S01]  /*e900*/  LD.E.128 R48, desc[UR52][R32.64] ;  /* 0x0000003420307980 */ /* 0x000f62000c101d00 */
[----:B----4-:R-:W-:Y:S01]  /*e910*/  IMAD.MOV.U32 R21, RZ, RZ, R28 ;  /* 0x000000ffff157224 */ /* 0x010fe200078e001c */
[----:B------:R-:W-:Y:S02]  /*e920*/  UIADD3 UR5, UR7, UR5, URZ ;  /* 0x0000000507057290 */ /* 0x000fe4000fffe03f */
[----:B------:R-:W5:Y:S01]  /*e930*/  LD.E.128 R40, desc[UR52][R30.64] ;  /* 0x000000341e287980 */ /* 0x000f62000c101d00 */
[----:B0-----:R-:W-:-:S03]  /*e940*/  @P1 SHF.R.U32.HI R21, RZ, R37, R2 ;  /* 0x00000025ff151219 */ /* 0x001fc60000011602 */
[----:B------:R0:W5:Y:S01]  /*e950*/  LD.E.128 R60, desc[UR52][R26.64] ;  /* 0x000000341a3c7980 */ /* 0x000162000c101d00 */
[--C-:B------:R-:W-:Y:S01]  /*e960*/  SHF.R.S32.HI R20, RZ, 0x1f, R21.reuse ;  /* 0x0000001fff147819 */ /* 0x100fe20000011415 */
[----:B---3--:R-:W-:Y:S01]  /*e970*/  IMAD.MOV R25, RZ, RZ, -R21 ;  /* 0x000000ffff197224 */ /* 0x008fe200078e0a15 */
[----:B------:R-:W-:Y:S01]  /*e980*/  @!PT LDS RZ, [RZ] ;  /* 0x00000000fffff984 */ /* 0x000fe20000000800 */
[----:B------:R-:W-:Y:S01]  /*e990*/  @!PT LDS RZ, [RZ] ;  /* 0x00000000fffff984 */ /* 0x000fe20000000800 */
[----:B------:R-:W-:Y:S01]  /*e9a0*/  @!PT LDS RZ, [RZ] ;  /* 0x00000000fffff984 */ /* 0x000fe20000000800 */
[----:B------:R-:W-:Y:S01]  /*e9b0*/  @!PT LDS RZ, [RZ] ;  /* 0x00000000fffff984 */ /* 0x000fe20000000800 */
[----:B------:R2:W-:Y:S06]  /*e9c0*/  MEMBAR.ALL.CTA ;  /* 0x0000000000007992 */ /* 0x0005ec0000008000 */
[----:B--2---:R-:W2:Y:S01]  /*e9d0*/  FENCE.VIEW.ASYNC.S ;  /* 0x00000000000073c6 */ /* 0x004ea20000000000 */
[----:B------:R-:W-:-:S02]  /*e9e0*/  IMAD.U32 R3, RZ, RZ, UR7 ;  /* 0x00000007ff037e24 */ /* 0x000fc4000f8e00ff */
[----:B------:R-:W-:Y:S02]  /*e9f0*/  IMAD R20, R20, UR8, RZ ;  /* 0x0000000814147c24 */ /* 0x000fe4000f8e02ff */
[----:B------:R-:W-:Y:S02]  /*ea00*/  IMAD R25, R44, R25, R28 ;  /* 0x000000192c197224 */ /* 0x000fe400078e021c */
[----:B------:R-:W-:Y:S01]  /*ea10*/  IMAD.U32 R2, RZ, RZ, UR6 ;  /* 0x00000006ff027e24 */ /* 0x000fe2000f8e00ff */
[----:B------:R-:W-:Y:S01]  /*ea20*/  ULDC.64 UR6, c[0x0][0xad8] ;  /* 0x0002b60000067ab9 */ /* 0x000fe20000000a00 */
[----:B------:R-:W-:Y:S02]  /*ea30*/  IMAD.U32 R3, RZ, RZ, UR5 ;  /* 0x00000005ff037e24 */ /* 0x000fe4000f8e00ff */
[C---:B0-----:R-:W-:Y:S01]  /*ea40*/  IMAD R27, R21.reuse, UR9, R20 ;  /* 0x00000009151b7c24 */ /* 0x041fe2000f8e0214 */
[----:B------:R-:W-:Y:S01]  /*ea50*/  SHF.R.S32.HI R20, RZ, 0x1f, R25 ;  /* 0x0000001fff147819 */ /* 0x000fe20000011419 */
[----:B------:R-:W-:-:S04]  /*ea60*/  IMAD.WIDE.U32 R2, R21, UR8, R2 ;  /* 0x0000000815027c25 */ /* 0x000fc8000f8e0002 */
[----:B------:R-:W-:Y:S02]  /*ea70*/  IMAD.IADD R3, R3, 0x1, R27 ;  /* 0x0000000103037824 */ /* 0x000fe400078e021b */
[----:B------:R-:W-:Y:S02]  /*ea80*/  IMAD R24, R20, UR6, RZ ;  /* 0x0000000614187c24 */ /* 0x000fe4000f8e02ff */
[----:B------:R-:W-:Y:S02]  /*ea90*/  VIADD R26, R184, UR37 ;  /* 0x00000025b81a7c36 */ /* 0x000fe40008000000 */
[C---:B------:R-:W-:Y:S02]  /*eaa0*/  IMAD R21, R25.reuse, UR7, R24 ;  /* 0x0000000719157c24 */ /* 0x040fe4000f8e0218 */
[----:B------:R-:W-:Y:S01]  /*eab0*/  IMAD.WIDE.U32 R2, R25, UR6, R2 ;  /* 0x0000000619027c25 */ /* 0x000fe2000f8e0002 */
[----:B------:R-:W-:Y:S01]  /*eac0*/  ISETP.GE.AND P2, PT, R26, R45, PT ;  /* 0x0000002d1a00720c */ /* 0x000fe20003f46270 */
[----:B------:R-:W-:-:S02]  /*ead0*/  ULDC.64 UR6, c[0x0][0xa80] ;  /* 0x0002a00000067ab9 */ /* 0x000fc40000000a00 */
[----:B------:R-:W-:Y:S02]  /*eae0*/  VIADD R20, R26, 0x20 ;  /* 0x000000201a147836 */ /* 0x000fe40000000000 */
[----:B------:R-:W-:Y:S01]  /*eaf0*/  VIADD R0, R0, 0x28820 ;  /* 0x0002882000007836 */ /* 0x000fe20000000000 */
[----:B------:R-:W-:Y:S01]  /*eb00*/  LEA R24, P3, R2, UR6, 0x1 ;  /* 0x0000000602187c11 */ /* 0x000fe2000f8608ff */
[----:B------:R-:W-:Y:S01]  /*eb10*/  IMAD.IADD R3, R3, 0x1, R21 ;  /* 0x0000000103037824 */ /* 0x000fe200078e0215 */
[-C--:B------:R-:W-:Y:S01]  /*eb20*/  ISETP.GE.AND P0, PT, R20, R45.reuse, PT ;  /* 0x0000002d1400720c */ /* 0x080fe20003f06270 */
[----:B------:R-:W-:Y:S01]  /*eb30*/  VIADD R20, R26, 0x40 ;  /* 0x000000401a147836 */ /* 0x000fe20000000000 */
[----:B------:R-:W-:Y:S02]  /*eb40*/  PRMT R0, RZ, 0x654, R0 ;  /* 0x00000654ff007816 */ /* 0x000fe40000000000 */
[----:B------:R-:W-:Y:S01]  /*eb50*/  LEA.HI.X R25, R2, UR7, R3, 0x1, P3 ;  /* 0x0000000702197c11 */ /* 0x000fe200098f0c03 */
[----:B------:R-:W-:Y:S01]  /*eb60*/  BSSY B1, `(.L_x_1119) ;  /* 0x000000f000017945 */ /* 0x000fe20003800000 */
[----:B------:R-:W-:Y:S01]  /*eb70*/  ISETP.GE.AND P1, PT, R20, R45, PT ;  /* 0x0000002d1400720c */ /* 0x000fe20003f26270 */
[----:B--2---:R0:W-:Y:S01]  /*eb80*/  SYNCS.ARRIVE.TRANS64.RED.A1T0 RZ, [R0+URZ], RZ ;  /* 0x000000ff00ff79a7 */ /* 0x0041e2000810043f */
[----:B------:R1:W2:Y:S04]  /*eb90*/  SHFL.IDX PT, R20, R24, RZ, 0x181f ;  /* 0x00181fff18147589 */ /* 0x0002a800000e0000 */
[----:B0-----:R1:W0:Y:S01]  /*eba0*/  SHFL.IDX PT, R0, R25, RZ, 0x181f ;  /* 0x00181fff19007589 */ /* 0x00122200000e0000 */
[----:B------:R-:W-:Y:S06]  /*ebb0*/  @P2 BRA `(.L_x_1120) ;  /* 0x0000000000242947 */ /* 0x000fec0003800000 */
[----:B------:R-:W-:Y:S02]  /*ebc0*/  ULDC UR5, c[0x0][0xac8] ;  /* 0x0002b20000057ab9 */ /* 0x000fe40000000800 */
[----:B------:R-:W-:Y:S02]  /*ebd0*/  ISETP.GE.AND P2, PT, R18, UR5, PT ;  /* 0x0000000512007c0c */ /* 0x000fe4000bf46270 */
[----:B------:R-:W-:-:S11]  /*ebe0*/  ISETP.GE.AND P3, PT, R19, UR5, PT ;  /* 0x0000000513007c0c */ /* 0x000fd6000bf66270 */
[CC--:B--2---:R-:W-:Y:S02]  /*ebf0*/  @!P2 LEA R2, P4, R18.reuse, R20.reuse, 0x1 ;  /* 0x000000141202a211 */ /* 0x0c4fe400078808ff */
[C---:B------:R-:W-:Y:S02]  /*ec00*/  @!P3 LEA R20, P5, R19.reuse, R20, 0x1 ;  /* 0x000000141314b211 */ /* 0x040fe400078a08ff */
[-C--:B0-----:R-:W-:Y:S02]  /*ec10*/  @!P2 LEA.HI.X R3, R18, R0.reuse, R190, 0x1, P4 ;  /* 0x000000001203a211 */ /* 0x081fe400020f0cbe */
[----:B------:R-:W-:-:S03]  /*ec20*/  @!P3 LEA.HI.X R21, R19, R0, R189, 0x1, P5 ;  /* 0x000000001315b211 */ /* 0x000fc600028f0cbd */
[----:B-----5:R3:W-:Y:S04]  /*ec30*/  @!P2 ST.E.128 desc[UR52][R2.64], R52 ;  /* 0x000000340200a985 */ /* 0x0207e8000c101d34 */
[----:B------:R3:W-:Y:S02]  /*ec40*/  @!P3 ST.E.128 desc[UR52][R20.64], R60 ;  /* 0x0000003c1400b985 */ /* 0x0007e4000c101d34 */
.L_x_1120:
[----:B------:R-:W-:Y:S05]  /*ec50*/  BSYNC B1 ;  /* 0x0000000000017941 */ /* 0x000fea0003800000 */
.L_x_1119:
[----:B0-----:R0:W4:Y:S01]  /*ec60*/  SHFL.IDX PT, R0, R25, 0x1, 0x181f ;  /* 0x00381f0019007f89 */ /* 0x00112200000e0000 */
[----:B------:R-:W-:Y:S03]  /*ec70*/  BSSY B1, `(.L_x_1121) ;  /* 0x000000c000017945 */ /* 0x000fe60003800000 */
[----:B--23--:R0:W2:Y:S01]  /*ec80*/  SHFL.IDX PT, R20, R24, 0x1, 0x181f ;  /* 0x00381f0018147f89 */ /* 0x00c0a200000e0000 */
[----:B------:R-:W-:Y:S05]  /*ec90*/  @P0 BRA `(.L_x_1122) ;  /* 0x0000000000240947 */ /* 0x000fea0003800000 */
[----:B------:R-:W-:Y:S02]  /*eca0*/  ULDC UR5, c[0x0][0xac8] ;  /* 0x0002b20000057ab9 */ /* 0x000fe40000000800 */
[----:B------:R-:W-:Y:S02]  /*ecb0*/  ISETP.GE.AND P3, PT, R18, UR5, PT ;  /* 0x0000000512007c0c */ /* 0x000fe4000bf66270 */
[----:B------:R-:W-:-:S11]  /*ecc0*/  ISETP.GE.AND P4, PT, R19, UR5, PT ;  /* 0x0000000513007c0c */ /* 0x000fd6000bf86270 */
[CC--:B--2---:R-:W-:Y:S02]  /*ecd0*/  @!P3 LEA R2, P0, R18.reuse, R20.reuse, 0x1 ;  /* 0x000000141202b211 */ /* 0x0c4fe400078008ff */
[C---:B------:R-:W-:Y:S02]  /*ece0*/  @!P4 LEA R20, P2, R19.reuse, R20, 0x1 ;  /* 0x000000141314c211 */ /* 0x040fe400078408ff */
[-C--:B----4-:R-:W-:Y:S02]  /*ecf0*/  @!P3 LEA.HI.X R3, R18, R0.reuse, R190, 0x1, P0 ;  /* 0x000000001203b211 */ /* 0x090fe400000f0cbe */
[----:B------:R-:W-:-:S03]  /*ed00*/  @!P4 LEA.HI.X R21, R19, R0, R189, 0x1, P2 ;  /* 0x000000001315c211 */ /* 0x000fc600010f0cbd */
[----:B-----5:R3:W-:Y:S04]  /*ed10*/  @!P3 ST.E.128 desc[UR52][R2.64], R48 ;  /* 0x000000300200b985 */ /* 0x0207e8000c101d34 */
[----:B------:R3:W-:Y:S02]  /*ed20*/  @!P4 ST.E.128 desc[UR52][R20.64], R56 ;  /* 0x000000381400c985 */ /* 0x0007e4000c101d34 */
.L_x_1122:
[----:B------:R-:W-:Y:S05]  /*ed30*/  BSYNC B1 ;  /* 0x0000000000017941 */ /* 0x000fea0003800000 */
.L_x_1121:
[----:B----4-:R4:W0:Y:S01]  /*ed40*/  SHFL.IDX PT, R0, R25, 0x2, 0x181f ;  /* 0x00581f0019007f89 */ /* 0x01082200000e0000 */
        /* <DEDUP_REMOVED lines=12> */
.L_x_1124:
[----:B------:R-:W-:Y:S05]  /*ee10*/  BSYNC B1 ;  /* 0x0000000000017941 */ /* 0x000fea0003800000 */
.L_x_1123:
[----:B0-----:R-:W-:Y:S01]  /*ee20*/  VIADD R0, R26, 0x60 ;  /* 0x000000601a007836 */ /* 0x001fe20000000000 */
[----:B-1--4-:R-:W0:Y:S04]  /*ee30*/  SHFL.IDX PT, R25, R25, 0x3, 0x181f ;  /* 0x00781f0019197f89 */ /* 0x012e2800000e0000 */
[----:B------:R-:W-:Y:S01]  /*ee40*/  ISETP.GE.AND P0, PT, R0, R45, PT ;  /* 0x0000002d0000720c */ /* 0x000fe20003f06270 */
[----:B------:R-:W1:-:S12]  /*ee50*/  SHFL.IDX PT, R24, R24, 0x3, 0x181f ;  /* 0x00781f0018187f89 */ /* 0x000e5800000e0000 */
[----:B------:R-:W-:Y:S05]  /*ee60*/  @P0 BRA `(.L_x_1125) ;  /* 0x0000000800800947 */ /* 0x000fea0003800000 */
[----:B------:R-:W-:Y:S02]  /*ee70*/  ULDC UR5, c[0x0][0xac8] ;  /* 0x0002b20000057ab9 */ /* 0x000fe40000000800 */
[----:B------:R-:W-:-:S13]  /*ee80*/  ISETP.GE.AND P1, PT, R18, UR5, PT ;  /* 0x0000000512007c0c */ /* 0x000fda000bf26270 */
[----:B-1-3--:R-:W-:-:S04]  /*ee90*/  @!P1 LEA R2, P0, R18, R24, 0x1 ;  /* 0x0000001812029211 */ /* 0x00afc800078008ff */
[----:B0-----:R-:W-:Y:S02]  /*eea0*/  @!P1 LEA.HI.X R3, R18, R25, R190, 0x1, P0 ;  /* 0x0000001912039211 */ /* 0x001fe400000f0cbe */
[----:B------:R-:W-:-:S03]  /*eeb0*/  ISETP.GE.AND P0, PT, R19, UR5, PT ;  /* 0x0000000513007c0c */ /* 0x000fc6000bf06270 */
[----:B-----5:R4:W-:Y:S10]  /*eec0*/  @!P1 ST.E.128 desc[UR52][R2.64], R4 ;  /* 0x0000000402009985 */ /* 0x0209f4000c101d34 */
[----:B------:R-:W-:Y:S05]  /*eed0*/  @P0 BRA `(.L_x_1125) ;  /* 0x0000000800640947 */ /* 0x000fea0003800000 */
[----:B----4-:R-:W-:-:S04]  /*eee0*/  LEA R2, P0, R19, R24, 0x1 ;  /* 0x0000001813027211 */ /* 0x010fc800078008ff */
[----:B------:R-:W-:-:S05]  /*eef0*/  LEA.HI.X R3, R19, R25, R189, 0x1, P0 ;  /* 0x0000001913037211 */ /* 0x000fca00000f0cbd */
[----:B------:R0:W-:Y:S01]  /*ef00*/  ST.E.128 desc[UR52][R2.64], R8 ;  /* 0x0000000802007985 */ /* 0x0001e2000c101d34 */
[----:B------:R-:W-:Y:S05]  /*ef10*/  BRA `(.L_x_1125) ;  /* 0x0000000800547947 */ /* 0x000fea0003800000 */
.L_x_1118:
[----:B------:R-:W0:Y:S01]  /*ef20*/  LDC R8, c[0x0][0xbe8] ;  /* 0x0002fa00ff087b82 */ /* 0x000e220000000800 */
[----:B------:R-:W-:Y:S01]  /*ef30*/  ISETP.GE.AND P0, PT, R191, 0x80, PT ;  /* 0x00000080bf00780c */ /* 0x000fe20003f06270 */
[----:B------:R-:W-:Y:S01]  /*ef40*/  USHF.R.S32.HI UR8, URZ, 0x1f, UR38 ;  /* 0x0000001f3f087899 */ /* 0x000fe20008011426 */
[----:B------:R-:W-:Y:S01]  /*ef50*/  BSSY B1, `(.L_x_1126) ;  /* 0x000002f000017945 */ /* 0x000fe20003800000 */
[----:B------:R-:W-:Y:S01]  /*ef60*/  USHF.R.S32.HI UR9, URZ, 0x1f, UR44 ;  /* 0x0000001f3f097899 */ /* 0x000fe2000801142c */
[----:B------:R-:W-:Y:S01]  /*ef70*/  IMAD R6, R22, 0x20, R184 ;  /* 0x0000002016067824 */ /* 0x000fe200078e02b8 */
[----:B0-----:R-:W-:-:S13]  /*ef80*/  ISETP.NE.AND P1, PT, R8, 0x1, PT ;  /* 0x000000010800780c */ /* 0x001fda0003f25270 */
[----:B------:R-:W0:Y:S08]  /*ef90*/  @P1 LDC R9, c[0x0][0xbec] ;  /* 0x0002fb00ff091b82 */ /* 0x000e300000000800 */
[----:B------:R-:W1:Y:S01]  /*efa0*/  @P1 LDC R11, c[0x0][0xbf0] ;  /* 0x0002fc00ff0b1b82 */ /* 0x000e620000000800 */
[----:B------:R-:W-:Y:S05]  /*efb0*/  @P0 BRA `(.L_x_1127) ;  /* 0x0000000000a00947 */ /* 0x000fea0003800000 */
[----:B------:R-:W2:Y:S01]  /*efc0*/  S2R R0, SR_TID.X ;  /* 0x0000000000007919 */ /* 0x000ea20000002100 */
[----:B------:R-:W3:Y:S01]  /*efd0*/  LDC R3, c[0x0][0xbe8] ;  /* 0x0002fa00ff037b82 */ /* 0x000ee20000000800 */
[----:B------:R-:W-:Y:S01]  /*efe0*/  IMAD.U32 R4, RZ, RZ, UR37 ;  /* 0x00000025ff047e24 */ /* 0x000fe2000f8e00ff */
[----:B------:R-:W-:Y:S02]  /*eff0*/  ULDC UR5, c[0x0][0xa88] ;  /* 0x0002a20000057ab9 */ /* 0x000fe40000000800 */
[----:B---3--:R-:W-:Y:S02]  /*f000*/  IMAD R5, R3, UR5, RZ ;  /* 0x0000000503057c24 */ /* 0x008fe4000f8e02ff */
[----:B--2---:R-:W-:-:S04]  /*f010*/  IADD3 R4, R4, -0x80, R0 ;  /* 0xffffff8004047810 */ /* 0x004fc80007ffe000 */
[----:B------:R-:W-:-:S13]  /*f020*/  ISETP.GE.AND P0, PT, R4, R5, PT ;  /* 0x000000050400720c */ /* 0x000fda0003f06270 */
[----:B------:R-:W-:Y:S05]  /*f030*/  @P0 BRA `(.L_x_1127) ;  /* 0x0000000000800947 */ /* 0x000fea0003800000 */
[----:B------:R-:W-:Y:S01]  /*f040*/  ISETP.NE.AND P0, PT, R3, 0x1, PT ;  /* 0x000000010300780c */ /* 0x000fe20003f05270 */
[----:B------:R-:W-:Y:S01]  /*f050*/  ULDC.64 UR10, c[0x0][0xb90] ;  /* 0x0002e400000a7ab9 */ /* 0x000fe20000000a00 */
[----:B------:R-:W-:Y:S01]  /*f060*/  IMAD.MOV.U32 R2, RZ, RZ, R4 ;  /* 0x000000ffff027224 */ /* 0x000fe200078e0004 */
[----:B------:R-:W-:Y:S02]  /*f070*/  UIMAD UR5, UR8, UR10, URZ ;  /* 0x0000000a080572a4 */ /* 0x000fe4000f8e023f */
[----:B------:R-:W-:Y:S02]  /*f080*/  UIMAD.WIDE.U32 UR6, UR38, UR10, URZ ;  /* 0x0000000a260672a5 */ /* 0x000fe4000f8e003f */
[----:B------:R-:W-:-:S03]  /*f090*/  UIMAD UR5, UR38, UR11, UR5 ;  /* 0x0000000b260572a4 */ /* 0x000fc6000f8e0205 */
[----:B------:R-:W-:Y:S01]  /*f0a0*/  ULDC.64 UR10, c[0x0][0xb98] ;  /* 0x0002e600000a7ab9 */ /* 0x000fe20000000a00 */
[----:B------:R-:W-:Y:S02]  /*f0b0*/  UIADD3 UR7, UR7, UR5, URZ ;  /* 0x0000000507077290 */ /* 0x000fe4000fffe03f */
[----:B------:R-:W2:Y:S01]  /*f0c0*/  @P0 LDC R5, c[0x0][0xbec] ;  /* 0x0002fb00ff050b82 */ /* 0x000ea20000000800 */
[----:B------:R-:W-:Y:S02]  /*f0d0*/  UIMAD UR5, UR9, UR10, URZ ;  /* 0x0000000a090572a4 */ /* 0x000fe4000f8e023f */
[----:B------:R-:W-:Y:S02]  /*f0e0*/  UIMAD.WIDE.U32 UR6, UR44, UR10, UR6 ;  /* 0x0000000a2c0672a5 */ /* 0x000fe4000f8e0006 */
[----:B------:R-:W-:-:S03]  /*f0f0*/  UIMAD UR5, UR44, UR11, UR5 ;  /* 0x0000000b2c0572a4 */ /* 0x000fc6000f8e0205 */
[----:B------:R-:W3:Y:S01]  /*f100*/  @P0 LDC R7, c[0x0][0xbf0] ;  /* 0x0002fc00ff070b82 */ /* 0x000ee20000000800 */
[----:B------:R-:W-:Y:S01]  /*f110*/  ULDC.64 UR10, c[0x0][0xb88] ;  /* 0x0002e200000a7ab9 */ /* 0x000fe20000000a00 */
[----:B--2---:R-:W-:-:S05]  /*f120*/  @P0 IMAD.HI.U32 R0, R4, R5, RZ ;  /* 0x0000000504000227 */ /* 0x004fca00078e00ff */
[----:B---3--:R-:W-:-:S05]  /*f130*/  @P0 SHF.R.U32.HI R2, RZ, R7, R0 ;  /* 0x00000007ff020219 */ /* 0x008fca0000011600 */
[----:B------:R-:W-:-:S04]  /*f140*/  IMAD.MOV R5, RZ, RZ, -R2 ;  /* 0x000000ffff057224 */ /* 0x000fc800078e0a02 */
[----:B------:R-:W-:Y:S01]  /*f150*/  IMAD R5, R3, R5, R4 ;  /* 0x0000000503057224 */ /* 0x000fe200078e0204 */
[----:B------:R-:W-:Y:S01]  /*f160*/  SHF.R.S32.HI R3, RZ, 0x1f, R2 ;  /* 0x0000001fff037819 */ /* 0x000fe20000011402 */
[----:B------:R-:W-:Y:S01]  /*f170*/  IMAD.U32 R4, RZ, RZ, UR5 ;  /* 0x00000005ff047e24 */ /* 0x000fe2000f8e00ff */
        /* <DEDUP_REMOVED lines=12> */
.L_x_1127:
[----:B------:R-:W-:Y:S05]  /*f240*/  BSYNC B1 ;  /* 0x0000000000017941 */ /* 0x000fea0003800000 */
.L_x_1126:
[----:B------:R-:W-:Y:S01]  /*f250*/  ULDC.64 UR10, c[0x0][0xae8] ;  /* 0x0002ba00000a7ab9 */ /* 0x000fe20000000a00 */
[----:B------:R-:W-:Y:S01]  /*f260*/  VIADD R6, R6, UR37 ;  /* 0x0000002506067c36 */ /* 0x000fe20008000000 */
[----:B------:R-:W-:Y:S01]  /*f270*/  UIMAD UR5, UR8, UR10, URZ ;  /* 0x0000000a080572a4 */ /* 0x000fe2000f8e023f */
[----:B------:R-:W-:Y:S01]  /*f280*/  BSSY B1, `(.L_x_1128) ;  /* 0x0000034000017945 */ /* 0x000fe20003800000 */
[----:B------:R-:W-:Y:S01]  /*f290*/  UIMAD.WIDE.U32 UR6, UR38, UR10, URZ ;  /* 0x0000000a260672a5 */ /* 0x000fe2000f8e003f */
[----:B0-----:R-:W-:Y:S01]  /*f2a0*/  @P1 IMAD.HI.U32 R0, R6, R9, RZ ;  /* 0x0000000906001227 */ /* 0x001fe200078e00ff */
[----:B------:R-:W-:-:S03]  /*f2b0*/  UIMAD UR5, UR38, UR11, UR5 ;  /* 0x0000000b260572a4 */ /* 0x000fc6000f8e0205 */
[----:B------:R-:W-:Y:S01]  /*f2c0*/  ULDC.64 UR10, c[0x0][0xaf0] ;  /* 0x0002bc00000a7ab9 */ /* 0x000fe20000000a00 */
[----:B------:R-:W-:Y:S01]  /*f2d0*/  UIADD3 UR7, UR7, UR5, URZ ;  /* 0x0000000507077290 */ /* 0x000fe2000fffe03f */
[----:B--2---:R-:W-:Y:S01]  /*f2e0*/  IMAD.MOV.U32 R5, RZ, RZ, R6 ;  /* 0x000000ffff057224 */ /* 0x004fe200078e0006 */
[----:B------:R-:W-:Y:S01]  /*f2f0*/  UIMAD UR5, UR9, UR10, URZ ;  /* 0x0000000a090572a4 */ /* 0x000fe2000f8e023f */
[----:B-1----:R-:W-:Y:S01]  /*f300*/  @P1 SHF.R.U32.HI R5, RZ, R11, R0 ;  /* 0x0000000bff051219 */ /* 0x002fe20000011600 */
[----:B------:R-:W-:Y:S02]  /*f310*/  UIMAD.WIDE.U32 UR6, UR44, UR10, UR6 ;  /* 0x0000000a2c0672a5 */ /* 0x000fe4000f8e0006 */
[----:B------:R-:W-:Y:S01]  /*f320*/  UIMAD UR5, UR44, UR11, UR5 ;  /* 0x0000000b2c0572a4 */ /* 0x000fe2000f8e0205 */
[--C-:B------:R-:W-:Y:S01]  /*f330*/  SHF.R.S32.HI R0, RZ, 0x1f, R5.reuse ;  /* 0x0000001fff007819 */ /* 0x100fe20000011405 */
[----:B------:R-:W-:Y:S01]  /*f340*/  IMAD.MOV R7, RZ, RZ, -R5 ;  /* 0x000000ffff077224 */ /* 0x000fe200078e0a05 */
[----:B------:R-:W-:Y:S01]  /*f350*/  ULDC.64 UR8, c[0x0][0xae0] ;  /* 0x0002b80000087ab9 */ /* 0x000fe20000000a00 */
[----:B------:R-:W-:-:S02]  /*f360*/  UIADD3 UR5, UR7, UR5, URZ ;  /* 0x0000000507057290 */ /* 0x000fc4000fffe03f */
[----:B------:R-:W-:Y:S02]  /*f370*/  IMAD.U32 R3, RZ, RZ, UR7 ;  /* 0x00000007ff037e24 */ /* 0x000fe4000f8e00ff */
[----:B------:R-:W-:Y:S02]  /*f380*/  IMAD R0, R0, UR8, RZ ;  /* 0x0000000800007c24 */ /* 0x000fe4000f8e02ff */
[----:B------:R-:W-:Y:S02]  /*f390*/  IMAD R7, R8, R7, R6 ;  /* 0x0000000708077224 */ /* 0x000fe400078e0206 */
[----:B------:R-:W-:Y:S01]  /*f3a0*/  IMAD.U32 R2, RZ, RZ, UR6 ;  /* 0x00000006ff027e24 */ /* 0x000fe2000f8e00ff */
[----:B------:R-:W-:Y:S01]  /*f3b0*/  ULDC.64 UR6, c[0x0][0xad8] ;  /* 0x0002b60000067ab9 */ /* 0x000fe20000000a00 */
[----:B------:R-:W-:Y:S01]  /*f3c0*/  IMAD.U32 R3, RZ, RZ, UR5 ;  /* 0x00000005ff037e24 */ /* 0x000fe2000f8e00ff */
[----:B------:R-:W-:Y:S01]  /*f3d0*/  ULDC UR5, c[0x0][0xa88] ;  /* 0x0002a20000057ab9 */ /* 0x000fe20000000800 */
[C---:B------:R-:W-:Y:S01]  /*f3e0*/  IMAD R9, R5.reuse, UR9, R0 ;  /* 0x0000000905097c24 */ /* 0x040fe2000f8e0200 */
[----:B------:R-:W-:Y:S01]  /*f3f0*/  SHF.R.S32.HI R0, RZ, 0x1f, R7 ;  /* 0x0000001fff007819 */ /* 0x000fe20000011407 */
[----:B------:R-:W-:-:S04]  /*f400*/  IMAD.WIDE.U32 R2, R5, UR8, R2 ;  /* 0x0000000805027c25 */ /* 0x000fc8000f8e0002 */
[----:B------:R-:W-:Y:S02]  /*f410*/  IMAD.IADD R3, R3, 0x1, R9 ;  /* 0x0000000103037824 */ /* 0x000fe400078e0209 */
[----:B------:R-:W-:Y:S02]  /*f420*/  IMAD R4, R0, UR6, RZ ;  /* 0x0000000600047c24 */ /* 0x000fe4000f8e02ff */
[----:B------:R-:W-:Y:S02]  /*f430*/  VIADD R6, R184, UR37 ;  /* 0x00000025b8067c36 */ /* 0x000fe40008000000 */
[----:B------:R-:W-:Y:S02]  /*f440*/  IMAD R9, R8, UR5, RZ ;  /* 0x0000000508097c24 */ /* 0x000fe4000f8e02ff */
[C---:B------:R-:W-:Y:S02]  /*f450*/  IMAD R5, R7.reuse, UR7, R4 ;  /* 0x0000000707057c24 */ /* 0x040fe4000f8e0204 */
[----:B------:R-:W-:Y:S01]  /*f460*/  IMAD.WIDE.U32 R2, R7, UR6, R2 ;  /* 0x0000000607027c25 */ /* 0x000fe2000f8e0002 */
[----:B------:R-:W-:Y:S01]  /*f470*/  ISETP.GE.AND P2, PT, R6, R9, PT ;  /* 0x000000090600720c */ /* 0x000fe20003f46270 */
[----:B------:R-:W-:-:S02]  /*f480*/  ULDC.64 UR6, c[0x0][0xa80] ;  /* 0x0002a00000067ab9 */ /* 0x000fc40000000a00 */
[----:B------:R-:W-:Y:S01]  /*f490*/  VIADD R0, R6, 0x20 ;  /* 0x0000002006007836 */ /* 0x000fe20000000000 */
[----:B------:R-:W-:Y:S01]  /*f4a0*/  LEA R4, P3, R2, UR6, 0x1 ;  /* 0x0000000602047c11 */ /* 0x000fe2000f8608ff */
[----:B------:R-:W-:-:S03]  /*f4b0*/  IMAD.IADD R3, R3, 0x1, R5 ;  /* 0x0000000103037824 */ /* 0x000fc600078e0205 */
[-C--:B------:R-:W-:Y:S01]  /*f4c0*/  ISETP.GE.AND P1, PT, R0, R9.reuse, PT ;  /* 0x000000090000720c */ /* 0x080fe20003f26270 */
[----:B------:R-:W-:Y:S01]  /*f4d0*/  VIADD R0, R6, 0x40 ;  /* 0x0000004006007836 */ /* 0x000fe20000000000 */
[----:B------:R-:W-:Y:S02]  /*f4e0*/  LEA.HI.X R5, R2, UR7, R3, 0x1, P3 ;  /* 0x0000000702057c11 */ /* 0x000fe400098f0c03 */
[----:B------:R0:W1:Y:S02]  /*f4f0*/  SHFL.IDX PT, R2, R4, RZ, 0x181f ;  /* 0x00181fff04027589 */ /* 0x00006400000e0000 */
[----:B------:R-:W-:Y:S02]  /*f500*/  ISETP.GE.AND P0, PT, R0, R9, PT ;  /* 0x000000090000720c */ /* 0x000fe40003f06270 */
[----:B------:R0:W2:Y:S01]  /*f510*/  SHFL.IDX PT, R0, R5, RZ, 0x181f ;  /* 0x00181fff05007589 */ /* 0x0000a200000e0000 */
[----:B------:R-:W-:Y:S10]  /*f520*/  @P2 BRA `(.L_x_1129) ;  /* 0x0000000000242947 */ /* 0x000ff40003800000 */
[----:B------:R-:W-:Y:S02]  /*f530*/  ULDC UR5, c[0x0][0xac8] ;  /* 0x0002b20000057ab9 */ /* 0x000fe40000000800 */
[----:B------:R-:W-:Y:S02]  /*f540*/  ISETP.GE.AND P4, PT, R18, UR5, PT ;  /* 0x0000000512007c0c */ /* 0x000fe4000bf86270 */
[----:B------:R-:W-:-:S11]  /*f550*/  ISETP.GE.AND P5, PT, R19, UR5, PT ;  /* 0x0000000513007c0c */ /* 0x000fd6000bfa6270 */
[CC--:B-1----:R-:W-:Y:S02]  /*f560*/  @!P4 LEA R10, P2, R18.reuse, R2.reuse, 0x1 ;  /* 0x00000002120ac211 */ /* 0x0c2fe400078408ff */
[C---:B------:R-:W-:Y:S02]  /*f570*/  @!P5 LEA R2, P3, R19.reuse, R2, 0x1 ;  /* 0x000000021302d211 */ /* 0x040fe400078608ff */
[-C--:B--2---:R-:W-:Y:S02]  /*f580*/  @!P4 LEA.HI.X R11, R18, R0.reuse, R190, 0x1, P2 ;  /* 0x00000000120bc211 */ /* 0x084fe400010f0cbe */
[----:B------:R-:W-:-:S03]  /*f590*/  @!P5 LEA.HI.X R3, R19, R0, R189, 0x1, P3 ;  /* 0x000000001303d211 */ /* 0x000fc600018f0cbd */
[----:B------:R3:W-:Y:S04]  /*f5a0*/  @!P4 ST.E.128 desc[UR52][R10.64], RZ ;  /* 0x000000ff0a00c985 */ /* 0x0007e8000c101d34 */
[----:B------:R3:W-:Y:S02]  /*f5b0*/  @!P5 ST.E.128 desc[UR52][R2.64], RZ ;  /* 0x000000ff0200d985 */ /* 0x0007e4000c101d34 */
.L_x_1129:
[----:B------:R-:W-:Y:S05]  /*f5c0*/  BSYNC B1 ;  /* 0x0000000000017941 */ /* 0x000fea0003800000 */
.L_x_1128:
[----:B--2---:R2:W4:Y:S01]  /*f5d0*/  SHFL.IDX PT, R0, R5, 0x1, 0x181f ;  /* 0x00381f0005007f89 */ /* 0x00452200000e0000 */
[----:B------:R-:W-:Y:S03]  /*f5e0*/  BSSY B1, `(.L_x_1130) ;  /* 0x000000c000017945 */ /* 0x000fe60003800000 */
[----:B-1-3--:R2:W1:Y:S01]  /*f5f0*/  SHFL.IDX PT, R2, R4, 0x1, 0x181f ;  /* 0x00381f0004027f89 */ /* 0x00a46200000e0000 */
[----:B------:R-:W-:Y:S05]  /*f600*/  @P1 BRA `(.L_x_1131) ;  /* 0x0000000000241947 */ /* 0x000fea0003800000 */
[----:B------:R-:W-:Y:S02]  /*f610*/  ULDC UR5, c[0x0][0xac8] ;  /* 0x0002b20000057ab9 */ /* 0x000fe40000000800 */
[----:B------:R-:W-:Y:S02]  /*f620*/  ISETP.GE.AND P3, PT, R18, UR5, PT ;  /* 0x0000000512007c0c */ /* 0x000fe4000bf66270 */
[----:B------:R-:W-:-:S11]  /*f630*/  ISETP.GE.AND P4, PT, R19, UR5, PT ;  /* 0x0000000513007c0c */ /* 0x000fd6000bf86270 */
[CC--:B-1----:R-:W-:Y:S02]  /*f640*/  @!P3 LEA R10, P1, R18.reuse, R2.reuse, 0x1 ;  /* 0x00000002120ab211 */ /* 0x0c2fe400078208ff */
[C---:B------:R-:W-:Y:S02]  /*f650*/  @!P4 LEA R2, P2, R19.reuse, R2, 0x1 ;  /* 0x000000021302c211 */ /* 0x040fe400078408ff */
[-C--:B----4-:R-:W-:Y:S02]  /*f660*/  @!P3 LEA.HI.X R11, R18, R0.reuse, R190, 0x1, P1 ;  /* 0x00000000120bb211 */ /* 0x090fe400008f0cbe */
[----:B------:R-:W-:-:S03]  /*f670*/  @!P4 LEA.HI.X R3, R19, R0, R189, 0x1, P2 ;  /* 0x000000001303c211 */ /* 0x000fc600010f0cbd */
[----:B------:R3:W-:Y:S04]  /*f680*/  @!P3 ST.E.128 desc[UR52][R10.64], RZ ;  /* 0x000000ff0a00b985 */ /* 0x0007e8000c101d34 */
[----:B------:R3:W-:Y:S02]  /*f690*/  @!P4 ST.E.128 desc[UR52][R2.64], RZ ;  /* 0x000000ff0200c985 */ /* 0x0007e4000c101d34 */
.L_x_1131:
[----:B------:R-:W-:Y:S05]  /*f6a0*/  BSYNC B1 ;  /* 0x0000000000017941 */ /* 0x000fea0003800000 */
.L_x_1130:
[----:B----4-:R4:W0:Y:S01]  /*f6b0*/  SHFL.IDX PT, R0, R5, 0x2, 0x181f ;  /* 0x00581f0005007f89 */ /* 0x01082200000e0000 */
        /* <DEDUP_REMOVED lines=8> */
[-C--:B0-----:R-:W-:Y:S02]  /*f740*/  @!P2 LEA.HI.X R11, R18, R0.reuse, R190, 0x1, P0 ;  /* 0x00000000120ba211 */ /* 0x081fe400000f0cbe */
[----:B------:R-:W-:-:S03]  /*f750*/  @!P3 LEA.HI.X R3, R19, R0, R189, 0x1, P1 ;  /* 0x000000001303b211 */ /* 0x000fc600008f0cbd */
[----:B------:R3:W-:Y:S04]  /*f760*/  @!P2 ST.E.128 desc[UR52][R10.64], RZ ;  /* 0x000000ff0a00a985 */ /* 0x0007e8000c101d34 */
[----:B------:R3:W-:Y:S02]  /*f770*/  @!P3 ST.E.128 desc[UR52][R2.64], RZ ;  /* 0x000000ff0200b985 */ /* 0x0007e4000c101d34 */
.L_x_1133:
[----:B------:R-:W-:Y:S05]  /*f780*/  BSYNC B1 ;  /* 0x0000000000017941 */ /* 0x000fea0003800000 */
.L_x_1132:
[----:B---3--:R-:W-:Y:S01]  /*f790*/  VIADD R3, R6, 0x60 ;  /* 0x0000006006037836 */ /* 0x008fe20000000000 */
[----:B0-----:R0:W3:Y:S04]  /*f7a0*/  SHFL.IDX PT, R0, R5, 0x3, 0x181f ;  /* 0x00781f0005007f89 */ /* 0x0010e800000e0000 */
[----:B------:R-:W-:Y:S01]  /*f7b0*/  ISETP.GE.AND P0, PT, R3, R9, PT ;  /* 0x000000090300720c */ /* 0x000fe20003f06270 */
[----:B-1----:R0:W1:-:S12]  /*f7c0*/  SHFL.IDX PT, R2, R4, 0x3, 0x181f ;  /* 0x00781f0004027f89 */ /* 0x00205800000e0000 */
[----:B0-----:R-:W-:Y:S05]  /*f7d0*/  @P0 BRA `(.L_x_1125) ;  /* 0x0000000000240947 */ /* 0x001fea0003800000 */
[----:B------:R-:W-:Y:S02]  /*f7e0*/  ULDC UR5, c[0x0][0xac8] ;  /* 0x0002b20000057ab9 */ /* 0x000fe40000000800 */
[----:B------:R-:W-:Y:S02]  /*f7f0*/  ISETP.GE.AND P2, PT, R18, UR5, PT ;  /* 0x0000000512007c0c */ /* 0x000fe4000bf46270 */
[----:B------:R-:W-:-:S11]  /*f800*/  ISETP.GE.AND P3, PT, R19, UR5, PT ;  /* 0x0000000513007c0c */ /* 0x000fd6000bf66270 */
[CC--:B-12-4-:R-:W-:Y:S02]  /*f810*/  @!P2 LEA R4, P0, R18.reuse, R2.reuse, 0x1 ;  /* 0x000000021204a211 */ /* 0x0d6fe400078008ff */
[C---:B------:R-:W-:Y:S02]  /*f820*/  @!P3 LEA R2, P1, R19.reuse, R2, 0x1 ;  /* 0x000000021302b211 */ /* 0x040fe400078208ff */
[-C--:B---3--:R-:W-:Y:S02]  /*f830*/  @!P2 LEA.HI.X R5, R18, R0.reuse, R190, 0x1, P0 ;  /* 0x000000001205a211 */ /* 0x088fe400000f0cbe */
[----:B------:R-:W-:-:S03]  /*f840*/  @!P3 LEA.HI.X R3, R19, R0, R189, 0x1, P1 ;  /* 0x000000001303b211 */ /* 0x000fc600008f0cbd */
[----:B------:R0:W-:Y:S04]  /*f850*/  @!P2 ST.E.128 desc[UR52][R4.64], RZ ;  /* 0x000000ff0400a985 */ /* 0x0001e8000c101d34 */
[----:B------:R0:W-:Y:S02]  /*f860*/  @!P3 ST.E.128 desc[UR52][R2.64], RZ ;  /* 0x000000ff0200b985 */ /* 0x0001e4000c101d34 */
.L_x_1125:
[----:B------:R-:W-:Y:S05]  /*f870*/  BSYNC B0 ;  /* 0x0000000000007941 */ /* 0x000fea0003800000 */
.L_x_1117:
[----:B------:R-:W-:Y:S02]  /*f880*/  ULDC UR5, c[0x0][0xc38] ;  /* 0x00030e0000057ab9 */ /* 0x000fe40000000800 */
[----:B------:R-:W-:-:S06]  /*f890*/  UISETP.GE.AND UP0, UPT, UR4, UR5, UPT ;  /* 0x000000050400728c */ /* 0x000fcc000bf06270 */
[----:B------:R-:W-:-:S13]  /*f8a0*/  PLOP3.LUT P0, PT, PT, PT, UP0, 0x80, 0x0 ;  /* 0x000000000000781c */ /* 0x000fda0003f0f008 */
[----:B------:R-:W-:Y:S05]  /*f8b0*/  @!P0 BRA `(.L_x_1134) ;  /* 0xffffff1400008947 */ /* 0x000fea000383ffff */
[----:B------:R-:W-:Y:S05]  /*f8c0*/  EXIT ;  /* 0x000000000000794d */ /* 0x000fea0003800000 */
.L_x_1028:
[----:B------:R-:W-:-:S08]  /*f8d0*/  NOP ;  /* 0x0000000000007918 */ /* 0x000fd00000000000 */
[----:B------:R-:W0:-:S00]  /*f8e0*/  USETMAXREG.DEALLOC.CTAPOOL 0x28 ;  /* 0x00000028000079c8 */ /* 0x000e0000080e0500 */
[----:B0-----:R-:W-:-:S06]  /*f8f0*/  LOP3.LUT R0, R0, 0x3, RZ, 0xc0, !PT ;  /* 0x0000000300007812 */ /* 0x001fcc00078ec0ff */
[----:B------:R-:W0:Y:S01]  /*f900*/  S2UR UR10, SR_CTAID.X ;  /* 0x00000000000a79c3 */ /* 0x000e220000002500 */
[----:B------:R-:W-:Y:S01]  /*f910*/  LOP3.LUT R19, R19, 0xfffffeff, RZ, 0xc0, !PT ;  /* 0xfffffeff13137812 */ /* 0x000fe200078ec0ff */
[----:B------:R-:W-:Y:S01]  /*f920*/  IMAD.MOV.U32 R23, RZ, RZ, RZ ;  /* 0x000000ffff177224 */ /* 0x000fe200078e00ff */
[----:B------:R1:W2:Y:S01]  /*f930*/  SHFL.IDX PT, R2, R0, RZ, 0x1f ;  /* 0x00001fff00027589 */ /* 0x0002a200000e0000 */
[----:B------:R-:W-:Y:S02]  /*f940*/  IMAD.MOV.U32 R26, RZ, RZ, 0x1 ;  /* 0x00000001ff1a7424 */ /* 0x000fe400078e00ff */
[----:B------:R-:W-:Y:S02]  /*f950*/  IMAD.MOV.U32 R36, RZ, RZ, RZ ;  /* 0x000000ffff247224 */ /* 0x000fe400078e00ff */
[----:B-1----:R-:W0:Y:S01]  /*f960*/  LDC R0, c[0x0][0xc38] ;  /* 0x00030e00ff007b82 */ /* 0x002e220000000800 */
[----:B--2---:R-:W-:-:S13]  /*f970*/  ISETP.NE.AND P0, PT, R2, RZ, PT ;  /* 0x000000ff0200720c */ /* 0x004fda0003f05270 */
[----:B------:R-:W-:Y:S01]  /*f980*/  @P0 LOP3.LUT R19, R19, 0x100, RZ, 0xfc, !PT ;  /* 0x0000010013130812 */ /* 0x000fe200078efcff */
[----:B------:R-:W-:Y:S06]  /*f990*/  @P0 BAR.ARV 0x4, 0x180 ;  /* 0x0106000000000b1d */ /* 0x000fec0000002000 */
[----:B0-----:R-:W-:-:S13]  /*f9a0*/  ISETP.LE.AND P0, PT, R0, UR10, PT ;  /* 0x0000000a00007c0c */ /* 0x001fda000bf03270 */
[----:B------:R-:W-:Y:S05]  /*f9b0*/  @P0 BRA `(.L_x_1135) ;  /* 0x0000004000640947 */ /* 0x000fea0003800000 */
[----:B------:R-:W0:Y:S01]  /*f9c0*/  S2R R5, SR_TID.X ;  /* 0x0000000000057919 */ /* 0x000e220000002100 */
[----:B------:R-:W-:Y:S01]  /*f9d0*/  ULDC.64 UR6, c[0x0][0x2f0] ;  /* 0x0000bc0000067ab9 */ /* 0x000fe20000000a00 */
[----:B------:R-:W-:Y:S01]  /*f9e0*/  ULDC UR9, c[0x0][0x2b8] ;  /* 0x0000ae0000097ab9 */ /* 0x000fe20000000800 */
[----:B------:R-:W-:Y:S01]  /*f9f0*/  LOP3.LUT R19, R19, 0xfffffffe, RZ, 0xc0, !PT ;  /* 0xfffffffe13137812 */ /* 0x000fe200078ec0ff */
[----:B------:R-:W1:Y:S01]  /*fa00*/  S2UR UR8, SR_CgaCtaId ;  /* 0x00000000000879c3 */ /* 0x000e620000008800 */
[----:B------:R-:W-:Y:S01]  /*fa10*/  ULDC.64 UR4, c[0x0][0x418] ;  /* 0x0001060000047ab9 */ /* 0x000fe20000000a00 */
[----:B------:R-:W-:Y:S01]  /*fa20*/  ULDC UR39, c[0x0][0x288] ;  /* 0x0000a20000277ab9 */ /* 0x000fe20000000800 */
[----:B------:R-:W-:Y:S01]  /*fa30*/  UISETP.NE.U32.AND UP0, UPT, UR4, URZ, UPT ;  /* 0x0000003f0400728c */ /* 0x000fe2000bf05070 */
[----:B------:R-:W-:Y:S01]  /*fa40*/  IMAD.U32 R34, RZ, RZ, UR10 ;  /* 0x0000000aff227e24 */ /* 0x000fe2000f8e00ff */
[----:B------:R-:W-:Y:S01]  /*fa50*/  ULDC UR38, c[0x0][0x448] ;  /* 0x0001120000267ab9 */ /* 0x000fe20000000800 */
[----:B------:R-:W-:Y:S01]  /*fa60*/  ULDC UR4, c[0x0][0x424] ;  /* 0x0001090000047ab9 */ /* 0x000fe20000000800 */
[----:B------:R-:W-:Y:S01]  /*fa70*/  UISETP.NE.AND.EX UP0, UPT, UR5, URZ, UPT, UP0 ;  /* 0x0000003f0500728c */ /* 0x000fe2000bf05300 */
[----:B------:R-:W-:Y:S01]  /*fa80*/  IMAD.MOV.U32 R26, RZ, RZ, 0x1 ;  /* 0x00000001ff1a7424 */ /* 0x000fe200078e00ff */
[----:B------:R-:W-:Y:S01]  /*fa90*/  UIMAD UR38, UR38, UR39, URZ ;  /* 0x00000027262672a4 */ /* 0x000fe2000f8e023f */
[----:B------:R-:W-:Y:S01]  /*faa0*/  IMAD.MOV.U32 R36, RZ, RZ, RZ ;  /* 0x000000ffff247224 */ /* 0x000fe200078e00ff */
[----:B------:R-:W-:Y:S01]  /*fab0*/  USEL UR4, UR4, 0x1, UP0 ;  /* 0x0000000104047887 */ /* 0x000fe20008000000 */
[----:B------:R-:W-:Y:S01]  /*fac0*/  IMAD.MOV.U32 R23, RZ, RZ, RZ ;  /* 0x000000ffff177224 */ /* 0x000fe200078e00ff */
[----:B------:R-:W-:Y:S01]  /*fad0*/  UMOV UR5, 0x400 ;  /* 0x0000040000057882 */ /* 0x000fe20000000000 */
[----:B------:R-:W-:-:S02]  /*fae0*/  ULOP3.LUT UR46, UR36, 0x2, URZ, 0xfc, !UPT ;  /* 0x00000002242e7892 */ /* 0x000fc4000f8efc3f */
[----:B------:R-:W-:Y:S01]  /*faf0*/  UIMAD UR37, UR4, UR6, URZ ;  /* 0x00000006042572a4 */ /* 0x000fe2000f8e023f */
[----:B------:R-:W-:-:S03]  /*fb00*/  ULDC UR48, c[0x0][0xc] ;  /* 0x0000030000307ab9 */ /* 0x000fc60000000800 */
[----:B------:R-:W-:Y:S02]  /*fb10*/  UIADD3 UR4, UR37, 0x7f, URZ ;  /* 0x0000007f25047890 */ /* 0x000fe4000fffe03f */
[----:B------:R-:W-:Y:S02]  /*fb20*/  UIADD3 UR47, UR37, 0x1, -UR39 ;  /* 0x00000001252f7890 */ /* 0x000fe4000fffe827 */
[----:B-1----:R-:W-:Y:S02]  /*fb30*/  ULEA UR8, UR8, UR5, 0x18 ;  /* 0x0000000508087291 */ /* 0x002fe4000f8ec03f */
[----:B------:R-:W-:Y:S01]  /*fb40*/  USHF.R.S32.HI UR5, URZ, 0x1f, UR4 ;  /* 0x0000001f3f057899 */ /* 0x000fe20008011404 */
[C---:B0-----:R-:W-:Y:S01]  /*fb50*/  IMAD.SHL.U32 R30, R5.reuse, 0x8, RZ ;  /* 0x00000008051e7824 */ /* 0x041fe200078e00ff */
[----:B------:R-:W-:Y:S02]  /*fb60*/  LOP3.LUT R4, R5, 0x7f, RZ, 0xc0, !PT ;  /* 0x0000007f05047812 */ /* 0x000fe400078ec0ff */
[----:B------:R-:W-:Y:S01]  /*fb70*/  IMAD.U32 R16, RZ, RZ, UR8 ;  /* 0x00000008ff107e24 */ /* 0x000fe2000f8e00ff */
[----:B------:R-:W-:Y:S01]  /*fb80*/  ULEA.HI UR5, UR5, UR4, URZ, 0x7 ;  /* 0x0000000405057291 */ /* 0x000fe2000f8f383f */
[C---:B------:R-:W-:Y:S01]  /*fb90*/  LOP3.LUT R0, R30.reuse, 0x1f8, RZ, 0xc0, !PT ;  /* 0x000001f81e007812 */ /* 0x040fe200078ec0ff */
[----:B------:R-:W-:Y:S01]  /*fba0*/  UIADD3 UR39, UR37, -UR39, URZ ;  /* 0x8000002725277290 */ /* 0x000fe2000fffe03f */
[----:B------:R-:W-:Y:S01]  /*fbb0*/  LOP3.LUT R35, R30, 0x38, RZ, 0xc0, !PT ;  /* 0x000000381e237812 */ /* 0x000fe200078ec0ff */
[----:B------:R-:W-:Y:S01]  /*fbc0*/  USHF.R.S32.HI UR40, URZ, 0x7, UR5 ;  /* 0x000000073f287899 */ /* 0x000fe20008011405 */
[----:B------:R-:W-:-:S02]  /*fbd0*/  LOP3.LUT R3, R0, 0x38, R5, 0x78, !PT ;  /* 0x0000003800037812 */ /* 0x000fc400078e7805 */
[----:B------:R-:W-:Y:S02]  /*fbe0*/  LOP3.LUT R0, R35, 0x40, RZ, 0xfc, !PT ;  /* 0x0000004023007812 */ /* 0x000fe400078efcff */
[----:B------:R-:W-:Y:S02]  /*fbf0*/  LOP3.LUT R30, R3, 0x200, R30, 0xf8, !PT ;  /* 0x00000200031e7812 */ /* 0x000fe400078ef81e */
[C---:B------:R-:W-:Y:S02]  /*fc00*/  ISETP.GE.AND P2, PT, R0.reuse, UR7, PT ;  /* 0x0000000700007c0c */ /* 0x040fe4000bf46270 */
[----:B------:R-:W-:Y:S01]  /*fc10*/  ISETP.GE.AND P1, PT, R0, UR9, PT ;  /* 0x0000000900007c0c */ /* 0x000fe2000bf26270 */
[----:B------:R-:W-:Y:S01]  /*fc20*/  IMAD R33, R30, 0x2, R16 ;  /* 0x000000021e217824 */ /* 0x000fe200078e0210 */
[----:B------:R-:W-:Y:S01]  /*fc30*/  ISETP.GE.AND P0, PT, R0, UR7, PT ;  /* 0x0000000700007c0c */ /* 0x000fe2000bf06270 */
[----:B------:R-:W-:Y:S01]  /*fc40*/  IMAD.SHL.U32 R0, R5, 0x10, RZ ;  /* 0x0000001005007824 */ /* 0x000fe200078e00ff */
[----:B------:R-:W-:-:S04]  /*fc50*/  SHF.R.U32.HI R37, RZ, 0x3, R4 ;  /* 0x00000003ff257819 */ /* 0x000fc80000011604 */
[----:B------:R-:W-:-:S03]  /*fc60*/  LOP3.LUT R2, R0, 0x70, RZ, 0xc0, !PT ;  /* 0x0000007000027812 */ /* 0x000fc600078ec0ff */
[----:B------:R-:W-:Y:S02]  /*fc70*/  @P2 LOP3.LUT R19, R19, 0x1, RZ, 0xfc, !PT ;  /* 0x0000000113132812 */ /* 0x000fe400078efcff */
[----:B------:R-:W-:Y:S02]  /*fc80*/  LOP3.LUT R0, R37, R2, RZ, 0xfc, !PT ;  /* 0x0000000225007212 */ /* 0x000fe400078efcff */
[----:B------:R-:W-:-:S04]  /*fc90*/  LOP3.LUT R19, R19, 0xffffffbf, RZ, 0xc0, !PT ;  /* 0xffffffbf13137812 */ /* 0x000fc800078ec0ff */
[----:B------:R-:W-:Y:S02]  /*fca0*/  @P1 LOP3.LUT R19, R19, 0x40, RZ, 0xfc, !PT ;  /* 0x0000004013131812 */ /* 0x000fe400078efcff */
[----:B------:R-:W-:Y:S02]  /*fcb0*/  ISETP.GE.AND P1, PT, R35, UR7, PT ;  /* 0x0000000723007c0c */ /* 0x000fe4000bf26270 */
[----:B------:R-:W-:-:S04]  /*fcc0*/  LOP3.LUT R19, R19, 0xfffffffb, RZ, 0xc0, !PT ;  /* 0xfffffffb13137812 */ /* 0x000fc800078ec0ff */
[----:B------:R-:W-:Y:S02]  /*fcd0*/  @P0 LOP3.LUT R19, R19, 0x4, RZ, 0xfc, !PT ;  /* 0x0000000413130812 */ /* 0x000fe400078efcff */
[----:B------:R-:W-:Y:S02]  /*fce0*/  ISETP.GE.AND P0, PT, R35, UR7, PT ;  /* 0x0000000723007c0c */ /* 0x000fe4000bf06270 */
[----:B------:R-:W-:-:S04]  /*fcf0*/  LOP3.LUT R19, R19, 0xfffffffd, RZ, 0xc0, !PT ;  /* 0xfffffffd13137812 */ /* 0x000fc800078ec0ff */
[----:B------:R-:W-:-:S04]  /*fd00*/  @P1 LOP3.LUT R19, R19, 0x2, RZ, 0xfc, !PT ;  /* 0x0000000213131812 */ /* 0x000fc800078efcff */
[----:B------:R-:W-:-:S04]  /*fd10*/  LOP3.LUT R19, R19, 0xfffffff7, RZ, 0xc0, !PT ;  /* 0xfffffff713137812 */ /* 0x000fc800078ec0ff */
[----:B------:R-:W-:Y:S02]  /*fd20*/  @P0 LOP3.LUT R19, R19, 0x8, RZ, 0xfc, !PT ;  /* 0x0000000813130812 */ /* 0x000fe400078efcff */
[----:B------:R-:W-:Y:S02]  /*fd30*/  ISETP.GE.AND P0, PT, R35, UR9, PT ;  /* 0x0000000923007c0c */ /* 0x000fe4000bf06270 */
[----:B------:R-:W-:-:S11]  /*fd40*/  LOP3.LUT R19, R19, 0xffffff7f, RZ, 0xc0, !PT ;  /* 0xffffff7f13137812 */ /* 0x000fd600078ec0ff */
[----:B------:R-:W-:-:S07]  /*fd50*/  @P0 LOP3.LUT R19, R19, 0x80, RZ, 0xfc, !PT ;  /* 0x0000008013130812 */ /* 0x000fce00078efcff */
.L_x_1190:
[----:B------:R-:W-:Y:S01]  /*fd60*/  ULDC UR7, c[0x0][0xc60] ;  /* 0x0003180000077ab9 */ /* 0x000fe20000000800 */
[C---:B------:R-:W-:Y:S01]  /*fd70*/  R2UR UR41, R34.reuse ;  /* 0x00000000222972ca */ /* 0x040fe200000e0000 */
[----:B------:R-:W-:Y:S01]  /*fd80*/  UISETP.NE.AND UP0, UPT, UR7, 0x1, UPT ;  /* 0x000000010700788c */ /* 0x000fe2000bf05270 */
[----:B------:R-:W-:-:S10]  /*fd90*/  R2UR UR6, R34 ;  /* 0x00000000220672ca */ /* 0x000fd400000e0000 */
        /* <DEDUP_REMOVED lines=9> */
[----:B0----5:R-:W-:Y:S05]  /*fe30*/  @P0 BRA `(.L_x_1136) ;  /* 0x0000000000200947 */ /* 0x021fea0003800000 */
        /* <DEDUP_REMOVED lines=8> */
.L_x_1136:
[----:B------:R-:W-:Y:S01]  /*fec0*/  ULDC UR8, c[0x0][0xc54] ;  /* 0x0003150000087ab9 */ /* 0x000fe20000000800 */
[----:B------:R-:W-:Y:S01]  /*fed0*/  UMOV UR6, UR7 ;  /* 0x0000000700067c82 */ /* 0x000fe20008000000 */
[----:B------:R-:W-:-:S11]  /*fee0*/  UISETP.NE.AND UP0, UPT, UR8, 0x1, UPT ;  /* 0x000000010800788c */ /* 0x000fd6000bf05270 */
[----:B------:R-:W-:Y:S02]  /*fef0*/  @UP0 ULDC.64 UR10, c[0x0][0xc58] ;  /* 0x00031600000a0ab9 */ /* 0x000fe40000000a00 */
[----:B------:R-:W-:-:S04]  /*ff00*/  UIMAD.WIDE.U32 UR4, UR7, UR10, URZ ;  /* 0x0000000a070472a5 */ /* 0x000fc8000f8e003f */
[----:B------:R-:W-:-:S04]  /*ff10*/  @UP0 USHF.R.U32.HI UR6, URZ, UR11, UR5 ;  /* 0x0000000b3f060299 */ /* 0x000fc80008011605 */
[----:B------:R-:W-:-:S12]  /*ff20*/  UIMAD UR4, UR6, UR8, URZ ;  /* 0x00000008060472a4 */ /* 0x000fd8000f8e023f */
.L_x_1137:
[----:B------:R-:W-:Y:S01]  /*ff30*/  ULDC UR5, c[0x0][0xc48] ;  /* 0x0003120000057ab9 */ /* 0x000fe20000000800 */
[----:B------:R-:W-:Y:S01]  /*ff40*/  ULDC.64 UR8, c[0x0][0xa28] ;  /* 0x00028a0000087ab9 */ /* 0x000fe20000000a00 */
[----:B------:R-:W-:Y:S01]  /*ff50*/  UISETP.NE.AND UP1, UPT, UR5, 0x1, UPT ;  /* 0x000000010500788c */ /* 0x000fe2000bf25270 */
[----:B------:R-:W-:Y:S01]  /*ff60*/  IMAD.MOV.U32 R32, RZ, RZ, RZ ;  /* 0x000000ffff207224 */ /* 0x000fe200078e00ff */
[----:B------:R-:W-:Y:S02]  /*ff70*/  UIADD3 UR4, UR7, -UR4, URZ ;  /* 0x8000000407047290 */ /* 0x000fe4000fffe03f */
[----:B------:R-:W-:Y:S01]  /*ff80*/  UISETP.NE.U32.AND UP0, UPT, UR8, URZ, UPT ;  /* 0x0000003f0800728c */ /* 0x000fe2000bf05070 */
[----:B------:R-:W-:Y:S02]  /*ff90*/  ULDC UR5, c[0x0][0xc54] ;  /* 0x0003150000057ab9 */ /* 0x000fe40000000800 */
[----:B------:R-:W-:Y:S02]  /*ffa0*/  UIMAD UR41, UR41, UR5, UR4 ;  /* 0x00000005292972a4 */ /* 0x000fe4000f8e0204 */
[----:B------:R-:W-:-:S02]  /*ffb0*/  UISETP.NE.AND.EX UP0, UPT, UR9, URZ, UPT, UP0 ;  /* 0x0000003f0900728c */ /* 0x000fc4000bf05300 */
[----:B------:R-:W-:Y:S01]  /*ffc0*/  @UP1 ULDC UR4, c[0x0][0xc4c] ;  /* 0x0003130000041ab9 */ /* 0x000fe20000000800 */
[----:B------:R-:W-:Y:S01]  /*ffd0*/  @UP1 ULDC UR7, c[0x0][0xc50] ;  /* 0x0003140000071ab9 */ /* 0x000fe20000000800 */
[----:B------:R-:W-:Y:S02]  /*ffe0*/  UIMAD.WIDE.U32 UR4, UR41, UR4, URZ ;  /* 0x00000004290472a5 */ /* 0x000fe4000f8e003f */
[----:B------:R-:W-:Y:S01]  /*fff0*/  UMOV UR42, UR41 ;  /* 0x00000029002a7c82 */ /* 0x000fe20008000000 */
[----:B------:R-:W-:Y:S01]  /*10000*/  ULOP3.LUT UR6, UR6, 0x1ffffff, URZ, 0x3c, !UPT ;  /* 0x01ffffff06067892 */ /* 0x000fe2000f8e3c3f */
[----:B------:R-:W-:Y:S01]  /*10010*/  PLOP3.LUT P0, PT, PT, PT, UP0, 0x80, 0x0 ;  /* 0x000000000000781c */ /* 0x000fe20003f0f008 */
[----:B------:R-:W-:-:S03]  /*10020*/  @UP1 USHF.R.U32.HI UR42, URZ, UR7, UR5 ;  /* 0x000000073f2a1299 */ /* 0x000fc60008011605 */
[----:B------:R-:W-:Y:S02]  /*10030*/  @UP0 ULDC.64 UR4, c[0x0][0xa28] ;  /* 0x00028a0000040ab9 */ /* 0x000fe40000000a00 */
[----:B------:R-:W-:-:S06]  /*10040*/  @UP0 UIMAD.WIDE UR4, UR42, 0x4, UR4 ;  /* 0x000000042a0408a5 */ /* 0x000fcc000f8e0204 */
[----:B------:R-:W-:Y:S01]  /*10050*/  IMAD.U32 R3, RZ, RZ, UR5 ;  /* 0x00000005ff037e24 */ /* 0x000fe2000f8e00ff */
[----:B------:R-:W-:Y:S01]  /*10060*/  ULDC UR5, c[0x0][0x448] ;  /* 0x0001120000057ab9 */ /* 0x000fe20000000800 */
[----:B------:R-:W-:Y:S01]  /*10070*/  IMAD.U32 R2, RZ, RZ, UR4 ;  /* 0x00000004ff027e24 */ /* 0x000fe2000f8e00ff */
[----:B------:R-:W-:Y:S01]  /*10080*/  ULDC UR4, c[0x0][0xc3c] ;  /* 0x00030f0000047ab9 */ /* 0x000fe20000000800 */
[----:B------:R-:W-:Y:S02]  /*10090*/  UISETP.NE.AND UP2, UPT, UR5, 0x1, UPT ;  /* 0x000000010500788c */ /* 0x000fe4000bf45270 */
[----:B------:R-:W-:Y:S01]  /*100a0*/  UIADD3 UR6, UR6, UR4, URZ ;  /* 0x0000000406067290 */ /* 0x000fe2000fffe03f */
[----:B------:R0:W5:Y:S01]  /*100b0*/  @P0 LDG.E R32, desc[UR52][R2.64] ;  /* 0x0000003402200981 */ /* 0x000162000c1e1900 */
[----:B------:R-:W-:Y:S02]  /*100c0*/  UP2UR UR49, UPR, URZ, 0x4 ;  /* 0x000000043f317883 */ /* 0x000fe40008000000 */
[----:B------:R-:W-:-:S04]  /*100d0*/  USHF.L.U32 UR43, UR6, 0x7, URZ ;  /* 0x00000007062b7899 */ /* 0x000fc8000800063f */
[----:B------:R-:W-:Y:S01]  /*100e0*/  UIADD3 UR6, UR43, 0x7f, URZ ;  /* 0x0000007f2b067890 */ /* 0x000fe2000fffe03f */
[----:B------:R-:W-:Y:S01]  /*100f0*/  @UP2 ULDC UR4, c[0x0][0x44c] ;  /* 0x0001130000042ab9 */ /* 0x000fe20000000800 */
[----:B------:R-:W-:Y:S02]  /*10100*/  @UP2 ULDC UR7, c[0x0][0x450] ;  /* 0x0001140000072ab9 */ /* 0x000fe40000000800 */
[----:B------:R-:W-:-:S04]  /*10110*/  UIMAD.WIDE.U32 UR4, UR6, UR4, URZ ;  /* 0x00000004060472a5 */ /* 0x000fc8000f8e003f */
[----:B------:R-:W-:-:S03]  /*10120*/  @UP2 USHF.R.U32.HI UR6, URZ, UR7, UR5 ;  /* 0x000000073f062299 */ /* 0x000fc60008011605 */
[----:B------:R-:W-:Y:S01]  /*10130*/  ULDC.64 UR4, c[0x0][0x9e0] ;  /* 0x0002780000047ab9 */ /* 0x000fe20000000a00 */
[----:B------:R-:W-:Y:S02]  /*10140*/  UIADD3 UR6, UR47, UR6, URZ ;  /* 0x000000062f067290 */ /* 0x000fe4000fffe03f */
[----:B------:R-:W-:Y:S02]  /*10150*/  UISETP.GE.AND UP0, UPT, UR5, 0x1, UPT ;  /* 0x000000010500788c */ /* 0x000fe4000bf06270 */
[----:B------:R-:W-:-:S04]  /*10160*/  UIADD3 UR4, UR6, UR4, URZ ;  /* 0x0000000406047290 */ /* 0x000fc8000fffe03f */
[----:B------:R-:W-:-:S13]  /*10170*/  PLOP3.LUT P0, PT, PT, PT, UP0, 0x40, 0x0 ;  /* 0x000000000000781c */ /* 0x000fda0003f0e808 */
[----:B0-----:R-:W-:Y:S05]  /*10180*/  @P0 BRA `(.L_x_1138) ;  /* 0x0000000000440947 */ /* 0x001fea0003800000 */
        /* <DEDUP_REMOVED lines=10> */
.L_x_1139:
[----:B------:R-:W-:-:S11]  /*10230*/  UISETP.NE.AND UP1, UPT, UR5, 0x1, UPT ;  /* 0x000000010500788c */ /* 0x000fd6000bf25270 */
[----:B------:R-:W-:Y:S02]  /*10240*/  @UP1 ULDC.64 UR10, c[0x0][0x9e8] ;  /* 0x00027a00000a1ab9 */ /* 0x000fe40000000a00 */
[----:B------:R-:W-:-:S04]  /*10250*/  UIMAD.WIDE.U32 UR6, UR8, UR10, URZ ;  /* 0x0000000a080672a5 */ /* 0x000fc8000f8e003f */
[----:B------:R-:W-:-:S12]  /*10260*/  @UP1 USHF.R.U32.HI UR8, URZ, UR11, UR7 ;  /* 0x0000000b3f081299 */ /* 0x000fd80008011607 */
.L_x_1140:
[----:B------:R-:W-:-:S04]  /*10270*/  UIMAD UR8, UR8, UR5, UR5 ;  /* 0x00000005080872a4 */ /* 0x000fc8000f8e0205 */
[----:B------:R-:W-:-:S04]  /*10280*/  UISETP.LT.AND UP1, UPT, UR4, UR8, UPT ;  /* 0x000000080400728c */ /* 0x000fc8000bf21270 */
[----:B------:R-:W-:-:S12]  /*10290*/  USEL UR4, UR4, UR8, UP1 ;  /* 0x0000000804047287 */ /* 0x000fd80008800000 */
.L_x_1138:
[----:B------:R-:W-:Y:S01]  /*102a0*/  UISETP.NE.AND UP1, UPT, UR49, URZ, UPT ;  /* 0x0000003f3100728c */ /* 0x000fe2000bf25270 */
[----:B------:R-:W-:Y:S01]  /*102b0*/  PLOP3.LUT P0, PT, PT, PT, UP0, 0x40, 0x0 ;  /* 0x000000000000781c */ /* 0x000fe20003f0e808 */
[----:B------:R-:W-:-:S04]  /*102c0*/  UIADD3 UR4, UR4, 0x7f, URZ ;  /* 0x0000007f04047890 */ /* 0x000fc8000fffe03f */
[----:B------:R-:W-:-:S04]  /*102d0*/  USHF.R.S32.HI UR8, URZ, 0x1f, UR4 ;  /* 0x0000001f3f087899 */ /* 0x000fc80008011404 */
[----:B------:R-:W-:Y:S01]  /*102e0*/  ULEA.HI UR8, UR8, UR4, URZ, 0x7 ;  /* 0x0000000408087291 */ /* 0x000fe2000f8f383f */
[----:B------:R-:W-:Y:S01]  /*102f0*/  @UP1 ULDC UR6, c[0x0][0x44c] ;  /* 0x0001130000061ab9 */ /* 0x000fe20000000800 */
[----:B------:R-:W-:Y:S01]  /*10300*/  @UP1 ULDC UR9, c[0x0][0x450] ;  /* 0x0001140000091ab9 */ /* 0x000fe20000000800 */
[----:B------:R-:W-:Y:S02]  /*10310*/  UIMAD.WIDE.U32 UR6, UR43, UR6, URZ ;  /* 0x000000062b0672a5 */ /* 0x000fe4000f8e003f */
[----:B------:R-:W-:Y:S01]  /*10320*/  UMOV UR4, UR43 ;  /* 0x0000002b00047c82 */ /* 0x000fe20008000000 */
[----:B------:R-:W-:Y:S02]  /*10330*/  USHF.R.S32.HI UR8, URZ, 0x7, UR8 ;  /* 0x000000073f087899 */ /* 0x000fe40008011408 */
[----:B------:R-:W-:Y:S02]  /*10340*/  @UP1 USHF.R.U32.HI UR4, URZ, UR9, UR7 ;  /* 0x000000093f041299 */ /* 0x000fe40008011607 */
[----:B------:R-:W-:-:S02]  /*10350*/  UISETP.LT.AND UP1, UPT, UR40, UR8, UPT ;  /* 0x000000082800728c */ /* 0x000fc4000bf21270 */
[----:B------:R-:W-:Y:S01]  /*10360*/  UIADD3 UR4, UR39, UR4, URZ ;  /* 0x0000000427047290 */ /* 0x000fe2000fffe03f */
[----:B------:R-:W-:Y:S01]  /*10370*/  ULDC UR6, c[0x0][0x9dc] ;  /* 0x0002770000067ab9 */ /* 0x000fe20000000800 */
[----:B------:R-:W-:Y:S02]  /*10380*/  USEL UR44, UR40, UR8, UP1 ;  /* 0x00000008282c7287 */ /* 0x000fe40008800000 */
[----:B------:R-:W-:Y:S01]  /*10390*/  UIADD3 UR8, UR4, -UR6, URZ ;  /* 0x8000000604087290 */ /* 0x000fe2000fffe03f */
[----:B------:R-:W-:Y:S11]  /*103a0*/  @P0 BRA `(.L_x_1141) ;  /* 0x0000000000440947 */ /* 0x000ff60003800000 */
        /* <DEDUP_REMOVED lines=10> */
.L_x_1142:
[----:B------:R-:W-:-:S11]  /*10450*/  UISETP.NE.AND UP0, UPT, UR5, 0x1, UPT ;  /* 0x000000010500788c */ /* 0x000fd6000bf05270 */
[----:B------:R-:W-:Y:S02]  /*10460*/  @UP0 ULDC.64 UR10, c[0x0][0x9e8] ;  /* 0x00027a00000a0ab9 */ /* 0x000fe40000000a00 */
[----:B------:R-:W-:-:S04]  /*10470*/  UIMAD.WIDE.U32 UR6, UR4, UR10, URZ ;  /* 0x0000000a040672a5 */ /* 0x000fc8000f8e003f */
[----:B------:R-:W-:-:S12]  /*10480*/  @UP0 USHF.R.U32.HI UR4, URZ, UR11, UR7 ;  /* 0x0000000b3f040299 */ /* 0x000fd80008011607 */
.L_x_1143:
[----:B------:R-:W-:-:S04]  /*10490*/  UIMAD UR4, UR4, UR5, URZ ;  /* 0x00000005040472a4 */ /* 0x000fc8000f8e023f */
[----:B------:R-:W-:-:S04]  /*104a0*/  UISETP.LT.AND UP0, UPT, UR8, UR4, UPT ;  /* 0x000000040800728c */ /* 0x000fc8000bf01270 */
[----:B------:R-:W-:-:S12]  /*104b0*/  USEL UR8, UR8, UR4, !UP0 ;  /* 0x0000000408087287 */ /* 0x000fd8000c000000 */
.L_x_1141:
[----:B------:R-:W-:Y:S01]  /*104c0*/  USHF.R.S32.HI UR4, URZ, 0x1f, UR8 ;  /* 0x0000001f3f047899 */ /* 0x000fe20008011408 */
[----:B------:R-:W-:Y:S03]  /*104d0*/  BSSY B7, `(.L_x_1144) ;  /* 0x000034e000077945 */ /* 0x000fe60003800000 */
[----:B------:R-:W-:-:S04]  /*104e0*/  ULEA.HI UR4, UR4, UR8, URZ, 0x7 ;  /* 0x0000000804047291 */ /* 0x000fc8000f8f383f */
[----:B------:R-:W-:-:S04]  /*104f0*/  USHF.R.S32.HI UR4, URZ, 0x7, UR4 ;  /* 0x000000073f047899 */ /* 0x000fc80008011404 */
[----:B------:R-:W-:-:S04]  /*10500*/  UISETP.LT.AND UP0, UPT, URZ, UR4, UPT ;  /* 0x000000043f00728c */ /* 0x000fc8000bf01270 */
[----:B------:R-:W-:-:S04]  /*10510*/  USEL UR45, URZ, UR4, !UP0 ;  /* 0x000000043f2d7287 */ /* 0x000fc8000c000000 */
[----:B------:R-:W-:-:S06]  /*10520*/  UISETP.GT.AND UP0, UPT, UR44, UR45, UPT ;  /* 0x0000002d2c00728c */ /* 0x000fcc000bf04270 */
[----:B------:R-:W-:-:S13]  /*10530*/  PLOP3.LUT P0, PT, PT, PT, UP0, 0x80, 0x0 ;  /* 0x000000000000781c */ /* 0x000fda0003f0f008 */
[----:B------:R-:W-:Y:S05]  /*10540*/  @P0 BRA `(.L_x_1145) ;  /* 0x0000000000440947 */ /* 0x000fea0003800000 */
[----:B------:R-:W0:Y:S02]  /*10550*/  S2R R0, SR_TID.X ;  /* 0x0000000000007919 */ /* 0x000e240000002100 */
[----:B0-----:R-:W-:-:S04]  /*10560*/  LOP3.LUT R0, R0, 0x7f, RZ, 0xc0, !PT ;  /* 0x0000007f00007812 */ /* 0x001fc800078ec0ff */
[----:B------:R-:W-:-:S13]  /*10570*/  ISETP.NE.AND P2, PT, R0, RZ, PT ;  /* 0x000000ff0000720c */ /* 0x000fda0003f45270 */
[----:B------:R-:W-:Y:S05]  /*10580*/  @P2 BRA `(.L_x_1146) ;  /* 0x0000003400082947 */ /* 0x000fea0003800000 */
[----:B------:R-:W0:Y:S01]  /*10590*/  S2R R7, SR_LANEID ;  /* 0x0000000000077919 */ /* 0x000e220000000000 */
[----:B------:R-:W-:Y:S01]  /*105a0*/  VOTEU.ANY UR4, UPT, PT ;  /* 0x0000000000047886 */ /* 0x000fe200038e0100 */
[----:B------:R-:W1:Y:S01]  /*105b0*/  LDC.64 R2, c[0x0][0xc80] ;  /* 0x00032000ff027b82 */ /* 0x000e620000000a00 */
[----:B------:R-:W0:Y:S08]  /*105c0*/  FLO.U32 R0, UR4 ;  /* 0x0000000400007d00 */ /* 0x000e3000080e0000 */
[----:B------:R-:W1:Y:S01]  /*105d0*/  POPC R5, UR4 ;  /* 0x0000000400057d09 */ /* 0x000e620008000000 */
[----:B0-----:R-:W-:-:S13]  /*105e0*/  ISETP.EQ.U32.AND P0, PT, R0, R7, PT ;  /* 0x000000070000720c */ /* 0x001fda0003f02070 */
[----:B-1----:R-:W2:Y:S01]  /*105f0*/  @P0 ATOMG.E.ADD.STRONG.GPU PT, R3, desc[UR52][R2.64], R5 ;  /* 0x00000005020309a8 */ /* 0x002ea200081ee1f4 */
[----:B------:R-:W0:Y:S02]  /*10600*/  S2R R4, SR_LTMASK ;  /* 0x0000000000047919 */ /* 0x000e240000003900 */
[----:B0-----:R-:W-:-:S04]  /*10610*/  LOP3.LUT R4, R4, UR4, RZ, 0xc0, !PT ;  /* 0x0000000404047c12 */ /* 0x001fc8000f8ec0ff */
[----:B------:R-:W0:Y:S01]  /*10620*/  POPC R7, R4 ;  /* 0x0000000400077309 */ /* 0x000e220000000000 */
[----:B--2---:R-:W0:Y:S02]  /*10630*/  SHFL.IDX PT, R0, R3, R0, 0x1f ;  /* 0x00001f0003007589 */ /* 0x004e2400000e0000 */
[----:B0-----:R-:W-:Y:S01]  /*10640*/  IADD3 R34, R0, UR48, R7 ;  /* 0x0000003000227c10 */ /* 0x001fe2000fffe007 */
[----:B------:R-:W-:Y:S06]  /*10650*/  BRA `(.L_x_1146) ;  /* 0x0000003000d47947 */ /* 0x000fec0003800000 */
.L_x_1145:
[----:B------:R-:W-:Y:S01]  /*10660*/  VIADD R0, R16, 0x18400 ;  /* 0x0001840010007836 */ /* 0x000fe20000000000 */
[----:B------:R-:W-:Y:S04]  /*10670*/  BSSY B6, `(.L_x_1147) ;  /* 0x0000013000067945 */ /* 0x000fe80003800000 */
[----:B------:R-:W-:-:S13]  /*10680*/  LOP3.LUT P0, RZ, R0, 0x3ff, RZ, 0xc0, !PT ;  /* 0x000003ff00ff7812 */ /* 0x000fda000780c0ff */
[----:B------:R-:W-:Y:S05]  /*10690*/  @!P0 BRA `(.L_x_1148) ;  /* 0x0000000000408947 */ /* 0x000fea0003800000 */
[----:B------:R-:W-:Y:S01]  /*106a0*/  MOV R2, 0x0 ;  /* 0x0000000000027802 */ /* 0x000fe20000000f00 */
[----:B------:R-:W-:Y:S01]  /*106b0*/  ULDC.64 UR4, c[0x4][0x80] ;  /* 0x0100200000047ab9 */ /* 0x000fe20000000a00 */
[----:B------:R-:W-:Y:S01]  /*106c0*/  ULDC.64 UR6, c[0x4][0x88] ;  /* 0x0100220000067ab9 */ /* 0x000fe20000000a00 */
[----:B------:R-:W-:Y:S02]  /*106d0*/  IMAD.U32 R4, RZ, RZ, UR4 ;  /* 0x00000004ff047e24 */ /* 0x000fe4000f8e00ff */
[----:B------:R-:W-:Y:S01]  /*106e0*/  IMAD.U32 R5, RZ, RZ, UR5 ;  /* 0x00000005ff057e24 */ /* 0x000fe2000f8e00ff */
[----:B------:R-:W0:Y:S01]  /*106f0*/  LDC.64 R2, c[0x4][R2] ;  /* 0x0100000002027b82 */ /* 0x000e220000000a00 */
[----:B------:R-:W-:Y:S01]  /*10700*/  ULDC.64 UR4, c[0x4][0x8] ;  /* 0x0100020000047ab9 */ /* 0x000fe20000000a00 */
[----:B------:R-:W-:Y:S02]  /*10710*/  IMAD.U32 R6, RZ, RZ, UR6 ;  /* 0x00000006ff067e24 */ /* 0x000fe4000f8e00ff */
[----:B------:R-:W-:-:S02]  /*10720*/  IMAD.U32 R7, RZ, RZ, UR7 ;  /* 0x00000007ff077e24 */ /* 0x000fc4000f8e00ff */
[----:B------:R-:W-:Y:S02]  /*10730*/  IMAD.U32 R10, RZ, RZ, UR4 ;  /* 0x00000004ff0a7e24 */ /* 0x000fe4000f8e00ff */
[----:B------:R-:W-:Y:S02]  /*10740*/  IMAD.U32 R11, RZ, RZ, UR5 ;  /* 0x00000005ff0b7e24 */ /* 0x000fe4000f8e00ff */
[----:B------:R-:W-:Y:S02]  /*10750*/  IMAD.MOV.U32 R8, RZ, RZ, 0x70 ;  /* 0x00000070ff087424 */ /* 0x000fe400078e00ff */
[----:B------:R-:W-:Y:S02]  /*10760*/  IMAD.MOV.U32 R12, RZ, RZ, 0x1 ;  /* 0x00000001ff0c7424 */ /* 0x000fe400078e00ff */
[----:B------:R-:W-:-:S07]  /*10770*/  IMAD.MOV.U32 R13, RZ, RZ, RZ ;  /* 0x000000ffff0d7224 */ /* 0x000fce00078e00ff */
[----:B------:R-:W-:-:S07]  /*10780*/  LEPC R20, `(.L_x_1148) ;  /* 0x000000001014794e */ /* 0x000fce0000000000 */
[----:B0----5:R-:W-:Y:S05]  /*10790*/  CALL.ABS.NOINC R2 ;  /* 0x0000000002007343 */ /* 0x021fea0003c00000 */
.L_x_1148:
[----:B------:R-:W-:Y:S05]  /*107a0*/  BSYNC B6 ;  /* 0x0000000000067941 */ /* 0x000fea0003800000 */
.L_x_1147:
        /* <DEDUP_REMOVED lines=20> */
.L_x_1151:
[----:B------:R0:W1:Y:S01]  /*108f0*/  LDC.64 R2, c[0x4][R17] ;  /* 0x0100000011027b82 */ /* 0x0000620000000a00 */
[----:B------:R-:W-:Y:S01]  /*10900*/  ULDC.64 UR4, c[0x4][0x80] ;  /* 0x0100200000047ab9 */ /* 0x000fe20000000a00 */
[----:B------:R-:W-:Y:S01]  /*10910*/  ULDC.64 UR6, c[0x4][0x88] ;  /* 0x0100220000067ab9 */ /* 0x000fe20000000a00 */
[----:B------:R-:W-:Y:S02]  /*10920*/  IMAD.U32 R4, RZ, RZ, UR4 ;  /* 0x00000004ff047e24 */ /* 0x000fe4000f8e00ff */
        /* <DEDUP_REMOVED lines=11> */
.L_x_1150:
[----:B------:R-:W-:Y:S05]  /*109e0*/  BSYNC B6 ;  /* 0x0000000000067941 */ /* 0x000fea0003800000 */
.L_x_1149:
[----:B------:R-:W-:Y:S01]  /*109f0*/  ULDC.64 UR4, c[0x0][0x9f8] ;  /* 0x00027e0000047ab9 */ /* 0x000fe20000000a00 */
[----:B------:R-:W-:Y:S01]  /*10a00*/  IMAD.U32 R29, RZ, RZ, UR42 ;  /* 0x0000002aff1d7e24 */ /* 0x000fe2000f8e00ff */
[----:B------:R-:W-:Y:S01]  /*10a10*/  UISETP.NE.U32.AND UP0, UPT, UR4, URZ, UPT ;  /* 0x0000003f0400728c */ /* 0x000fe2000bf05070 */
[----:B------:R-:W0:Y:S03]  /*10a20*/  LDC R10, c[0x0][0x430] ;  /* 0x00010c00ff0a7b82 */ /* 0x000e260000000800 */
[----:B------:R-:W-:-:S06]  /*10a30*/  UISETP.NE.AND.EX UP0, UPT, UR5, URZ, UPT, UP0 ;  /* 0x0000003f0500728c */ /* 0x000fcc000bf05300 */
[----:B------:R-:W-:-:S05]  /*10a40*/  PLOP3.LUT P0, PT, PT, PT, UP0, 0x80, 0x0 ;  /* 0x000000000000781c */ /* 0x000fca0003f0f008 */
[----:B------:R-:W-:Y:S02]  /*10a50*/  @UP0 ULDC.64 UR4, c[0x0][0x9f8] ;  /* 0x00027e0000040ab9 */ /* 0x000fe40000000a00 */
[----:B------:R-:W-:-:S06]  /*10a60*/  @UP0 UIMAD.WIDE UR4, UR42, 0x4, UR4 ;  /* 0x000000042a0408a5 */ /* 0x000fcc000f8e0204 */
[----:B------:R-:W-:Y:S01]  /*10a70*/  IMAD.U32 R2, RZ, RZ, UR4 ;  /* 0x00000004ff027e24 */ /* 0x000fe2000f8e00ff */
[----:B------:R-:W-:Y:S01]  /*10a80*/  ULDC UR4, c[0x0][0xc48] ;  /* 0x0003120000047ab9 */ /* 0x000fe20000000800 */
[----:B------:R-:W-:-:S05]  /*10a90*/  IMAD.U32 R3, RZ, RZ, UR5 ;  /* 0x00000005ff037e24 */ /* 0x000fca000f8e00ff */
[----:B------:R1:W5:Y:S01]  /*10aa0*/  @P0 LDG.E R29, desc[UR52][R2.64] ;  /* 0x00000034021d0981 */ /* 0x000362000c1e1900 */
[----:B------:R-:W-:Y:S01]  /*10ab0*/  UMOV UR5, 0xffffffff ;  /* 0xffffffff00057882 */ /* 0x000fe20000000000 */
[----:B------:R-:W-:Y:S02]  /*10ac0*/  IMAD.U32 R22, RZ, RZ, UR4 ;  /* 0x00000004ff167e24 */ /* 0x000fe4000f8e00ff */
[----:B------:R-:W-:Y:S05]  /*10ad0*/  BRA.DIV UR5, `(.L_x_1152) ;  /* 0x0000003605d47947 */ /* 0x000fea000b800000 */
.L_x_1206:
[----:B------:R-:W2:Y:S01]  /*10ae0*/  S2R R0, SR_TID.X ;  /* 0x0000000000007919 */ /* 0x000ea20000002100 */
[----:B------:R-:W-:Y:S01]  /*10af0*/  UIADD3 UR4, UR44, -0x1, URZ ;  /* 0xffffffff2c047890 */ /* 0x000fe2000fffe03f */
[----:B0-----:R-:W-:Y:S02]  /*10b00*/  ISETP.NE.AND P1, PT, R10, 0x1, PT ;  /* 0x000000010a00780c */ /* 0x001fe40003f25270 */
[----:B-----5:R-:W-:Y:S02]  /*10b10*/  SHF.R.S32.HI R31, RZ, 0x1f, R29 ;  /* 0x0000001fff1f7819 */ /* 0x020fe4000001141d */
[----:B------:R-:W-:Y:S01]  /*10b20*/  LOP3.LUT R19, R19, 0xffffffdf, RZ, 0xc0, !PT ;  /* 0xffffffdf13137812 */ /* 0x000fe200078ec0ff */
[----:B------:R-:W-:-:S04]  /*10b30*/  IMAD.U32 R6, RZ, RZ, UR4 ;  /* 0x00000004ff067e24 */ /* 0x000fc8000f8e00ff */
[----:B------:R-:W-:-:S04]  /*10b40*/  IMAD.SHL.U32 R6, R6, 0x80, RZ ;  /* 0x0000008006067824 */ /* 0x000fc800078e00ff */
[----:B-1----:R-:W0:Y:S01]  /*10b50*/  @P1 LDC R3, c[0x0][0x438] ;  /* 0x00010e00ff031b82 */ /* 0x002e220000000800 */
[----:B------:R-:W-:Y:S01]  /*10b60*/  @P1 LOP3.LUT R19, R19, 0x20, RZ, 0xfc, !PT ;  /* 0x0000002013131812 */ /* 0x000fe200078efcff */
[----:B--2---:R-:W-:-:S05]  /*10b70*/  IMAD.SHL.U32 R0, R0, 0x10, RZ ;  /* 0x0000001000007824 */ /* 0x004fca00078e00ff */
[----:B------:R-:W-:-:S04]  /*10b80*/  LOP3.LUT R0, R0, 0x70, RZ, 0xc0, !PT ;  /* 0x0000007000007812 */ /* 0x000fc800078ec0ff */
[----:B------:R-:W-:Y:S02]  /*10b90*/  LOP3.LUT R5, R6, R37, R0, 0xfe, !PT ;  /* 0x0000002506057212 */ /* 0x000fe400078efe00 */
[----:B------:R-:W1:Y:S02]  /*10ba0*/  @P1 LDC R0, c[0x0][0x434] ;  /* 0x00010d00ff001b82 */ /* 0x000e640000000800 */
[C---:B------:R-:W-:Y:S01]  /*10bb0*/  ISETP.GE.AND P0, PT, R5.reuse, UR37, PT ;  /* 0x0000002505007c0c */ /* 0x040fe2000bf06270 */
[----:B------:R-:W-:-:S04]  /*10bc0*/  IMAD.IADD R7, R5, 0x1, R32 ;  /* 0x0000000105077824 */ /* 0x000fc800078e0220 */
[----:B------:R-:W-:-:S08]  /*10bd0*/  IMAD.MOV.U32 R11, RZ, RZ, R7 ;  /* 0x000000ffff0b7224 */ /* 0x000fd000078e0007 */
[----:B------:R-:W2:Y:S08]  /*10be0*/  @!P0 LDC.64 R8, c[0x0][0x428] ;  /* 0x00010a00ff088b82 */ /* 0x000eb00000000a00 */
[----:B------:R-:W3:Y:S01]  /*10bf0*/  @!P0 LDC.64 R4, c[0x0][0x418] ;  /* 0x00010600ff048b82 */ /* 0x000ee20000000a00 */
[----:B-1----:R-:W-:-:S05]  /*10c00*/  @P1 IMAD.HI.U32 R0, R7, R0, RZ ;  /* 0x0000000007001227 */ /* 0x002fca00078e00ff */
[----:B0-----:R-:W-:-:S04]  /*10c10*/  @P1 SHF.R.U32.HI R11, RZ, R3, R0 ;  /* 0x00000003ff0b1219 */ /* 0x001fc80000011600 */
[--C-:B------:R-:W-:Y:S01]  /*10c20*/  @!P0 SHF.R.S32.HI R3, RZ, 0x1f, R11.reuse ;  /* 0x0000001fff038819 */ /* 0x100fe2000001140b */
[----:B------:R-:W-:Y:S02]  /*10c30*/  @!P0 IMAD.MOV.U32 R2, RZ, RZ, R11 ;  /* 0x000000ffff028224 */ /* 0x000fe400078e000b */
[-C--:B--2---:R-:W-:Y:S02]  /*10c40*/  @!P0 IMAD R0, R31, R8.reuse, RZ ;  /* 0x000000081f008224 */ /* 0x084fe400078e02ff */
[----:B------:R-:W-:-:S04]  /*10c50*/  @!P0 IMAD.WIDE.U32 R2, R29, R8, R2 ;  /* 0x000000081d028225 */ /* 0x000fc800078e0002 */
[----:B------:R-:W-:Y:S01]  /*10c60*/  @!P0 IMAD R9, R29, R9, R0 ;  /* 0x000000091d098224 */ /* 0x000fe200078e0200 */
[----:B---3--:R-:W-:-:S03]  /*10c70*/  @!P0 LEA R4, P1, R2, R4, 0x2 ;  /* 0x0000000402048211 */ /* 0x008fc600078210ff */
[----:B------:R-:W-:-:S05]  /*10c80*/  @!P0 IMAD.IADD R0, R3, 0x1, R9 ;  /* 0x0000000103008824 */ /* 0x000fca00078e0209 */
[----:B------:R-:W-:Y:S01]  /*10c90*/  @!P0 LEA.HI.X R5, R2, R5, R0, 0x2, P1 ;  /* 0x0000000502058211 */ /* 0x000fe200008f1400 */
[----:B------:R-:W-:-:S06]  /*10ca0*/  IMAD.MOV.U32 R0, RZ, RZ, RZ ;  /* 0x000000ffff007224 */ /* 0x000fcc00078e00ff */
[----:B------:R0:W5:Y:S01]  /*10cb0*/  @!P0 LDG.E R0, desc[UR52][R4.64] ;  /* 0x0000003404008981 */ /* 0x000162000c1e1900 */
[----:B------:R-:W-:Y:S01]  /*10cc0*/  IMAD R3, RZ, RZ, -UR42 ;  /* 0x8000002aff037e24 */ /* 0x000fe2000f8e02ff */
[----:B------:R-:W-:Y:S01]  /*10cd0*/  LOP3.LUT R19, R19, 0xffffffef, RZ, 0xc0, !PT ;  /* 0xffffffef13137812 */ /* 0x000fe200078ec0ff */
[----:B------:R-:W-:Y:S02]  /*10ce0*/  IMAD.MOV R2, RZ, RZ, -R11 ;  /* 0x000000ffff027224 */ /* 0x000fe400078e0a0b */
[----:B------:R-:W-:Y:S02]  /*10cf0*/  IMAD R22, R22, R3, UR41 ;  /* 0x0000002916167e24 */ /* 0x000fe4000f8e0203 */
[----:B------:R-:W-:Y:S02]  /*10d00*/  IMAD.U32 R24, RZ, RZ, UR4 ;  /* 0x00000004ff187e24 */ /* 0x000fe4000f8e00ff */
[----:B0-----:R-:W-:Y:S01]  /*10d10*/  IMAD.U32 R4, RZ, RZ, UR46 ;  /* 0x0000002eff047e24 */ /* 0x001fe2000f8e00ff */
[----:B------:R-:W-:Y:S01]  /*10d20*/  SHF.R.S32.HI R28, RZ, 0x1f, R22 ;  /* 0x0000001fff1c7819 */ /* 0x000fe20000011416 */
[----:B------:R-:W-:-:S03]  /*10d30*/  IMAD R5, R10, R2, R7 ;  /* 0x000000020a057224 */ /* 0x000fc600078e0207 */
[----:B------:R-:W-:-:S13]  /*10d40*/  ISETP.NE.AND P2, PT, R4, 0x3, PT ;  /* 0x000000030400780c */ /* 0x000fda0003f45270 */
[----:B------:R-:W-:Y:S01]  /*10d50*/  @P2 LOP3.LUT R19, R19, 0x10, RZ, 0xfc, !PT ;  /* 0x0000001013132812 */ /* 0x000fe200078efcff */
[----:B------:R-:W-:Y:S06]  /*10d60*/  @!P2 BRA `(.L_x_1153) ;  /* 0x000000000004a947 */ /* 0x000fec0003800000 */
[----:B------:R-:W-:Y:S01]  /*10d70*/  BPT.TRAP 0x1 ;  /* 0x000000040000795c */ /* 0x000fe20000300000 */
.L_x_1153:
[----:B------:R-:W-:Y:S01]  /*10d80*/  SHF.R.S32.HI R8, RZ, 0x1f, R5 ;  /* 0x0000001fff087819 */ /* 0x000fe20000011405 */
[----:B------:R-:W-:Y:S01]  /*10d90*/  ULDC.64 UR4, c[0x0][0x328] ;  /* 0x0000ca0000047ab9 */ /* 0x000fe20000000a00 */
[----:B-----5:R-:W-:Y:S01]  /*10da0*/  SHF.R.S32.HI R4, RZ, 0x1f, R0 ;  /* 0x0000001fff047819 */ /* 0x020fe20000011400 */
[----:B------:R-:W-:Y:S02]  /*10db0*/  BSSY B0, `(.L_x_1154) ;  /* 0x0000016000007945 */ /* 0x000fe40003800000 */
[----:B------:R-:W-:-:S04]  /*10dc0*/  IMAD R2, R8, UR4, RZ ;  /* 0x0000000408027c24 */ /* 0x000fc8000f8e02ff */
[C---:B------:R-:W-:Y:S02]  /*10dd0*/  IMAD R7, R5.reuse, UR5, R2 ;  /* 0x0000000505077c24 */ /* 0x040fe4000f8e0202 */
[----:B------:R-:W-:Y:S01]  /*10de0*/  IMAD.WIDE.U32 R2, R5, UR4, RZ ;  /* 0x0000000405027c25 */ /* 0x000fe2000f8e00ff */
        /* <DEDUP_REMOVED lines=12> */
[----:B------:R-:W-:Y:S02]  /*10eb0*/  IMAD.IADD R3, R3, 0x1, R7 ;  /* 0x0000000103037824 */ /* 0x000fe400078e0207 */
[----:B------:R-:W-:-:S03]  /*10ec0*/  IMAD R7, R23, 0x8, R16 ;  /* 0x0000000817077824 */ /* 0x000fc600078e0210 */
[----:B------:R-:W-:Y:S02]  /*10ed0*/  LEA.HI.X R18, R2, UR5, R3, 0x1, P0 ;  /* 0x0000000502127c11 */ /* 0x000fe400080f0c03 */
[----:B------:R-:W-:-:S04]  /*10ee0*/  SHF.L.U32 R2, R26, 0x1f, RZ ;  /* 0x0000001f1a027819 */ /* 0x000fc800000006ff */
[----:B------:R-:W0:Y:S02]  /*10ef0*/  SYNCS.PHASECHK.TRANS64.TRYWAIT P0, [R7+URZ+0x28840], R2 ;  /* 0x02884002070075a7 */ /* 0x000e24000800017f */
[----:B0-----:R-:W-:Y:S05]  /*10f00*/  @!P0 BRA `(.L_x_1155) ;  /* 0x0000003000f48947 */ /* 0x001fea0003800000 */
.L_x_1207:
[----:B------:R-:W-:Y:S05]  /*10f10*/  BSYNC B0 ;  /* 0x0000000000007941 */ /* 0x000fea0003800000 */
.L_x_1154:
[----:B------:R-:W-:Y:S01]  /*10f20*/  ULDC.64 UR4, c[0x0][0x300] ;  /* 0x0000c00000047ab9 */ /* 0x000fe20000000a00 */
[----:B------:R-:W-:Y:S01]  /*10f30*/  IADD3 R6, -R37, UR37, -R6 ;  /* 0x0000002525067c10 */ /* 0x000fe2000fffe906 */
[----:B------:R-:W-:Y:S01]  /*10f40*/  IMAD R8, R8, UR4, RZ ;  /* 0x0000000408087c24 */ /* 0x000fe2000f8e02ff */
[----:B------:R-:W-:Y:S01]  /*10f50*/  LOP3.LUT P3, RZ, R19, 0x2, RZ, 0xc0, !PT ;  /* 0x0000000213ff7812 */ /* 0x000fe2000786c0ff */
[----:B0-----:R-:W-:Y:S01]  /*10f60*/  IMAD.WIDE.U32 R2, R5, UR4, RZ ;  /* 0x0000000405027c25 */ /* 0x001fe2000f8e00ff */
[----:B------:R-:W-:-:S03]  /*10f70*/  LOP3.LUT P2, RZ, R19, 0x1, RZ, 0xc0, !PT ;  /* 0x0000000113ff7812 */ /* 0x000fc6000784c0ff */
        /* <DEDUP_REMOVED lines=15> */
[----:B------:R-:W-:-:S03]  /*11070*/  IMAD R5, R23, 0x4000, R30 ;  /* 0x0000400017057824 */ /* 0x000fc600078e021e */
[----:B------:R-:W-:Y:S02]  /*11080*/  LEA.HI.X R0, R2, UR5, R3, 0x1, P0 ;  /* 0x0000000502007c11 */ /* 0x000fe400080f0c03 */
[----:B------:R-:W-:Y:S01]  /*11090*/  ISETP.GE.AND P0, PT, R6, 0x1, PT ;  /* 0x000000010600780c */ /* 0x000fe20003f06270 */
[----:B------:R-:W-:-:S12]  /*110a0*/  BRA.DIV UR4, `(.L_x_1156) ;  /* 0x0000003204a07947 */ /* 0x000fd8000b800000 */
[----:B------:R-:W0:Y:S01]  /*110b0*/  SHFL.IDX PT, R14, R4, RZ, 0x181f ;  /* 0x00181fff040e7589 */ /* 0x000e2200000e0000 */
[----:B------:R-:W-:-:S03]  /*110c0*/  @P0 IMAD R9, R5, 0x2, R16 ;  /* 0x0000000205090824 */ /* 0x000fc600078e0210 */
[----:B------:R-:W1:Y:S04]  /*110d0*/  SHFL.IDX PT, R2, R0, RZ, 0x181f ;  /* 0x00181fff00027589 */ /* 0x000e6800000e0000 */
[----:B------:R-:W-:Y:S01]  /*110e0*/  SHFL.IDX PT, R8, R0, 0x1, 0x181f ;  /* 0x00381f0000087f89 */ /* 0x000fe200000e0000 */
[----:B0-----:R-:W-:-:S05]  /*110f0*/  @P0 LEA R14, P1, R35, R14, 0x1 ;  /* 0x0000000e230e0211 */ /* 0x001fca00078208ff */
[----:B-1----:R-:W-:Y:S02]  /*11100*/  @P0 IMAD.X R3, RZ, RZ, R2, P1 ;  /* 0x000000ffff030224 */ /* 0x002fe400008e0602 */
[----:B------:R-:W-:Y:S02]  /*11110*/  @P0 IMAD.MOV.U32 R2, RZ, RZ, R14 ;  /* 0x000000ffff020224 */ /* 0x000fe400078e000e */
[----:B------:R-:W0:Y:S04]  /*11120*/  SHFL.IDX PT, R14, R4, 0x1, 0x181f ;  /* 0x00381f00040e7f89 */ /* 0x000e2800000e0000 */
[----:B------:R-:W-:Y:S04]  /*11130*/  @P0 LDGSTS.E.BYPASS.LTC128B.128 [R9+0x18400], desc[UR52][R2.64], !P3 ;  /* 0x1840000002090fae */ /* 0x000fe8000d901d74 */
[----:B------:R1:W-:Y:S01]  /*11140*/  @P0 LDGSTS.E.BYPASS.LTC128B.128 [R9+0x1c400], desc[UR52][R2.64+0x80], !P2 ;  /* 0x1c40008002090fae */ /* 0x0003e2000d101d74 */
[----:B------:R-:W-:-:S13]  /*11150*/  ISETP.GE.AND P0, PT, R6, 0x11, PT ;  /* 0x000000110600780c */ /* 0x000fda0003f06270 */
[----:B------:R-:W-:Y:S01]  /*11160*/  @P0 IMAD R25, R5, 0x2, R16 ;  /* 0x0000000205190824 */ /* 0x000fe200078e0210 */
[----:B0-----:R-:W-:-:S05]  /*11170*/  @P0 LEA R14, P1, R35, R14, 0x1 ;  /* 0x0000000e230e0211 */ /* 0x001fca00078208ff */
[----:B-1----:R-:W-:Y:S02]  /*11180*/  @P0 IMAD.MOV.U32 R2, RZ, RZ, R14 ;  /* 0x000000ffff020224 */ /* 0x002fe400078e000e */
[----:B------:R-:W-:Y:S01]  /*11190*/  @P0 IMAD.X R21, RZ, RZ, R8, P1 ;  /* 0x000000ffff150224 */ /* 0x000fe200008e0608 */
[----:B------:R-:W0:Y:S03]  /*111a0*/  SHFL.IDX PT, R14, R4, 0x2, 0x181f ;  /* 0x00581f00040e7f89 */ /* 0x000e2600000e0000 */
[----:B------:R-:W-:Y:S01]  /*111b0*/  @P0 IMAD.MOV.U32 R3, RZ, RZ, R21 ;  /* 0x000000ffff030224 */ /* 0x000fe200078e0015 */
[----:B------:R-:W1:Y:S04]  /*111c0*/  SHFL.IDX PT, R8, R0, 0x2, 0x181f ;  /* 0x00581f0000087f89 */ /* 0x000e6800000e0000 */
[----:B------:R-:W-:Y:S04]  /*111d0*/  @P0 LDGSTS.E.BYPASS.LTC128B.128 [R25+0x18c00], desc[UR52][R2.64], !P3 ;  /* 0x18c0000002190fae */ /* 0x000fe8000d901d74 */
[----:B------:R2:W-:Y:S01]  /*111e0*/  @P0 LDGSTS.E.BYPASS.LTC128B.128 [R25+0x1cc00], desc[UR52][R2.64+0x80], !P2 ;  /* 0x1cc0008002190fae */ /* 0x0005e2000d101d74 */
[----:B------:R-:W-:-:S13]  /*111f0*/  ISETP.GE.AND P0, PT, R6, 0x21, PT ;  /* 0x000000210600780c */ /* 0x000fda0003f06270 */
[----:B0-----:R-:W-:Y:S01]  /*11200*/  @P0 LEA R14, P1, R35, R14, 0x1 ;  /* 0x0000000e230e0211 */ /* 0x001fe200078208ff */
[----:B------:R-:W-:-:S04]  /*11210*/  @P0 IMAD R21, R5, 0x2, R16 ;  /* 0x0000000205150824 */ /* 0x000fc800078e0210 */
[----:B--2---:R-:W-:Y:S02]  /*11220*/  @P0 IMAD.MOV.U32 R2, RZ, RZ, R14 ;  /* 0x000000ffff020224 */ /* 0x004fe400078e000e */
[----:B-1----:R-:W-:Y:S01]  /*11230*/  @P0 IMAD.X R9, RZ, RZ, R8, P1 ;  /* 0x000000ffff090224 */ /* 0x002fe200008e0608 */
        /* <DEDUP_REMOVED lines=38> */
[----:B-1----:R-:W-:Y:S02]  /*114a0*/  @P0 IMAD.X R9, RZ, RZ, R8, P1 ;  /* 0x000000ffff090224 */ /* 0x002fe400008e0608 */
[----:B--2---:R-:W-:Y:S01]  /*114b0*/  @P0 IMAD.MOV.U32 R2, RZ, RZ, R14 ;  /* 0x000000ffff020224 */ /* 0x004fe200078e000e */
[----:B------:R0:W1:Y:S01]  /*114c0*/  SHFL.IDX PT, R8, R0, 0x7, 0x181f ;  /* 0x00f81f0000087f89 */ /* 0x00006200000e0000 */
[----:B------:R-:W-:-:S03]  /*114d0*/  @P0 IMAD.MOV.U32 R3, RZ, RZ, R9 ;  /* 0x000000ffff030224 */ /* 0x000fc600078e0009 */
[----:B------:R0:W2:Y:S04]  /*114e0*/  SHFL.IDX PT, R14, R4, 0x7, 0x181f ;  /* 0x00f81f00040e7f89 */ /* 0x0000a800000e0000 */
[----:B------:R0:W-:Y:S04]  /*114f0*/  @P0 LDGSTS.E.BYPASS.LTC128B.128 [R21+0x1b400], desc[UR52][R2.64], !P3 ;  /* 0x1b40000002150fae */ /* 0x0001e8000d901d74 */
[----:B------:R0:W-:Y:S02]  /*11500*/  @P0 LDGSTS.E.BYPASS.LTC128B.128 [R21+0x1f400], desc[UR52][R2.64+0x80], !P2 ;  /* 0x1f40008002150fae */ /* 0x0001e4000d101d74 */
.L_x_1225:
[----:B------:R-:W-:-:S13]  /*11510*/  ISETP.GE.AND P0, PT, R6, 0x71, PT ;  /* 0x000000710600780c */ /* 0x000fda0003f06270 */
[----:B0-2---:R-:W-:Y:S01]  /*11520*/  @P0 LEA R2, P1, R35, R14, 0x1 ;  /* 0x0000000e23020211 */ /* 0x005fe200078208ff */
[----:B------:R-:W-:-:S04]  /*11530*/  @P0 IMAD R5, R5, 0x2, R16 ;  /* 0x0000000205050824 */ /* 0x000fc800078e0210 */
[----:B-1----:R-:W-:-:S05]  /*11540*/  @P0 IMAD.X R3, RZ, RZ, R8, P1 ;  /* 0x000000ffff030224 */ /* 0x002fca00008e0608 */
[----:B------:R-:W-:Y:S01]  /*11550*/  @!PT LDS RZ, [RZ] ;  /* 0x00000000fffff984 */ /* 0x000fe20000000800 */
[----:B------:R-:W-:Y:S01]  /*11560*/  @!PT LDS RZ, [RZ] ;  /* 0x00000000fffff984 */ /* 0x000fe20000000800 */
[----:B------:R-:W-:Y:S01]  /*11570*/  @!PT LDS RZ, [RZ] ;  /* 0x00000000fffff984 */ /* 0x000fe20000000800 */
[----:B------:R0:W-:Y:S04]  /*11580*/  @P0 LDGSTS.E.BYPASS.LTC128B.128 [R5+0x1bc00], desc[UR52][R2.64], !P3 ;  /* 0x1bc0000002050fae */ /* 0x0001e8000d901d74 */
[----:B------:R0:W-:Y:S01]  /*11590*/  @P0 LDGSTS.E.BYPASS.LTC128B.128 [R5+0x1fc00], desc[UR52][R2.64+0x80], !P2 ;  /* 0x1fc0008002050fae */ /* 0x0001e2000d101d74 */
[----:B------:R-:W-:Y:S01]  /*115a0*/  PLOP3.LUT P0, PT, PT, PT, PT, 0x80, 0x0 ;  /* 0x000000000000781c */ /* 0x000fe20003f0f070 */
[----:B------:R-:W-:-:S12]  /*115b0*/  NOP ;  /* 0x0000000000007918 */ /* 0x000fd80000000000 */
.L_x_1157:
        /* <DEDUP_REMOVED lines=11> */
.L_x_1158:
[----:B------:R-:W-:Y:S01]  /*11670*/  VIADD R0, R16, 0x10400 ;  /* 0x0001040010007836 */ /* 0x000fe20000000000 */
[----:B------:R1:W-:Y:S06]  /*11680*/  SYNCS.ARRIVE.TRANS64.A1T0 RZ, [R7+URZ+0x28830], RZ ;  /* 0x028830ff07ff79a7 */ /* 0x0003ec000810003f */
[----:B------:R-:W-:Y:S05]  /*11690*/  WARPSYNC.ALL ;  /* 0x0000000000007948 */ /* 0x000fea0003800000 */
[----:B------:R-:W-:Y:S01]  /*116a0*/  BAR.SYNC.DEFER_BLOCKING 0x8, 0x180 ;  /* 0x0206000000007b1d */ /* 0x000fe20000010000 */
[----:B------:R-:W-:-:S05]  /*116b0*/  LOP3.LUT P0, RZ, R0, 0x3ff, RZ, 0xc0, !PT ;  /* 0x000003ff00ff7812 */ /* 0x000fca000780c0ff */
[----:B------:R-:W-:Y:S08]  /*116c0*/  BSSY B6, `(.L_x_1159) ;  /* 0x0000012000067945 */ /* 0x000ff00003800000 */
[----:B------:R-:W-:Y:S05]  /*116d0*/  @!P0 BRA `(.L_x_1160) ;  /* 0x0000000000408947 */ /* 0x000fea0003800000 */
[----:B0-----:R-:W-:Y:S01]  /*116e0*/  MOV R2, 0x0 ;  /* 0x0000000000027802 */ /* 0x001fe20000000f00 */
[----:B------:R-:W-:Y:S01]  /*116f0*/  ULDC.64 UR4, c[0x4][0x80] ;  /* 0x0100200000047ab9 */ /* 0x000fe20000000a00 */
[----:B------:R-:W-:Y:S01]  /*11700*/  ULDC.64 UR6, c[0x4][0x88] ;  /* 0x0100220000067ab9 */ /* 0x000fe20000000a00 */
[----:B------:R-:W-:Y:S01]  /*11710*/  ULDC.64 UR8, c[0x4][0x20] ;  /* 0x0100080000087ab9 */ /* 0x000fe20000000a00 */
[----:B------:R-:W-:Y:S02]  /*11720*/  IMAD.U32 R4, RZ, RZ, UR4 ;  /* 0x00000004ff047e24 */ /* 0x000fe4000f8e00ff */
[----:B------:R-:W0:Y:S01]  /*11730*/  LDC.64 R2, c[0x4][R2] ;  /* 0x0100000002027b82 */ /* 0x000e220000000a00 */
[----:B------:R-:W-:Y:S02]  /*11740*/  IMAD.U32 R5, RZ, RZ, UR5 ;  /* 0x00000005ff057e24 */ /* 0x000fe4000f8e00ff */
[----:B------:R-:W-:Y:S02]  /*11750*/  IMAD.U32 R6, RZ, RZ, UR6 ;  /* 0x00000006ff067e24 */ /* 0x000fe4000f8e00ff */
[----:B-1----:R-:W-:-:S02]  /*11760*/  IMAD.U32 R7, RZ, RZ, UR7 ;  /* 0x00000007ff077e24 */ /* 0x002fc4000f8e00ff */
[----:B------:R-:W-:Y:S02]  /*11770*/  IMAD.U32 R10, RZ, RZ, UR8 ;  /* 0x00000008ff0a7e24 */ /* 0x000fe4000f8e00ff */
[----:B------:R-:W-:Y:S02]  /*11780*/  IMAD.U32 R11, RZ, RZ, UR9 ;  /* 0x00000009ff0b7e24 */ /* 0x000fe4000f8e00ff */
[----:B------:R-:W-:Y:S02]  /*11790*/  IMAD.MOV.U32 R8, RZ, RZ, 0x70 ;  /* 0x00000070ff087424 */ /* 0x000fe400078e00ff */
[----:B------:R-:W-:Y:S02]  /*117a0*/  IMAD.MOV.U32 R12, RZ, RZ, 0x1 ;  /* 0x00000001ff0c7424 */ /* 0x000fe400078e00ff */
[----:B------:R-:W-:-:S07]  /*117b0*/  IMAD.MOV.U32 R13, RZ, RZ, RZ ;  /* 0x000000ffff0d7224 */ /* 0x000fce00078e00ff */
[----:B------:R-:W-:-:S07]  /*117c0*/  LEPC R20, `(.L_x_1160) ;  /* 0x000000001014794e */ /* 0x000fce0000000000 */
[----:B0-----:R-:W-:Y:S05]  /*117d0*/  CALL.ABS.NOINC R2 ;  /* 0x0000000002007343 */ /* 0x001fea0003c00000 */
.L_x_1160:
[----:B------:R-:W-:Y:S05]  /*117e0*/  BSYNC B6 ;  /* 0x0000000000067941 */ /* 0x000fea0003800000 */
.L_x_1159:
[----:B0-----:R-:W0:Y:S01]  /*117f0*/  S2R R2, SR_TID.X ;  /* 0x0000000000027919 */ /* 0x001e220000002100 */
[----:B------:R-:W-:Y:S01]  /*11800*/  UISETP.NE.AND UP0, UPT, UR49, URZ, UPT ;  /* 0x0000003f3100728c */ /* 0x000fe2000bf05270 */
[----:B------:R-:W-:Y:S01]  /*11810*/  R2UR UR6, R28 ;  /* 0x000000001c0672ca */ /* 0x000fe200000e0000 */
[----:B------:R-:W-:Y:S01]  /*11820*/  ULDC.64 UR8, c[0x0][0x2d8] ;  /* 0x0000b60000087ab9 */ /* 0x000fe20000000a00 */
[----:B------:R-:W-:Y:S02]  /*11830*/  R2UR UR7, R22 ;  /* 0x00000000160772ca */ /* 0x000fe400000e0000 */
[C---:B------:R-:W-:Y:S02]  /*11840*/  LOP3.LUT P4, RZ, R19.reuse, 0x80, RZ, 0xc0, !PT ;  /* 0x0000008013ff7812 */ /* 0x040fe4000788c0ff */
[----:B------:R-:W-:Y:S02]  /*11850*/  PLOP3.LUT P0, PT, PT, PT, UP0, 0x80, 0x0 ;  /* 0x000000000000781c */ /* 0x000fe40003f0f008 */
[----:B------:R-:W-:-:S02]  /*11860*/  LOP3.LUT P5, RZ, R19, 0x40, RZ, 0xc0, !PT ;  /* 0x0000004013ff7812 */ /* 0x000fc400078ac0ff */
[----:B------:R-:W-:-:S03]  /*11870*/  @UP0 ULDC UR4, c[0x0][0x44c] ;  /* 0x0001130000040ab9 */ /* 0x000fc60000000800 */
[----:B------:R-:W-:-:S04]  /*11880*/  UIMAD UR6, UR6, UR8, URZ ;  /* 0x00000008060672a4 */ /* 0x000fc8000f8e023f */
[----:B------:R-:W-:Y:S02]  /*11890*/  UIMAD UR7, UR7, UR9, UR6 ;  /* 0x00000009070772a4 */ /* 0x000fe4000f8e0206 */
[----:B------:R-:W-:Y:S01]  /*118a0*/  USHF.R.S32.HI UR6, URZ, 0x1f, UR42 ;  /* 0x0000001f3f067899 */ /* 0x000fe2000801142a */
[----:B0-----:R-:W-:-:S05]  /*118b0*/  IMAD.SHL.U32 R2, R2, 0x10, RZ ;  /* 0x0000001002027824 */ /* 0x001fca00078e00ff */
[----:B------:R-:W-:-:S04]  /*118c0*/  LOP3.LUT R2, R2, 0x70, RZ, 0xc0, !PT ;  /* 0x0000007002027812 */ /* 0x000fc800078ec0ff */
[----:B------:R-:W-:-:S05]  /*118d0*/  LOP3.LUT R2, R37, R2, RZ, 0xfc, !PT ;  /* 0x0000000225027212 */ /* 0x000fca00078efcff */
[----:B------:R-:W-:-:S04]  /*118e0*/  VIADD R0, R2, UR43 ;  /* 0x0000002b02007c36 */ /* 0x000fc80008000000 */
[----:B------:R-:W-:Y:S01]  /*118f0*/  @P0 IMAD.HI.U32 R3, R0, UR4, RZ ;  /* 0x0000000400030c27 */ /* 0x000fe2000f8e00ff */
[----:B------:R-:W-:Y:S01]  /*11900*/  PLOP3.LUT P0, PT, PT, PT, UP0, 0x80, 0x0 ;  /* 0x000000000000781c */ /* 0x000fe20003f0f008 */
[----:B------:R-:W-:Y:S02]  /*11910*/  @UP0 ULDC UR4, c[0x0][0x450] ;  /* 0x0001140000040ab9 */ /* 0x000fe40000000800 */
[----:B------:R-:W-:-:S10]  /*11920*/  IMAD.MOV.U32 R2, RZ, RZ, R0 ;  /* 0x000000ffff027224 */ /* 0x000fd400078e0000 */
[----:B------:R-:W-:Y:S02]  /*11930*/  @P0 SHF.R.U32.HI R2, RZ, UR4, R3 ;  /* 0x00000004ff020c19 */ /* 0x000fe40008011603 */
[----:B------:R-:W-:-:S03]  /*11940*/  R2UR UR4, R22 ;  /* 0x00000000160472ca */ /* 0x000fc600000e0000 */
[----:B------:R-:W-:-:S10]  /*11950*/  IMAD.MOV R5, RZ, RZ, -R2 ;  /* 0x000000ffff057224 */ /* 0x000fd400078e0a02 */
[----:B------:R-:W-:-:S03]  /*11960*/  UIMAD.WIDE.U32 UR4, UR4, UR8, URZ ;  /* 0x00000008040472a5 */ /* 0x000fc6000f8e003f */
[----:B------:R-:W-:Y:S01]  /*11970*/  ULDC.64 UR8, c[0x0][0x2e0] ;  /* 0x0000b80000087ab9 */ /* 0x000fe20000000a00 */
[----:B------:R-:W-:Y:S02]  /*11980*/  UIADD3 UR5, UR5, UR7, URZ ;  /* 0x0000000705057290 */ /* 0x000fe4000fffe03f */
[----:B------:R-:W-:Y:S01]  /*11990*/  UIMAD UR6, UR6, UR8, URZ ;  /* 0x00000008060672a4 */ /* 0x000fe2000f8e023f */
[----:B------:R-:W-:Y:S01]  /*119a0*/  ULDC UR7, c[0x0][0x448] ;  /* 0x0001120000077ab9 */ /* 0x000fe20000000800 */
[----:B------:R-:W-:Y:S01]  /*119b0*/  UIMAD.WIDE.U32 UR4, UR42, UR8, UR4 ;  /* 0x000000082a0472a5 */ /* 0x000fe2000f8e0004 */
[----:B------:R-:W-:Y:S01]  /*119c0*/  IMAD R5, R5, UR7, R0 ;  /* 0x0000000705057c24 */ /* 0x000fe2000f8e0200 */
[----:B------:R-:W-:Y:S01]  /*119d0*/  UIMAD UR6, UR42, UR9, UR6 ;  /* 0x000000092a0672a4 */ /* 0x000fe2000f8e0206 */
[----:B------:R-:W-:Y:S02]  /*119e0*/  SHF.R.S32.HI R0, RZ, 0x1f, R2 ;  /* 0x0000001fff007819 */ /* 0x000fe40000011402 */
[----:B------:R-:W-:Y:S01]  /*119f0*/  ULDC.64 UR8, c[0x0][0x2d0] ;  /* 0x0000b40000087ab9 */ /* 0x000fe20000000a00 */
[----:B------:R-:W-:Y:S01]  /*11a00*/  UIADD3 UR5, UR5, UR6, URZ ;  /* 0x0000000605057290 */ /* 0x000fe2000fffe03f */
[----:B------:R-:W-:-:S02]  /*11a10*/  IMAD.U32 R9, RZ, RZ, UR8 ;  /* 0x00000008ff097e24 */ /* 0x000fc4000f8e00ff */
[----:B------:R-:W-:Y:S01]  /*11a20*/  IMAD R3, R0, UR8, RZ ;  /* 0x0000000800037c24 */ /* 0x000fe2000f8e02ff */
[----:B------:R-:W-:-:S03]  /*11a30*/  SHF.R.S32.HI R0, RZ, 0x1f, R5 ;  /* 0x0000001fff007819 */ /* 0x000fc60000011405 */
[C---:B-1----:R-:W-:Y:S02]  /*11a40*/  IMAD R7, R2.reuse, UR9, R3 ;  /* 0x0000000902077c24 */ /* 0x042fe4000f8e0203 */
[----:B------:R-:W-:Y:S01]  /*11a50*/  IMAD.WIDE.U32 R2, R2, R9, UR4 ;  /* 0x0000000402027e25 */ /* 0x000fe2000f8e0009 */
        /* <DEDUP_REMOVED lines=12> */
[----:B------:R-:W-:-:S03]  /*11b20*/  VIADD R5, R37, UR43 ;  /* 0x0000002b25057c36 */ /* 0x000fc60008000000 */
[----:B------:R-:W1:Y:S01]  /*11b30*/  SHFL.IDX PT, R2, R4, RZ, 0x181f ;  /* 0x00181fff04027589 */ /* 0x000e6200000e0000 */
[C---:B------:R-:W-:Y:S01]  /*11b40*/  VIADD R7, R5.reuse, 0x10 ;  /* 0x0000001005077836 */ /* 0x040fe20000000000 */
[----:B------:R-:W-:Y:S02]  /*11b50*/  ISETP.GE.AND P0, PT, R5, UR38, PT ;  /* 0x0000002605007c0c */ /* 0x000fe4000bf06270 */
[----:B------:R-:W-:Y:S11]  /*11b60*/  SHFL.IDX PT, R6, R4, 0x1, 0x181f ;  /* 0x00381f0004067f89 */ /* 0x000ff600000e0000 */
[----:B0-----:R-:W-:-:S05]  /*11b70*/  @!P0 LEA R14, P1, R35, R14, 0x1 ;  /* 0x0000000e230e8211 */ /* 0x001fca00078208ff */
[----:B-1----:R-:W-:Y:S02]  /*11b80*/  @!P0 IMAD.X R3, RZ, RZ, R2, P1 ;  /* 0x000000ffff038224 */ /* 0x002fe400008e0602 */
        /* <DEDUP_REMOVED lines=56> */
[----:B-1----:R-:W-:Y:S02]  /*11f10*/  @!P0 IMAD.X R7, RZ, RZ, R6, P1 ;  /* 0x000000ffff078224 */ /* 0x002fe400008e0606 */
[----:B--2---:R-:W-:Y:S01]  /*11f20*/  @!P0 IMAD.MOV.U32 R2, RZ, RZ, R14 ;  /* 0x000000ffff028224 */ /* 0x004fe200078e000e */
[----:B------:R0:W1:Y:S01]  /*11f30*/  SHFL.IDX PT, R6, R4, 0x7, 0x181f ;  /* 0x00f81f0004067f89 */ /* 0x00006200000e0000 */
[----:B------:R-:W-:-:S03]  /*11f40*/  @!P0 IMAD.MOV.U32 R3, RZ, RZ, R7 ;  /* 0x000000ffff038224 */ /* 0x000fc600078e0007 */
[----:B------:R0:W2:Y:S04]  /*11f50*/  SHFL.IDX PT, R14, R0, 0x7, 0x181f ;  /* 0x00f81f00000e7f89 */ /* 0x0000a800000e0000 */
[----:B------:R0:W-:Y:S04]  /*11f60*/  @!P0 LDGSTS.E.BYPASS.LTC128B.128 [R33+0x13400], desc[UR52][R2.64], !P4 ;  /* 0x1340000002218fae */ /* 0x0001e8000e101d74 */
[----:B------:R0:W-:Y:S02]  /*11f70*/  @!P0 LDGSTS.E.BYPASS.LTC128B.128 [R33+0x17400], desc[UR52][R2.64+0x80], !P5 ;  /* 0x1740008002218fae */ /* 0x0001e4000e901d74 */
.L_x_1242:
[----:B------:R-:W-:-:S05]  /*11f80*/  VIADD R5, R5, 0x70 ;  /* 0x0000007005057836 */ /* 0x000fca0000000000 */
[----:B------:R-:W-:-:S13]  /*11f90*/  ISETP.GE.AND P0, PT, R5, UR38, PT ;  /* 0x0000002605007c0c */ /* 0x000fda000bf06270 */
[----:B0-2---:R-:W-:-:S05]  /*11fa0*/  @!P0 LEA R2, P1, R35, R14, 0x1 ;  /* 0x0000000e23028211 */ /* 0x005fca00078208ff */
[----:B-1----:R-:W-:-:S05]  /*11fb0*/  @!P0 IMAD.X R3, RZ, RZ, R6, P1 ;  /* 0x000000ffff038224 */ /* 0x002fca00008e0606 */
[----:B------:R-:W-:Y:S01]  /*11fc0*/  @!PT LDS RZ, [RZ] ;  /* 0x00000000fffff984 */ /* 0x000fe20000000800 */
[----:B------:R-:W-:Y:S01]  /*11fd0*/  @!PT LDS RZ, [RZ] ;  /* 0x00000000fffff984 */ /* 0x000fe20000000800 */
[----:B------:R-:W-:Y:S01]  /*11fe0*/  @!PT LDS RZ, [RZ] ;  /* 0x00000000fffff984 */ /* 0x000fe20000000800 */
[----:B------:R0:W-:Y:S04]  /*11ff0*/  @!P0 LDGSTS.E.BYPASS.LTC128B.128 [R33+0x13c00], desc[UR52][R2.64], !P4 ;  /* 0x13c0000002218fae */ /* 0x0001e8000e101d74 */
[----:B------:R0:W-:Y:S01]  /*12000*/  @!P0 LDGSTS.E.BYPASS.LTC128B.128 [R33+0x17c00], desc[UR52][R2.64+0x80], !P5 ;  /* 0x17c0008002218fae */ /* 0x0001e2000e901d74 */
[----:B------:R-:W-:Y:S01]  /*12010*/  PLOP3.LUT P0, PT, PT, PT, PT, 0x80, 0x0 ;  /* 0x000000000000781c */ /* 0x000fe20003f0f070 */
[----:B------:R-:W-:-:S12]  /*12020*/  NOP ;  /* 0x0000000000007918 */ /* 0x000fd80000000000 */
.L_x_1162:
[----:B------:R-:W-:Y:S02]  /*12030*/  PLOP3.LUT P1, PT, P1, P0, PT, 0xa2, 0x0 ;  /* 0x000000000000781c */ /* 0x000fe40000f21472 */
[----:B------:R-:W-:-:S08]  /*12040*/  @P0 R2UR P1, UR4, R16 ;  /* 0x00000000100402ca */ /* 0x000fd00000020000 */
[----:B------:R-:W-:-:S05]  /*12050*/  @P0 PLOP3.LUT P0, PT, P1, PT, PT, 0x80, 0x0 ;  /* 0x000000000000081c */ /* 0x000fca0000f0f070 */
[----:B------:R-:W-:Y:S01]  /*12060*/  @!P1 SYNCS.ARRIVE.TRANS64.RED.A0T1 RZ, [UR4+0x28800], RZ ;  /* 0x028800ffffff99a7 */ /* 0x000fe20008200404 */
[----:B------:R-:W-:Y:S07]  /*12070*/  @!P1 ARRIVES.LDGSTSBAR.64.TRANSCNT [UR4+0x28800] ;  /* 0x02880000ff0099b0 */ /* 0x000fee0008000a84 */
[----:B------:R-:W-:Y:S05]  /*12080*/  @P0 BRA.U.ANY `(.L_x_1162) ;  /* 0xfffffffd00e80947 */ /* 0x000fea000393ffff */
[----:B------:R-:W-:-:S05]  /*12090*/  VIADD R36, R36, 0x1 ;  /* 0x0000000124247836 */ /* 0x000fca0000000000 */
[----:B------:R-:W-:-:S04]  /*120a0*/  LEA.HI R0, R36, R36, RZ, 0x1 ;  /* 0x0000002424007211 */ /* 0x000fc800078f08ff */
[----:B0-----:R-:W-:-:S05]  /*120b0*/  LOP3.LUT R3, R0, 0xfffffffe, RZ, 0xc0, !PT ;  /* 0xfffffffe00037812 */ /* 0x001fca00078ec0ff */
[----:B------:R-:W-:-:S05]  /*120c0*/  IMAD.IADD R3, R36, 0x1, -R3 ;  /* 0x0000000124037824 */ /* 0x000fca00078e0a03 */
[----:B------:R-:W-:Y:S01]  /*120d0*/  SHF.L.U32 R3, R3, 0x1f, RZ ;  /* 0x0000001f03037819 */ /* 0x000fe200000006ff */
[----:B------:R-:W-:Y:S01]  /*120e0*/  NOP ;  /* 0x0000000000007918 */ /* 0x000fe20000000000 */
[----:B------:R0:W-:Y:S01]  /*120f0*/  SYNCS.ARRIVE.TRANS64.A1T0 RZ, [R16+URZ+0x28800], RZ ;  /* 0x028800ff10ff79a7 */ /* 0x0001e2000810003f */
[----:B------:R-:W-:Y:S01]  /*12100*/  BSSY B0, `(.L_x_1163) ;  /* 0x0000003000007945 */ /* 0x000fe20003800000 */
[----:B------:R-:W1:Y:S03]  /*12110*/  SYNCS.PHASECHK.TRANS64.TRYWAIT P0, [R16+URZ+0x28820], R3 ;  /* 0x02882003100075a7 */ /* 0x000e66000800017f */
[----:B01----:R-:W-:Y:S05]  /*12120*/  @!P0 BRA `(.L_x_1164) ;  /* 0x0000003400888947 */ /* 0x003fea0003800000 */
.L_x_1243:
[----:B------:R-:W-:Y:S05]  /*12130*/  BSYNC B0 ;  /* 0x0000000000007941 */ /* 0x000fea0003800000 */
.L_x_1163:
[----:B------:R-:W-:-:S04]  /*12140*/  UIADD3 UR4, UR44, -0x2, URZ ;  /* 0xfffffffe2c047890 */ /* 0x000fc8000fffe03f */
[----:B------:R-:W-:-:S06]  /*12150*/  UISETP.GE.AND UP0, UPT, UR4, UR45, UPT ;  /* 0x0000002d0400728c */ /* 0x000fcc000bf06270 */
[----:B------:R-:W-:-:S13]  /*12160*/  PLOP3.LUT P0, PT, PT, PT, UP0, 0x40, 0x0 ;  /* 0x000000000000781c */ /* 0x000fda0003f0e808 */
[----:B------:R-:W-:Y:S05]  /*12170*/  @P0 BRA `(.L_x_1165) ;  /* 0x00000010001c0947 */ /* 0x000fea0003800000 */
[----:B------:R-:W-:Y:S01]  /*12180*/  BSSY B0, `(.L_x_1165) ;  /* 0x0000106000007945 */ /* 0x000fe20003800000 */
[----:B------:R-:W-:Y:S02]  /*12190*/  IMAD.MOV.U32 R10, RZ, RZ, R23 ;  /* 0x000000ffff0a7224 */ /* 0x000fe400078e0017 */
[----:B------:R-:W-:Y:S02]  /*121a0*/  IMAD.MOV.U32 R20, RZ, RZ, R26 ;  /* 0x000000ffff147224 */ /* 0x000fe400078e001a */
[----:B------:R-:W-:Y:S02]  /*121b0*/  IMAD.MOV.U32 R27, RZ, RZ, R24 ;  /* 0x000000ffff1b7224 */ /* 0x000fe400078e0018 */
[----:B------:R-:W-:-:S07]  /*121c0*/  IMAD.U32 R6, RZ, RZ, UR4 ;  /* 0x00000004ff067e24 */ /* 0x000fce000f8e00ff */
.L_x_1178:
[----:B0-----:R-:W0:Y:S01]  /*121d0*/  LDC R3, c[0x0][0x430] ;  /* 0x00010c00ff037b82 */ /* 0x001e220000000800 */
[----:B------:R-:W1:Y:S01]  /*121e0*/  S2R R0, SR_TID.X ;  /* 0x0000000000007919 */ /* 0x000e620000002100 */
[----:B------:R-:W-:Y:S01]  /*121f0*/  IMAD R7, R6, 0x80, R37 ;  /* 0x0000008006077824 */ /* 0x000fe200078e0225 */
[----:B------:R-:W-:Y:S05]  /*12200*/  YIELD ;  /* 0x0000000000007946 */ /* 0x000fea0003800000 */
        /* <DEDUP_REMOVED lines=34> */
.L_x_1166:
[----:B------:R-:W-:Y:S01]  /*12430*/  IMAD R6, R23, 0x8, R16 ;  /* 0x0000000817067824 */ /* 0x000fe200078e0210 */
[----:B------:R-:W-:Y:S01]  /*12440*/  SHF.L.U32 R3, R26, 0x1f, RZ ;  /* 0x0000001f1a037819 */ /* 0x000fe200000006ff */
[----:B------:R-:W-:Y:S03]  /*12450*/  BSSY B1, `(.L_x_1167) ;  /* 0x0000003000017945 */ /* 0x000fe60003800000 */
[----:B------:R-:W0:Y:S02]  /*12460*/  SYNCS.PHASECHK.TRANS64.TRYWAIT P0, [R6+URZ+0x28840], R3 ;  /* 0x02884003060075a7 */ /* 0x000e24000800017f */
[----:B0-----:R-:W-:Y:S05]  /*12470*/  @!P0 BRA `(.L_x_1168) ;  /* 0x0000003000c88947 */ /* 0x001fea0003800000 */
.L_x_1244:
[----:B------:R-:W-:Y:S05]  /*12480*/  BSYNC B1 ;  /* 0x0000000000017941 */ /* 0x000fea0003800000 */
.L_x_1167:
[----:B------:R-:W-:Y:S01]  /*12490*/  SHF.R.S32.HI R21, RZ, 0x1f, R4 ;  /* 0x0000001fff157819 */ /* 0x000fe20000011404 */
[----:B------:R-:W-:Y:S01]  /*124a0*/  ULDC.64 UR4, c[0x0][0x300] ;  /* 0x0000c00000047ab9 */ /* 0x000fe20000000a00 */
[----:B------:R-:W-:Y:S01]  /*124b0*/  LOP3.LUT P2, RZ, R19, 0x2, RZ, 0xc0, !PT ;  /* 0x0000000213ff7812 */ /* 0x000fe2000784c0ff */
[----:B------:R-:W-:Y:S01]  /*124c0*/  IMAD R7, R23, 0x4000, R30 ;  /* 0x0000400017077824 */ /* 0x000fe200078e021e */
[----:B------:R-:W-:Y:S01]  /*124d0*/  LOP3.LUT P1, RZ, R19, 0x1, RZ, 0xc0, !PT ;  /* 0x0000000113ff7812 */ /* 0x000fe2000782c0ff */
[----:B0-----:R-:W-:-:S04]  /*124e0*/  IMAD R3, R21, UR4, RZ ;  /* 0x0000000415037c24 */ /* 0x001fc8000f8e02ff */
        /* <DEDUP_REMOVED lines=21> */
[----:B------:R-:W1:Y:S04]  /*12640*/  SHFL.IDX PT, R3, R9, RZ, 0x181f ;  /* 0x00181fff09037589 */ /* 0x000e6800000e0000 */
[----:B------:R-:W-:Y:S01]  /*12650*/  SHFL.IDX PT, R14, R8, 0x7, 0x181f ;  /* 0x00f81f00080e7f89 */ /* 0x000fe200000e0000 */
        /* <DEDUP_REMOVED lines=37> */
[----:B0-----:R-:W-:-:S05]  /*128b0*/  IADD3 R2, P0, R2, R5, RZ ;  /* 0x0000000502027210 */ /* 0x001fca0007f1e0ff */
[----:B-1----:R-:W-:-:S05]  /*128c0*/  IMAD.X R3, RZ, RZ, R3, P0 ;  /* 0x000000ffff037224 */ /* 0x002fca00000e0603 */
[----:B------:R0:W-:Y:S04]  /*128d0*/  LDGSTS.E.BYPASS.LTC128B.128 [R7+0x1b400], desc[UR52][R2.64], !P2 ;  /* 0x1b40000002077fae */ /* 0x0001e8000d101d74 */
[----:B--2---:R0:W-:Y:S02]  /*128e0*/  LDGSTS.E.BYPASS.LTC128B.128 [R7+0x1f400], desc[UR52][R2.64+0x80], !P1 ;  /* 0x1f40008002077fae */ /* 0x0041e4000c901d74 */
.L_x_1262:
[----:B0-----:R-:W-:-:S05]  /*128f0*/  IADD3 R2, P0, R14, R5, RZ ;  /* 0x000000050e027210 */ /* 0x001fca0007f1e0ff */
        /* <DEDUP_REMOVED lines=8> */
.L_x_1170:
        /* <DEDUP_REMOVED lines=11> */
.L_x_1171:
[----:B------:R0:W-:Y:S01]  /*12a30*/  SYNCS.ARRIVE.TRANS64.A1T0 RZ, [R6+URZ+0x28830], RZ ;  /* 0x028830ff06ff79a7 */ /* 0x0001e2000810003f */
[----:B------:R-:W-:Y:S05]  /*12a40*/  @!P2 BRA `(.L_x_1172) ;  /* 0x000000000004a947 */ /* 0x000fea0003800000 */
[----:B------:R-:W-:Y:S01]  /*12a50*/  BPT.TRAP 0x1 ;  /* 0x000000040000795c */ /* 0x000fe20000300000 */
.L_x_1172:
[----:B------:R-:W-:Y:S01]  /*12a60*/  SHF.L.U32 R3, R20, 0x1f, RZ ;  /* 0x0000001f14037819 */ /* 0x000fe200000006ff */
[----:B0-----:R-:W-:Y:S01]  /*12a70*/  IMAD R6, R10, 0x8, R16 ;  /* 0x000000080a067824 */ /* 0x001fe200078e0210 */
[----:B------:R-:W-:Y:S03]  /*12a80*/  BSSY B1, `(.L_x_1173) ;  /* 0x0000003000017945 */ /* 0x000fe60003800000 */
[----:B------:R-:W0:Y:S02]  /*12a90*/  SYNCS.PHASECHK.TRANS64.TRYWAIT P0, [R6+URZ+0x28860], R3 ;  /* 0x02886003060075a7 */ /* 0x000e24000800017f */
[----:B0-----:R-:W-:Y:S05]  /*12aa0*/  @!P0 BRA `(.L_x_1174) ;  /* 0x0000003400988947 */ /* 0x001fea0003800000 */
.L_x_1263:
[----:B------:R-:W-:Y:S05]  /*12ab0*/  BSYNC B1 ;  /* 0x0000000000017941 */ /* 0x000fea0003800000 */
.L_x_1173:
[----:B------:R-:W-:Y:S01]  /*12ac0*/  IMAD.MOV.U32 R8, RZ, RZ, -0x80 ;  /* 0xffffff80ff087424 */ /* 0x000fe200078e00ff */
[----:B------:R-:W-:Y:S01]  /*12ad0*/  UMOV UR4, 0xffffffff ;  /* 0xffffffff00047882 */ /* 0x000fe20000000000 */
[C---:B------:R-:W-:Y:S01]  /*12ae0*/  LOP3.LUT P2, RZ, R19.reuse, 0x8, RZ, 0xc0, !PT ;  /* 0x0000000813ff7812 */ /* 0x040fe2000784c0ff */
[----:B------:R-:W-:Y:S01]  /*12af0*/  IMAD R7, R10, 0x4000, R30 ;  /* 0x000040000a077824 */ /* 0x000fe200078e021e */
[----:B------:R-:W-:Y:S01]  /*12b00*/  LOP3.LUT P1, RZ, R19, 0x4, RZ, 0xc0, !PT ;  /* 0x0000000413ff7812 */ /* 0x000fe2000782c0ff */
[----:B------:R-:W-:-:S04]  /*12b10*/  IMAD R8, R27, R8, UR37 ;  /* 0x000000251b087e24 */ /* 0x000fc8000f8e0208 */
[----:B------:R-:W-:Y:S01]  /*12b20*/  IMAD.IADD R8, R8, 0x1, -R37 ;  /* 0x0000000108087824 */ /* 0x000fe200078e0a25 */
[----:B------:R-:W-:Y:S07]  /*12b30*/  BRA.DIV UR4, `(.L_x_1175) ;  /* 0x0000003604887947 */ /* 0x000fee000b800000 */
[----:B------:R-:W1:Y:S01]  /*12b40*/  SHFL.IDX PT, R14, R17, RZ, 0x181f ;  /* 0x00181fff110e7589 */ /* 0x000e6200000e0000 */
[----:B------:R-:W-:-:S03]  /*12b50*/  IMAD R7, R7, 0x2, R16 ;  /* 0x0000000207077824 */ /* 0x000fc600078e0210 */
        /* <DEDUP_REMOVED lines=57> */
.L_x_1281:
[----:B0-2---:R-:W-:Y:S01]  /*12ef0*/  IADD3 R2, P0, R14, R5, RZ ;  /* 0x000000050e027210 */ /* 0x005fe20007f1e0ff */
        /* <DEDUP_REMOVED lines=28> */
.L_x_1176:
        /* <DEDUP_REMOVED lines=11> */
.L_x_1177:
[C---:B------:R-:W-:Y:S01]  /*13170*/  ISETP.GT.AND P0, PT, R24.reuse, UR45, PT ;  /* 0x0000002d18007c0c */ /* 0x040fe2000bf04270 */
[----:B------:R0:W-:Y:S01]  /*13180*/  SYNCS.ARRIVE.TRANS64.A1T0 RZ, [R6+URZ+0x28850], RZ ;  /* 0x028850ff06ff79a7 */ /* 0x0001e2000810003f */
[----:B------:R-:W-:Y:S02]  /*13190*/  IMAD.MOV.U32 R10, RZ, RZ, R23 ;  /* 0x000000ffff0a7224 */ /* 0x000fe400078e0017 */
[----:B------:R-:W-:Y:S02]  /*131a0*/  IMAD.MOV.U32 R20, RZ, RZ, R26 ;  /* 0x000000ffff147224 */ /* 0x000fe400078e001a */
[----:B------:R-:W-:Y:S02]  /*131b0*/  IMAD.MOV.U32 R27, RZ, RZ, R24 ;  /* 0x000000ffff1b7224 */ /* 0x000fe400078e0018 */
[----:B0-----:R-:W-:-:S05]  /*131c0*/  VIADD R6, R24, 0xffffffff ;  /* 0xffffffff18067836 */ /* 0x001fca0000000000 */
[----:B------:R-:W-:Y:S05]  /*131d0*/  @P0 BRA `(.L_x_1178) ;  /* 0xffffffec00fc0947 */ /* 0x000fea000383ffff */
[----:B------:R-:W-:Y:S05]  /*131e0*/  BSYNC B0 ;  /* 0x0000000000007941 */ /* 0x000fea0003800000 */
.L_x_1165:
        /* <DEDUP_REMOVED lines=8> */
[----:B------:R-:W1:Y:S08]  /*13270*/  FLO.U32 R0, UR4 ;  /* 0x0000000400007d00 */ /* 0x000e7000080e0000 */
[----:B------:R-:W0:Y:S01]  /*13280*/  POPC R5, UR4 ;  /* 0x0000000400057d09 */ /* 0x000e220008000000 */
[----:B-1----:R-:W-:-:S13]  /*13290*/  ISETP.EQ.U32.AND P0, PT, R0, R7, PT ;  /* 0x000000070000720c */ /* 0x002fda0003f02070 */
[----:B0-----:R-:W2:Y:S01]  /*132a0*/  @P0 ATOMG.E.ADD.STRONG.GPU PT, R3, desc[UR52][R2.64], R5 ;  /* 0x00000005020309a8 */ /* 0x001ea200081ee1f4 */
[----:B------:R-:W0:Y:S02]  /*132b0*/  S2R R4, SR_LTMASK ;  /* 0x0000000000047919 */ /* 0x000e240000003900 */
[----:B0-----:R-:W-:-:S04]  /*132c0*/  LOP3.LUT R4, R4, UR4, RZ, 0xc0, !PT ;  /* 0x0000000404047c12 */ /* 0x001fc8000f8ec0ff */
[----:B------:R-:W0:Y:S01]  /*132d0*/  POPC R7, R4 ;  /* 0x0000000400077309 */ /* 0x000e220000000000 */
[----:B--2---:R-:W0:Y:S02]  /*132e0*/  SHFL.IDX PT, R0, R3, R0, 0x1f ;  /* 0x00001f0003007589 */ /* 0x004e2400000e0000 */
[----:B0-----:R-:W-:-:S07]  /*132f0*/  IADD3 R34, R0, UR48, R7 ;  /* 0x0000003000227c10 */ /* 0x001fce000fffe007 */
.L_x_1180:
[----:B------:R-:W-:Y:S05]  /*13300*/  BSYNC B0 ;  /* 0x0000000000007941 */ /* 0x000fea0003800000 */
.L_x_1179:
[----:B------:R-:W-:-:S05]  /*13310*/  IMAD.U32 R0, RZ, RZ, UR46 ;  /* 0x0000002eff007e24 */ /* 0x000fca000f8e00ff */
[----:B------:R-:W-:-:S13]  /*13320*/  ISETP.NE.AND P0, PT, R0, 0x3, PT ;  /* 0x000000030000780c */ /* 0x000fda0003f05270 */
[----:B------:R-:W-:Y:S05]  /*13330*/  @!P0 BRA `(.L_x_1181) ;  /* 0x0000000000048947 */ /* 0x000fea0003800000 */
[----:B------:R-:W-:Y:S01]  /*13340*/  BPT.TRAP 0x1 ;  /* 0x000000040000795c */ /* 0x000fe20000300000 */
.L_x_1181:
[----:B------:R-:W-:Y:S01]  /*13350*/  IMAD R4, R23, 0x8, R16 ;  /* 0x0000000817047824 */ /* 0x000fe200078e0210 */
[----:B0-----:R-:W-:Y:S01]  /*13360*/  SHF.L.U32 R3, R26, 0x1f, RZ ;  /* 0x0000001f1a037819 */ /* 0x001fe200000006ff */
[----:B------:R-:W-:Y:S01]  /*13370*/  IMAD.MOV.U32 R5, RZ, RZ, -0x80 ;  /* 0xffffff80ff057424 */ /* 0x000fe200078e00ff */
[----:B------:R-:W-:Y:S02]  /*13380*/  BSSY B0, `(.L_x_1182) ;  /* 0x0000004000007945 */ /* 0x000fe40003800000 */
[----:B------:R-:W0:Y:S01]  /*13390*/  SYNCS.PHASECHK.TRANS64.TRYWAIT P0, [R4+URZ+0x28860], R3 ;  /* 0x02886003040075a7 */ /* 0x000e22000800017f */
[----:B------:R-:W-:Y:S01]  /*133a0*/  IMAD R24, R24, R5, UR37 ;  /* 0x0000002518187e24 */ /* 0x000fe2000f8e0205 */
[----:B0-----:R-:W-:Y:S06]  /*133b0*/  @!P0 BRA `(.L_x_1183) ;  /* 0x0000003400d48947 */ /* 0x001fec0003800000 */
.L_x_1282:
[----:B------:R-:W-:Y:S05]  /*133c0*/  BSYNC B0 ;  /* 0x0000000000007941 */ /* 0x000fea0003800000 */
.L_x_1182:
[----:B------:R-:W-:Y:S01]  /*133d0*/  UMOV UR4, 0xffffffff ;  /* 0xffffffff00047882 */ /* 0x000fe20000000000 */
[----:B------:R-:W-:Y:S01]  /*133e0*/  LOP3.LUT P3, RZ, R19, 0x8, RZ, 0xc0, !PT ;  /* 0x0000000813ff7812 */ /* 0x000fe2000786c0ff */
[----:B------:R-:W-:Y:S01]  /*133f0*/  IMAD R7, R23, 0x4000, R30 ;  /* 0x0000400017077824 */ /* 0x000fe200078e021e */
[----:B------:R-:W-:Y:S01]  /*13400*/  LOP3.LUT P1, RZ, R19, 0x4, RZ, 0xc0, !PT ;  /* 0x0000000413ff7812 */ /* 0x000fe2000782c0ff */
[----:B------:R-:W-:Y:S01]  /*13410*/  IMAD.IADD R5, R24, 0x1, -R37 ;  /* 0x0000000118057824 */ /* 0x000fe200078e0a25 */
[----:B------:R-:W-:Y:S11]  /*13420*/  BRA.DIV UR4, `(.L_x_1184) ;  /* 0x0000003604cc7947 */ /* 0x000ff6000b800000 */
[----:B------:R-:W1:Y:S01]  /*13430*/  SHFL.IDX PT, R14, R17, RZ, 0x181f ;  /* 0x00181fff110e7589 */ /* 0x000e6200000e0000 */
[----:B------:R-:W-:-:S03]  /*13440*/  IMAD.SHL.U32 R6, R35, 0x2, RZ ;  /* 0x0000000223067824 */ /* 0x000fc600078e00ff */
[----:B------:R-:W0:Y:S02]  /*13450*/  SHFL.IDX PT, R0, R18, RZ, 0x181f ;  /* 0x00181fff12007589 */ /* 0x000e2400000e0000 */
[----:B-1----:R-:W-:Y:S02]  /*13460*/  IADD3 R2, P0, R14, R6, RZ ;  /* 0x000000060e027210 */ /* 0x002fe40007f1e0ff */
[----:B------:R-:W1:Y:S03]  /*13470*/  SHFL.IDX PT, R14, R17, 0x1, 0x181f ;  /* 0x00381f00110e7f89 */ /* 0x000e6600000e0000 */
[----:B0-----:R-:W-:Y:S01]  /*13480*/  IMAD.X R3, RZ, RZ, R0, P0 ;  /* 0x000000ffff037224 */ /* 0x001fe200000e0600 */
[----:B------:R-:W-:Y:S01]  /*13490*/  ISETP.LT.OR P0, PT, R5, 0x1, P3 ;  /* 0x000000010500780c */ /* 0x000fe20001f01670 */
[----:B------:R-:W-:Y:S02]  /*134a0*/  IMAD R0, R7, 0x2, R16 ;  /* 0x0000000207007824 */ /* 0x000fe400078e0210 */
[----:B------:R-:W0:Y:S10]  /*134b0*/  SHFL.IDX PT, R7, R18, 0x1, 0x181f ;  /* 0x00381f0012077f89 */ /* 0x000e3400000e0000 */
        /* <DEDUP_REMOVED lines=51> */
.L_x_1300:
        /* <DEDUP_REMOVED lines=11> */
.L_x_1185:
        /* <DEDUP_REMOVED lines=11> */
.L_x_1186:
[----:B------:R0:W-:Y:S01]  /*13950*/  SYNCS.ARRIVE.TRANS64.A1T0 RZ, [R4+URZ+0x28850], RZ ;  /* 0x028850ff04ff79a7 */ /* 0x0001e2000810003f */
[----:B------:R-:W-:-:S05]  /*13960*/  VIADD R23, R23, 0x1 ;  /* 0x0000000117177836 */ /* 0x000fca0000000000 */
[----:B------:R-:W-:-:S04]  /*13970*/  ISETP.NE.AND P0, PT, R23, 0x2, PT ;  /* 0x000000021700780c */ /* 0x000fc80003f05270 */
[----:B------:R-:W-:Y:S02]  /*13980*/  SEL R3, RZ, 0x1, P0 ;  /* 0x00000001ff037807 */ /* 0x000fe40000000000 */
[----:B------:R-:W-:Y:S02]  /*13990*/  SEL R23, R23, RZ, P0 ;  /* 0x000000ff17177207 */ /* 0x000fe40000000000 */
[----:B0-----:R-:W-:-:S07]  /*139a0*/  LOP3.LUT R26, R26, R3, RZ, 0x3c, !PT ;  /* 0x000000031a1a7212 */ /* 0x001fce00078e3cff */
.L_x_1146:
[----:B------:R-:W-:Y:S05]  /*139b0*/  BSYNC B7 ;  /* 0x0000000000077941 */ /* 0x000fea0003800000 */
.L_x_1144:
[----:B------:R-:W-:-:S13]  /*139c0*/  LOP3.LUT P0, RZ, R19, 0x100, RZ, 0xc0, !PT ;  /* 0x0000010013ff7812 */ /* 0x000fda000780c0ff */
[----:B------:R-:W-:Y:S05]  /*139d0*/  @!P0 BRA `(.L_x_1187) ;  /* 0x0000000000248947 */ /* 0x000fea0003800000 */
[----:B------:R-:W-:Y:S05]  /*139e0*/  WARPSYNC.ALL ;  /* 0x0000000000007948 */ /* 0x000fea0003800000 */
[----:B------:R-:W0:Y:S08]  /*139f0*/  S2UR UR5, SR_CgaCtaId ;  /* 0x00000000000579c3 */ /* 0x000e300000008800 */
[----:B------:R-:W-:Y:S06]  /*13a00*/  BAR.SYNC.DEFER_BLOCKING 0x5, 0x180 ;  /* 0x0146000000007b1d */ /* 0x000fec0000010000 */
[----:B------:R-:W-:-:S02]  /*13a10*/  UMOV UR4, 0x400 ;  /* 0x0000040000047882 */ /* 0x000fc40000000000 */
[----:B0-----:R-:W-:-:S06]  /*13a20*/  ULEA UR4, UR5, UR4, 0x18 ;  /* 0x0000000405047291 */ /* 0x001fcc000f8ec03f */
[----:B------:R-:W-:-:S05]  /*13a30*/  IMAD.U32 R16, RZ, RZ, UR4 ;  /* 0x00000004ff107e24 */ /* 0x000fca000f8e00ff */
[----:B------:R0:W1:Y:S01]  /*13a40*/  LDS R34, [R16+0x288d0] ;  /* 0x0288d00010227984 */ /* 0x0000620000000800 */
[----:B------:R-:W-:Y:S06]  /*13a50*/  BAR.ARV 0x4, 0x180 ;  /* 0x0106000000007b1d */ /* 0x000fec0000002000 */
[----:B------:R-:W-:Y:S05]  /*13a60*/  BRA `(.L_x_1188) ;  /* 0x00000000002c7947 */ /* 0x000fea0003800000 */
.L_x_1187:
[----:B------:R-:W-:-:S03]  /*13a70*/  UMOV UR4, 0xffffffff ;  /* 0xffffffff00047882 */ /* 0x000fc60000000000 */
[----:B------:R-:W-:Y:S05]  /*13a80*/  BRA.DIV UR4, `(.L_x_1189) ;  /* 0x0000003a04ec7947 */ /* 0x000fea000b800000 */
[----:B------:R0:W1:Y:S02]  /*13a90*/  SHFL.IDX PT, R14, R34, RZ, 0x1f ;  /* 0x00001fff220e7589 */ /* 0x00006400000e0000 */
.L_x_1303:
[----:B------:R-:W2:Y:S01]  /*13aa0*/  @!P2 S2R R3, SR_CgaCtaId ;  /* 0x000000000003a919 */ /* 0x000ea20000008800 */
[----:B------:R-:W-:Y:S05]  /*13ab0*/  WARPSYNC.ALL ;  /* 0x0000000000007948 */ /* 0x000fea0003800000 */
[----:B------:R-:W-:Y:S01]  /*13ac0*/  BAR.SYNC.DEFER_BLOCKING 0x4, 0x180 ;  /* 0x0106000000007b1d */ /* 0x000fe20000010000 */
[----:B------:R-:W-:-:S04]  /*13ad0*/  @!P2 MOV R0, 0x400 ;  /* 0x000004000000a802 */ /* 0x000fc80000000f00 */
[----:B--2---:R-:W-:-:S05]  /*13ae0*/  @!P2 LEA R16, R3, R0, 0x18 ;  /* 0x000000000310a211 */ /* 0x004fca00078ec0ff */
[----:B------:R0:W-:Y:S02]  /*13af0*/  @!P2 STS [R16+0x288d0], R34 ;  /* 0x0288d0221000a388 */ /* 0x0001e40000000800 */
[----:B01----:R-:W-:Y:S01]  /*13b00*/  IMAD.MOV.U32 R34, RZ, RZ, R14 ;  /* 0x000000ffff227224 */ /* 0x003fe200078e000e */
[----:B------:R-:W-:Y:S06]  /*13b10*/  BAR.ARV 0x5, 0x180 ;  /* 0x0146000000007b1d */ /* 0x000fec0000002000 */
.L_x_1188:
[----:B------:R-:W-:Y:S02]  /*13b20*/  ULDC UR4, c[0x0][0xc38] ;  /* 0x00030e0000047ab9 */ /* 0x000fe40000000800 */
[----:B-1----:R-:W-:-:S13]  /*13b30*/  ISETP.GE.AND P0, PT, R34, UR4, PT ;  /* 0x0000000422007c0c */ /* 0x002fda000bf06270 */
[----:B------:R-:W-:Y:S05]  /*13b40*/  @!P0 BRA `(.L_x_1190) ;  /* 0xffffffc000848947 */ /* 0x000fea000383ffff */
.L_x_1135:
[----:B------:R-:W1:Y:S01]  /*13b50*/  S2R R5, SR_CgaCtaId ;  /* 0x0000000000057919 */ /* 0x000e620000008800 */
[----:B------:R-:W-:Y:S01]  /*13b60*/  VIADD R36, R36, 0x1 ;  /* 0x0000000124247836 */ /* 0x000fe20000000000 */
[----:B------:R-:W-:Y:S01]  /*13b70*/  MOV R2, 0x400 ;  /* 0x0000040000027802 */ /* 0x000fe20000000f00 */
[----:B------:R-:W-:Y:S03]  /*13b80*/  BSSY B0, `(.L_x_1191) ;  /* 0x0000008000007945 */ /* 0x000fe60003800000 */
[----:B------:R-:W-:-:S04]  /*13b90*/  LEA.HI R0, R36, R36, RZ, 0x1 ;  /* 0x0000002424007211 */ /* 0x000fc800078f08ff */
[----:B------:R-:W-:-:S05]  /*13ba0*/  LOP3.LUT R3, R0, 0xfffffffe, RZ, 0xc0, !PT ;  /* 0xfffffffe00037812 */ /* 0x000fca00078ec0ff */
[----:B------:R-:W-:-:S05]  /*13bb0*/  IMAD.IADD R0, R36, 0x1, -R3 ;  /* 0x0000000124007824 */ /* 0x000fca00078e0a03 */
[----:B------:R-:W-:Y:S02]  /*13bc0*/  SHF.L.U32 R0, R0, 0x1f, RZ ;  /* 0x0000001f00007819 */ /* 0x000fe400000006ff */
[----:B-1----:R-:W-:-:S04]  /*13bd0*/  LEA R4, R5, R2, 0x18 ;  /* 0x0000000205047211 */ /* 0x002fc800078ec0ff */
[----:B------:R-:W1:Y:S02]  /*13be0*/  SYNCS.PHASECHK.TRANS64.TRYWAIT P0, [R4+URZ+0x28820], R0 ;  /* 0x02882000040075a7 */ /* 0x000e64000800017f */
[----:B-1----:R-:W-:Y:S05]  /*13bf0*/  @!P0 BRA `(.L_x_1192) ;  /* 0x0000003800b88947 */ /* 0x002fea0003800000 */
.L_x_1304:
[----:B------:R-:W-:Y:S05]  /*13c00*/  BSYNC B0 ;  /* 0x0000000000007941 */ /* 0x000fea0003800000 */
.L_x_1191:
[----:B------:R-:W-:-:S03]  /*13c10*/  UMOV UR4, 0xffffffff ;  /* 0xffffffff00047882 */ /* 0x000fc60000000000 */
[----:B------:R-:W-:Y:S05]  /*13c20*/  BRA.DIV UR4, `(.L_x_1193) ;  /* 0x0000003a04c07947 */ /* 0x000fea000b800000 */
[----:B-1----:R-:W1:Y:S02]  /*13c30*/  S2R R0, SR_TID.X ;  /* 0x0000000000007919 */ /* 0x002e640000002100 */
[----:B-1----:R-:W-:-:S04]  /*13c40*/  SHF.R.U32.HI R0, RZ, 0x5, R0 ;  /* 0x00000005ff007819 */ /* 0x002fc80000011600 */
[----:B------:R-:W-:-:S05]  /*13c50*/  LOP3.LUT R0, R0, 0x3, RZ, 0xc0, !PT ;  /* 0x0000000300007812 */ /* 0x000fca00078ec0ff */
[----:B------:R1:W2:Y:S02]  /*13c60*/  SHFL.IDX PT, R14, R0, RZ, 0x1f ;  /* 0x00001fff000e7589 */ /* 0x0002a400000e0000 */
.L_x_1307:
[----:B--2---:R-:W-:Y:S01]  /*13c70*/  ISETP.NE.AND P0, PT, R14, RZ, PT ;  /* 0x000000ff0e00720c */ /* 0x004fe20003f05270 */
[----:B------:R-:W-:-:S12]  /*13c80*/  BSSY B0, `(.L_x_1194) ;  /* 0x0000024000007945 */ /* 0x000fd80003800000 */
[----:B------:R-:W-:Y:S05]  /*13c90*/  @P0 BRA `(.L_x_1195) ;  /* 0x0000000000880947 */ /* 0x000fea0003800000 */
[----:B------:R-:W-:-:S03]  /*13ca0*/  UMOV UR4, 0xffffffff ;  /* 0xffffffff00047882 */ /* 0x000fc60000000000 */
[----:B------:R-:W-:Y:S05]  /*13cb0*/  BRA.DIV UR4, `(.L_x_1196) ;  /* 0x0000003a04d07947 */ /* 0x000fea000b800000 */
[----:B------:R-:W-:-:S13]  /*13cc0*/  ELECT P6, URZ, PT ;  /* 0x00000000003f782f */ /* 0x000fda00038c0000 */
.L_x_1310:
[----:B------:R-:W-:Y:S05]  /*13cd0*/  @!P6 BRA `(.L_x_1195) ;  /* 0x000000000078e947 */ /* 0x000fea0003800000 */
[----:B------:R-:W-:-:S06]  /*13ce0*/  ULOP3.LUT UR4, UR36, 0x2, URZ, 0xfc, !UPT ;  /* 0x0000000224047892 */ /* 0x000fcc000f8efc3f */
[----:B-1----:R-:W-:-:S05]  /*13cf0*/  IMAD.U32 R0, RZ, RZ, UR4 ;  /* 0x00000004ff007e24 */ /* 0x002fca000f8e00ff */
[----:B------:R-:W-:-:S13]  /*13d00*/  ISETP.NE.AND P0, PT, R0, 0x3, PT ;  /* 0x000000030000780c */ /* 0x000fda0003f05270 */
[----:B------:R-:W-:Y:S05]  /*13d10*/  @!P0 BRA `(.L_x_1197) ;  /* 0x0000000000048947 */ /* 0x000fea0003800000 */
[----:B------:R-:W-:Y:S01]  /*13d20*/  BPT.TRAP 0x1 ;  /* 0x000000040000795c */ /* 0x000fe20000300000 */
.L_x_1197:
[C---:B------:R-:W-:Y:S01]  /*13d30*/  IMAD R5, R23.reuse, 0x8, R4 ;  /* 0x0000000817057824 */ /* 0x040fe200078e0204 */
[----:B------:R-:W-:Y:S01]  /*13d40*/  SHF.L.U32 R0, R26, 0x1f, RZ ;  /* 0x0000001f1a007819 */ /* 0x000fe200000006ff */
[----:B------:R-:W-:-:S03]  /*13d50*/  VIADD R23, R23, 0x1 ;  /* 0x0000000117177836 */ /* 0x000fc60000000000 */
[----:B------:R-:W1:Y:S02]  /*13d60*/  SYNCS.PHASECHK.TRANS64.TRYWAIT P1, [R5+URZ+0x28840], R0 ;  /* 0x02884000050075a7 */ /* 0x000e64000802017f */
[----:B------:R-:W-:-:S04]  /*13d70*/  ISETP.NE.AND P2, PT, R23, 0x2, PT ;  /* 0x000000021700780c */ /* 0x000fc80003f45270 */
[----:B------:R-:W-:Y:S01]  /*13d80*/  SEL R3, RZ, 0x1, P2 ;  /* 0x00000001ff037807 */ /* 0x000fe20001000000 */
[----:B-1----:R-:W-:Y:S08]  /*13d90*/  @!P1 BRA `(.L_x_1198) ;  /* 0x0000003800b89947 */ /* 0x002ff00003800000 */
.L_x_1311:
[----:B------:R-:W-:Y:S02]  /*13da0*/  SEL R23, R23, RZ, P2 ;  /* 0x000000ff17177207 */ /* 0x000fe40001000000 */
[----:B------:R-:W-:Y:S01]  /*13db0*/  LOP3.LUT R2, R26, R3, RZ, 0x3c, !PT ;  /* 0x000000031a027212 */ /* 0x000fe200078e3cff */
[----:B------:R-:W-:Y:S06]  /*13dc0*/  @!P0 BRA `(.L_x_1199) ;  /* 0x0000000000048947 */ /* 0x000fec0003800000 */
[----:B------:R-:W-:Y:S01]  /*13dd0*/  BPT.TRAP 0x1 ;  /* 0x000000040000795c */ /* 0x000fe20000300000 */
.L_x_1199:
[----:B------:R-:W-:Y:S01]  /*13de0*/  IMAD R23, R23, 0x8, R4 ;  /* 0x0000000817177824 */ /* 0x000fe200078e0204 */
[----:B------:R-:W-:-:S04]  /*13df0*/  SHF.L.U32 R2, R2, 0x1f, RZ ;  /* 0x0000001f02027819 */ /* 0x000fc800000006ff */
[----:B------:R-:W2:Y:S02]  /*13e00*/  SYNCS.PHASECHK.TRANS64.TRYWAIT P1, [R23+URZ+0x28840], R2 ;  /* 0x02884002170075a7 */ /* 0x000ea4000802017f */
[----:B--2---:R-:W-:Y:S05]  /*13e10*/  @!P1 BRA `(.L_x_1200) ;  /* 0x0000003800ac9947 */ /* 0x004fea0003800000 */
.L_x_1312:
[----:B------:R-:W-:Y:S05]  /*13e20*/  @!P0 BRA `(.L_x_1201) ;  /* 0x0000000000048947 */ /* 0x000fea0003800000 */
[----:B------:R-:W-:Y:S01]  /*13e30*/  BPT.TRAP 0x1 ;  /* 0x000000040000795c */ /* 0x000fe20000300000 */
.L_x_1201:
[----:B------:R-:W3:Y:S02]  /*13e40*/  SYNCS.PHASECHK.TRANS64.TRYWAIT P1, [R5+URZ+0x28860], R0 ;  /* 0x02886000050075a7 */ /* 0x000ee4000802017f */
[----:B---3--:R-:W-:Y:S05]  /*13e50*/  @!P1 BRA `(.L_x_1202) ;  /* 0x0000003800b09947 */ /* 0x008fea0003800000 */
.L_x_1313:
[----:B------:R-:W-:Y:S05]  /*13e60*/  @!P0 BRA `(.L_x_1203) ;  /* 0x0000000000048947 */ /* 0x000fea0003800000 */
[----:B------:R-:W-:Y:S01]  /*13e70*/  BPT.TRAP 0x1 ;  /* 0x000000040000795c */ /* 0x000fe20000300000 */
.L_x_1203:
[----:B----4-:R4:W0:Y:S02]  /*13e80*/  SYNCS.PHASECHK.TRANS64.TRYWAIT P0, [R23+URZ+0x28860], R2 ;  /* 0x02886002170075a7 */ /* 0x010824000800017f */
[----:B0-----:R-:W-:Y:S05]  /*13e90*/  @!P0 NANOSLEEP.SYNCS 0x989680 ;  /* 0x009896800000895d */ /* 0x001fea0003900000 */
[----:B------:R-:W0:Y:S02]  /*13ea0*/  @!P0 SYNCS.PHASECHK.TRANS64 P0, [R23+URZ+0x28860], R2 ;  /* 0x02886002170085a7 */ /* 0x000e24000800007f */
[----:B0-----:R-:W-:Y:S05]  /*13eb0*/  @!P0 BRA `(.L_x_1203) ;  /* 0xfffffffc00f08947 */ /* 0x001fea000383ffff */
.L_x_1195:
[----:B------:R-:W-:Y:S05]  /*13ec0*/  BSYNC B0 ;  /* 0x0000000000007941 */ /* 0x000fea0003800000 */
.L_x_1194:
[----:B------:R-:W-:Y:S05]  /*13ed0*/  EXIT ;  /* 0x000000000000794d */ /* 0x000fea0003800000 */
.L_x_1040:
[----:B0-----:R-:W-:-:S04]  /*13ee0*/  IMAD.U32 R3, RZ, RZ, UR41 ;  /* 0x00000029ff037e24 */ /* 0x001fc8000f8e00ff */
[----:B------:R0:W1:Y:S03]  /*13ef0*/  SYNCS.PHASECHK.TRANS64.TRYWAIT P1, [R3+URZ+0x28800], R0 ;  /* 0x02880000030075a7 */ /* 0x000066000802017f */
[----:B-1----:R-:W-:Y:S05]  /*13f00*/  @!P1 NANOSLEEP.SYNCS 0x989680 ;  /* 0x009896800000995d */ /* 0x002fea0003900000 */
[----:B------:R-:W1:Y:S02]  /*13f10*/  @!P1 SYNCS.PHASECHK.TRANS64 P1, [R3+URZ+0x28800], R0 ;  /* 0x02880000030095a7 */ /* 0x000e64000802007f */
[----:B-1----:R-:W-:Y:S05]  /*13f20*/  @!P1 BRA `(.L_x_1040) ;  /* 0xfffffffc00ec9947 */ /* 0x002fea000383ffff */
[----:B------:R-:W-:Y:S05]  /*13f30*/  BRA `(.L_x_1204) ;  /* 0xfffffed800987947 */ /* 0x000fea000383ffff */
.L_x_1044:
[----:B-1----:R1:W2:Y:S02]  /*13f40*/  SYNCS.PHASECHK.TRANS64.TRYWAIT P1, [R3+URZ+0x28830], R0 ;  /* 0x02883000030075a7 */ /* 0x0022a4000802017f */
[----:B--2---:R-:W-:Y:S05]  /*13f50*/  @!P1 NANOSLEEP.SYNCS 0x989680 ;  /* 0x009896800000995d */ /* 0x004fea0003900000 */
[----:B------:R-:W2:Y:S02]  /*13f60*/  @!P1 SYNCS.PHASECHK.TRANS64 P1, [R3+URZ+0x28830], R0 ;  /* 0x02883000030095a7 */ /* 0x000ea4000802007f */
[----:B--2---:R-:W-:Y:S05]  /*13f70*/  @!P1 BRA `(.L_x_1044) ;  /* 0xfffffffc00f09947 */ /* 0x004fea000383ffff */
[----:B------:R-:W-:Y:S05]  /*13f80*/  BRA `(.L_x_1043) ;  /* 0xfffffed800b47947 */ /* 0x000fea000383ffff */
.L_x_1061:
[----:B-1----:R-:W-:-:S04]  /*13f90*/  IMAD.U32 R5, RZ, RZ, UR6 ;  /* 0x00000006ff057e24 */ /* 0x002fc8000f8e00ff */
[----:B------:R1:W2:Y:S03]  /*13fa0*/  SYNCS.PHASECHK.TRANS64.TRYWAIT P1, [R5+URZ+0x28830], R0 ;  /* 0x02883000050075a7 */ /* 0x0002a6000802017f */
[----:B--2---:R-:W-:Y:S05]  /*13fb0*/  @!P1 NANOSLEEP.SYNCS 0x989680 ;  /* 0x009896800000995d */ /* 0x004fea0003900000 */
[----:B------:R-:W2:Y:S02]  /*13fc0*/  @!P1 SYNCS.PHASECHK.TRANS64 P1, [R5+URZ+0x28830], R0 ;  /* 0x02883000050095a7 */ /* 0x000ea4000802007f */
[----:B--2---:R-:W-:Y:S05]  /*13fd0*/  @!P1 BRA `(.L_x_1061) ;  /* 0xfffffffc00ec9947 */ /* 0x004fea000383ffff */
[----:B------:R-:W-:Y:S05]  /*13fe0*/  BRA `(.L_x_1058) ;  /* 0xffffff0c008c7947 */ /* 0x000fea000383ffff */
.L_x_1065:
[----:B-1----:R-:W-:-:S04]  /*13ff0*/  IMAD.U32 R5, RZ, RZ, UR6 ;  /* 0x00000006ff057e24 */ /* 0x002fc8000f8e00ff */
[----:B------:R1:W2:Y:S03]  /*14000*/  SYNCS.PHASECHK.TRANS64.TRYWAIT P1, [R5+URZ+0x28850], R0 ;  /* 0x02885000050075a7 */ /* 0x0002a6000802017f */
[----:B--2---:R-:W-:Y:S05]  /*14010*/  @!P1 NANOSLEEP.SYNCS 0x989680 ;  /* 0x009896800000995d */ /* 0x004fea0003900000 */
[----:B------:R-:W2:Y:S02]  /*14020*/  @!P1 SYNCS.PHASECHK.TRANS64 P1, [R5+URZ+0x28850], R0 ;  /* 0x02885000050095a7 */ /* 0x000ea4000802007f */
[----:B--2---:R-:W-:Y:S05]  /*14030*/  @!P1 BRA `(.L_x_1065) ;  /* 0xfffffffc00ec9947 */ /* 0x004fea000383ffff */
[----:B------:R-:W-:Y:S05]  /*14040*/  BRA `(.L_x_1062) ;  /* 0xffffff1000587947 */ /* 0x000fea000383ffff */
.L_x_1084:
[----:B-1----:R-:W-:-:S04]  /*14050*/  IMAD.U32 R7, RZ, RZ, UR6 ;  /* 0x00000006ff077e24 */ /* 0x002fc8000f8e00ff */
[----:B------:R1:W2:Y:S03]  /*14060*/  SYNCS.PHASECHK.TRANS64.TRYWAIT P1, [R7+URZ+0x28830], R0 ;  /* 0x02883000070075a7 */ /* 0x0002a6000802017f */
[----:B--2---:R-:W-:Y:S05]  /*14070*/  @!P1 NANOSLEEP.SYNCS 0x989680 ;  /* 0x009896800000995d */ /* 0x004fea0003900000 */
[----:B------:R-:W2:Y:S02]  /*14080*/  @!P1 SYNCS.PHASECHK.TRANS64 P1, [R7+URZ+0x28830], R0 ;  /* 0x02883000070095a7 */ /* 0x000ea4000802007f */
[----:B--2---:R-:W-:Y:S05]  /*14090*/  @!P1 BRA `(.L_x_1084) ;  /* 0xfffffffc00ec9947 */ /* 0x004fea000383ffff */
[----:B------:R-:W-:Y:S05]  /*140a0*/  BRA `(.L_x_1081) ;  /* 0xffffff40004c7947 */ /* 0x000fea000383ffff */
.L_x_1088:
[----:B-1----:R-:W-:-:S04]  /*140b0*/  IMAD.U32 R7, RZ, RZ, UR6 ;  /* 0x00000006ff077e24 */ /* 0x002fc8000f8e00ff */
[----:B------:R1:W2:Y:S03]  /*140c0*/  SYNCS.PHASECHK.TRANS64.TRYWAIT P1, [R7+URZ+0x28850], R0 ;  /* 0x02885000070075a7 */ /* 0x0002a6000802017f */
[----:B--2---:R-:W-:Y:S05]  /*140d0*/  @!P1 NANOSLEEP.SYNCS 0x989680 ;  /* 0x009896800000995d */ /* 0x004fea0003900000 */
[----:B------:R-:W2:Y:S02]  /*140e0*/  @!P1 SYNCS.PHASECHK.TRANS64 P1, [R7+URZ+0x28850], R0 ;  /* 0x02885000070095a7 */ /* 0x000ea4000802007f */
[----:B--2---:R-:W-:Y:S05]  /*140f0*/  @!P1 BRA `(.L_x_1088) ;  /* 0xfffffffc00ec9947 */ /* 0x004fea000383ffff */
[----:B------:R-:W-:Y:S05]  /*14100*/  BRA `(.L_x_1085) ;  /* 0xffffff4400187947 */ /* 0x000fea000383ffff */
.L_x_1096:
[----:B-1----:R-:W-:-:S04]  /*14110*/  IMAD.U32 R7, RZ, RZ, UR6 ;  /* 0x00000006ff077e24 */ /* 0x002fc8000f8e00ff */
[----:B------:R1:W2:Y:S03]  /*14120*/  SYNCS.PHASECHK.TRANS64.TRYWAIT P1, [R7+URZ+0x28830], R0 ;  /* 0x02883000070075a7 */ /* 0x0002a6000802017f */
[----:B--2---:R-:W-:Y:S05]  /*14130*/  @!P1 NANOSLEEP.SYNCS 0x989680 ;  /* 0x009896800000995d */ /* 0x004fea0003900000 */
[----:B------:R-:W2:Y:S02]  /*14140*/  @!P1 SYNCS.PHASECHK.TRANS64 P1, [R7+URZ+0x28830], R0 ;  /* 0x02883000070095a7 */ /* 0x000ea4000802007f */
[----:B--2---:R-:W-:Y:S05]  /*14150*/  @!P1 BRA `(.L_x_1096) ;  /* 0xfffffffc00ec9947 */ /* 0x004fea000383ffff */
[----:B------:R-:W-:Y:S05]  /*14160*/  BRA `(.L_x_1093) ;  /* 0xffffff6000407947 */ /* 0x000fea000383ffff */
.L_x_1100:
[----:B-1----:R-:W-:-:S04]  /*14170*/  IMAD.U32 R7, RZ, RZ, UR6 ;  /* 0x00000006ff077e24 */ /* 0x002fc8000f8e00ff */
[----:B------:R1:W2:Y:S03]  /*14180*/  SYNCS.PHASECHK.TRANS64.TRYWAIT P1, [R7+URZ+0x28850], R0 ;  /* 0x02885000070075a7 */ /* 0x0002a6000802017f */
[----:B--2---:R-:W-:Y:S05]  /*14190*/  @!P1 NANOSLEEP.SYNCS 0x989680 ;  /* 0x009896800000995d */ /* 0x004fea0003900000 */
[----:B------:R-:W2:Y:S02]  /*141a0*/  @!P1 SYNCS.PHASECHK.TRANS64 P1, [R7+URZ+0x28850], R0 ;  /* 0x02885000070095a7 */ /* 0x000ea4000802007f */
[----:B--2---:R-:W-:Y:S05]  /*141b0*/  @!P1 BRA `(.L_x_1100) ;  /* 0xfffffffc00ec9947 */ /* 0x004fea000383ffff */
[----:B------:R-:W-:Y:S05]  /*141c0*/  BRA `(.L_x_1097) ;  /* 0xffffff6400007947 */ /* 0x000fea000383ffff */
.L_x_1115:
[----:B-1----:R-:W-:-:S04]  /*141d0*/  IMAD.U32 R6, RZ, RZ, UR5 ;  /* 0x00000005ff067e24 */ /* 0x002fc8000f8e00ff */
[----:B------:R1:W2:Y:S03]  /*141e0*/  SYNCS.PHASECHK.TRANS64.TRYWAIT P1, [R6+URZ+0x28850], R5 ;  /* 0x02885005060075a7 */ /* 0x0002a6000802017f */
[----:B--2---:R-:W-:Y:S05]  /*141f0*/  @!P1 NANOSLEEP.SYNCS 0x989680 ;  /* 0x009896800000995d */ /* 0x004fea0003900000 */
[----:B------:R-:W2:Y:S02]  /*14200*/  @!P1 SYNCS.PHASECHK.TRANS64 P1, [R6+URZ+0x28850], R5 ;  /* 0x02885005060095a7 */ /* 0x000ea4000802007f */
[----:B--2---:R-:W-:Y:S05]  /*14210*/  @!P1 BRA `(.L_x_1115) ;  /* 0xfffffffc00ec9947 */ /* 0x004fea000383ffff */
[----:B------:R-:W-:Y:S05]  /*14220*/  BRA `(.L_x_1114) ;  /* 0xffffff90002c7947 */ /* 0x000fea000383ffff */
.L_x_1152:
[----:B------:R-:W2:Y:S01]  /*14230*/  S2R R17, SR_TID.X ;  /* 0x0000000000117919 */ /* 0x000ea20000002100 */
[----:B------:R-:W-:Y:S02]  /*14240*/  IMAD.MOV.U32 R12, RZ, RZ, RZ ;  /* 0x000000ffff0c7224 */ /* 0x000fe400078e00ff */
[----:B------:R-:W-:Y:S02]  /*14250*/  IMAD.MOV.U32 R11, RZ, RZ, 0x1f ;  /* 0x0000001fff0b7424 */ /* 0x000fe400078e00ff */
[----:B------:R-:W-:Y:S01]  /*14260*/  IMAD.MOV.U32 R15, RZ, RZ, -0x1 ;  /* 0xffffffffff0f7424 */ /* 0x000fe200078e00ff */
[----:B--2---:R-:W-:-:S04]  /*14270*/  SHF.R.U32.HI R17, RZ, 0x5, R17 ;  /* 0x00000005ff117819 */ /* 0x004fc80000011611 */
[----:B------:R-:W-:-:S05]  /*14280*/  LOP3.LUT R17, R17, 0x3, RZ, 0xc0, !PT ;  /* 0x0000000311117812 */ /* 0x000fca00078ec0ff */
[----:B------:R-:W-:-:S07]  /*14290*/  IMAD.MOV.U32 R13, RZ, RZ, R17 ;  /* 0x000000ffff0d7224 */ /* 0x000fce00078e0011 */
[----:B01---5:R-:W-:Y:S05]  /*142a0*/  WARPSYNC.COLLECTIVE R15, `(.L_x_1205) ;  /* 0x000000000f087348 */ /* 0x023fea0003c00000 */
[----:B------:R2:W3:Y:S02]  /*142b0*/  SHFL.IDX P6, R14, R13, R12, R11 ;  /* 0x0000000c0d0e7389 */ /* 0x0004e400000c000b */
[----:B0123-5:R-:W-:Y:S01]  /*142c0*/  ENDCOLLECTIVE ;  /* 0x000000000000791b */ /* 0x02ffe20003800000 */
.L_x_1205:
[----:B------:R-:W-:Y:S05]  /*142d0*/  BRA `(.L_x_1206) ;  /* 0xffffffc800007947 */ /* 0x000fea000383ffff */
.L_x_1155:
[----:B0-----:R0:W1:Y:S02]  /*142e0*/  SYNCS.PHASECHK.TRANS64.TRYWAIT P0, [R7+URZ+0x28840], R2 ;  /* 0x02884002070075a7 */ /* 0x001064000800017f */
[----:B-1----:R-:W-:Y:S05]  /*142f0*/  @!P0 NANOSLEEP.SYNCS 0x989680 ;  /* 0x009896800000895d */ /* 0x002fea0003900000 */
[----:B------:R-:W1:Y:S02]  /*14300*/  @!P0 SYNCS.PHASECHK.TRANS64 P0, [R7+URZ+0x28840], R2 ;  /* 0x02884002070085a7 */ /* 0x000e64000800007f */
[----:B-1----:R-:W-:Y:S05]  /*14310*/  @!P0 BRA `(.L_x_1155) ;  /* 0xfffffffc00f08947 */ /* 0x002fea000383ffff */
[----:B------:R-:W-:Y:S05]  /*14320*/  BRA `(.L_x_1207) ;  /* 0xffffffc800f87947 */ /* 0x000fea000383ffff */
.L_x_1156:
        /* <DEDUP_REMOVED lines=8> */
.L_x_1209:
[----:B------:R-:W-:Y:S05]  /*143b0*/  BSYNC B0 ;  /* 0x0000000000007941 */ /* 0x000fea0003800000 */
.L_x_1208:
[----:B------:R-:W-:Y:S02]  /*143c0*/  IMAD.MOV.U32 R13, RZ, RZ, R4 ;  /* 0x000000ffff0d7224 */ /* 0x000fe400078e0004 */
[----:B------:R-:W-:Y:S02]  /*143d0*/  IMAD.MOV.U32 R12, RZ, RZ, RZ ;  /* 0x000000ffff0c7224 */ /* 0x000fe400078e00ff */
[----:B------:R-:W-:Y:S02]  /*143e0*/  IMAD.MOV.U32 R11, RZ, RZ, 0x181f ;  /* 0x0000181fff0b7424 */ /* 0x000fe400078e00ff */
[----:B------:R-:W-:Y:S02]  /*143f0*/  IMAD.MOV.U32 R15, RZ, RZ, -0x1 ;  /* 0xffffffffff0f7424 */ /* 0x000fe400078e00ff */
[----:B------:R-:W-:Y:S02]  /*14400*/  IMAD.MOV.U32 R2, RZ, RZ, R14 ;  /* 0x000000ffff027224 */ /* 0x000fe400078e000e */
[----:B------:R-:W-:-:S07]  /*14410*/  @P0 IMAD R9, R5, 0x2, R16 ;  /* 0x0000000205090824 */ /* 0x000fce00078e0210 */
[----:B------:R-:W-:Y:S05]  /*14420*/  WARPSYNC.COLLECTIVE R15, `(.L_x_1210) ;  /* 0x000000000f087348 */ /* 0x000fea0003c00000 */
[----:B------:R0:W1:Y:S02]  /*14430*/  SHFL.IDX P6, R14, R13, R12, R11 ;  /* 0x0000000c0d0e7389 */ /* 0x00006400000c000b */
[----:B01----:R-:W-:Y:S01]  /*14440*/  ENDCOLLECTIVE ;  /* 0x000000000000791b */ /* 0x003fe20003800000 */
.L_x_1210:
[----:B------:R-:W-:Y:S02]  /*14450*/  IMAD.MOV.U32 R13, RZ, RZ, R0 ;  /* 0x000000ffff0d7224 */ /* 0x000fe400078e0000 */
[----:B------:R-:W-:Y:S01]  /*14460*/  IMAD.MOV.U32 R12, RZ, RZ, 0x1 ;  /* 0x00000001ff0c7424 */ /* 0x000fe200078e00ff */
[----:B------:R-:W-:-:S05]  /*14470*/  @P0 LEA R14, P1, R35, R14, 0x1 ;  /* 0x0000000e230e0211 */ /* 0x000fca00078208ff */
[----:B------:R-:W-:Y:S02]  /*14480*/  @P0 IMAD.X R3, RZ, RZ, R2, P1 ;  /* 0x000000ffff030224 */ /* 0x000fe400008e0602 */
[----:B------:R-:W-:-:S07]  /*14490*/  @P0 IMAD.MOV.U32 R2, RZ, RZ, R14 ;  /* 0x000000ffff020224 */ /* 0x000fce00078e000e */
[----:B------:R-:W-:Y:S05]  /*144a0*/  WARPSYNC.COLLECTIVE R15, `(.L_x_1211) ;  /* 0x000000000f087348 */ /* 0x000fea0003c00000 */
[----:B------:R0:W1:Y:S02]  /*144b0*/  SHFL.IDX P6, R14, R13, R12, R11 ;  /* 0x0000000c0d0e7389 */ /* 0x00006400000c000b */
[----:B01----:R-:W-:Y:S01]  /*144c0*/  ENDCOLLECTIVE ;  /* 0x000000000000791b */ /* 0x003fe20003800000 */
.L_x_1211:
[----:B------:R-:W-:Y:S01]  /*144d0*/  @!PT LDS RZ, [RZ] ;  /* 0x00000000fffff984 */ /* 0x000fe20000000800 */
[----:B------:R-:W-:Y:S01]  /*144e0*/  @!PT LDS RZ, [RZ] ;  /* 0x00000000fffff984 */ /* 0x000fe20000000800 */
[----:B------:R-:W-:Y:S01]  /*144f0*/  @!PT LDS RZ, [RZ] ;  /* 0x00000000fffff984 */ /* 0x000fe20000000800 */
[----:B------:R0:W-:Y:S04]  /*14500*/  @P0 LDGSTS.E.BYPASS.LTC128B.128 [R9+0x18400], desc[UR52][R2.64], !P3 ;  /* 0x1840000002090fae */ /* 0x0001e8000d901d74 */
[----:B------:R0:W-:Y:S01]  /*14510*/  @P0 LDGSTS.E.BYPASS.LTC128B.128 [R9+0x1c400], desc[UR52][R2.64+0x80], !P2 ;  /* 0x1c40008002090fae */ /* 0x0001e2000d101d74 */
[----:B------:R-:W-:Y:S01]  /*14520*/  ISETP.GE.AND P0, PT, R6, 0x11, PT ;  /* 0x000000110600780c */ /* 0x000fe20003f06270 */
[----:B------:R-:W-:-:S12]  /*14530*/  IMAD.MOV.U32 R13, RZ, RZ, R4 ;  /* 0x000000ffff0d7224 */ /* 0x000fd800078e0004 */
[----:B------:R-:W-:Y:S02]  /*14540*/  @P0 IMAD R25, R5, 0x2, R16 ;  /* 0x0000000205190824 */ /* 0x000fe400078e0210 */
[----:B0-----:R-:W-:-:S07]  /*14550*/  IMAD.MOV.U32 R8, RZ, RZ, R14 ;  /* 0x000000ffff087224 */ /* 0x001fce00078e000e */
[----:B------:R-:W-:Y:S05]  /*14560*/  WARPSYNC.COLLECTIVE R15, `(.L_x_1212) ;  /* 0x000000000f087348 */ /* 0x000fea0003c00000 */
[----:B------:R0:W1:Y:S02]  /*14570*/  SHFL.IDX P6, R14, R13, R12, R11 ;  /* 0x0000000c0d0e7389 */ /* 0x00006400000c000b */
[----:B01----:R-:W-:Y:S01]  /*14580*/  ENDCOLLECTIVE ;  /* 0x000000000000791b */ /* 0x003fe20003800000 */
.L_x_1212:
[----:B------:R-:W-:Y:S02]  /*14590*/  IMAD.MOV.U32 R13, RZ, RZ, R0 ;  /* 0x000000ffff0d7224 */ /* 0x000fe400078e0000 */
[----:B------:R-:W-:Y:S01]  /*145a0*/  IMAD.MOV.U32 R12, RZ, RZ, 0x2 ;  /* 0x00000002ff0c7424 */ /* 0x000fe200078e00ff */
[----:B------:R-:W-:-:S05]  /*145b0*/  @P0 LEA R14, P1, R35, R14, 0x1 ;  /* 0x0000000e230e0211 */ /* 0x000fca00078208ff */
[----:B------:R-:W-:-:S08]  /*145c0*/  @P0 IMAD.MOV.U32 R2, RZ, RZ, R14 ;  /* 0x000000ffff020224 */ /* 0x000fd000078e000e */
[----:B------:R-:W-:Y:S05]  /*145d0*/  WARPSYNC.COLLECTIVE R15, `(.L_x_1213) ;  /* 0x000000000f087348 */ /* 0x000fea0003c00000 */
[----:B------:R0:W1:Y:S02]  /*145e0*/  SHFL.IDX P6, R14, R13, R12, R11 ;  /* 0x0000000c0d0e7389 */ /* 0x00006400000c000b */
[----:B01----:R-:W-:Y:S01]  /*145f0*/  ENDCOLLECTIVE ;  /* 0x000000000000791b */ /* 0x003fe20003800000 */
.L_x_1213:
        /* <DEDUP_REMOVED lines=13> */
.L_x_1214:
[----:B------:R-:W-:Y:S02]  /*146d0*/  @P0 IMAD R21, R5, 0x2, R16 ;  /* 0x0000000205150824 */ /* 0x000fe400078e0210 */
[----:B------:R-:W-:Y:S02]  /*146e0*/  IMAD.MOV.U32 R13, RZ, RZ, R0 ;  /* 0x000000ffff0d7224 */ /* 0x000fe400078e0000 */
[----:B------:R-:W-:Y:S01]  /*146f0*/  IMAD.MOV.U32 R12, RZ, RZ, 0x3 ;  /* 0x00000003ff0c7424 */ /* 0x000fe200078e00ff */
[----:B------:R-:W-:-:S05]  /*14700*/  @P0 LEA R14, P1, R35, R14, 0x1 ;  /* 0x0000000e230e0211 */ /* 0x000fca00078208ff */
[----:B------:R-:W-:-:S08]  /*14710*/  @P0 IMAD.MOV.U32 R2, RZ, RZ, R14 ;  /* 0x000000ffff020224 */ /* 0x000fd000078e000e */
[----:B------:R-:W-:Y:S05]  /*14720*/  WARPSYNC.COLLECTIVE R15, `(.L_x_1215) ;  /* 0x000000000f087348 */ /* 0x000fea0003c00000 */
[----:B------:R0:W1:Y:S02]  /*14730*/  SHFL.IDX P6, R14, R13, R12, R11 ;  /* 0x0000000c0d0e7389 */ /* 0x00006400000c000b */
[----:B01----:R-:W-:Y:S01]  /*14740*/  ENDCOLLECTIVE ;  /* 0x000000000000791b */ /* 0x003fe20003800000 */
.L_x_1215:
        /* <DEDUP_REMOVED lines=13> */
.L_x_1216:
        /* <DEDUP_REMOVED lines=8> */
.L_x_1217:
        /* <DEDUP_REMOVED lines=13> */
.L_x_1218:
        /* <DEDUP_REMOVED lines=8> */
.L_x_1219:
        /* <DEDUP_REMOVED lines=13> */
.L_x_1220:
        /* <DEDUP_REMOVED lines=8> */
.L_x_1221:
        /* <DEDUP_REMOVED lines=13> */
.L_x_1222:
        /* <DEDUP_REMOVED lines=8> */
.L_x_1223:
        /* <DEDUP_REMOVED lines=12> */
.L_x_1224:
[----:B------:R-:W-:Y:S05]  /*14d50*/  BRA `(.L_x_1225) ;  /* 0xffffffc400ec7947 */ /* 0x000fea000383ffff */
.L_x_1161:
[----:B------:R-:W-:Y:S02]  /*14d60*/  IMAD.MOV.U32 R13, RZ, RZ, R4 ;  /* 0x000000ffff0d7224 */ /* 0x000fe400078e0004 */
[----:B------:R-:W-:Y:S02]  /*14d70*/  IMAD.MOV.U32 R12, RZ, RZ, RZ ;  /* 0x000000ffff0c7224 */ /* 0x000fe400078e00ff */
[----:B------:R-:W-:Y:S02]  /*14d80*/  IMAD.MOV.U32 R11, RZ, RZ, 0x181f ;  /* 0x0000181fff0b7424 */ /* 0x000fe400078e00ff */
[----:B------:R-:W-:Y:S02]  /*14d90*/  IMAD.MOV.U32 R15, RZ, RZ, -0x1 ;  /* 0xffffffffff0f7424 */ /* 0x000fe400078e00ff */
[----:B------:R-:W-:-:S07]  /*14da0*/  VIADD R5, R37, UR43 ;  /* 0x0000002b25057c36 */ /* 0x000fce0008000000 */
[----:B------:R-:W-:Y:S05]  /*14db0*/  WARPSYNC.COLLECTIVE R15, `(.L_x_1226) ;  /* 0x000000000f087348 */ /* 0x000fea0003c00000 */
[----:B------:R0:W1:Y:S02]  /*14dc0*/  SHFL.IDX P6, R14, R13, R12, R11 ;  /* 0x0000000c0d0e7389 */ /* 0x00006400000c000b */
[----:B01----:R-:W-:Y:S01]  /*14dd0*/  ENDCOLLECTIVE ;  /* 0x000000000000791b */ /* 0x003fe20003800000 */
.L_x_1226:
[C---:B------:R-:W-:Y:S01]  /*14de0*/  VIADD R6, R5.reuse, 0x10 ;  /* 0x0000001005067836 */ /* 0x040fe20000000000 */
[----:B------:R-:W-:Y:S01]  /*14df0*/  ISETP.GE.AND P0, PT, R5, UR38, PT ;  /* 0x0000002605007c0c */ /* 0x000fe2000bf06270 */
[----:B------:R-:W-:Y:S02]  /*14e00*/  IMAD.MOV.U32 R13, RZ, RZ, R0 ;  /* 0x000000ffff0d7224 */ /* 0x000fe400078e0000 */
[----:B------:R-:W-:-:S10]  /*14e10*/  IMAD.MOV.U32 R2, RZ, RZ, R14 ;  /* 0x000000ffff027224 */ /* 0x000fd400078e000e */
[----:B------:R-:W-:Y:S05]  /*14e20*/  WARPSYNC.COLLECTIVE R15, `(.L_x_1227) ;  /* 0x000000000f087348 */ /* 0x000fea0003c00000 */
[----:B------:R0:W1:Y:S02]  /*14e30*/  SHFL.IDX P6, R14, R13, R12, R11 ;  /* 0x0000000c0d0e7389 */ /* 0x00006400000c000b */
[----:B01----:R-:W-:Y:S01]  /*14e40*/  ENDCOLLECTIVE ;  /* 0x000000000000791b */ /* 0x003fe20003800000 */
.L_x_1227:
        /* <DEDUP_REMOVED lines=8> */
.L_x_1228:
[----:B------:R-:W-:Y:S01]  /*14ed0*/  @!PT LDS RZ, [RZ] ;  /* 0x00000000fffff984 */ /* 0x000fe20000000800 */
[----:B------:R-:W-:Y:S01]  /*14ee0*/  @!PT LDS RZ, [RZ] ;  /* 0x00000000fffff984 */ /* 0x000fe20000000800 */
[----:B------:R-:W-:Y:S01]  /*14ef0*/  @!PT LDS RZ, [RZ] ;  /* 0x00000000fffff984 */ /* 0x000fe20000000800 */
[----:B------:R0:W-:Y:S04]  /*14f00*/  @!P0 LDGSTS.E.BYPASS.LTC128B.128 [R33+0x10400], desc[UR52][R2.64], !P4 ;  /* 0x1040000002218fae */ /* 0x0001e8000e101d74 */
[----:B------:R0:W-:Y:S01]  /*14f10*/  @!P0 LDGSTS.E.BYPASS.LTC128B.128 [R33+0x14400], desc[UR52][R2.64+0x80], !P5 ;  /* 0x1440008002218fae */ /* 0x0001e2000e901d74 */
[----:B------:R-:W-:Y:S01]  /*14f20*/  ISETP.GE.AND P0, PT, R6, UR38, PT ;  /* 0x0000002606007c0c */ /* 0x000fe2000bf06270 */
[----:B------:R-:W-:Y:S02]  /*14f30*/  IMAD.MOV.U32 R13, RZ, RZ, R0 ;  /* 0x000000ffff0d7224 */ /* 0x000fe400078e0000 */
[----:B------:R-:W-:-:S10]  /*14f40*/  IMAD.MOV.U32 R6, RZ, RZ, R14 ;  /* 0x000000ffff067224 */ /* 0x000fd400078e000e */
[----:B0-----:R-:W-:Y:S05]  /*14f50*/  WARPSYNC.COLLECTIVE R15, `(.L_x_1229) ;  /* 0x000000000f087348 */ /* 0x001fea0003c00000 */
[----:B------:R1:W2:Y:S02]  /*14f60*/  SHFL.IDX P6, R14, R13, R12, R11 ;  /* 0x0000000c0d0e7389 */ /* 0x0002a400000c000b */
[----:B012---:R-:W-:Y:S01]  /*14f70*/  ENDCOLLECTIVE ;  /* 0x000000000000791b */ /* 0x007fe20003800000 */
.L_x_1229:
[----:B------:R-:W-:Y:S02]  /*14f80*/  IMAD.MOV.U32 R13, RZ, RZ, R4 ;  /* 0x000000ffff0d7224 */ /* 0x000fe400078e0004 */
[----:B------:R-:W-:Y:S01]  /*14f90*/  IMAD.MOV.U32 R12, RZ, RZ, 0x2 ;  /* 0x00000002ff0c7424 */ /* 0x000fe200078e00ff */
[----:B------:R-:W-:-:S05]  /*14fa0*/  @!P0 LEA R14, P1, R35, R14, 0x1 ;  /* 0x0000000e230e8211 */ /* 0x000fca00078208ff */
[----:B------:R-:W-:-:S08]  /*14fb0*/  @!P0 IMAD.MOV.U32 R2, RZ, RZ, R14 ;  /* 0x000000ffff028224 */ /* 0x000fd000078e000e */
[----:B------:R-:W-:Y:S05]  /*14fc0*/  WARPSYNC.COLLECTIVE R15, `(.L_x_1230) ;  /* 0x000000000f087348 */ /* 0x000fea0003c00000 */
[----:B------:R0:W1:Y:S02]  /*14fd0*/  SHFL.IDX P6, R14, R13, R12, R11 ;  /* 0x0000000c0d0e7389 */ /* 0x00006400000c000b */
[----:B01----:R-:W-:Y:S01]  /*14fe0*/  ENDCOLLECTIVE ;  /* 0x000000000000791b */ /* 0x003fe20003800000 */
.L_x_1230:
        /* <DEDUP_REMOVED lines=14> */
.L_x_1231:
[----:B------:R-:W-:Y:S02]  /*150d0*/  IMAD.MOV.U32 R13, RZ, RZ, R4 ;  /* 0x000000ffff0d7224 */ /* 0x000fe400078e0004 */
[----:B------:R-:W-:Y:S01]  /*150e0*/  IMAD.MOV.U32 R12, RZ, RZ, 0x3 ;  /* 0x00000003ff0c7424 */ /* 0x000fe200078e00ff */
[----:B------:R-:W-:-:S05]  /*150f0*/  @!P0 LEA R14, P1, R35, R14, 0x1 ;  /* 0x0000000e230e8211 */ /* 0x000fca00078208ff */
[----:B------:R-:W-:-:S08]  /*15100*/  @!P0 IMAD.MOV.U32 R2, RZ, RZ, R14 ;  /* 0x000000ffff028224 */ /* 0x000fd000078e000e */
[----:B------:R-:W-:Y:S05]  /*15110*/  WARPSYNC.COLLECTIVE R15, `(.L_x_1232) ;  /* 0x000000000f087348 */ /* 0x000fea0003c00000 */
[----:B------:R0:W1:Y:S02]  /*15120*/  SHFL.IDX P6, R14, R13, R12, R11 ;  /* 0x0000000c0d0e7389 */ /* 0x00006400000c000b */
[----:B01----:R-:W-:Y:S01]  /*15130*/  ENDCOLLECTIVE ;  /* 0x000000000000791b */ /* 0x003fe20003800000 */
.L_x_1232:
        /* <DEDUP_REMOVED lines=14> */
.L_x_1233:
[----:B------:R-:W-:Y:S02]  /*15220*/  IMAD.MOV.U32 R13, RZ, RZ, R4 ;  /* 0x000000ffff0d7224 */ /* 0x000fe400078e0004 */
[----:B------:R-:W-:Y:S01]  /*15230*/  IMAD.MOV.U32 R12, RZ, RZ, 0x4 ;  /* 0x00000004ff0c7424 */ /* 0x000fe200078e00ff */
[----:B------:R-:W-:-:S05]  /*15240*/  @!P0 LEA R14, P1, R35, R14, 0x1 ;  /* 0x0000000e230e8211 */ /* 0x000fca00078208ff */
[----:B------:R-:W-:-:S08]  /*15250*/  @!P0 IMAD.MOV.U32 R2, RZ, RZ, R14 ;  /* 0x000000ffff028224 */ /* 0x000fd000078e000e */
[----:B------:R-:W-:Y:S05]  /*15260*/  WARPSYNC.COLLECTIVE R15, `(.L_x_1234) ;  /* 0x000000000f087348 */ /* 0x000fea0003c00000 */
[----:B------:R0:W1:Y:S02]  /*15270*/  SHFL.IDX P6, R14, R13, R12, R11 ;  /* 0x0000000c0d0e7389 */ /* 0x00006400000c000b */
[----:B01----:R-:W-:Y:S01]  /*15280*/  ENDCOLLECTIVE ;  /* 0x000000000000791b */ /* 0x003fe20003800000 */
.L_x_1234:
        /* <DEDUP_REMOVED lines=14> */
.L_x_1235:
[----:B------:R-:W-:Y:S02]  /*15370*/  IMAD.MOV.U32 R13, RZ, RZ, R4 ;  /* 0x000000ffff0d7224 */ /* 0x000fe400078e0004 */
[----:B------:R-:W-:Y:S01]  /*15380*/  IMAD.MOV.U32 R12, RZ, RZ, 0x5 ;  /* 0x00000005ff0c7424 */ /* 0x000fe200078e00ff */
[----:B------:R-:W-:-:S05]  /*15390*/  @!P0 LEA R14, P1, R35, R14, 0x1 ;  /* 0x0000000e230e8211 */ /* 0x000fca00078208ff */
[----:B------:R-:W-:-:S08]  /*153a0*/  @!P0 IMAD.MOV.U32 R2, RZ, RZ, R14 ;  /* 0x000000ffff028224 */ /* 0x000fd000078e000e */
[----:B------:R-:W-:Y:S05]  /*153b0*/  WARPSYNC.COLLECTIVE R15, `(.L_x_1236) ;  /* 0x000000000f087348 */ /* 0x000fea0003c00000 */
[----:B------:R0:W1:Y:S02]  /*153c0*/  SHFL.IDX P6, R14, R13, R12, R11 ;  /* 0x0000000c0d0e7389 */ /* 0x00006400000c000b */
[----:B01----:R-:W-:Y:S01]  /*153d0*/  ENDCOLLECTIVE ;  /* 0x000000000000791b */ /* 0x003fe20003800000 */
.L_x_1236:
        /* <DEDUP_REMOVED lines=14> */
.L_x_1237:
[----:B------:R-:W-:Y:S02]  /*154c0*/  IMAD.MOV.U32 R13, RZ, RZ, R4 ;  /* 0x000000ffff0d7224 */ /* 0x000fe400078e0004 */
[----:B------:R-:W-:Y:S01]  /*154d0*/  IMAD.MOV.U32 R12, RZ, RZ, 0x6 ;  /* 0x00000006ff0c7424 */ /* 0x000fe200078e00ff */
[----:B------:R-:W-:-:S05]  /*154e0*/  @!P0 LEA R14, P1, R35, R14, 0x1 ;  /* 0x0000000e230e8211 */ /* 0x000fca00078208ff */
[----:B------:R-:W-:-:S08]  /*154f0*/  @!P0 IMAD.MOV.U32 R2, RZ, RZ, R14 ;  /* 0x000000ffff028224 */ /* 0x000fd000078e000e */
[----:B------:R-:W-:Y:S05]  /*15500*/  WARPSYNC.COLLECTIVE R15, `(.L_x_1238) ;  /* 0x000000000f087348 */ /* 0x000fea0003c00000 */
[----:B------:R0:W1:Y:S02]  /*15510*/  SHFL.IDX P6, R14, R13, R12, R11 ;  /* 0x0000000c0d0e7389 */ /* 0x00006400000c000b */
[----:B01----:R-:W-:Y:S01]  /*15520*/  ENDCOLLECTIVE ;  /* 0x000000000000791b */ /* 0x003fe20003800000 */
.L_x_1238:
        /* <DEDUP_REMOVED lines=14> */
.L_x_1239:
[----:B------:R-:W-:Y:S02]  /*15610*/  IMAD.MOV.U32 R13, RZ, RZ, R4 ;  /* 0x000000ffff0d7224 */ /* 0x000fe400078e0004 */
[----:B------:R-:W-:Y:S01]  /*15620*/  IMAD.MOV.U32 R12, RZ, RZ, 0x7 ;  /* 0x00000007ff0c7424 */ /* 0x000fe200078e00ff */
[----:B------:R-:W-:-:S05]  /*15630*/  @!P0 LEA R14, P1, R35, R14, 0x1 ;  /* 0x0000000e230e8211 */ /* 0x000fca00078208ff */
[----:B------:R-:W-:-:S08]  /*15640*/  @!P0 IMAD.MOV.U32 R2, RZ, RZ, R14 ;  /* 0x000000ffff028224 */ /* 0x000fd000078e000e */
[----:B------:R-:W-:Y:S05]  /*15650*/  WARPSYNC.COLLECTIVE R15, `(.L_x_1240) ;  /* 0x000000000f087348 */ /* 0x000fea0003c00000 */
[----:B------:R0:W1:Y:S02]  /*15660*/  SHFL.IDX P6, R14, R13, R12, R11 ;  /* 0x0000000c0d0e7389 */ /* 0x00006400000c000b */
[----:B01----:R-:W-:Y:S01]  /*15670*/  ENDCOLLECTIVE ;  /* 0x000000000000791b */ /* 0x003fe20003800000 */
.L_x_1240:
[----:B------:R-:W-:-:S04]  /*15680*/  @!P0 IMAD.X R7, RZ, RZ, R6, P1 ;  /* 0x000000ffff078224 */ /* 0x000fc800008e0606 */
[----:B------:R-:W-:-:S05]  /*15690*/  @!P0 IMAD.MOV.U32 R3, RZ, RZ, R7 ;  /* 0x000000ffff038224 */ /* 0x000fca00078e0007 */
[----:B------:R-:W-:Y:S01]  /*156a0*/  @!PT LDS RZ, [RZ] ;  /* 0x00000000fffff984 */ /* 0x000fe20000000800 */
[----:B------:R-:W-:Y:S01]  /*156b0*/  @!PT LDS RZ, [RZ] ;  /* 0x00000000fffff984 */ /* 0x000fe20000000800 */
[----:B------:R-:W-:Y:S01]  /*156c0*/  @!PT LDS RZ, [RZ] ;  /* 0x00000000fffff984 */ /* 0x000fe20000000800 */
[----:B------:R0:W-:Y:S01]  /*156d0*/  @!P0 LDGSTS.E.BYPASS.LTC128B.128 [R33+0x13400], desc[UR52][R2.64], !P4 ;  /* 0x1340000002218fae */ /* 0x0001e2000e101d74 */
[----:B------:R-:W-:-:S03]  /*156e0*/  IMAD.MOV.U32 R13, RZ, RZ, R0 ;  /* 0x000000ffff0d7224 */ /* 0x000fc600078e0000 */
[----:B------:R0:W-:Y:S01]  /*156f0*/  @!P0 LDGSTS.E.BYPASS.LTC128B.128 [R33+0x17400], desc[UR52][R2.64+0x80], !P5 ;  /* 0x1740008002218fae */ /* 0x0001e2000e901d74 */
[----:B------:R-:W-:-:S07]  /*15700*/  IMAD.MOV.U32 R6, RZ, RZ, R14 ;  /* 0x000000ffff067224 */ /* 0x000fce00078e000e */
[----:B0-----:R-:W-:Y:S05]  /*15710*/  WARPSYNC.COLLECTIVE R15, `(.L_x_1241) ;  /* 0x000000000f087348 */ /* 0x001fea0003c00000 */
[----:B------:R1:W2:Y:S02]  /*15720*/  SHFL.IDX P6, R14, R13, R12, R11 ;  /* 0x0000000c0d0e7389 */ /* 0x0002a400000c000b */
[----:B012---:R-:W-:Y:S01]  /*15730*/  ENDCOLLECTIVE ;  /* 0x000000000000791b */ /* 0x007fe20003800000 */
.L_x_1241:
[----:B------:R-:W-:Y:S05]  /*15740*/  BRA `(.L_x_1242) ;  /* 0xffffffc8000c7947 */ /* 0x000fea000383ffff */
.L_x_1164:
[----:B0-----:R0:W1:Y:S02]  /*15750*/  SYNCS.PHASECHK.TRANS64.TRYWAIT P0, [R16+URZ+0x28820], R3 ;  /* 0x02882003100075a7 */ /* 0x001064000800017f */
[----:B-1----:R-:W-:Y:S05]  /*15760*/  @!P0 NANOSLEEP.SYNCS 0x989680 ;  /* 0x009896800000895d */ /* 0x002fea0003900000 */
[----:B------:R-:W1:Y:S02]  /*15770*/  @!P0 SYNCS.PHASECHK.TRANS64 P0, [R16+URZ+0x28820], R3 ;  /* 0x02882003100085a7 */ /* 0x000e64000800007f */
[----:B-1----:R-:W-:Y:S05]  /*15780*/  @!P0 BRA `(.L_x_1164) ;  /* 0xfffffffc00f08947 */ /* 0x002fea000383ffff */
[----:B------:R-:W-:Y:S05]  /*15790*/  BRA `(.L_x_1243) ;  /* 0xffffffc800647947 */ /* 0x000fea000383ffff */
.L_x_1168:
[----:B0-----:R0:W1:Y:S02]  /*157a0*/  SYNCS.PHASECHK.TRANS64.TRYWAIT P0, [R6+URZ+0x28840], R3 ;  /* 0x02884003060075a7 */ /* 0x001064000800017f */
[----:B-1----:R-:W-:Y:S05]  /*157b0*/  @!P0 NANOSLEEP.SYNCS 0x989680 ;  /* 0x009896800000895d */ /* 0x002fea0003900000 */
[----:B------:R-:W1:Y:S02]  /*157c0*/  @!P0 SYNCS.PHASECHK.TRANS64 P0, [R6+URZ+0x28840], R3 ;  /* 0x02884003060085a7 */ /* 0x000e64000800007f */
[----:B-1----:R-:W-:Y:S05]  /*157d0*/  @!P0 BRA `(.L_x_1168) ;  /* 0xfffffffc00f08947 */ /* 0x002fea000383ffff */
[----:B------:R-:W-:Y:S05]  /*157e0*/  BRA `(.L_x_1244) ;  /* 0xffffffcc00247947 */ /* 0x000fea000383ffff */
.L_x_1169:
        /* <DEDUP_REMOVED lines=8> */
.L_x_1246:
[----:B------:R-:W-:Y:S05]  /*15870*/  BSYNC B1 ;  /* 0x0000000000017941 */ /* 0x000fea0003800000 */
.L_x_1245:
[----:B------:R-:W-:Y:S02]  /*15880*/  IMAD.MOV.U32 R13, RZ, RZ, R8 ;  /* 0x000000ffff0d7224 */ /* 0x000fe400078e0008 */
        /* <DEDUP_REMOVED lines=8> */
.L_x_1247:
[----:B------:R-:W-:Y:S02]  /*15910*/  IMAD R7, R7, 0x2, R16 ;  /* 0x0000000207077824 */ /* 0x000fe400078e0210 */
[----:B------:R-:W-:Y:S02]  /*15920*/  IMAD.MOV.U32 R13, RZ, RZ, R9 ;  /* 0x000000ffff0d7224 */ /* 0x000fe400078e0009 */
[----:B------:R-:W-:Y:S02]  /*15930*/  IMAD.MOV.U32 R12, RZ, RZ, 0x1 ;  /* 0x00000001ff0c7424 */ /* 0x000fe400078e00ff */
[----:B------:R-:W-:-:S07]  /*15940*/  IMAD.MOV.U32 R2, RZ, RZ, R14 ;  /* 0x000000ffff027224 */ /* 0x000fce00078e000e */
[----:B------:R-:W-:Y:S05]  /*15950*/  WARPSYNC.COLLECTIVE R15, `(.L_x_1248) ;  /* 0x000000000f087348 */ /* 0x000fea0003c00000 */
[----:B------:R0:W1:Y:S02]  /*15960*/  SHFL.IDX P6, R14, R13, R12, R11 ;  /* 0x0000000c0d0e7389 */ /* 0x00006400000c000b */
[----:B01----:R-:W-:Y:S01]  /*15970*/  ENDCOLLECTIVE ;  /* 0x000000000000791b */ /* 0x003fe20003800000 */
.L_x_1248:
        /* <DEDUP_REMOVED lines=12> */
.L_x_1249:
[----:B------:R-:W-:Y:S02]  /*15a40*/  IMAD.MOV.U32 R13, RZ, RZ, R9 ;  /* 0x000000ffff0d7224 */ /* 0x000fe400078e0009 */
[----:B------:R-:W-:Y:S02]  /*15a50*/  IMAD.MOV.U32 R12, RZ, RZ, 0x2 ;  /* 0x00000002ff0c7424 */ /* 0x000fe400078e00ff */
[----:B------:R-:W-:-:S07]  /*15a60*/  IMAD.MOV.U32 R2, RZ, RZ, R14 ;  /* 0x000000ffff027224 */ /* 0x000fce00078e000e */
[----:B------:R-:W-:Y:S05]  /*15a70*/  WARPSYNC.COLLECTIVE R15, `(.L_x_1250) ;  /* 0x000000000f087348 */ /* 0x000fea0003c00000 */
[----:B------:R0:W1:Y:S02]  /*15a80*/  SHFL.IDX P6, R14, R13, R12, R11 ;  /* 0x0000000c0d0e7389 */ /* 0x00006400000c000b */
[----:B01----:R-:W-:Y:S01]  /*15a90*/  ENDCOLLECTIVE ;  /* 0x000000000000791b */ /* 0x003fe20003800000 */
.L_x_1250:
        /* <DEDUP_REMOVED lines=12> */
.L_x_1251:
[----:B------:R-:W-:Y:S02]  /*15b60*/  IMAD.MOV.U32 R13, RZ, RZ, R9 ;  /* 0x000000ffff0d7224 */ /* 0x000fe400078e0009 */
[----:B------:R-:W-:Y:S02]  /*15b70*/  IMAD.MOV.U32 R12, RZ, RZ, 0x3 ;  /* 0x00000003ff0c7424 */ /* 0x000fe400078e00ff */
[----:B------:R-:W-:-:S07]  /*15b80*/  IMAD.MOV.U32 R2, RZ, RZ, R14 ;  /* 0x000000ffff027224 */ /* 0x000fce00078e000e */
[----:B------:R-:W-:Y:S05]  /*15b90*/  WARPSYNC.COLLECTIVE R15, `(.L_x_1252) ;  /* 0x000000000f087348 */ /* 0x000fea0003c00000 */
[----:B------:R0:W1:Y:S02]  /*15ba0*/  SHFL.IDX P6, R14, R13, R12, R11 ;  /* 0x0000000c0d0e7389 */ /* 0x00006400000c000b */
[----:B01----:R-:W-:Y:S01]  /*15bb0*/  ENDCOLLECTIVE ;  /* 0x000000000000791b */ /* 0x003fe20003800000 */
.L_x_1252:
        /* <DEDUP_REMOVED lines=12> */
.L_x_1253:
[----:B------:R-:W-:Y:S02]  /*15c80*/  IMAD.MOV.U32 R13, RZ, RZ, R9 ;  /* 0x000000ffff0d7224 */ /* 0x000fe400078e0009 */
[----:B------:R-:W-:Y:S02]  /*15c90*/  IMAD.MOV.U32 R12, RZ, RZ, 0x4 ;  /* 0x00000004ff0c7424 */ /* 0x000fe400078e00ff */
[----:B------:R-:W-:-:S07]  /*15ca0*/  IMAD.MOV.U32 R2, RZ, RZ, R14 ;  /* 0x000000ffff027224 */ /* 0x000fce00078e000e */
[----:B------:R-:W-:Y:S05]  /*15cb0*/  WARPSYNC.COLLECTIVE R15, `(.L_x_1254) ;  /* 0x000000000f087348 */ /* 0x000fea0003c00000 */
[----:B------:R0:W1:Y:S02]  /*15cc0*/  SHFL.IDX P6, R14, R13, R12, R11 ;  /* 0x0000000c0d0e7389 */ /* 0x00006400000c000b */
[----:B01----:R-:W-:Y:S01]  /*15cd0*/  ENDCOLLECTIVE ;  /* 0x000000000000791b */ /* 0x003fe20003800000 */
.L_x_1254:
        /* <DEDUP_REMOVED lines=12> */
.L_x_1255:
[----:B------:R-:W-:Y:S02]  /*15da0*/  IMAD.MOV.U32 R13, RZ, RZ, R9 ;  /* 0x000000ffff0d7224 */ /* 0x000fe400078e0009 */
[----:B------:R-:W-:Y:S02]  /*15db0*/  IMAD.MOV.U32 R12, RZ, RZ, 0x5 ;  /* 0x00000005ff0c7424 */ /* 0x000fe400078e00ff */
[----:B------:R-:W-:-:S07]  /*15dc0*/  IMAD.MOV.U32 R2, RZ, RZ, R14 ;  /* 0x000000ffff027224 */ /* 0x000fce00078e000e */
[----:B------:R-:W-:Y:S05]  /*15dd0*/  WARPSYNC.COLLECTIVE R15, `(.L_x_1256) ;  /* 0x000000000f087348 */ /* 0x000fea0003c00000 */
[----:B------:R0:W1:Y:S02]  /*15de0*/  SHFL.IDX P6, R14, R13, R12, R11 ;  /* 0x0000000c0d0e7389 */ /* 0x00006400000c000b */
[----:B01----:R-:W-:Y:S01]  /*15df0*/  ENDCOLLECTIVE ;  /* 0x000000000000791b */ /* 0x003fe20003800000 */
.L_x_1256:
        /* <DEDUP_REMOVED lines=12> */
.L_x_1257:
[----:B------:R-:W-:Y:S02]  /*15ec0*/  IMAD.MOV.U32 R13, RZ, RZ, R9 ;  /* 0x000000ffff0d7224 */ /* 0x000fe400078e0009 */
[----:B------:R-:W-:Y:S02]  /*15ed0*/  IMAD.MOV.U32 R12, RZ, RZ, 0x6 ;  /* 0x00000006ff0c7424 */ /* 0x000fe400078e00ff */
[----:B------:R-:W-:-:S07]  /*15ee0*/  IMAD.MOV.U32 R2, RZ, RZ, R14 ;  /* 0x000000ffff027224 */ /* 0x000fce00078e000e */
[----:B------:R-:W-:Y:S05]  /*15ef0*/  WARPSYNC.COLLECTIVE R15, `(.L_x_1258) ;  /* 0x000000000f087348 */ /* 0x000fea0003c00000 */
[----:B------:R0:W1:Y:S02]  /*15f00*/  SHFL.IDX P6, R14, R13, R12, R11 ;  /* 0x0000000c0d0e7389 */ /* 0x00006400000c000b */
[----:B01----:R-:W-:Y:S01]  /*15f10*/  ENDCOLLECTIVE ;  /* 0x000000000000791b */ /* 0x003fe20003800000 */
.L_x_1258:
        /* <DEDUP_REMOVED lines=12> */
.L_x_1259:
[----:B------:R-:W-:Y:S02]  /*15fe0*/  IMAD.MOV.U32 R13, RZ, RZ, R9 ;  /* 0x000000ffff0d7224 */ /* 0x000fe400078e0009 */
[----:B------:R-:W-:Y:S02]  /*15ff0*/  IMAD.MOV.U32 R12, RZ, RZ, 0x7 ;  /* 0x00000007ff0c7424 */ /* 0x000fe400078e00ff */
[----:B------:R-:W-:-:S07]  /*16000*/  IMAD.MOV.U32 R2, RZ, RZ, R14 ;  /* 0x000000ffff027224 */ /* 0x000fce00078e000e */
[----:B------:R-:W-:Y:S05]  /*16010*/  WARPSYNC.COLLECTIVE R15, `(.L_x_1260) ;  /* 0x000000000f087348 */ /* 0x000fea0003c00000 */
[----:B------:R0:W1:Y:S02]  /*16020*/  SHFL.IDX P6, R14, R13, R12, R11 ;  /* 0x0000000c0d0e7389 */ /* 0x00006400000c000b */
[----:B01----:R-:W-:Y:S01]  /*16030*/  ENDCOLLECTIVE ;  /* 0x000000000000791b */ /* 0x003fe20003800000 */
.L_x_1260:
        /* <DEDUP_REMOVED lines=12> */
.L_x_1261:
[----:B------:R-:W-:Y:S05]  /*16100*/  BRA `(.L_x_1262) ;  /* 0xffffffc400f87947 */ /* 0x000fea000383ffff */
.L_x_1174:
[----:B0-----:R0:W1:Y:S02]  /*16110*/  SYNCS.PHASECHK.TRANS64.TRYWAIT P0, [R6+URZ+0x28860], R3 ;  /* 0x02886003060075a7 */ /* 0x001064000800017f */
[----:B-1----:R-:W-:Y:S05]  /*16120*/  @!P0 NANOSLEEP.SYNCS 0x989680 ;  /* 0x009896800000895d */ /* 0x002fea0003900000 */
[----:B------:R-:W1:Y:S02]  /*16130*/  @!P0 SYNCS.PHASECHK.TRANS64 P0, [R6+URZ+0x28860], R3 ;  /* 0x02886003060085a7 */ /* 0x000e64000800007f */
[----:B-1----:R-:W-:Y:S05]  /*16140*/  @!P0 BRA `(.L_x_1174) ;  /* 0xfffffffc00f08947 */ /* 0x002fea000383ffff */
[----:B------:R-:W-:Y:S05]  /*16150*/  BRA `(.L_x_1263) ;  /* 0xffffffc800547947 */ /* 0x000fea000383ffff */
.L_x_1175:
        /* <DEDUP_REMOVED lines=8> */
.L_x_1265:
[----:B------:R-:W-:Y:S05]  /*161e0*/  BSYNC B1 ;  /* 0x0000000000017941 */ /* 0x000fea0003800000 */
.L_x_1264:
[----:B------:R-:W-:Y:S02]  /*161f0*/  IMAD.MOV.U32 R13, RZ, RZ, R17 ;  /* 0x000000ffff0d7224 */ /* 0x000fe400078e0011 */
[----:B------:R-:W-:Y:S02]  /*16200*/  IMAD.MOV.U32 R12, RZ, RZ, RZ ;  /* 0x000000ffff0c7224 */ /* 0x000fe400078e00ff */
[----:B------:R-:W-:Y:S02]  /*16210*/  IMAD.MOV.U32 R11, RZ, RZ, 0x181f ;  /* 0x0000181fff0b7424 */ /* 0x000fe400078e00ff */
[----:B------:R-:W-:Y:S02]  /*16220*/  IMAD.MOV.U32 R15, RZ, RZ, -0x1 ;  /* 0xffffffffff0f7424 */ /* 0x000fe400078e00ff */
[----:B------:R-:W-:Y:S02]  /*16230*/  IMAD.MOV.U32 R3, RZ, RZ, R14 ;  /* 0x000000ffff037224 */ /* 0x000fe400078e000e */
[----:B------:R-:W-:-:S07]  /*16240*/  IMAD R7, R7, 0x2, R16 ;  /* 0x0000000207077824 */ /* 0x000fce00078e0210 */
[----:B------:R-:W-:Y:S05]  /*16250*/  WARPSYNC.COLLECTIVE R15, `(.L_x_1266) ;  /* 0x000000000f087348 */ /* 0x000fea0003c00000 */
[----:B------:R0:W1:Y:S02]  /*16260*/  SHFL.IDX P6, R14, R13, R12, R11 ;  /* 0x0000000c0d0e7389 */ /* 0x00006400000c000b */
[----:B01----:R-:W-:Y:S01]  /*16270*/  ENDCOLLECTIVE ;  /* 0x000000000000791b */ /* 0x003fe20003800000 */
.L_x_1266:
[----:B------:R-:W-:Y:S02]  /*16280*/  IMAD.MOV.U32 R13, RZ, RZ, R18 ;  /* 0x000000ffff0d7224 */ /* 0x000fe400078e0012 */
[----:B------:R-:W-:Y:S01]  /*16290*/  IMAD.MOV.U32 R12, RZ, RZ, 0x1 ;  /* 0x00000001ff0c7424 */ /* 0x000fe200078e00ff */
[----:B------:R-:W-:-:S13]  /*162a0*/  IADD3 R2, P0, R14, R5, RZ ;  /* 0x000000050e027210 */ /* 0x000fda0007f1e0ff */
[----:B------:R-:W-:Y:S05]  /*162b0*/  WARPSYNC.COLLECTIVE R15, `(.L_x_1267) ;  /* 0x000000000f087348 */ /* 0x000fea0003c00000 */
[----:B------:R0:W1:Y:S02]  /*162c0*/  SHFL.IDX P6, R14, R13, R12, R11 ;  /* 0x0000000c0d0e7389 */ /* 0x00006400000c000b */
[----:B01----:R-:W-:Y:S01]  /*162d0*/  ENDCOLLECTIVE ;  /* 0x000000000000791b */ /* 0x003fe20003800000 */
.L_x_1267:
        /* <DEDUP_REMOVED lines=13> */
.L_x_1268:
[----:B------:R-:W-:Y:S02]  /*163b0*/  IMAD.MOV.U32 R13, RZ, RZ, R18 ;  /* 0x000000ffff0d7224 */ /* 0x000fe400078e0012 */
[----:B------:R-:W-:Y:S01]  /*163c0*/  IMAD.MOV.U32 R12, RZ, RZ, 0x2 ;  /* 0x00000002ff0c7424 */ /* 0x000fe200078e00ff */
[----:B------:R-:W-:-:S13]  /*163d0*/  IADD3 R2, P0, R14, R5, RZ ;  /* 0x000000050e027210 */ /* 0x000fda0007f1e0ff */
[----:B------:R-:W-:Y:S05]  /*163e0*/  WARPSYNC.COLLECTIVE R15, `(.L_x_1269) ;  /* 0x000000000f087348 */ /* 0x000fea0003c00000 */
[----:B------:R0:W1:Y:S02]  /*163f0*/  SHFL.IDX P6, R14, R13, R12, R11 ;  /* 0x0000000c0d0e7389 */ /* 0x00006400000c000b */
[----:B01----:R-:W-:Y:S01]  /*16400*/  ENDCOLLECTIVE ;  /* 0x000000000000791b */ /* 0x003fe20003800000 */
.L_x_1269:
        /* <DEDUP_REMOVED lines=13> */
.L_x_1270:
[----:B------:R-:W-:Y:S02]  /*164e0*/  IMAD.MOV.U32 R13, RZ, RZ, R18 ;  /* 0x000000ffff0d7224 */ /* 0x000fe400078e0012 */
[----:B------:R-:W-:Y:S01]  /*164f0*/  IMAD.MOV.U32 R12, RZ, RZ, 0x3 ;  /* 0x00000003ff0c7424 */ /* 0x000fe200078e00ff */
[----:B------:R-:W-:-:S13]  /*16500*/  IADD3 R2, P0, R14, R5, RZ ;  /* 0x000000050e027210 */ /* 0x000fda0007f1e0ff */
[----:B------:R-:W-:Y:S05]  /*16510*/  WARPSYNC.COLLECTIVE R15, `(.L_x_1271) ;  /* 0x000000000f087348 */ /* 0x000fea0003c00000 */
[----:B------:R0:W1:Y:S02]  /*16520*/  SHFL.IDX P6, R14, R13, R12, R11 ;  /* 0x0000000c0d0e7389 */ /* 0x00006400000c000b */
[----:B01----:R-:W-:Y:S01]  /*16530*/  ENDCOLLECTIVE ;  /* 0x000000000000791b */ /* 0x003fe20003800000 */
.L_x_1271:
        /* <DEDUP_REMOVED lines=13> */
.L_x_1272:
[----:B------:R-:W-:Y:S02]  /*16610*/  IMAD.MOV.U32 R13, RZ, RZ, R18 ;  /* 0x000000ffff0d7224 */ /* 0x000fe400078e0012 */
[----:B------:R-:W-:Y:S01]  /*16620*/  IMAD.MOV.U32 R12, RZ, RZ, 0x4 ;  /* 0x00000004ff0c7424 */ /* 0x000fe200078e00ff */
[----:B------:R-:W-:-:S13]  /*16630*/  IADD3 R2, P0, R14, R5, RZ ;  /* 0x000000050e027210 */ /* 0x000fda0007f1e0ff */
[----:B------:R-:W-:Y:S05]  /*16640*/  WARPSYNC.COLLECTIVE R15, `(.L_x_1273) ;  /* 0x000000000f087348 */ /* 0x000fea0003c00000 */
[----:B------:R0:W1:Y:S02]  /*16650*/  SHFL.IDX P6, R14, R13, R12, R11 ;  /* 0x0000000c0d0e7389 */ /* 0x00006400000c000b */
[----:B01----:R-:W-:Y:S01]  /*16660*/  ENDCOLLECTIVE ;  /* 0x000000000000791b */ /* 0x003fe20003800000 */
.L_x_1273:
        /* <DEDUP_REMOVED lines=13> */
.L_x_1274:
[----:B------:R-:W-:Y:S02]  /*16740*/  IMAD.MOV.U32 R13, RZ, RZ, R18 ;  /* 0x000000ffff0d7224 */ /* 0x000fe400078e0012 */
[----:B------:R-:W-:Y:S01]  /*16750*/  IMAD.MOV.U32 R12, RZ, RZ, 0x5 ;  /* 0x00000005ff0c7424 */ /* 0x000fe200078e00ff */
[----:B------:R-:W-:-:S13]  /*16760*/  IADD3 R2, P0, R14, R5, RZ ;  /* 0x000000050e027210 */ /* 0x000fda0007f1e0ff */
[----:B------:R-:W-:Y:S05]  /*16770*/  WARPSYNC.COLLECTIVE R15, `(.L_x_1275) ;  /* 0x000000000f087348 */ /* 0x000fea0003c00000 */
[----:B------:R0:W1:Y:S02]  /*16780*/  SHFL.IDX P6, R14, R13, R12, R11 ;  /* 0x0000000c0d0e7389 */ /* 0x00006400000c000b */
[----:B01----:R-:W-:Y:S01]  /*16790*/  ENDCOLLECTIVE ;  /* 0x000000000000791b */ /* 0x003fe20003800000 */
.L_x_1275:
        /* <DEDUP_REMOVED lines=13> */
.L_x_1276:
[----:B------:R-:W-:Y:S02]  /*16870*/  IMAD.MOV.U32 R13, RZ, RZ, R18 ;  /* 0x000000ffff0d7224 */ /* 0x000fe400078e0012 */
[----:B------:R-:W-:Y:S01]  /*16880*/  IMAD.MOV.U32 R12, RZ, RZ, 0x6 ;  /* 0x00000006ff0c7424 */ /* 0x000fe200078e00ff */
[----:B------:R-:W-:-:S13]  /*16890*/  IADD3 R2, P0, R14, R5, RZ ;  /* 0x000000050e027210 */ /* 0x000fda0007f1e0ff */
[----:B------:R-:W-:Y:S05]  /*168a0*/  WARPSYNC.COLLECTIVE R15, `(.L_x_1277) ;  /* 0x000000000f087348 */ /* 0x000fea0003c00000 */
[----:B------:R0:W1:Y:S02]  /*168b0*/  SHFL.IDX P6, R14, R13, R12, R11 ;  /* 0x0000000c0d0e7389 */ /* 0x00006400000c000b */
[----:B01----:R-:W-:Y:S01]  /*168c0*/  ENDCOLLECTIVE ;  /* 0x000000000000791b */ /* 0x003fe20003800000 */
.L_x_1277:
        /* <DEDUP_REMOVED lines=13> */
.L_x_1278:
[----:B------:R-:W-:Y:S02]  /*169a0*/  IMAD.MOV.U32 R13, RZ, RZ, R18 ;  /* 0x000000ffff0d7224 */ /* 0x000fe400078e0012 */
[----:B------:R-:W-:Y:S01]  /*169b0*/  IMAD.MOV.U32 R12, RZ, RZ, 0x7 ;  /* 0x00000007ff0c7424 */ /* 0x000fe200078e00ff */
[----:B------:R-:W-:-:S13]  /*169c0*/  IADD3 R2, P0, R14, R5, RZ ;  /* 0x000000050e027210 */ /* 0x000fda0007f1e0ff */
[----:B------:R-:W-:Y:S05]  /*169d0*/  WARPSYNC.COLLECTIVE R15, `(.L_x_1279) ;  /* 0x000000000f087348 */ /* 0x000fea0003c00000 */
[----:B------:R0:W1:Y:S02]  /*169e0*/  SHFL.IDX P6, R14, R13, R12, R11 ;  /* 0x0000000c0d0e7389 */ /* 0x00006400000c000b */
[----:B01----:R-:W-:Y:S01]  /*169f0*/  ENDCOLLECTIVE ;  /* 0x000000000000791b */ /* 0x003fe20003800000 */
.L_x_1279:
        /* <DEDUP_REMOVED lines=12> */
.L_x_1280:
[----:B------:R-:W-:Y:S01]  /*16ac0*/  @!PT LDS RZ, [RZ] ;  /* 0x00000000fffff984 */ /* 0x000fe20000000800 */
[----:B------:R-:W-:Y:S01]  /*16ad0*/  @!PT LDS RZ, [RZ] ;  /* 0x00000000fffff984 */ /* 0x000fe20000000800 */
[----:B------:R-:W-:Y:S01]  /*16ae0*/  @!PT LDS RZ, [RZ] ;  /* 0x00000000fffff984 */ /* 0x000fe20000000800 */
[----:B------:R0:W-:Y:S01]  /*16af0*/  LDGSTS.E.BYPASS.LTC128B.128 [R7+0x7400], desc[UR52][R2.64+0x80], !P0 ;  /* 0x0740008002077fae */ /* 0x0001e2000c101d74 */
[----:B------:R-:W-:Y:S05]  /*16b00*/  BRA `(.L_x_1281) ;  /* 0xffffffc000f87947 */ /* 0x000fea000383ffff */
.L_x_1183:
[----:B0-----:R0:W1:Y:S02]  /*16b10*/  SYNCS.PHASECHK.TRANS64.TRYWAIT P0, [R4+URZ+0x28860], R3 ;  /* 0x02886003040075a7 */ /* 0x001064000800017f */
[----:B-1----:R-:W-:Y:S05]  /*16b20*/  @!P0 NANOSLEEP.SYNCS 0x989680 ;  /* 0x009896800000895d */ /* 0x002fea0003900000 */
[----:B------:R-:W1:Y:S02]  /*16b30*/  @!P0 SYNCS.PHASECHK.TRANS64 P0, [R4+URZ+0x28860], R3 ;  /* 0x02886003040085a7 */ /* 0x000e64000800007f */
[----:B-1----:R-:W-:Y:S05]  /*16b40*/  @!P0 BRA `(.L_x_1183) ;  /* 0xfffffffc00f08947 */ /* 0x002fea000383ffff */
[----:B------:R-:W-:Y:S05]  /*16b50*/  BRA `(.L_x_1282) ;  /* 0xffffffc800187947 */ /* 0x000fea000383ffff */
.L_x_1184:
        /* <DEDUP_REMOVED lines=8> */
.L_x_1284:
[----:B------:R-:W-:Y:S05]  /*16be0*/  BSYNC B0 ;  /* 0x0000000000007941 */ /* 0x000fea0003800000 */
.L_x_1283:
        /* <DEDUP_REMOVED lines=9> */
.L_x_1285:
[----:B------:R-:W-:Y:S02]  /*16c80*/  IMAD.MOV.U32 R13, RZ, RZ, R18 ;  /* 0x000000ffff0d7224 */ /* 0x000fe400078e0012 */
[----:B------:R-:W-:Y:S01]  /*16c90*/  IMAD.MOV.U32 R12, RZ, RZ, 0x1 ;  /* 0x00000001ff0c7424 */ /* 0x000fe200078e00ff */
[----:B------:R-:W-:-:S13]  /*16ca0*/  IADD3 R2, P0, R14, R6, RZ ;  /* 0x000000060e027210 */ /* 0x000fda0007f1e0ff */
[----:B------:R-:W-:Y:S05]  /*16cb0*/  WARPSYNC.COLLECTIVE R15, `(.L_x_1286) ;  /* 0x000000000f087348 */ /* 0x000fea0003c00000 */
[----:B------:R0:W1:Y:S02]  /*16cc0*/  SHFL.IDX P6, R14, R13, R12, R11 ;  /* 0x0000000c0d0e7389 */ /* 0x00006400000c000b */
[----:B01----:R-:W-:Y:S01]  /*16cd0*/  ENDCOLLECTIVE ;  /* 0x000000000000791b */ /* 0x003fe20003800000 */
.L_x_1286:
[----:B------:R-:W-:Y:S01]  /*16ce0*/  IMAD.X R3, RZ, RZ, R0, P0 ;  /* 0x000000ffff037224 */ /* 0x000fe200000e0600 */
[----:B------:R-:W-:Y:S01]  /*16cf0*/  ISETP.LT.OR P0, PT, R5, 0x1, P3 ;  /* 0x000000010500780c */ /* 0x000fe20001f01670 */
[----:B------:R-:W-:Y:S02]  /*16d00*/  IMAD R0, R7, 0x2, R16 ;  /* 0x0000000207007824 */ /* 0x000fe400078e0210 */
        /* <DEDUP_REMOVED lines=10> */
.L_x_1287:
[----:B------:R-:W-:Y:S01]  /*16db0*/  @!PT LDS RZ, [RZ] ;  /* 0x00000000fffff984 */ /* 0x000fe20000000800 */
[----:B------:R-:W-:Y:S01]  /*16dc0*/  @!PT LDS RZ, [RZ] ;  /* 0x00000000fffff984 */ /* 0x000fe20000000800 */
[----:B------:R-:W-:Y:S01]  /*16dd0*/  @!PT LDS RZ, [RZ] ;  /* 0x00000000fffff984 */ /* 0x000fe20000000800 */
[----:B------:R0:W-:Y:S01]  /*16de0*/  LDGSTS.E.BYPASS.LTC128B.128 [R0+0x4400], desc[UR52][R2.64+0x80], !P0 ;  /* 0x0440008002007fae */ /* 0x0001e2000c101d74 */
[----:B------:R-:W-:Y:S02]  /*16df0*/  IMAD.MOV.U32 R13, RZ, RZ, R18 ;  /* 0x000000ffff0d7224 */ /* 0x000fe400078e0012 */
[----:B------:R-:W-:Y:S01]  /*16e00*/  IMAD.MOV.U32 R12, RZ, RZ, 0x2 ;  /* 0x00000002ff0c7424 */ /* 0x000fe200078e00ff */
[----:B0-----:R-:W-:-:S13]  /*16e10*/  IADD3 R2, P0, R14, R6, RZ ;  /* 0x000000060e027210 */ /* 0x001fda0007f1e0ff */
[----:B------:R-:W-:Y:S05]  /*16e20*/  WARPSYNC.COLLECTIVE R15, `(.L_x_1288) ;  /* 0x000000000f087348 */ /* 0x000fea0003c00000 */
[----:B------:R0:W1:Y:S02]  /*16e30*/  SHFL.IDX P6, R14, R13, R12, R11 ;  /* 0x0000000c0d0e7389 */ /* 0x00006400000c000b */
[----:B01----:R-:W-:Y:S01]  /*16e40*/  ENDCOLLECTIVE ;  /* 0x000000000000791b */ /* 0x003fe20003800000 */
.L_x_1288:
        /* <DEDUP_REMOVED lines=12> */
.L_x_1289:
        /* <DEDUP_REMOVED lines=10> */
.L_x_1290:
        /* <DEDUP_REMOVED lines=12> */
.L_x_1291:
        /* <DEDUP_REMOVED lines=10> */
.L_x_1292:
        /* <DEDUP_REMOVED lines=12> */
.L_x_1293:
        /* <DEDUP_REMOVED lines=10> */
.L_x_1294:
        /* <DEDUP_REMOVED lines=12> */
.L_x_1295:
        /* <DEDUP_REMOVED lines=10> */
.L_x_1296:
        /* <DEDUP_REMOVED lines=12> */
.L_x_1297:
        /* <DEDUP_REMOVED lines=10> */
.L_x_1298:
        /* <DEDUP_REMOVED lines=12> */
.L_x_1299:
[----:B------:R-:W-:Y:S01]  /*175f0*/  @!PT LDS RZ, [RZ] ;  /* 0x00000000fffff984 */ /* 0x000fe20000000800 */
[----:B------:R-:W-:Y:S01]  /*17600*/  @!PT LDS RZ, [RZ] ;  /* 0x00000000fffff984 */ /* 0x000fe20000000800 */
[----:B------:R-:W-:Y:S01]  /*17610*/  @!PT LDS RZ, [RZ] ;  /* 0x00000000fffff984 */ /* 0x000fe20000000800 */
[----:B------:R0:W-:Y:S01]  /*17620*/  LDGSTS.E.BYPASS.LTC128B.128 [R0+0x7400], desc[UR52][R2.64+0x80], !P0 ;  /* 0x0740008002007fae */ /* 0x0001e2000c101d74 */
[----:B------:R-:W-:Y:S05]  /*17630*/  BRA `(.L_x_1300) ;  /* 0xffffffc0006c7947 */ /* 0x000fea000383ffff */
.L_x_1189:
[----:B------:R-:W-:Y:S01]  /*17640*/  BSSY B0, `(.L_x_1301) ;  /* 0x0000008000007945 */ /* 0x000fe20003800000 */
[----:B------:R-:W-:Y:S02]  /*17650*/  IMAD.MOV.U32 R13, RZ, RZ, R34 ;  /* 0x000000ffff0d7224 */ /* 0x000fe400078e0022 */
[----:B------:R-:W-:Y:S02]  /*17660*/  IMAD.MOV.U32 R12, RZ, RZ, RZ ;  /* 0x000000ffff0c7224 */ /* 0x000fe400078e00ff */
[----:B------:R-:W-:Y:S02]  /*17670*/  IMAD.MOV.U32 R11, RZ, RZ, 0x1f ;  /* 0x0000001fff0b7424 */ /* 0x000fe400078e00ff */
[----:B------:R-:W-:-:S07]  /*17680*/  IMAD.MOV.U32 R15, RZ, RZ, -0x1 ;  /* 0xffffffffff0f7424 */ /* 0x000fce00078e00ff */
[----:B-----5:R-:W-:Y:S05]  /*17690*/  WARPSYNC.COLLECTIVE R15, `(.L_x_1302) ;  /* 0x000000000f087348 */ /* 0x020fea0003c00000 */
[----:B------:R0:W1:Y:S02]  /*176a0*/  SHFL.IDX P6, R14, R13, R12, R11 ;  /* 0x0000000c0d0e7389 */ /* 0x00006400000c000b */
[----:B01---5:R-:W-:Y:S01]  /*176b0*/  ENDCOLLECTIVE ;  /* 0x000000000000791b */ /* 0x023fe20003800000 */
.L_x_1302:
[----:B------:R-:W-:Y:S05]  /*176c0*/  BSYNC B0 ;  /* 0x0000000000007941 */ /* 0x000fea0003800000 */
.L_x_1301:
[----:B------:R-:W-:Y:S05]  /*176d0*/  BRA `(.L_x_1303) ;  /* 0xffffffc000f07947 */ /* 0x000fea000383ffff */
.L_x_1192:
[----:B-1----:R1:W2:Y:S02]  /*176e0*/  SYNCS.PHASECHK.TRANS64.TRYWAIT P0, [R4+URZ+0x28820], R0 ;  /* 0x02882000040075a7 */ /* 0x0022a4000800017f */
[----:B--2---:R-:W-:Y:S05]  /*176f0*/  @!P0 NANOSLEEP.SYNCS 0x989680 ;  /* 0x009896800000895d */ /* 0x004fea0003900000 */
[----:B------:R-:W2:Y:S02]  /*17700*/  @!P0 SYNCS.PHASECHK.TRANS64 P0, [R4+URZ+0x28820], R0 ;  /* 0x02882000040085a7 */ /* 0x000ea4000800007f */
[----:B--2---:R-:W-:Y:S05]  /*17710*/  @!P0 BRA `(.L_x_1192) ;  /* 0xfffffffc00f08947 */ /* 0x004fea000383ffff */
[----:B------:R-:W-:Y:S05]  /*17720*/  BRA `(.L_x_1304) ;  /* 0xffffffc400347947 */ /* 0x000fea000383ffff */
.L_x_1193:
        /* <DEDUP_REMOVED lines=11> */
.L_x_1306:
[----:B------:R-:W-:Y:S05]  /*177e0*/  BSYNC B0 ;  /* 0x0000000000007941 */ /* 0x000fea0003800000 */
.L_x_1305:
[----:B------:R-:W-:Y:S05]  /*177f0*/  BRA `(.L_x_1307) ;  /* 0xffffffc4001c7947 */ /* 0x000fea000383ffff */
.L_x_1196:
[----:B------:R-:W-:Y:S01]  /*17800*/  BSSY B1, `(.L_x_1308) ;  /* 0x0000006000017945 */ /* 0x000fe20003800000 */
[----:B------:R-:W-:-:S07]  /*17810*/  IMAD.MOV.U32 R15, RZ, RZ, -0x1 ;  /* 0xffffffffff0f7424 */ /* 0x000fce00078e00ff */
[----:B01---5:R-:W-:Y:S05]  /*17820*/  WARPSYNC.COLLECTIVE R15, `(.L_x_1309) ;  /* 0x000000000f0c7348 */ /* 0x023fea0003c00000 */
[----:B------:R-:W-:Y:S02]  /*17830*/  ELECT P6, UR62, PT ;  /* 0x00000000003e782f */ /* 0x000fe400038c0000 */
[----:B------:R-:W-:Y:S01]  /*17840*/  MOV R14, UR62 ;  /* 0x0000003e000e7c02 */ /* 0x000fe20008000f00 */
[----:B01---5:R-:W-:Y:S10]  /*17850*/  ENDCOLLECTIVE ;  /* 0x000000000000791b */ /* 0x023ff40003800000 */
.L_x_1309:
[----:B------:R-:W-:Y:S05]  /*17860*/  BSYNC B1 ;  /* 0x0000000000017941 */ /* 0x000fea0003800000 */
.L_x_1308:
[----:B------:R-:W-:Y:S05]  /*17870*/  BRA `(.L_x_1310) ;  /* 0xffffffc400147947 */ /* 0x000fea000383ffff */
.L_x_1198:
[----:B-1----:R1:W2:Y:S02]  /*17880*/  SYNCS.PHASECHK.TRANS64.TRYWAIT P1, [R5+URZ+0x28840], R0 ;  /* 0x02884000050075a7 */ /* 0x0022a4000802017f */
[----:B--2---:R-:W-:Y:S05]  /*17890*/  @!P1 NANOSLEEP.SYNCS 0x989680 ;  /* 0x009896800000995d */ /* 0x004fea0003900000 */
[----:B------:R-:W2:Y:S02]  /*178a0*/  @!P1 SYNCS.PHASECHK.TRANS64 P1, [R5+URZ+0x28840], R0 ;  /* 0x02884000050095a7 */ /* 0x000ea4000802007f */
[----:B--2---:R-:W-:Y:S05]  /*178b0*/  @!P1 BRA `(.L_x_1198) ;  /* 0xfffffffc00f09947 */ /* 0x004fea000383ffff */
[----:B------:R-:W-:Y:S05]  /*178c0*/  BRA `(.L_x_1311) ;  /* 0xffffffc400347947 */ /* 0x000fea000383ffff */
.L_x_1200:
[----:B--2---:R2:W3:Y:S02]  /*178d0*/  SYNCS.PHASECHK.TRANS64.TRYWAIT P1, [R23+URZ+0x28840], R2 ;  /* 0x02884002170075a7 */ /* 0x0044e4000802017f */
[----:B---3--:R-:W-:Y:S05]  /*178e0*/  @!P1 NANOSLEEP.SYNCS 0x989680 ;  /* 0x009896800000995d */ /* 0x008fea0003900000 */
[----:B------:R-:W3:Y:S02]  /*178f0*/  @!P1 SYNCS.PHASECHK.TRANS64 P1, [R23+URZ+0x28840], R2 ;  /* 0x02884002170095a7 */ /* 0x000ee4000802007f */
[----:B---3--:R-:W-:Y:S05]  /*17900*/  @!P1 BRA `(.L_x_1200) ;  /* 0xfffffffc00f09947 */ /* 0x008fea000383ffff */
[----:B------:R-:W-:Y:S05]  /*17910*/  BRA `(.L_x_1312) ;  /* 0xffffffc400407947 */ /* 0x000fea000383ffff */
.L_x_1202:
[----:B---3--:R3:W4:Y:S02]  /*17920*/  SYNCS.PHASECHK.TRANS64.TRYWAIT P1, [R5+URZ+0x28860], R0 ;  /* 0x02886000050075a7 */ /* 0x008724000802017f */
[----:B----4-:R-:W-:Y:S05]  /*17930*/  @!P1 NANOSLEEP.SYNCS 0x989680 ;  /* 0x009896800000995d */ /* 0x010fea0003900000 */
[----:B------:R-:W4:Y:S02]  /*17940*/  @!P1 SYNCS.PHASECHK.TRANS64 P1, [R5+URZ+0x28860], R0 ;  /* 0x02886000050095a7 */ /* 0x000f24000802007f */
[----:B----4-:R-:W-:Y:S05]  /*17950*/  @!P1 BRA `(.L_x_1202) ;  /* 0xfffffffc00f09947 */ /* 0x010fea000383ffff */
[----:B------:R-:W-:Y:S05]  /*17960*/  BRA `(.L_x_1313) ;  /* 0xffffffc4003c7947 */ /* 0x000fea000383ffff */
.L_x_1314:
        /* <DEDUP_REMOVED lines=9> */
.L_x_3481:


//--------------------- .text._ZN7cutlass13device_kernelIN5flash11enable_sm90INS1_16FlashAttnFwdSm90INS1_25CollectiveMainloopFwdSm90ILi2EN4cute5tupleIJNS5_1CILi1EEES8_S8_EEENS6_IJNS7_ILi128EEESA_SA_EEELi128ENS_6half_tEfNS_4arch4Sm90ELb0ELb1ELb0ELb1ELb1ELb0ELb0ELb1ELb1ELb1ELb0ELb0EEENS1_21CollectiveEpilogueFwdISB_S9_SC_SE_Li256ELb1ELb1ELb0ELb0EEENS1_36VarlenDynamicPersistentTileSchedulerILi128ELi128ELi256ELi128ELb0ELb1ELb1ELb1ELb0ELb1EEEEEEEEEvNT_6ParamsE --------------------------
	.section	.text._ZN7cutlass13device_kernelIN5flash11enable_sm90INS1_16FlashAttnFwdSm90INS1_25CollectiveMainloopFwdSm90ILi2EN4cute5tupleIJNS5_1CILi1EEES8_S8_EEENS6_IJNS7_ILi128EEESA_SA_EEELi128ENS_6half_tEfNS_4arch4Sm90ELb0ELb1ELb0ELb1ELb1ELb0ELb0ELb1ELb1ELb1ELb0ELb0EEENS1_21CollectiveEpilogueFwdISB_S9_SC_SE_Li256ELb1ELb1ELb0ELb0EEENS1_36VarlenDynamicPersistentTileSchedulerILi128ELi128ELi256ELi128ELb0ELb1ELb1ELb1ELb0ELb1EEEEEEEEEvNT_6ParamsE,"ax",@progbits
	.align	128
.text._ZN7cutlass13device_kernelIN5flash11enable_sm90INS1_16FlashAttnFwdSm90INS1_25CollectiveMainloopFwdSm90ILi2EN4cute5tupleIJNS5_1CILi1EEES8_S8_EEENS6_IJNS7_ILi128EEESA_SA_EEELi128ENS_6half_tEfNS_4arch4Sm90ELb0ELb1ELb0ELb1ELb1ELb0ELb0ELb1ELb1ELb1ELb0ELb0EEENS1_21CollectiveEpilogueFwdISB_S9_SC_SE_Li256ELb1ELb1ELb0ELb0EEENS1_36VarlenDynamicPersistentTileSchedulerILi128ELi128ELi256ELi128ELb0ELb1ELb1ELb1ELb0ELb1EEEEEEEEEvNT_6ParamsE:
        .type           _ZN7cutlass13device_kernelIN5flash11enable_sm90INS1_16FlashAttnFwdSm90INS1_25CollectiveMainloopFwdSm90ILi2EN4cute5tupleIJNS5_1CILi1EEES8_S8_EEENS6_IJNS7_ILi128EEESA_SA_EEELi128ENS_6half_tEfNS_4arch4Sm90ELb0ELb1ELb0ELb1ELb1ELb0ELb0ELb1ELb1ELb1ELb0ELb0EEENS1_21CollectiveEpilogueFwdISB_S9_SC_SE_Li256ELb1ELb1ELb0ELb0EEENS1_36VarlenDynamicPersistentTileSchedulerILi128ELi128ELi256ELi128ELb0ELb1ELb1ELb1ELb0ELb1EEEEEEEEEvNT_6ParamsE,@function
        .size           _ZN7cutlass13device_kernelIN5flash11enable_sm90INS1_16FlashAttnFwdSm90INS1_25CollectiveMainloopFwdSm90ILi2EN4cute5tupleIJNS5_1CILi1EEES8_S8_EEENS6_IJNS7_ILi128EEESA_SA_EEELi128ENS_6half_tEfNS_4arch4Sm90ELb0ELb1ELb0ELb1ELb1ELb0ELb0ELb1ELb1ELb1ELb0ELb0EEENS1_21CollectiveEpilogueFwdISB_S9_SC_SE_Li256ELb1ELb1ELb0ELb0EEENS1_36VarlenDynamicPersistentTileSchedulerILi128ELi128ELi256ELi128ELb0ELb1ELb1ELb1ELb0ELb1EEEEEEEEEvNT_6ParamsE,(.L_x_3482 - _ZN7cutlass13device_kernelIN5flash11enable_sm90INS1_16FlashAttnFwdSm90INS1_25CollectiveMainloopFwdSm90ILi2EN4cute5tupleIJNS5_1CILi1EEES8_S8_EEENS6_IJNS7_ILi128EEESA_SA_EEELi128ENS_6half_tEfNS_4arch4Sm90ELb0ELb1ELb0ELb1ELb1ELb0ELb0ELb1ELb1ELb1ELb0ELb0EEENS1_21CollectiveEpilogueFwdISB_S9_SC_SE_Li256ELb1ELb1ELb0ELb0EEENS1_36VarlenDynamicPersistentTileSchedulerILi128ELi128ELi256ELi128ELb0ELb1ELb1ELb1ELb0ELb1EEEEEEEEEvNT_6ParamsE)
        .other          _ZN7cutlass13device_kernelIN5flash11enable_sm90INS1_16FlashAttnFwdSm90INS1_25CollectiveMainloopFwdSm90ILi2EN4cute5tupleIJNS5_1CILi1EEES8_S8_EEENS6_IJNS7_ILi128EEESA_SA_EEELi128ENS_6half_tEfNS_4arch4Sm90ELb0ELb1ELb0ELb1ELb1ELb0ELb0ELb1ELb1ELb1ELb0ELb0EEENS1_21CollectiveEpilogueFwdISB_S9_SC_SE_Li256ELb1ELb1ELb0ELb0EEENS1_36VarlenDynamicPersistentTileSchedulerILi128ELi128ELi256ELi128ELb0ELb1ELb1ELb1ELb0ELb1EEEEEEEEEvNT_6ParamsE,@"STO_CUDA_ENTRY STV_DEFAULT"
_ZN7cutlass13device_kernelIN5flash11enable_sm90INS1_16FlashAttnFwdSm90INS1_25CollectiveMainloopFwdSm90ILi2EN4cute5tupleIJNS5_1CILi1EEES8_S8_EEENS6_IJNS7_ILi128EEESA_SA_EEELi128ENS_6half_tEfNS_4arch4Sm90ELb0ELb1ELb0ELb1ELb1ELb0ELb0ELb1ELb1ELb1ELb0ELb0EEENS1_21CollectiveEpilogueFwdISB_S9_SC_SE_Li256ELb1ELb1ELb0ELb0EEENS1_36VarlenDynamicPersistentTileSchedulerILi128ELi128ELi256ELi128ELb0ELb1ELb1ELb1ELb0ELb1EEEEEEEEEvNT_6ParamsE:
[----:B------:R-:W0:Y:S02]  /*0000*/  LDC R1, c[0x0][0x28] ;  /* 0x00000a00ff017b82 */ /* 0x000e240000000800 */
[----:B0-----:R-:W-:Y:S01]  /*0010*/  VIADD R1, R1, 0xffffffe0 ;  /* 0xffffffe001017836 */ /* 0x001fe20000000000 */
[----:B------:R-:W0:Y:S01]  /*0020*/  S2R R3, SR_TID.X ;  /* 0x0000000000037919 */ /* 0x000e220000002100 */
[----:B------:R-:W-:Y:S01]  /*0030*/  ELECT P0, URZ, PT ;  /* 0x00000000003f782f */ /* 0x000fe20003800000 */
[----:B------:R-:W-:Y:S01]  /*0040*/  UMOV UR4, 0x80 ;  /* 0x0000008000047882 */ /* 0x000fe20000000000 */
[----:B------:R-:W-:Y:S01]  /*0050*/  UMOV UR7, 0x100 ;  /* 0x0000010000077882 */ /* 0x000fe20000000000 */
[--C-:B0-----:R-:W-:Y:S02]  /*0060*/  SHF.R.U32.HI R0, RZ, 0x5, R3.reuse ;  /* 0x00000005ff007819 */ /* 0x101fe40000011603 */
[----:B------:R-:W-:-:S03]  /*0070*/  SHF.R.U32.HI R23, RZ, 0x7, R3 ;  /* 0x00000007ff177819 */ /* 0x000fc60000011603 */
[----:B------:R-:W0:Y:S04]  /*0080*/  SHFL.IDX PT, R2, R0, RZ, 0x1f ;  /* 0x00001fff00027589 */ /* 0x000e2800000e0000 */
[----:B------:R1:W2:Y:S01]  /*0090*/  SHFL.IDX PT, R3, R23, RZ, 0x1f ;  /* 0x00001fff17037589 */ /* 0x0002a200000e0000 */
[C---:B0-----:R-:W-:Y:S02]  /*00a0*/  ISETP.NE.OR P0, PT, R2.reuse, RZ, !P0 ;  /* 0x000000ff0200720c */ /* 0x041fe40004705670 */
[----:B------:R-:W-:-:S11]  /*00b0*/  ISETP.NE.AND P1, PT, R2, RZ, PT ;  /* 0x000000ff0200720c */ /* 0x000fd60003f25270 */
[----:B------:R-:W-:Y:S01]  /*00c0*/  VOTEU.ALL UP0, P0 ;  /* 0x00000000003f7886 */ /* 0x000fe20000000000 */
[----:B------:R-:W-:-:S04]  /*00d0*/  VOTEU.ALL UP1, P0 ;  /* 0x00000000003f7886 */ /* 0x000fc80000020000 */
[----:B------:R-:W0:Y:S01]  /*00e0*/  @!UP0 S2UR UR8, SR_CgaCtaId ;  /* 0x00000000000889c3 */ /* 0x000e220000008800 */
[----:B------:R-:W-:Y:S01]  /*00f0*/  @!UP0 UMOV UR6, 0x400 ;  /* 0x0000040000068882 */ /* 0x000fe20000000000 */
[----:B------:R-:W-:-:S04]  /*0100*/  @!UP0 UIADD3 UR4, -UR4, 0x100000, URZ ;  /* 0x0010000004048890 */ /* 0x000fc8000fffe13f */
[----:B------:R-:W-:Y:S02]  /*0110*/  @!UP0 USHF.L.U32 UR5, UR4, 0xb, URZ ;  /* 0x0000000b04058899 */ /* 0x000fe4000800063f */
[----:B------:R-:W-:Y:S02]  /*0120*/  @!UP0 USHF.L.U32 UR4, UR4, 0x1, URZ ;  /* 0x0000000104048899 */ /* 0x000fe4000800063f */
[----:B0-----:R-:W-:Y:S02]  /*0130*/  @!UP0 ULEA UR8, UR8, UR6, 0x18 ;  /* 0x0000000608088291 */ /* 0x001fe4000f8ec03f */
[----:B------:R-:W-:-:S04]  /*0140*/  @!UP0 UIADD3 UR6, -UR7, 0x100000, URZ ;  /* 0x0010000007068890 */ /* 0x000fc8000fffe13f */
[----:B------:R-:W-:Y:S02]  /*0150*/  @!UP0 USHF.L.U32 UR7, UR6, 0xb, URZ ;  /* 0x0000000b06078899 */ /* 0x000fe4000800063f */
[----:B------:R-:W-:Y:S01]  /*0160*/  @!UP0 USHF.L.U32 UR6, UR6, 0x1, URZ ;  /* 0x0000000106068899 */ /* 0x000fe2000800063f */
[----:B------:R-:W-:-:S05]  /*0170*/  VOTEU.ALL UP0, P0 ;  /* 0x00000000003f7886 */ /* 0x000fca0000000000 */
[----:B------:R1:W0:Y:S06]  /*0180*/  @!UP0 SYNCS.EXCH.64 URZ, [UR8+0x28800], UR4 ;  /* 0x02880004083f85b2 */ /* 0x00022c0008000100 */
[----:B------:R1:W3:Y:S02]  /*0190*/  @!UP1 SYNCS.EXCH.64 URZ, [UR8+0x28820], UR6 ;  /* 0x02882006083f95b2 */ /* 0x0002e40008000100 */
[----:B-12---:R-:W-:Y:S05]  /*01a0*/  @P1 BRA `(.L_x_1315) ;  /* 0x0000000000481947 */ /* 0x006fea0003800000 */
[----:B------:R-:W1:Y:S01]  /*01b0*/  S2UR UR5, SR_CgaCtaId ;  /* 0x00000000000579c3 */ /* 0x000e620000008800 */
[----:B------:R-:W-:Y:S01]  /*01c0*/  UMOV UR4, 0x400 ;  /* 0x0000040000047882 */ /* 0x000fe20000000000 */
[----:B------:R-:W-:Y:S01]  /*01d0*/  UMOV UR6, 0x80 ;  /* 0x0000008000067882 */ /* 0x000fe20000000000 */
[----:B------:R-:W-:Y:S01]  /*01e0*/  UMOV UR7, 0x100 ;  /* 0x0000010000077882 */ /* 0x000fe20000000000 */
[----:B------:R-:W-:Y:S01]  /*01f0*/  ELECT P0, URZ, PT ;  /* 0x00000000003f782f */ /* 0x000fe20003800000 */
[----:B-1----:R-:W-:Y:S02]  /*0200*/  ULEA UR8, UR5, UR4, 0x18 ;  /* 0x0000000405087291 */ /* 0x002fe4000f8ec03f */
[----:B------:R-:W-:-:S04]  /*0210*/  UIADD3 UR4, -UR6, 0x100000, URZ ;  /* 0x0010000006047890 */ /* 0x000fc8000fffe13f */
[----:B------:R-:W-:Y:S02]  /*0220*/  USHF.L.U32 UR5, UR4, 0xb, URZ ;  /* 0x0000000b04057899 */ /* 0x000fe4000800063f */
[----:B------:R-:W-:Y:S02]  /*0230*/  USHF.L.U32 UR4, UR4, 0x1, URZ ;  /* 0x0000000104047899 */ /* 0x000fe4000800063f */
[----:B------:R-:W-:-:S04]  /*0240*/  UIADD3 UR6, -UR7, 0x100000, URZ ;  /* 0x0010000007067890 */ /* 0x000fc8000fffe13f */
[----:B------:R-:W-:Y:S02]  /*0250*/  USHF.L.U32 UR7, UR6, 0xb, URZ ;  /* 0x0000000b06077899 */ /* 0x000fe4000800063f */
[----:B------:R-:W-:Y:S01]  /*0260*/  USHF.L.U32 UR6, UR6, 0x1, URZ ;  /* 0x0000000106067899 */ /* 0x000fe2000800063f */
[----:B------:R-:W1:Y:S03]  /*0270*/  FENCE.VIEW.ASYNC.S ;  /* 0x00000000000073c6 */ /* 0x000e660000000000 */
[----:B-1----:R1:W2:Y:S08]  /*0280*/  SYNCS.EXCH.64 URZ, [UR8+0x28830], UR4 ;  /* 0x02883004083f75b2 */ /* 0x0022b00008000100 */
[----:B------:R1:W4:Y:S01]  /*0290*/  SYNCS.EXCH.64 URZ, [UR8+0x28840], UR6 ;  /* 0x02884006083f75b2 */ /* 0x0003220008000100 */
[----:B------:R1:W0:Y:S01]  /*02a0*/  SYNCS.EXCH.64 URZ, [UR8+0x28838], UR4 ;  /* 0x02883804083f75b2 */ /* 0x0002220008000100 */
[----:B------:R1:W0:Y:S01]  /*02b0*/  SYNCS.EXCH.64 URZ, [UR8+0x28848], UR6 ;  /* 0x02884806083f75b2 */ /* 0x0002220008000100 */
[----:B------:R-:W-:Y:S01]  /*02c0*/  NOP ;  /* 0x0000000000007918 */ /* 0x000fe20000000000 */
.L_x_1315:
[----:B------:R-:W5:Y:S01]  /*02d0*/  SHFL.IDX PT, R2, R0, RZ, 0x1f ;  /* 0x00001fff00027589 */ /* 0x000f6200000e0000 */
[----:B------:R-:W-:Y:S01]  /*02e0*/  NOP ;  /* 0x0000000000007918 */ /* 0x000fe20000000000 */
[----:B-----5:R-:W-:-:S13]  /*02f0*/  ISETP.NE.AND P0, PT, R2, RZ, PT ;  /* 0x000000ff0200720c */ /* 0x020fda0003f05270 */
[----:B------:R-:W-:Y:S05]  /*0300*/  @P0 BRA `(.L_x_1316) ;  /* 0x0000000000480947 */ /* 0x000fea0003800000 */
[----:B-1----:R-:W1:Y:S01]  /*0310*/  S2UR UR5, SR_CgaCtaId ;  /* 0x00000000000579c3 */ /* 0x002e620000008800 */
        /* <DEDUP_REMOVED lines=12> */
[----:B-1----:R1:W0:Y:S08]  /*03e0*/  SYNCS.EXCH.64 URZ, [UR8+0x28850], UR4 ;  /* 0x02885004083f75b2 */ /* 0x0022300008000100 */
[----:B------:R1:W0:Y:S01]  /*03f0*/  SYNCS.EXCH.64 URZ, [UR8+0x28860], UR6 ;  /* 0x02886006083f75b2 */ /* 0x0002220008000100 */
[----:B------:R1:W0:Y:S01]  /*0400*/  SYNCS.EXCH.64 URZ, [UR8+0x28858], UR4 ;  /* 0x02885804083f75b2 */ /* 0x0002220008000100 */
[----:B------:R1:W0:Y:S01]  /*0410*/  SYNCS.EXCH.64 URZ, [UR8+0x28868], UR6 ;  /* 0x02886806083f75b2 */ /* 0x0002220008000100 */
[----:B------:R-:W-:Y:S01]  /*0420*/  NOP ;  /* 0x0000000000007918 */ /* 0x000fe20000000000 */
.L_x_1316:
[----:B------:R-:W5:Y:S01]  /*0430*/  SHFL.IDX PT, R2, R0, RZ, 0x1f ;  /* 0x00001fff00027589 */ /* 0x000f6200000e0000 */
[----:B------:R-:W-:Y:S01]  /*0440*/  NOP ;  /* 0x0000000000007918 */ /* 0x000fe20000000000 */
[----:B-----5:R-:W-:-:S13]  /*0450*/  ISETP.NE.AND P0, PT, R2, RZ, PT ;  /* 0x000000ff0200720c */ /* 0x020fda0003f05270 */
[----:B------:R-:W-:Y:S05]  /*0460*/  @P0 BRA `(.L_x_1317) ;  /* 0x0000000000380947 */ /* 0x000fea0003800000 */
[----:B-1----:R-:W1:Y:S01]  /*0470*/  S2UR UR5, SR_CgaCtaId ;  /* 0x00000000000579c3 */ /* 0x002e620000008800 */
[----:B------:R-:W-:Y:S01]  /*0480*/  UMOV UR4, 0x400 ;  /* 0x0000040000047882 */ /* 0x000fe20000000000 */
[----:B------:R-:W-:Y:S01]  /*0490*/  UMOV UR7, 0x80 ;  /* 0x0000008000077882 */ /* 0x000fe20000000000 */
[----:B------:R-:W-:Y:S01]  /*04a0*/  ELECT P0, URZ, PT ;  /* 0x00000000003f782f */ /* 0x000fe20003800000 */
[----:B-1----:R-:W-:Y:S02]  /*04b0*/  ULEA UR6, UR5, UR4, 0x18 ;  /* 0x0000000405067291 */ /* 0x002fe4000f8ec03f */
[----:B------:R-:W-:-:S04]  /*04c0*/  UIADD3 UR4, -UR7, 0x100000, URZ ;  /* 0x0010000007047890 */ /* 0x000fc8000fffe13f */
[----:B------:R-:W-:Y:S02]  /*04d0*/  USHF.L.U32 UR5, UR4, 0xb, URZ ;  /* 0x0000000b04057899 */ /* 0x000fe4000800063f */
[----:B------:R-:W-:Y:S01]  /*04e0*/  USHF.L.U32 UR4, UR4, 0x1, URZ ;  /* 0x0000000104047899 */ /* 0x000fe2000800063f */
[----:B------:R-:W1:Y:S11]  /*04f0*/  FENCE.VIEW.ASYNC.S ;  /* 0x00000000000073c6 */ /* 0x000e760000000000 */
[----:B-1----:R1:W0:Y:S01]  /*0500*/  SYNCS.EXCH.64 URZ, [UR6+0x28870], UR4 ;  /* 0x02887004063f75b2 */ /* 0x0022220008000100 */
[----:B------:R1:W0:Y:S01]  /*0510*/  SYNCS.EXCH.64 URZ, [UR6+0x28880], UR4 ;  /* 0x02888004063f75b2 */ /* 0x0002220008000100 */
[----:B------:R1:W0:Y:S01]  /*0520*/  SYNCS.EXCH.64 URZ, [UR6+0x28878], UR4 ;  /* 0x02887804063f75b2 */ /* 0x0002220008000100 */
[----:B------:R1:W0:Y:S01]  /*0530*/  SYNCS.EXCH.64 URZ, [UR6+0x28888], UR4 ;  /* 0x02888804063f75b2 */ /* 0x0002220008000100 */
[----:B------:R-:W-:Y:S01]  /*0540*/  NOP ;  /* 0x0000000000007918 */ /* 0x000fe20000000000 */
.L_x_1317:
        /* <DEDUP_REMOVED lines=22> */
.L_x_1318:
[----:B------:R-:W5:Y:S01]  /*06b0*/  SHFL.IDX PT, R2, R0, RZ, 0x1f ;  /* 0x00001fff00027589 */ /* 0x000f6200000e0000 */
[----:B------:R-:W-:Y:S01]  /*06c0*/  R2UR UR9, R3 ;  /* 0x00000000030972ca */ /* 0x000fe200000e0000 */
        /* <DEDUP_REMOVED lines=21> */
.L_x_1319:
[----:B------:R-:W-:Y:S01]  /*0820*/  UISETP.NE.AND UP0, UPT, UR9, URZ, UPT ;  /* 0x0000003f0900728c */ /* 0x000fe2000bf05270 */
[----:B------:R-:W-:Y:S01]  /*0830*/  NOP ;  /* 0x0000000000007918 */ /* 0x000fe20000000000 */
[----:B------:R-:W-:Y:S01]  /*0840*/  UMOV UR43, 0x1 ;  /* 0x00000001002b7882 */ /* 0x000fe20000000000 */
[----:B------:R-:W-:Y:S01]  /*0850*/  ULDC.64 UR54, c[0x0][0x208] ;  /* 0x0000820000367ab9 */ /* 0x000fe20000000a00 */
[----:B------:R-:W-:Y:S01]  /*0860*/  USEL UR43, UR43, 0x2, !UP0 ;  /* 0x000000022b2b7887 */ /* 0x000fe2000c000000 */
[----:B0-234-:R-:W-:Y:S01]  /*0870*/  BAR.SYNC.DEFER_BLOCKING 0x0 ;  /* 0x0000000000007b1d */ /* 0x01dfe20000010000 */
[----:B------:R-:W-:-:S13]  /*0880*/  PLOP3.LUT P0, PT, PT, PT, UP0, 0x80, 0x0 ;  /* 0x000000000000781c */ /* 0x000fda0003f0f008 */
[----:B------:R-:W-:Y:S05]  /*0890*/  @!P0 BRA `(.L_x_1320) ;  /* 0x000000f4008c8947 */ /* 0x000fea0003800000 */
.L_x_1321:
[----:B------:R-:W-:-:S08]  /*08a0*/  NOP ;  /* 0x0000000000007918 */ /* 0x000fd00000000000 */
[----:B------:R-:W0:Y:S02]  /*08b0*/  USETMAXREG.TRY_ALLOC.CTAPOOL UP0, 0xe8 ;  /* 0x000000e8000079c8 */ /* 0x000e240008000600 */
[----:B0-----:R-:W-:-:S13]  /*08c0*/  PLOP3.LUT P0, PT, PT, PT, UP0, 0x80, 0x0 ;  /* 0x000000000000781c */ /* 0x001fda0003f0f008 */
[----:B------:R-:W-:Y:S05]  /*08d0*/  @!P0 BRA `(.L_x_1321) ;  /* 0xfffffffc00f08947 */ /* 0x000fea000383ffff */
[----:B------:R-:W0:Y:S01]  /*08e0*/  S2R R2, SR_TID.X ;  /* 0x0000000000027919 */ /* 0x000e220000002100 */
[----:B-1----:R-:W1:Y:S01]  /*08f0*/  S2UR UR5, SR_CgaCtaId ;  /* 0x00000000000579c3 */ /* 0x002e620000008800 */
        /* <DEDUP_REMOVED lines=14> */
[----:B------:R-:W-:Y:S01]  /*09e0*/  ULOP3.LUT UR49, UR43, 0x1, URZ, 0xfc, !UPT ;  /* 0x000000012b317892 */ /* 0x000fe2000f8efc3f */
[----:B------:R-:W-:Y:S01]  /*09f0*/  R2UR UR6, R7 ;  /* 0x00000000070672ca */ /* 0x000fe200000e0000 */
[----:B------:R-:W-:Y:S01]  /*0a00*/  UMOV UR48, URZ ;  /* 0x0000003f00307c82 */ /* 0x000fe20008000000 */
[----:B------:R-:W-:Y:S01]  /*0a10*/  SHF.R.S32.HI R0, RZ, 0x1f, R191 ;  /* 0x0000001fff007819 */ /* 0x000fe200000114bf */
[----:B------:R-:W-:Y:S01]  /*0a20*/  UMOV UR47, URZ ;  /* 0x0000003f002f7c82 */ /* 0x000fe20008000000 */
[----:B------:R-:W-:Y:S01]  /*0a30*/  R2UR UR5, R5 ;  /* 0x00000000050572ca */ /* 0x000fe200000e0000 */
[----:B------:R-:W-:Y:S01]  /*0a40*/  UMOV UR46, URZ ;  /* 0x0000003f002e7c82 */ /* 0x000fe20008000000 */
[CC--:B------:R-:W-:Y:S02]  /*0a50*/  LEA.HI R3, R0.reuse, R191.reuse, RZ, 0x7 ;  /* 0x000000bf00037211 */ /* 0x0c0fe400078f38ff */
[----:B------:R-:W-:-:S02]  /*0a60*/  LEA.HI R4, R0, R191, RZ, 0x5 ;  /* 0x000000bf00047211 */ /* 0x000fc400078f28ff */
[----:B------:R-:W-:Y:S02]  /*0a70*/  LOP3.LUT R2, R3, 0xffffff80, RZ, 0xc0, !PT ;  /* 0xffffff8003027812 */ /* 0x000fe400078ec0ff */
[----:B------:R-:W-:Y:S01]  /*0a80*/  SHF.R.S32.HI R186, RZ, 0x7, R3 ;  /* 0x00000007ffba7819 */ /* 0x000fe20000011403 */
[----:B------:R-:W-:Y:S02]  /*0a90*/  IMAD.SHL.U32 R6, R4, 0x20, RZ ;  /* 0x0000002004067824 */ /* 0x000fe400078e00ff */
[----:B------:R-:W-:Y:S01]  /*0aa0*/  IMAD.IADD R185, R191, 0x1, -R2 ;  /* 0x00000001bfb97824 */ /* 0x000fe200078e0a02 */
[----:B------:R-:W-:Y:S02]  /*0ab0*/  LEA.HI R2, R0, R191, RZ, 0x4 ;  /* 0x000000bf00027211 */ /* 0x000fe400078f20ff */
[----:B------:R-:W-:Y:S02]  /*0ac0*/  LOP3.LUT R7, R6, 0xfffffc00, RZ, 0xc0, !PT ;  /* 0xfffffc0006077812 */ /* 0x000fe400078ec0ff */
[----:B------:R-:W-:-:S02]  /*0ad0*/  SHF.R.S32.HI R8, RZ, 0x1f, R185 ;  /* 0x0000001fff087819 */ /* 0x000fc400000114b9 */
[----:B------:R-:W-:Y:S02]  /*0ae0*/  LEA.HI R6, R0, R191, RZ, 0x2 ;  /* 0x000000bf00067211 */ /* 0x000fe400078f10ff */
[----:B------:R-:W-:Y:S02]  /*0af0*/  LEA.HI R9, R8, R185, RZ, 0x2 ;  /* 0x000000b908097211 */ /* 0x000fe400078f10ff */
[----:B------:R-:W-:Y:S02]  /*0b00*/  SHF.R.S32.HI R5, RZ, 0x4, R2 ;  /* 0x00000004ff057819 */ /* 0x000fe40000011402 */
[--C-:B------:R-:W-:Y:S02]  /*0b10*/  SHF.R.S32.HI R10, RZ, 0x2, R9.reuse ;  /* 0x00000002ff0a7819 */ /* 0x100fe40000011409 */
[----:B------:R-:W-:Y:S02]  /*0b20*/  SHF.R.S32.HI R11, RZ, 0x1f, R9 ;  /* 0x0000001fff0b7819 */ /* 0x000fe40000011409 */
[----:B------:R-:W-:-:S02]  /*0b30*/  LOP3.LUT R4, R2, 0x3fffff0, RZ, 0xc0, !PT ;  /* 0x03fffff002047812 */ /* 0x000fc400078ec0ff */
[----:B------:R-:W-:Y:S02]  /*0b40*/  LOP3.LUT R6, R6, 0xfffffffc, RZ, 0xc0, !PT ;  /* 0xfffffffc06067812 */ /* 0x000fe400078ec0ff */
[----:B------:R-:W-:Y:S01]  /*0b50*/  LEA.HI R0, R0, R191, RZ, 0x3 ;  /* 0x000000bf00007211 */ /* 0x000fe200078f18ff */
[----:B------:R-:W-:Y:S01]  /*0b60*/  IMAD.IADD R4, R191, 0x1, -R4 ;  /* 0x00000001bf047824 */ /* 0x000fe200078e0a04 */
[----:B------:R-:W-:Y:S01]  /*0b70*/  LEA.HI R11, R11, R10, RZ, 0x3 ;  /* 0x0000000a0b0b7211 */ /* 0x000fe200078f18ff */
[----:B------:R-:W-:Y:S01]  /*0b80*/  IMAD.IADD R6, R191, 0x1, -R6 ;  /* 0x00000001bf067824 */ /* 0x000fe200078e0a06 */
[----:B------:R-:W-:Y:S01]  /*0b90*/  LEA.HI R2, R2, R5, RZ, 0x1 ;  /* 0x0000000502027211 */ /* 0x000fe200078f08ff */
[----:B------:R-:W-:Y:S01]  /*0ba0*/  IMAD R7, R4, 0x40, R7 ;  /* 0x0000004004077824 */ /* 0x000fe200078e0207 */
[----:B------:R-:W-:Y:S02]  /*0bb0*/  LOP3.LUT R22, R0, 0xfffffff8, RZ, 0xc0, !PT ;  /* 0xfffffff800167812 */ /* 0x000fe400078ec0ff */
[----:B------:R-:W-:-:S02]  /*0bc0*/  LOP3.LUT R11, R11, 0xfffffff8, RZ, 0xc0, !PT ;  /* 0xfffffff80b0b7812 */ /* 0x000fc400078ec0ff */
[----:B------:R-:W-:Y:S01]  /*0bd0*/  LEA.HI R8, R8, R185, RZ, 0x5 ;  /* 0x000000b908087211 */ /* 0x000fe200078f28ff */
[----:B------:R-:W-:Y:S01]  /*0be0*/  IMAD.IADD R22, R191, 0x1, -R22 ;  /* 0x00000001bf167824 */ /* 0x000fe200078e0a16 */
[----:B------:R-:W-:Y:S01]  /*0bf0*/  LEA.HI R3, R3, R186, RZ, 0x1 ;  /* 0x000000ba03037211 */ /* 0x000fe200078f08ff */
[----:B------:R-:W-:Y:S01]  /*0c00*/  IMAD.IADD R11, R10, 0x1, -R11 ;  /* 0x000000010a0b7824 */ /* 0x000fe200078e0a0b */
[----:B------:R-:W-:Y:S01]  /*0c10*/  LOP3.LUT R2, R2, 0x1ffffffe, RZ, 0xc0, !PT ;  /* 0x1ffffffe02027812 */ /* 0x000fe200078ec0ff */
[----:B------:R-:W-:Y:S01]  /*0c20*/  IMAD.SHL.U32 R18, R22, 0x8, RZ ;  /* 0x0000000816127824 */ /* 0x000fe200078e00ff */
[----:B------:R-:W-:Y:S02]  /*0c30*/  SHF.R.S32.HI R8, RZ, 0x5, R8 ;  /* 0x00000005ff087819 */ /* 0x000fe40000011408 */
[----:B------:R-:W-:Y:S01]  /*0c40*/  LEA.HI R4, R6, R6, RZ, 0x1 ;  /* 0x0000000606047211 */ /* 0x000fe200078f08ff */
[----:B------:R-:W-:Y:S01]  /*0c50*/  IMAD.IADD R2, R5, 0x1, -R2 ;  /* 0x0000000105027824 */ /* 0x000fe200078e0a02 */
[----:B------:R-:W-:Y:S01]  /*0c60*/  LOP3.LUT R3, R3, 0x3fffffe, RZ, 0xc0, !PT ;  /* 0x03fffffe03037812 */ /* 0x000fe200078ec0ff */
[----:B------:R-:W-:Y:S01]  /*0c70*/  IMAD R8, R8, 0x10, R11 ;  /* 0x0000001008087824 */ /* 0x000fe200078e020b */
[----:B------:R-:W-:Y:S01]  /*0c80*/  LOP3.LUT R5, R4, 0x1ffffffe, RZ, 0xc0, !PT ;  /* 0x1ffffffe04057812 */ /* 0x000fe200078ec0ff */
[----:B------:R-:W-:Y:S01]  /*0c90*/  VIADD R19, R18, 0x40 ;  /* 0x0000004012137836 */ /* 0x000fe20000000000 */
[----:B------:R-:W-:Y:S01]  /*0ca0*/  LOP3.LUT R16, R9, 0x7ffffffc, RZ, 0xc0, !PT ;  /* 0x7ffffffc09107812 */ /* 0x000fe200078ec0ff */
[----:B------:R-:W-:Y:S01]  /*0cb0*/  IMAD.IADD R3, R186, 0x1, -R3 ;  /* 0x00000001ba037824 */ /* 0x000fe200078e0a03 */
[----:B------:R-:W-:Y:S01]  /*0cc0*/  SHF.R.S32.HI R184, RZ, 0x3, R0 ;  /* 0x00000003ffb87819 */ /* 0x000fe20000011400 */
[----:B------:R-:W-:Y:S01]  /*0cd0*/  IMAD.IADD R6, R6, 0x1, -R5 ;  /* 0x0000000106067824 */ /* 0x000fe200078e0a05 */
[----:B------:R-:W-:Y:S01]  /*0ce0*/  SHF.R.S32.HI R190, RZ, 0x1f, R18 ;  /* 0x0000001fffbe7819 */ /* 0x000fe20000011412 */
[----:B------:R-:W-:Y:S01]  /*0cf0*/  IMAD R187, R3, 0x40, R8 ;  /* 0x0000004003bb7824 */ /* 0x000fe200078e0208 */
[----:B------:R-:W-:Y:S01]  /*0d00*/  SHF.R.S32.HI R189, RZ, 0x1f, R19 ;  /* 0x0000001fffbd7819 */ /* 0x000fe20000011413 */
[----:B------:R-:W-:-:S02]  /*0d10*/  IMAD R188, R2, 0x8, R7 ;  /* 0x0000000802bc7824 */ /* 0x000fc400078e0207 */
[----:B------:R-:W-:Y:S02]  /*0d20*/  IMAD.IADD R16, R185, 0x1, -R16 ;  /* 0x00000001b9107824 */ /* 0x000fe400078e0a10 */
[----:B------:R-:W-:-:S07]  /*0d30*/  IMAD R17, R6, 0x8, R187 ;  /* 0x0000000806117824 */ /* 0x000fce00078e02bb */
.L_x_1429:
[----:B------:R-:W-:Y:S01]  /*0d40*/  ULDC.64 UR8, c[0x0][0xa28] ;  /* 0x00028a0000087ab9 */ /* 0x000fe20000000a00 */
[----:B------:R-:W-:Y:S01]  /*0d50*/  ULDC UR4, c[0x0][0x424] ;  /* 0x0001090000047ab9 */ /* 0x000fe20000000800 */
[----:B------:R-:W-:-:S04]  /*0d60*/  UISETP.NE.U32.AND UP0, UPT, UR8, URZ, UPT ;  /* 0x0000003f0800728c */ /* 0x000fc8000bf05070 */
[----:B------:R-:W-:-:S03]  /*0d70*/  UISETP.NE.AND.EX UP0, UPT, UR9, URZ, UPT, UP0 ;  /* 0x0000003f0900728c */ /* 0x000fc6000bf05300 */
[----:B------:R-:W-:Y:S02]  /*0d80*/  ULDC.64 UR8, c[0x0][0xa18] ;  /* 0x0002860000087ab9 */ /* 0x000fe40000000a00 */
[----:B------:R-:W-:Y:S01]  /*0d90*/  UISETP.NE.U32.AND UP1, UPT, UR8, URZ, UPT ;  /* 0x0000003f0800728c */ /* 0x000fe2000bf25070 */
[----:B------:R-:W-:-:S03]  /*0da0*/  PLOP3.LUT P0, PT, PT, PT, UP0, 0x80, 0x0 ;  /* 0x000000000000781c */ /* 0x000fc60003f0f008 */
[----:B------:R-:W-:-:S03]  /*0db0*/  UISETP.NE.AND.EX UP1, UPT, UR9, URZ, UPT, UP1 ;  /* 0x0000003f0900728c */ /* 0x000fc6000bf25310 */
[----:B------:R-:W-:Y:S02]  /*0dc0*/  @UP0 ULDC.64 UR8, c[0x0][0xa28] ;  /* 0x00028a0000080ab9 */ /* 0x000fe40000000a00 */
[----:B------:R-:W-:Y:S01]  /*0dd0*/  @UP0 UIMAD.WIDE UR8, UR6, 0x4, UR8 ;  /* 0x00000004060808a5 */ /* 0x000fe2000f8e0208 */
[----:B------:R-:W-:-:S05]  /*0de0*/  PLOP3.LUT P2, PT, PT, PT, UP1, 0x80, 0x0 ;  /* 0x000000000000781c */ /* 0x000fca0003f4f018 */
[----:B------:R-:W-:Y:S01]  /*0df0*/  @UP1 ULDC.64 UR10, c[0x0][0xa18] ;  /* 0x00028600000a1ab9 */ /* 0x000fe20000000a00 */
[----:B012---:R-:W-:Y:S02]  /*0e00*/  IMAD.U32 R2, RZ, RZ, UR8 ;  /* 0x00000008ff027e24 */ /* 0x007fe4000f8e00ff */
[----:B------:R-:W-:Y:S01]  /*0e10*/  IMAD.U32 R3, RZ, RZ, UR9 ;  /* 0x00000009ff037e24 */ /* 0x000fe2000f8e00ff */
[----:B------:R-:W-:-:S04]  /*0e20*/  @UP1 UIMAD.WIDE UR8, UR6, 0x4, UR10 ;  /* 0x00000004060818a5 */ /* 0x000fc8000f8e020a */
[----:B------:R-:W2:Y:S02]  /*0e30*/  @P0 LDG.E R2, desc[UR54][R2.64] ;  /* 0x0000003602020981 */ /* 0x000ea4000c1e1900 */
[----:B------:R-:W-:Y:S02]  /*0e40*/  IMAD.U32 R4, RZ, RZ, UR8 ;  /* 0x00000008ff047e24 */ /* 0x000fe4000f8e00ff */
[----:B------:R-:W-:Y:S01]  /*0e50*/  IMAD.U32 R5, RZ, RZ, UR9 ;  /* 0x00000009ff057e24 */ /* 0x000fe2000f8e00ff */
[----:B------:R-:W-:-:S04]  /*0e60*/  ULDC.64 UR8, c[0x0][0x418] ;  /* 0x0001060000087ab9 */ /* 0x000fc80000000a00 */
[----:B---3--:R-:W3:Y:S01]  /*0e70*/  @P2 LDG.E R4, desc[UR54][R4.64] ;  /* 0x0000003604042981 */ /* 0x008ee2000c1e1900 */
[----:B------:R-:W-:Y:S01]  /*0e80*/  UISETP.NE.U32.AND UP0, UPT, UR8, URZ, UPT ;  /* 0x0000003f0800728c */ /* 0x000fe2000bf05070 */
[----:B------:R-:W-:Y:S01]  /*0e90*/  UMOV UR38, URZ ;  /* 0x0000003f00267c82 */ /* 0x000fe20008000000 */
[----:B------:R-:W-:Y:S02]  /*0ea0*/  UMOV UR42, UR7 ;  /* 0x00000007002a7c82 */ /* 0x000fe40008000000 */
[----:B------:R-:W-:-:S03]  /*0eb0*/  UISETP.NE.AND.EX UP0, UPT, UR9, URZ, UPT, UP0 ;  /* 0x0000003f0900728c */ /* 0x000fc6000bf05300 */
[----:B------:R-:W-:Y:S01]  /*0ec0*/  ULDC.64 UR8, c[0x0][0xa20] ;  /* 0x0002880000087ab9 */ /* 0x000fe20000000a00 */
[----:B------:R-:W-:Y:S01]  /*0ed0*/  USEL UR4, UR4, 0x1, UP0 ;  /* 0x0000000104047887 */ /* 0x000fe20008000000 */
[----:B------:R-:W-:Y:S01]  /*0ee0*/  ISETP.NE.U32.AND P1, PT, RZ, UR8, PT ;  /* 0x00000008ff007c0c */ /* 0x000fe2000bf25070 */
[----:B------:R-:W-:Y:S02]  /*0ef0*/  ULDC UR8, c[0x0][0x2f0] ;  /* 0x0000bc0000087ab9 */ /* 0x000fe40000000800 */
[----:B------:R-:W-:Y:S01]  /*0f00*/  UIMAD UR4, UR4, UR8, URZ ;  /* 0x00000008040472a4 */ /* 0x000fe2000f8e023f */
[----:B------:R-:W-:Y:S02]  /*0f10*/  ISETP.NE.AND.EX P1, PT, RZ, UR9, PT, P1 ;  /* 0x00000009ff007c0c */ /* 0x000fe4000bf25310 */
[----:B--2---:R-:W-:Y:S02]  /*0f20*/  @P0 R2UR UR38, R2 ;  /* 0x00000000022602ca */ /* 0x004fe400000e0000 */
[----:B---3--:R-:W-:Y:S01]  /*0f30*/  @P2 R2UR UR45, R4 ;  /* 0x00000000042d22ca */ /* 0x008fe200000e0000 */
[----:B----4-:R-:W-:-:S14]  /*0f40*/  @P2 BRA `(.L_x_1322) ;  /* 0x0000000000382947 */ /* 0x010fdc0003800000 */
[----:B------:R-:W-:Y:S01]  /*0f50*/  ULDC.64 UR8, c[0x0][0xa00] ;  /* 0x0002800000087ab9 */ /* 0x000fe20000000a00 */
[----:B------:R-:W-:Y:S01]  /*0f60*/  ULDC UR45, c[0x0][0x288] ;  /* 0x0000a200002d7ab9 */ /* 0x000fe20000000800 */
        /* <DEDUP_REMOVED lines=12> */
.L_x_1322:
[----:B------:R-:W-:Y:S01]  /*1030*/  UMOV UR36, UR6 ;  /* 0x0000000600247c82 */ /* 0x000fe20008000000 */
[----:B------:R-:W-:Y:S05]  /*1040*/  @!P1 BRA `(.L_x_1323) ;  /* 0x00000000001c9947 */ /* 0x000fea0003800000 */
[----:B------:R-:W-:Y:S02]  /*1050*/  ULDC.64 UR8, c[0x0][0xa20] ;  /* 0x0002880000087ab9 */ /* 0x000fe40000000a00 */
[----:B------:R-:W-:-:S06]  /*1060*/  UIMAD.WIDE UR6, UR6, 0x4, UR8 ;  /* 0x00000004060678a5 */ /* 0x000fcc000f8e0208 */
[----:B------:R-:W-:Y:S02]  /*1070*/  IMAD.U32 R2, RZ, RZ, UR6 ;  /* 0x00000006ff027e24 */ /* 0x000fe4000f8e00ff */
[----:B------:R-:W-:-:S05]  /*1080*/  IMAD.U32 R3, RZ, RZ, UR7 ;  /* 0x00000007ff037e24 */ /* 0x000fca000f8e00ff */
[----:B------:R-:W2:Y:S02]  /*1090*/  LDG.E R2, desc[UR54][R2.64] ;  /* 0x0000003602027981 */ /* 0x000ea4000c1e1900 */
[----:B--2---:R-:W-:Y:S01]  /*10a0*/  R2UR UR4, R2 ;  /* 0x00000000020472ca */ /* 0x004fe200000e0000 */
[----:B------:R-:W-:-:S14]  /*10b0*/  BRA `(.L_x_1324) ;  /* 0x0000000000347947 */ /* 0x000fdc0003800000 */
.L_x_1323:
        /* <DEDUP_REMOVED lines=13> */
.L_x_1324:
[----:B------:R-:W-:Y:S01]  /*1190*/  ULDC UR6, c[0x0][0x448] ;  /* 0x0001120000067ab9 */ /* 0x000fe20000000800 */
[----:B------:R-:W-:Y:S02]  /*11a0*/  USHF.L.U32 UR37, UR5, 0x7, URZ ;  /* 0x0000000705257899 */ /* 0x000fe4000800063f */
[----:B------:R-:W-:Y:S02]  /*11b0*/  UISETP.NE.AND UP0, UPT, UR6, 0x1, UPT ;  /* 0x000000010600788c */ /* 0x000fe4000bf05270 */
[----:B------:R-:W-:Y:S02]  /*11c0*/  UIADD3 UR8, UR37, 0x7f, URZ ;  /* 0x0000007f25087890 */ /* 0x000fe4000fffe03f */
[----:B------:R-:W-:Y:S02]  /*11d0*/  UIADD3 UR38, -UR38, UR4, URZ ;  /* 0x0000000426267290 */ /* 0x000fe4000fffe13f */
[----:B------:R-:W-:Y:S01]  /*11e0*/  UP2UR UR51, UPR, URZ, 0x1 ;  /* 0x000000013f337883 */ /* 0x000fe20008000000 */
[----:B------:R-:W-:Y:S01]  /*11f0*/  ULDC.64 UR4, c[0x0][0x9e0] ;  /* 0x0002780000047ab9 */ /* 0x000fe20000000a00 */
[----:B------:R-:W-:-:S03]  /*1200*/  UIADD3 UR9, UR38, 0x1, -UR45 ;  /* 0x0000000126097890 */ /* 0x000fc6000fffe82d */
[----:B------:R-:W-:Y:S01]  /*1210*/  @UP0 ULDC UR6, c[0x0][0x44c] ;  /* 0x0001130000060ab9 */ /* 0x000fe20000000800 */
[----:B------:R-:W-:Y:S01]  /*1220*/  @UP0 ULDC UR10, c[0x0][0x450] ;  /* 0x00011400000a0ab9 */ /* 0x000fe20000000800 */
[----:B------:R-:W-:-:S04]  /*1230*/  UIMAD.WIDE.U32 UR6, UR8, UR6, URZ ;  /* 0x00000006080672a5 */ /* 0x000fc8000f8e003f */
[----:B------:R-:W-:Y:S02]  /*1240*/  @UP0 USHF.R.U32.HI UR8, URZ, UR10, UR7 ;  /* 0x0000000a3f080299 */ /* 0x000fe40008011607 */
[----:B------:R-:W-:Y:S02]  /*1250*/  UISETP.GE.AND UP0, UPT, UR5, 0x1, UPT ;  /* 0x000000010500788c */ /* 0x000fe4000bf06270 */
[----:B------:R-:W-:Y:S02]  /*1260*/  UIADD3 UR8, UR9, UR8, URZ ;  /* 0x0000000809087290 */ /* 0x000fe4000fffe03f */
[----:B------:R-:W-:Y:S02]  /*1270*/  UP2UR UR50, UPR, URZ, 0x1 ;  /* 0x000000013f327883 */ /* 0x000fe40008000000 */
[----:B------:R-:W-:Y:S01]  /*1280*/  PLOP3.LUT P0, PT, PT, PT, UP0, 0x40, 0x0 ;  /* 0x000000000000781c */ /* 0x000fe20003f0e808 */
[----:B------:R-:W-:-:S06]  /*1290*/  UIADD3 UR4, UR8, UR4, URZ ;  /* 0x0000000408047290 */ /* 0x000fcc000fffe03f */
[----:B------:R-:W-:-:S06]  /*12a0*/  IMAD.U32 R0, RZ, RZ, UR4 ;  /* 0x00000004ff007e24 */ /* 0x000fcc000f8e00ff */
[----:B------:R-:W-:Y:S05]  /*12b0*/  @P0 BRA `(.L_x_1325) ;  /* 0x0000000000400947 */ /* 0x000fea0003800000 */
        /* <DEDUP_REMOVED lines=10> */
.L_x_1326:
[----:B------:R-:W-:-:S11]  /*1360*/  UISETP.NE.AND UP0, UPT, UR5, 0x1, UPT ;  /* 0x000000010500788c */ /* 0x000fd6000bf05270 */
[----:B------:R-:W-:Y:S02]  /*1370*/  @UP0 ULDC.64 UR8, c[0x0][0x9e8] ;  /* 0x00027a0000080ab9 */ /* 0x000fe40000000a00 */
[----:B------:R-:W-:-:S04]  /*1380*/  UIMAD.WIDE.U32 UR6, UR4, UR8, URZ ;  /* 0x00000008040672a5 */ /* 0x000fc8000f8e003f */
[----:B------:R-:W-:-:S12]  /*1390*/  @UP0 USHF.R.U32.HI UR4, URZ, UR9, UR7 ;  /* 0x000000093f040299 */ /* 0x000fd80008011607 */
.L_x_1327:
[----:B------:R-:W-:-:S06]  /*13a0*/  UIMAD UR4, UR4, UR5, UR5 ;  /* 0x00000005040472a4 */ /* 0x000fcc000f8e0205 */
[----:B------:R-:W-:-:S07]  /*13b0*/  VIMNMX R0, R0, UR4, PT ;  /* 0x0000000400007c48 */ /* 0x000fce000bfe0100 */
.L_x_1325:
[----:B------:R-:W-:Y:S01]  /*13c0*/  UISETP.NE.AND UP0, UPT, UR51, URZ, UPT ;  /* 0x0000003f3300728c */ /* 0x000fe2000bf05270 */
[----:B------:R-:W-:Y:S01]  /*13d0*/  VIADD R0, R0, 0x7f ;  /* 0x0000007f00007836 */ /* 0x000fe20000000000 */
[----:B------:R-:W-:Y:S01]  /*13e0*/  UMOV UR9, UR37 ;  /* 0x0000002500097c82 */ /* 0x000fe20008000000 */
[----:B------:R-:W-:Y:S02]  /*13f0*/  UIADD3 UR4, UR38, 0x7f, URZ ;  /* 0x0000007f26047890 */ /* 0x000fe4000fffe03f */
[----:B------:R-:W-:Y:S01]  /*1400*/  UIADD3 UR53, UR38, -UR45, URZ ;  /* 0x8000002d26357290 */ /* 0x000fe2000fffe03f */
        /* <DEDUP_REMOVED lines=27> */
.L_x_1329:
[----:B------:R-:W-:-:S11]  /*15c0*/  UISETP.NE.AND UP0, UPT, UR5, 0x1, UPT ;  /* 0x000000010500788c */ /* 0x000fd6000bf05270 */
[----:B------:R-:W-:Y:S02]  /*15d0*/  @UP0 ULDC.64 UR10, c[0x0][0x9e8] ;  /* 0x00027a00000a0ab9 */ /* 0x000fe40000000a00 */
[----:B------:R-:W-:-:S04]  /*15e0*/  UIMAD.WIDE.U32 UR6, UR4, UR10, URZ ;  /* 0x0000000a040672a5 */ /* 0x000fc8000f8e003f */
[----:B------:R-:W-:-:S12]  /*15f0*/  @UP0 USHF.R.U32.HI UR4, URZ, UR11, UR7 ;  /* 0x0000000b3f040299 */ /* 0x000fd80008011607 */
.L_x_1330:
[----:B------:R-:W-:-:S04]  /*1600*/  UIMAD UR4, UR4, UR5, URZ ;  /* 0x00000005040472a4 */ /* 0x000fc8000f8e023f */
[----:B------:R-:W-:-:S04]  /*1610*/  UISETP.LT.AND UP0, UPT, UR9, UR4, UPT ;  /* 0x000000040900728c */ /* 0x000fc8000bf01270 */
[----:B------:R-:W-:-:S12]  /*1620*/  USEL UR9, UR9, UR4, !UP0 ;  /* 0x0000000409097287 */ /* 0x000fd8000c000000 */
.L_x_1328:
[----:B------:R-:W-:Y:S01]  /*1630*/  USHF.R.S32.HI UR4, URZ, 0x1f, UR9 ;  /* 0x0000001f3f047899 */ /* 0x000fe20008011409 */
[----:B------:R-:W-:Y:S02]  /*1640*/  PLOP3.LUT P0, PT, PT, PT, PT, 0x80, 0x0 ;  /* 0x000000000000781c */ /* 0x000fe40003f0f070 */
[----:B------:R-:W-:Y:S01]  /*1650*/  CS2R R2, SRZ ;  /* 0x0000000000027805 */ /* 0x000fe2000001ff00 */
[----:B------:R-:W-:Y:S01]  /*1660*/  IMAD.MOV.U32 R20, RZ, RZ, RZ ;  /* 0x000000ffff147224 */ /* 0x000fe200078e00ff */
        /* <DEDUP_REMOVED lines=69> */
.L_x_1332:
        /* <DEDUP_REMOVED lines=9> */
.L_x_1524:
[----:B------:R-:W-:Y:S05]  /*1b50*/  @!P0 BRA `(.L_x_1334) ;  /* 0x0000000000048947 */ /* 0x000fea0003800000 */
[----:B------:R-:W-:Y:S01]  /*1b60*/  BPT.TRAP 0x1 ;  /* 0x000000040000795c */ /* 0x000fe20000300000 */
.L_x_1334:
[----:B0-----:R-:W-:Y:S02]  /*1b70*/  IMAD.U32 R3, RZ, RZ, UR46 ;  /* 0x0000002eff037e24 */ /* 0x001fe4000f8e00ff */
[----:B------:R-:W-:-:S03]  /*1b80*/  IMAD.U32 R0, RZ, RZ, UR47 ;  /* 0x0000002fff007e24 */ /* 0x000fc6000f8e00ff */
[----:B------:R-:W-:Y:S02]  /*1b90*/  LEA R3, R3, UR41, 0x3 ;  /* 0x0000002903037c11 */ /* 0x000fe4000f8e18ff */
[----:B------:R-:W-:-:S04]  /*1ba0*/  SHF.L.U32 R0, R0, 0x1f, RZ ;  /* 0x0000001f00007819 */ /* 0x000fc800000006ff */
[----:B------:R0:W1:Y:S01]  /*1bb0*/  SYNCS.PHASECHK.TRANS64.TRYWAIT P1, [R3+URZ+0x28830], R0 ;  /* 0x02883000030075a7 */ /* 0x000062000802017f */
[----:B------:R-:W-:Y:S05]  /*1bc0*/  @!P0 BRA `(.L_x_1335) ;  /* 0x0000000000048947 */ /* 0x000fea0003800000 */
[----:B------:R-:W-:Y:S01]  /*1bd0*/  BPT.TRAP 0x1 ;  /* 0x000000040000795c */ /* 0x000fe20000300000 */
.L_x_1335:
[----:B-1----:R-:W-:Y:S05]  /*1be0*/  @P1 BRA `(.L_x_1336) ;  /* 0x0000000000081947 */ /* 0x002fea0003800000 */
[----:B------:R-:W1:Y:S02]  /*1bf0*/  SYNCS.PHASECHK.TRANS64.TRYWAIT P1, [R3+URZ+0x28830], R0 ;  /* 0x02883000030075a7 */ /* 0x000e64000802017f */
[----:B-1----:R-:W-:Y:S05]  /*1c00*/  @!P1 BRA `(.L_x_1337) ;  /* 0x0000013c00ec9947 */ /* 0x002fea0003800000 */
.L_x_1336:
        /* <DEDUP_REMOVED lines=63> */
.L_x_1338:
[----:B------:R-:W-:Y:S01]  /*2000*/  UISETP.NE.AND UP1, UPT, UR51, URZ, UPT ;  /* 0x0000003f3300728c */ /* 0x000fe2000bf25270 */
[----:B01----:R-:W-:Y:S01]  /*2010*/  VIADD R0, R17, UR37 ;  /* 0x0000002511007c36 */ /* 0x003fe20008000000 */
[----:B------:R-:W-:Y:S01]  /*2020*/  R2UR UR6, R3 ;  /* 0x00000000030672ca */ /* 0x000fe200000e0000 */
[----:B------:R-:W-:Y:S01]  /*2030*/  IMAD.MOV.U32 R3, RZ, RZ, -0x80 ;  /* 0xffffff80ff037424 */ /* 0x000fe200078e00ff */
[----:B------:R-:W-:Y:S01]  /*2040*/  UISETP.NE.AND UP0, UPT, UR50, URZ, UPT ;  /* 0x0000003f3200728c */ /* 0x000fe2000bf05270 */
[----:B------:R-:W-:Y:S01]  /*2050*/  IMAD.U32 R7, RZ, RZ, UR45 ;  /* 0x0000002dff077e24 */ /* 0x000fe2000f8e00ff */
[----:B------:R-:W-:Y:S01]  /*2060*/  PLOP3.LUT P1, PT, PT, PT, UP1, 0x80, 0x0 ;  /* 0x000000000000781c */ /* 0x000fe20003f2f018 */
[----:B------:R-:W-:Y:S01]  /*2070*/  IMAD R10, R88, R3, 0x80 ;  /* 0x00000080580a7424 */ /* 0x000fe200078e0203 */
[----:B------:R-:W-:Y:S01]  /*2080*/  PLOP3.LUT P2, PT, PT, PT, UP1, 0x80, 0x0 ;  /* 0x000000000000781c */ /* 0x000fe20003f4f018 */
[----:B------:R-:W-:Y:S01]  /*2090*/  ULDC UR56, c[0x0][0x9dc] ;  /* 0x0002770000387ab9 */ /* 0x000fe20000000800 */
[----:B------:R-:W-:Y:S01]  /*20a0*/  ULDC UR14, c[0x0][0x9e0] ;  /* 0x00027800000e7ab9 */ /* 0x000fe20000000800 */
[----:B------:R-:W-:Y:S01]  /*20b0*/  @UP1 ULDC UR7, c[0x0][0x44c] ;  /* 0x0001130000071ab9 */ /* 0x000fe20000000800 */
[----:B------:R-:W-:Y:S01]  /*20c0*/  VIADD R3, R10, 0x1 ;  /* 0x000000010a037836 */ /* 0x000fe20000000000 */
[----:B------:R-:W-:-:S02]  /*20d0*/  LEA R8, R88, 0xffffff80, 0x7 ;  /* 0xffffff8058087811 */ /* 0x000fc400078e38ff */
[----:B------:R-:W-:-:S04]  /*20e0*/  UIADD3 UR6, UR6, 0x28840, URZ ;  /* 0x0002884006067890 */ /* 0x000fc8000fffe03f */
[----:B------:R-:W-:Y:S01]  /*20f0*/  @P1 IMAD.HI.U32 R2, R0, UR7, RZ ;  /* 0x0000000700021c27 */ /* 0x000fe2000f8e00ff */
[----:B------:R-:W-:Y:S01]  /*2100*/  @UP1 ULDC UR7, c[0x0][0x450] ;  /* 0x0001140000071ab9 */ /* 0x000fe20000000800 */
[----:B------:R-:W-:Y:S01]  /*2110*/  UPRMT UR6, UR40, 0x654, UR6 ;  /* 0x0000065428067896 */ /* 0x000fe20008000006 */
[----:B------:R-:W-:Y:S02]  /*2120*/  PLOP3.LUT P1, PT, PT, PT, UP0, 0x40, 0x0 ;  /* 0x000000000000781c */ /* 0x000fe40003f2e808 */
[----:B------:R-:W-:Y:S01]  /*2130*/  @P2 SHF.R.U32.HI R0, RZ, UR7, R2 ;  /* 0x00000007ff002c19 */ /* 0x000fe20008011602 */
[----:B------:R-:W-:Y:S02]  /*2140*/  IMAD R2, R16, -0x2, R3 ;  /* 0xfffffffe10027824 */ /* 0x000fe400078e0203 */
[----:B------:R-:W-:Y:S02]  /*2150*/  VIADD R3, R10, UR38 ;  /* 0x000000260a037c36 */ /* 0x000fe40008000000 */
[----:B------:R-:W0:Y:S01]  /*2160*/  SHFL.IDX PT, R5, R0, RZ, 0x1c1f ;  /* 0x001c1fff00057589 */ /* 0x000e2200000e0000 */
[----:B------:R-:W-:Y:S01]  /*2170*/  SYNCS.ARRIVE.TRANS64.RED.A1T0 RZ, [UR6], RZ ;  /* 0x000000ffffff79a7 */ /* 0x000fe20008100406 */
[----:B------:R-:W-:Y:S01]  /*2180*/  ULOP3.LUT UR6, URZ, UR56, URZ, 0x33, !UPT ;  /* 0x000000383f067292 */ /* 0x000fe2000f8e333f */
[----:B------:R-:W-:Y:S01]  /*2190*/  IADD3 R2, -R7, UR38, R2 ;  /* 0x0000002607027c10 */ /* 0x000fe2000fffe102 */
[----:B------:R-:W-:-:S04]  /*21a0*/  IMAD R12, R16, -0x2, R3 ;  /* 0xfffffffe100c7824 */ /* 0x000fc800078e0203 */
[C---:B------:R-:W-:Y:S02]  /*21b0*/  VIADD R21, R2.reuse, UR14 ;  /* 0x0000000e02157c36 */ /* 0x040fe40008000000 */
[----:B------:R-:W-:-:S03]  /*21c0*/  VIADD R14, R2, UR6 ;  /* 0x00000006020e7c36 */ /* 0x000fc60008000000 */
[----:B0-----:R-:W-:Y:S01]  /*21d0*/  VIADDMNMX R2, R5, R21, R12, PT ;  /* 0x0000001505027246 */ /* 0x001fe2000380010c */
[----:B------:R-:W-:Y:S01]  /*21e0*/  IMAD.IADD R4, R14, 0x1, R5 ;  /* 0x000000010e047824 */ /* 0x000fe200078e0205 */
[----:B------:R-:W-:Y:S06]  /*21f0*/  @P1 BRA `(.L_x_1339) ;  /* 0x0000000000641947 */ /* 0x000fec0003800000 */
[----:B------:R-:W-:Y:S01]  /*2200*/  IMAD.U32 R6, RZ, RZ, UR45 ;  /* 0x0000002dff067e24 */ /* 0x000fe2000f8e00ff */
[----:B------:R-:W-:Y:S04]  /*2210*/  BSSY B0, `(.L_x_1340) ;  /* 0x0000013000007945 */ /* 0x000fe80003800000 */
[----:B------:R-:W-:-:S04]  /*2220*/  IADD3 R3, -R6, UR38, R5 ;  /* 0x0000002606037c10 */ /* 0x000fc8000fffe105 */
        /* <DEDUP_REMOVED lines=11> */
.L_x_1341:
[----:B------:R-:W-:Y:S02]  /*22e0*/  ULDC UR6, c[0x0][0x9e4] ;  /* 0x0002790000067ab9 */ /* 0x000fe40000000800 */
[----:B------:R-:W-:-:S05]  /*22f0*/  IMAD.U32 R5, RZ, RZ, UR6 ;  /* 0x00000006ff057e24 */ /* 0x000fca000f8e00ff */
[----:B------:R-:W-:-:S13]  /*2300*/  ISETP.NE.AND P1, PT, R5, 0x1, PT ;  /* 0x000000010500780c */ /* 0x000fda0003f25270 */
[----:B------:R-:W0:Y:S02]  /*2310*/  @P1 LDC.64 R6, c[0x0][0x9e8] ;  /* 0x00027a00ff061b82 */ /* 0x000e240000000a00 */
[----:B0-----:R-:W-:-:S05]  /*2320*/  @P1 IMAD.HI.U32 R6, R3, R6, RZ ;  /* 0x0000000603061227 */ /* 0x001fca00078e00ff */
[----:B------:R-:W-:-:S07]  /*2330*/  @P1 SHF.R.U32.HI R3, RZ, R7, R6 ;  /* 0x00000007ff031219 */ /* 0x000fce0000011606 */
.L_x_1342:
[----:B------:R-:W-:Y:S05]  /*2340*/  BSYNC B0 ;  /* 0x0000000000007941 */ /* 0x000fea0003800000 */
.L_x_1340:
[----:B------:R-:W-:-:S04]  /*2350*/  IMAD R3, R3, R5, -R8 ;  /* 0x0000000503037224 */ /* 0x000fc800078e0a08 */
[----:B------:R-:W-:-:S05]  /*2360*/  IMAD R3, R16, -0x2, R3 ;  /* 0xfffffffe10037824 */ /* 0x000fca00078e0203 */
[----:B------:R-:W-:Y:S02]  /*2370*/  VIADDMNMX R2, R3, R5, R2, PT ;  /* 0x0000000503027246 */ /* 0x000fe40003800102 */
[----:B------:R-:W-:-:S07]  /*2380*/  VIMNMX R4, R4, R3, !PT ;  /* 0x0000000304047248 */ /* 0x000fce0007fe0100 */
.L_x_1339:
[C---:B------:R-:W-:Y:S01]  /*2390*/  ISETP.GE.AND P2, PT, R10.reuse, 0x9, PT ;  /* 0x000000090a00780c */ /* 0x040fe20003f46270 */
[----:B------:R-:W-:Y:S01]  /*23a0*/  UISETP.NE.AND UP0, UPT, UR50, URZ, UPT ;  /* 0x0000003f3200728c */ /* 0x000fe2000bf05270 */
[----:B------:R-:W-:Y:S02]  /*23b0*/  ISETP.GE.AND P1, PT, R10, 0x2, PT ;  /* 0x000000020a00780c */ /* 0x000fe40003f26270 */
        /* <DEDUP_REMOVED lines=9> */
[----:B------:R-:W-:Y:S01]  /*2450*/  P2R R90, PR, RZ, 0x20 ;  /* 0x00000020ff5a7803 */ /* 0x000fe20000000000 */
[----:B------:R-:W0:Y:S01]  /*2460*/  SHFL.IDX PT, R25, R0, 0x1, 0x1c1f ;  /* 0x003c1f0000197f89 */ /* 0x000e2200000e0000 */
[----:B------:R-:W-:-:S02]  /*2470*/  ISETP.LT.OR P3, PT, R2, 0x11, P3 ;  /* 0x000000110200780c */ /* 0x000fc40001f61670 */
[----:B------:R-:W-:Y:S02]  /*2480*/  ISETP.GT.AND P4, PT, R4, 0x9, !P6 ;  /* 0x000000090400780c */ /* 0x000fe40007784270 */
[----:B------:R-:W-:Y:S02]  /*2490*/  ISETP.GE.AND P5, PT, R10, 0x12, PT ;  /* 0x000000120a00780c */ /* 0x000fe40003fa6270 */
[----:B------:R-:W-:Y:S02]  /*24a0*/  FSEL R123, R32, -INF , !P3 ;  /* 0xff800000207b7808 */ /* 0x000fe40005800000 */
[----:B------:R-:W-:Y:S02]  /*24b0*/  ISETP.LT.OR P4, PT, R2, 0xa, P4 ;  /* 0x0000000a0200780c */ /* 0x000fe40002781670 */
[----:B------:R-:W-:Y:S02]  /*24c0*/  ISETP.GT.AND P3, PT, R4, 0x11, !P5 ;  /* 0x000000110400780c */ /* 0x000fe40006f64270 */
[----:B------:R-:W-:-:S02]  /*24d0*/  FSEL R129, R29, -INF , !P4 ;  /* 0xff8000001d817808 */ /* 0x000fc40006000000 */
[----:B------:R-:W-:Y:S02]  /*24e0*/  ISETP.LT.OR P3, PT, R2, 0x12, P3 ;  /* 0x000000120200780c */ /* 0x000fe40001f61670 */
[----:B------:R-:W-:Y:S02]  /*24f0*/  ISETP.GE.AND P4, PT, R10, 0x19, PT ;  /* 0x000000190a00780c */ /* 0x000fe40003f86270 */
[----:B------:R-:W-:Y:S02]  /*2500*/  FSEL R99, R33, -INF , !P3 ;  /* 0xff80000021637808 */ /* 0x000fe40005800000 */
[----:B------:R-:W-:Y:S02]  /*2510*/  ISETP.GT.AND P3, PT, R4, 0x18, !P4 ;  /* 0x000000180400780c */ /* 0x000fe40006764270 */
[----:B------:R-:W-:Y:S01]  /*2520*/  P2R R29, PR, RZ, 0x10 ;  /* 0x00000010ff1d7803 */ /* 0x000fe20000000000 */
[----:B0-----:R-:W-:Y:S01]  /*2530*/  IMAD.IADD R6, R14, 0x1, R25 ;  /* 0x000000010e067824 */ /* 0x001fe200078e0219 */
        /* <DEDUP_REMOVED lines=106> */
[----:B------:R-:W-:Y:S02]  /*2be0*/  P2R R28, PR, RZ, 0x20 ;  /* 0x00000020ff1c7803 */ /* 0x000fe40000000000 */
[----:B------:R-:W-:Y:S02]  /*2bf0*/  FSEL R77, R77, -INF , !P3 ;  /* 0xff8000004d4d7808 */ /* 0x000fe40005800000 */
[----:B------:R-:W-:-:S02]  /*2c00*/  ISETP.GE.AND P3, PT, R10, 0x71, PT ;  /* 0x000000710a00780c */ /* 0x000fc40003f66270 */
        /* <DEDUP_REMOVED lines=39> */
.L_x_1345:
[----:B------:R-:W-:Y:S02]  /*2e80*/  ULDC UR6, c[0x0][0x9e4] ;  /* 0x0002790000067ab9 */ /* 0x000fe40000000800 */
[----:B------:R-:W-:-:S05]  /*2e90*/  IMAD.U32 R2, RZ, RZ, UR6 ;  /* 0x00000006ff027e24 */ /* 0x000fca000f8e00ff */
[----:B------:R-:W-:-:S13]  /*2ea0*/  ISETP.NE.AND P6, PT, R2, 0x1, PT ;  /* 0x000000010200780c */ /* 0x000fda0003fc5270 */
[----:B------:R-:W0:Y:S02]  /*2eb0*/  @P6 LDC.64 R24, c[0x0][0x9e8] ;  /* 0x00027a00ff186b82 */ /* 0x000e240000000a00 */
[----:B0-----:R-:W-:-:S05]  /*2ec0*/  @P6 IMAD.HI.U32 R0, R21, R24, RZ ;  /* 0x0000001815006227 */ /* 0x001fca00078e00ff */
[----:B------:R-:W-:-:S07]  /*2ed0*/  @P6 SHF.R.U32.HI R21, RZ, R25, R0 ;  /* 0x00000019ff156219 */ /* 0x000fce0000011600 */
.L_x_1346:
[----:B------:R-:W-:Y:S05]  /*2ee0*/  BSYNC B0 ;  /* 0x0000000000007941 */ /* 0x000fea0003800000 */
.L_x_1344:
[----:B------:R-:W-:-:S04]  /*2ef0*/  IMAD R21, R21, R2, -R8 ;  /* 0x0000000215157224 */ /* 0x000fc800078e0a08 */
[----:B------:R-:W-:-:S05]  /*2f00*/  IMAD R21, R16, -0x2, R21 ;  /* 0xfffffffe10157824 */ /* 0x000fca00078e0215 */
[----:B------:R-:W-:Y:S02]  /*2f10*/  VIADDMNMX R4, R21, R2, R4, PT ;  /* 0x0000000215047246 */ /* 0x000fe40003800104 */
[----:B------:R-:W-:-:S07]  /*2f20*/  VIMNMX R6, R6, R21, !PT ;  /* 0x0000001506067248 */ /* 0x000fce0007fe0100 */
.L_x_1343:
[----:B------:R-:W-:Y:S01]  /*2f30*/  ISETP.GT.AND P1, PT, R6, 0x1, !P1 ;  /* 0x000000010600780c */ /* 0x000fe20004f24270 */
[----:B------:R-:W-:Y:S01]  /*2f40*/  ULDC UR6, c[0x0][0x988] ;  /* 0x0002620000067ab9 */ /* 0x000fe20000000800 */
[----:B------:R-:W-:Y:S01]  /*2f50*/  ISETP.NE.AND P6, PT, R89, RZ, PT ;  /* 0x000000ff5900720c */ /* 0x000fe20003fc5270 */
[----:B------:R-:W-:Y:S01]  /*2f60*/  UISETP.NE.AND UP1, UPT, UR51, URZ, UPT ;  /* 0x0000003f3300728c */ /* 0x000fe2000bf25270 */
[----:B------:R-:W-:Y:S01]  /*2f70*/  ISETP.LT.OR P1, PT, R4, 0x2, P1 ;  /* 0x000000020400780c */ /* 0x000fe20000f21670 */
[----:B------:R-:W-:Y:S01]  /*2f80*/  UISETP.NE.AND UP0, UPT, UR50, URZ, UPT ;  /* 0x0000003f3200728c */ /* 0x000fe2000bf05270 */
[----:B------:R-:W-:Y:S01]  /*2f90*/  FMNMX.FTZ R0, R97, R125, !PT ;  /* 0x0000007d61007209 */ /* 0x000fe20007810000 */
[----:B------:R-:W-:Y:S01]  /*2fa0*/  UMOV UR10, UR37 ;  /* 0x00000025000a7c82 */ /* 0x000fe20008000000 */
[----:B------:R-:W-:Y:S02]  /*2fb0*/  FSEL R27, R27, -INF , !P1 ;  /* 0xff8000001b1b7808 */ /* 0x000fe40004800000 */
[----:B------:R-:W-:-:S02]  /*2fc0*/  ISETP.GT.AND P1, PT, R6, 0x9, !P6 ;  /* 0x000000090600780c */ /* 0x000fc40007724270 */
[----:B------:R-:W-:Y:S02]  /*2fd0*/  FMNMX.FTZ R0, R127, R0, !PT ;  /* 0x000000007f007209 */ /* 0x000fe40007810000 */
[----:B------:R-:W-:Y:S01]  /*2fe0*/  ISETP.LT.OR P1, PT, R4, 0xa, P1 ;  /* 0x0000000a0400780c */ /* 0x000fe20000f21670 */
[----:B------:R-:W-:Y:S01]  /*2ff0*/  @UP1 ULDC UR11, c[0x0][0x450] ;  /* 0x00011400000b1ab9 */ /* 0x000fe20000000800 */
[----:B------:R-:W-:Y:S02]  /*3000*/  FMNMX.FTZ R0, R129, R0, !PT ;  /* 0x0000000081007209 */ /* 0x000fe40007810000 */
[----:B------:R-:W-:Y:S02]  /*3010*/  FSEL R31, R31, -INF , !P1 ;  /* 0xff8000001f1f7808 */ /* 0x000fe40004800000 */
[----:B------:R-:W-:Y:S02]  /*3020*/  ISETP.NE.AND P1, PT, R90, RZ, PT ;  /* 0x000000ff5a00720c */ /* 0x000fe40003f25270 */
[----:B------:R-:W-:-:S02]  /*3030*/  FMNMX.FTZ R0, R123, R0, !PT ;  /* 0x000000007b007209 */ /* 0x000fc40007810000 */
[----:B------:R-:W-:Y:S02]  /*3040*/  ISETP.GT.AND P1, PT, R6, 0x10, !P1 ;  /* 0x000000100600780c */ /* 0x000fe40004f24270 */
[----:B------:R-:W-:Y:S02]  /*3050*/  FMNMX.FTZ R0, R99, R0, !PT ;  /* 0x0000000063007209 */ /* 0x000fe40007810000 */
[----:B------:R-:W-:Y:S02]  /*3060*/  ISETP.LT.OR P1, PT, R4, 0x11, P1 ;  /* 0x000000110400780c */ /* 0x000fe40000f21670 */
[----:B------:R-:W-:Y:S02]  /*3070*/  ISETP.GT.AND P2, PT, R6, 0x8, !P2 ;  /* 0x000000080600780c */ /* 0x000fe40005744270 */
[----:B------:R-:W-:Y:S02]  /*3080*/  FSEL R25, R34, -INF , !P1 ;  /* 0xff80000022197808 */ /* 0x000fe40004800000 */
[----:B------:R-:W-:-:S02]  /*3090*/  ISETP.NE.AND P1, PT, R28, RZ, PT ;  /* 0x000000ff1c00720c */ /* 0x000fc40003f25270 */
[----:B------:R-:W-:Y:S02]  /*30a0*/  FMNMX.FTZ R0, R121, R0, !PT ;  /* 0x0000000079007209 */ /* 0x000fe40007810000 */
[----:B------:R-:W-:Y:S02]  /*30b0*/  ISETP.GT.AND P1, PT, R6, 0x11, !P1 ;  /* 0x000000110600780c */ /* 0x000fe40004f24270 */
[C---:B------:R-:W-:Y:S02]  /*30c0*/  ISETP.LT.OR P2, PT, R4.reuse, 0x9, P2 ;  /* 0x000000090400780c */ /* 0x040fe40001741670 */
[----:B------:R-:W-:Y:S02]  /*30d0*/  ISETP.LT.OR P1, PT, R4, 0x12, P1 ;  /* 0x000000120400780c */ /* 0x000fe40000f21670 */
[----:B------:R-:W-:Y:S02]  /*30e0*/  FMNMX.FTZ R0, R101, R0, !PT ;  /* 0x0000000065007209 */ /* 0x000fe40007810000 */
[----:B------:R-:W-:-:S02]  /*30f0*/  FSEL R35, R35, -INF , !P1 ;  /* 0xff80000023237808 */ /* 0x000fc40004800000 */
[----:B------:R-:W-:Y:S02]  /*3100*/  ISETP.NE.AND P1, PT, R29, RZ, PT ;  /* 0x000000ff1d00720c */ /* 0x000fe40003f25270 */
[----:B------:R-:W-:Y:S02]  /*3110*/  FSEL R21, R30, -INF , !P2 ;  /* 0xff8000001e157808 */ /* 0x000fe40005000000 */
[----:B------:R-:W-:Y:S02]  /*3120*/  ISETP.GT.AND P1, PT, R6, 0x18, !P1 ;  /* 0x000000180600780c */ /* 0x000fe40004f24270 */
[----:B------:R-:W-:Y:S02]  /*3130*/  ISETP.NE.AND P2, PT, R44, RZ, PT ;  /* 0x000000ff2c00720c */ /* 0x000fe40003f45270 */
[----:B------:R-:W-:Y:S02]  /*3140*/  ISETP.LT.OR P1, PT, R4, 0x19, P1 ;  /* 0x000000190400780c */ /* 0x000fe40000f21670 */
[----:B------:R-:W-:-:S02]  /*3150*/  FMNMX.FTZ R0, R119, R0, !PT ;  /* 0x0000000077007209 */ /* 0x000fc40007810000 */
[----:B------:R-:W-:Y:S02]  /*3160*/  FSEL R29, R38, -INF , !P1 ;  /* 0xff800000261d7808 */ /* 0x000fe40004800000 */
[----:B------:R-:W-:Y:S02]  /*3170*/  ISETP.NE.AND P1, PT, R32, RZ, PT ;  /* 0x000000ff2000720c */ /* 0x000fe40003f25270 */
[----:B------:R-:W-:Y:S02]  /*3180*/  FMNMX.FTZ R0, R103, R0, !PT ;  /* 0x0000000067007209 */ /* 0x000fe40007810000 */
[----:B------:R-:W-:Y:S02]  /*3190*/  ISETP.GT.AND P1, PT, R6, 0x19, !P1 ;  /* 0x000000190600780c */ /* 0x000fe40004f24270 */
[----:B------:R-:W-:Y:S02]  /*31a0*/  ISETP.NE.AND P6, PT, R45, RZ, PT ;  /* 0x000000ff2d00720c */ /* 0x000fe40003fc5270 */
        /* <DEDUP_REMOVED lines=39> */
[----:B------:R-:W-:Y:S02]  /*3420*/  FMNMX.FTZ R0, R11, R0, !PT ;  /* 0x000000000b007209 */ /* 0x000fe40007810000 */
        /* <DEDUP_REMOVED lines=11> */
[----:B------:R-:W-:Y:S01]  /*34e0*/  FMNMX.FTZ R8, R85, R0, !PT ;  /* 0x0000000055087209 */ /* 0x000fe20007810000 */
[----:B------:R-:W-:Y:S01]  /*34f0*/  IMAD.U32 R0, RZ, RZ, UR6 ;  /* 0x00000006ff007e24 */ /* 0x000fe2000f8e00ff */
[----:B------:R-:W-:Y:S01]  /*3500*/  ISETP.LT.OR P1, PT, R4, 0x3a, P1 ;  /* 0x0000003a0400780c */ /* 0x000fe20000f21670 */
[----:B------:R-:W-:Y:S01]  /*3510*/  @UP1 ULDC UR6, c[0x0][0x44c] ;  /* 0x0001130000061ab9 */ /* 0x000fe20000000800 */
[----:B------:R-:W-:Y:S01]  /*3520*/  ISETP.NE.AND P2, PT, R92, RZ, PT ;  /* 0x000000ff5c00720c */ /* 0x000fe20003f45270 */
[----:B------:R-:W0:Y:S01]  /*3530*/  SHFL.BFLY PT, R95, R8, 0x2, 0x1f ;  /* 0x0c401f00085f7f89 */ /* 0x000e2200000e0000 */
[----:B------:R-:W-:Y:S01]  /*3540*/  FSEL R55, R55, -INF , !P1 ;  /* 0xff80000037377808 */ /* 0x000fe20004800000 */
[----:B------:R-:W-:Y:S01]  /*3550*/  UIMAD.WIDE.U32 UR6, UR37, UR6, URZ ;  /* 0x00000006250672a5 */ /* 0x000fe2000f8e003f */
[----:B------:R-:W-:-:S02]  /*3560*/  ISETP.NE.AND P1, PT, R49, RZ, PT ;  /* 0x000000ff3100720c */ /* 0x000fc40003f25270 */
[----:B------:R-:W-:Y:S01]  /*3570*/  ISETP.NE.AND P6, PT, R72, RZ, PT ;  /* 0x000000ff4800720c */ /* 0x000fe20003fc5270 */
[----:B------:R-:W-:Y:S01]  /*3580*/  @UP1 USHF.R.U32.HI UR10, URZ, UR11, UR7 ;  /* 0x0000000b3f0a1299 */ /* 0x000fe20008011607 */
[C---:B------:R-:W-:Y:S02]  /*3590*/  ISETP.GT.AND P1, PT, R6.reuse, 0x40, !P1 ;  /* 0x000000400600780c */ /* 0x040fe40004f24270 */
[----:B------:R-:W-:Y:S01]  /*35a0*/  ISETP.GT.AND P3, PT, R6, 0x70, !P3 ;  /* 0x000000700600780c */ /* 0x000fe20005f64270 */
[----:B------:R-:W-:Y:S01]  /*35b0*/  UIADD3 UR53, UR53, UR10, URZ ;  /* 0x0000000a35357290 */ /* 0x000fe2000fffe03f */
[----:B------:R-:W-:Y:S02]  /*35c0*/  ISETP.LT.OR P1, PT, R4, 0x41, P1 ;  /* 0x000000410400780c */ /* 0x000fe40000f21670 */
[----:B------:R-:W-:Y:S01]  /*35d0*/  ISETP.GT.AND P4, PT, R6, 0x71, !P4 ;  /* 0x000000710600780c */ /* 0x000fe20006784270 */
[----:B------:R-:W-:Y:S01]  /*35e0*/  UIADD3 UR14, UR53, UR14, URZ ;  /* 0x0000000e350e7290 */ /* 0x000fe2000fffe03f */
[----:B------:R-:W-:-:S02]  /*35f0*/  FSEL R49, R58, -INF , !P1 ;  /* 0xff8000003a317808 */ /* 0x000fc40004800000 */
[----:B------:R-:W-:Y:S02]  /*3600*/  ISETP.NE.AND P1, PT, R52, RZ, PT ;  /* 0x000000ff3400720c */ /* 0x000fe40003f25270 */
[----:B------:R-:W-:Y:S02]  /*3610*/  ISETP.LT.OR P3, PT, R4, 0x71, P3 ;  /* 0x000000710400780c */ /* 0x000fe40001f61670 */
[C---:B------:R-:W-:Y:S02]  /*3620*/  ISETP.GT.AND P1, PT, R6.reuse, 0x41, !P1 ;  /* 0x000000410600780c */ /* 0x040fe40004f24270 */
[----:B------:R-:W-:Y:S02]  /*3630*/  ISETP.GT.AND P5, PT, R6, 0x78, !P5 ;  /* 0x000000780600780c */ /* 0x000fe40006fa4270 */
[----:B------:R-:W-:Y:S02]  /*3640*/  ISETP.LT.OR P1, PT, R4, 0x42, P1 ;  /* 0x000000420400780c */ /* 0x000fe40000f21670 */
[----:B0-----:R-:W-:-:S02]  /*3650*/  FMNMX.FTZ R95, R8, R95, !PT ;  /* 0x0000005f085f7209 */ /* 0x001fc40007810000 */
[----:B------:R-:W-:Y:S02]  /*3660*/  FSEL R59, R59, -INF , !P1 ;  /* 0xff8000003b3b7808 */ /* 0x000fe40004800000 */
[----:B------:R-:W-:Y:S01]  /*3670*/  ISETP.NE.AND P1, PT, R53, RZ, PT ;  /* 0x000000ff3500720c */ /* 0x000fe20003f25270 */
[----:B------:R-:W0:Y:S01]  /*3680*/  SHFL.BFLY PT, R2, R95, 0x1, 0x1f ;  /* 0x0c201f005f027f89 */ /* 0x000e2200000e0000 */
[----:B------:R-:W-:Y:S02]  /*3690*/  ISETP.LT.OR P4, PT, R4, 0x72, P4 ;  /* 0x000000720400780c */ /* 0x000fe40002781670 */
[----:B------:R-:W-:Y:S02]  /*36a0*/  ISETP.GT.AND P1, PT, R6, 0x48, !P1 ;  /* 0x000000480600780c */ /* 0x000fe40004f24270 */
[C---:B------:R-:W-:Y:S02]  /*36b0*/  ISETP.LT.OR P5, PT, R4.reuse, 0x79, P5 ;  /* 0x000000790400780c */ /* 0x040fe40002fa1670 */
[----:B------:R-:W-:-:S02]  /*36c0*/  ISETP.LT.OR P1, PT, R4, 0x49, P1 ;  /* 0x000000490400780c */ /* 0x000fc40000f21670 */
[----:B------:R-:W-:Y:S02]  /*36d0*/  FSEL R83, R83, -INF , !P4 ;  /* 0xff80000053537808 */ /* 0x000fe40006000000 */
[----:B------:R-:W-:Y:S02]  /*36e0*/  FSEL R53, R62, -INF , !P1 ;  /* 0xff8000003e357808 */ /* 0x000fe40004800000 */
[----:B------:R-:W-:-:S04]  /*36f0*/  ISETP.NE.AND P1, PT, R56, RZ, PT ;  /* 0x000000ff3800720c */ /* 0x000fc80003f25270 */
[----:B------:R-:W-:-:S04]  /*3700*/  ISETP.GT.AND P1, PT, R6, 0x49, !P1 ;  /* 0x000000490600780c */ /* 0x000fc80004f24270 */
[----:B------:R-:W-:Y:S02]  /*3710*/  ISETP.LT.OR P1, PT, R4, 0x4a, P1 ;  /* 0x0000004a0400780c */ /* 0x000fe40000f21670 */
[----:B0-----:R-:W-:Y:S02]  /*3720*/  FMNMX.FTZ R2, R95, R2, !PT ;  /* 0x000000025f027209 */ /* 0x001fe40007810000 */
[----:B------:R-:W-:Y:S02]  /*3730*/  FSEL R63, R63, -INF , !P1 ;  /* 0xff8000003f3f7808 */ /* 0x000fe40004800000 */
[----:B------:R-:W-:Y:S01]  /*3740*/  ISETP.NE.AND P1, PT, R60, RZ, PT ;  /* 0x000000ff3c00720c */ /* 0x000fe20003f25270 */
[----:B------:R-:W-:-:S03]  /*3750*/  FMUL.FTZ R10, R2, R0 ;  /* 0x00000000020a7220 */ /* 0x000fc60000410000 */
        /* <DEDUP_REMOVED lines=15> */
[----:B------:R-:W-:Y:S02]  /*3850*/  ISETP.GT.AND P1, PT, R6, 0x60, !P2 ;  /* 0x000000600600780c */ /* 0x000fe40005724270 */
[----:B------:R-:W-:Y:S02]  /*3860*/  ISETP.NE.AND P2, PT, R76, RZ, PT ;  /* 0x000000ff4c00720c */ /* 0x000fe40003f45270 */
[----:B------:R-:W-:Y:S02]  /*3870*/  ISETP.LT.OR P1, PT, R4, 0x61, P1 ;  /* 0x000000610400780c */ /* 0x000fe40000f21670 */
[----:B------:R-:W-:Y:S02]  /*3880*/  ISETP.GT.AND P2, PT, R6, 0x69, !P2 ;  /* 0x000000690600780c */ /* 0x000fe40005744270 */
[----:B------:R-:W-:-:S02]  /*3890*/  FSEL R93, R74, -INF , !P1 ;  /* 0xff8000004a5d7808 */ /* 0x000fc40004800000 */
[----:B------:R-:W-:Y:S02]  /*38a0*/  ISETP.GT.AND P1, PT, R6, 0x61, !P6 ;  /* 0x000000610600780c */ /* 0x000fe40007724270 */
[----:B------:R-:W-:Y:S02]  /*38b0*/  ISETP.NE.AND P6, PT, R20, RZ, PT ;  /* 0x000000ff1400720c */ /* 0x000fe40003fc5270 */
[C---:B------:R-:W-:Y:S02]  /*38c0*/  ISETP.LT.OR P1, PT, R4.reuse, 0x62, P1 ;  /* 0x000000620400780c */ /* 0x040fe40000f21670 */
[----:B------:R-:W-:Y:S02]  /*38d0*/  ISETP.LT.OR P2, PT, R4, 0x6a, P2 ;  /* 0x0000006a0400780c */ /* 0x000fe40001741670 */
[----:B------:R-:W-:Y:S02]  /*38e0*/  FSEL R75, R75, -INF , !P1 ;  /* 0xff8000004b4b7808 */ /* 0x000fe40004800000 */
[----:B------:R-:W-:-:S02]  /*38f0*/  FSETP.NEU.FTZ.AND P1, PT, R2, -INF , PT ;  /* 0xff8000000200780b */ /* 0x000fc40003f3d000 */
[----:B------:R-:W-:Y:S02]  /*3900*/  FSEL R79, R79, -INF , !P2 ;  /* 0xff8000004f4f7808 */ /* 0x000fe40005000000 */
        /* <DEDUP_REMOVED lines=13> */
[--C-:B------:R-:W-:Y:S01]  /*39e0*/  FFMA.FTZ R182, R127, R0, -R10.reuse ;  /* 0x000000007fb67223 */ /* 0x100fe2000001080a */
[----:B------:R-:W-:Y:S01]  /*39f0*/  ISETP.GT.AND P1, PT, R6, 0x68, !P1 ;  /* 0x000000680600780c */ /* 0x000fe20004f24270 */
[----:B------:R-:W-:Y:S01]  /*3a00*/  MUFU.EX2 R180, R180 ;  /* 0x000000b400b47308 */ /* 0x000fe20000000800 */
[----:B------:R-:W-:Y:S01]  /*3a10*/  FMNMX.FTZ R8, R21, R8, !PT ;  /* 0x0000000815087209 */ /* 0x000fe20007810000 */
[-CC-:B------:R-:W-:Y:S01]  /*3a20*/  FFMA.FTZ R97, R129, R0.reuse, -R10.reuse ;  /* 0x0000000081617223 */ /* 0x180fe2000001080a */
[----:B------:R-:W-:Y:S01]  /*3a30*/  ISETP.LT.OR P1, PT, R4, 0x69, P1 ;  /* 0x000000690400780c */ /* 0x000fe20000f21670 */
[--C-:B------:R-:W-:Y:S01]  /*3a40*/  FFMA.FTZ R176, R123, R0, -R10.reuse ;  /* 0x000000007bb07223 */ /* 0x100fe2000001080a */
[----:B------:R-:W-:Y:S01]  /*3a50*/  FMNMX.FTZ R8, R31, R8, !PT ;  /* 0x000000081f087209 */ /* 0x000fe20007810000 */
[--C-:B------:R-:W-:Y:S01]  /*3a60*/  FFMA.FTZ R99, R99, R0, -R10.reuse ;  /* 0x0000000063637223 */ /* 0x100fe2000001080a */
[----:B------:R-:W-:Y:S01]  /*3a70*/  FSEL R113, R78, -INF , !P1 ;  /* 0xff8000004e717808 */ /* 0x000fe20004800000 */
[----:B------:R-:W0:Y:S01]  /*3a80*/  MUFU.EX2 R95, R95 ;  /* 0x0000005f005f7308 */ /* 0x000e220000000800 */
[----:B------:R-:W-:Y:S01]  /*3a90*/  FMNMX.FTZ R8, R25, R8, !PT ;  /* 0x0000000819087209 */ /* 0x000fe20007810000 */
[-CC-:B------:R-:W-:Y:S01]  /*3aa0*/  FFMA.FTZ R178, R121, R0.reuse, -R10.reuse ;  /* 0x0000000079b27223 */ /* 0x180fe2000001080a */
[----:B------:R-:W-:Y:S01]  /*3ab0*/  ISETP.GT.AND P6, PT, R6, 0x79, !P6 ;  /* 0x000000790600780c */ /* 0x000fe200077c4270 */
[--C-:B------:R-:W-:Y:S01]  /*3ac0*/  FFMA.FTZ R6, R3, R0, -R10.reuse ;  /* 0x0000000003067223 */ /* 0x100fe2000001080a */
[----:B------:R-:W-:Y:S01]  /*3ad0*/  FMNMX.FTZ R8, R35, R8, !PT ;  /* 0x0000000823087209 */ /* 0x000fe20007810000 */
[-CC-:B------:R-:W-:Y:S01]  /*3ae0*/  FFMA.FTZ R101, R101, R0.reuse, -R10.reuse ;  /* 0x0000000065657223 */ /* 0x180fe2000001080a */
[----:B------:R-:W-:Y:S01]  /*3af0*/  ISETP.LT.OR P6, PT, R4, 0x7a, P6 ;  /* 0x0000007a0400780c */ /* 0x000fe200037c1670 */
[--C-:B------:R-:W-:Y:S01]  /*3b00*/  FFMA.FTZ R4, R5, R0, -R10.reuse ;  /* 0x0000000005047223 */ /* 0x100fe2000001080a */
[----:B------:R-:W-:Y:S01]  /*3b10*/  FMNMX.FTZ R8, R29, R8, !PT ;  /* 0x000000081d087209 */ /* 0x000fe20007810000 */
[----:B------:R-:W1:Y:S01]  /*3b20*/  MUFU.EX2 R182, R182 ;  /* 0x000000b600b67308 */ /* 0x000e620000000800 */
[----:B------:R-:W-:Y:S01]  /*3b30*/  FSEL R115, R86, -INF , !P5 ;  /* 0xff80000056737808 */ /* 0x000fe20006800000 */
[--C-:B------:R-:W-:Y:S01]  /*3b40*/  FFMA.FTZ R172, R119, R0, -R10.reuse ;  /* 0x0000000077ac7223 */ /* 0x100fe2000001080a */
[----:B------:R-:W-:Y:S01]  /*3b50*/  FMNMX.FTZ R8, R39, R8, !PT ;  /* 0x0000000827087209 */ /* 0x000fe20007810000 */
[-CC-:B------:R-:W-:Y:S01]  /*3b60*/  FFMA.FTZ R103, R103, R0.reuse, -R10.reuse ;  /* 0x0000000067677223 */ /* 0x180fe2000001080a */
[----:B------:R-:W-:Y:S01]  /*3b70*/  FSEL R87, R87, -INF , !P6 ;  /* 0xff80000057577808 */ /* 0x000fe20007000000 */
[--C-:B------:R-:W-:Y:S01]  /*3b80*/  FFMA.FTZ R174, R117, R0, -R10.reuse ;  /* 0x0000000075ae7223 */ /* 0x100fe2000001080a */
[----:B------:R-:W-:Y:S01]  /*3b90*/  FMNMX.FTZ R8, R33, R8, !PT ;  /* 0x0000000821087209 */ /* 0x000fe20007810000 */
[----:B------:R2:W-:Y:S01]  /*3ba0*/  MUFU.EX2 R166, R4 ;  /* 0x0000000400a67308 */ /* 0x0005e20000000800 */
[-CC-:B------:R-:W-:Y:S01]  /*3bb0*/  FFMA.FTZ R105, R105, R0.reuse, -R10.reuse ;  /* 0x0000000069697223 */ /* 0x180fe2000001080a */
[--C-:B------:R-:W-:Y:S01]  /*3bc0*/  FFMA.FTZ R107, R107, R0, -R10.reuse ;  /* 0x000000006b6b7223 */ /* 0x100fe2000001080a */
[----:B------:R-:W-:Y:S01]  /*3bd0*/  FMNMX.FTZ R8, R43, R8, !PT ;  /* 0x000000082b087209 */ /* 0x000fe20007810000 */
[-CC-:B------:R-:W-:Y:S01]  /*3be0*/  FFMA.FTZ R109, R109, R0.reuse, -R10.reuse ;  /* 0x000000006d6d7223 */ /* 0x180fe2000001080a */
[-CC-:B------:R-:W-:Y:S01]  /*3bf0*/  FFMA.FTZ R57, R57, R0.reuse, -R10.reuse ;  /* 0x0000000039397223 */ /* 0x180fe2000001080a */
[--C-:B------:R-:W-:Y:S01]  /*3c00*/  FFMA.FTZ R61, R61, R0, -R10.reuse ;  /* 0x000000003d3d7223 */ /* 0x100fe2000001080a */
[----:B------:R-:W-:Y:S01]  /*3c10*/  FMNMX.FTZ R8, R37, R8, !PT ;  /* 0x0000000825087209 */ /* 0x000fe20007810000 */
[----:B------:R-:W3:Y:S01]  /*3c20*/  MUFU.EX2 R97, R97 ;  /* 0x0000006100617308 */ /* 0x000ee20000000800 */
[-CC-:B------:R-:W-:Y:S01]  /*3c30*/  FFMA.FTZ R65, R65, R0.reuse, -R10.reuse ;  /* 0x0000000041417223 */ /* 0x180fe2000001080a */
[--C-:B------:R-:W-:Y:S01]  /*3c40*/  FFMA.FTZ R7, R7, R0, -R10.reuse ;  /* 0x0000000007077223 */ /* 0x100fe2000001080a */
[----:B------:R-:W-:Y:S01]  /*3c50*/  FMNMX.FTZ R8, R47, R8, !PT ;  /* 0x000000082f087209 */ /* 0x000fe20007810000 */
[-CC-:B------:R-:W-:Y:S01]  /*3c60*/  FFMA.FTZ R69, R69, R0.reuse, -R10.reuse ;  /* 0x0000000045457223 */ /* 0x180fe2000001080a */
[-CC-:B------:R-:W-:Y:S01]  /*3c70*/  FFMA.FTZ R9, R9, R0.reuse, -R10.reuse ;  /* 0x0000000009097223 */ /* 0x180fe2000001080a */
[--C-:B------:R-:W-:Y:S01]  /*3c80*/  FFMA.FTZ R73, R73, R0, -R10.reuse ;  /* 0x0000000049497223 */ /* 0x100fe2000001080a */
[----:B------:R-:W-:Y:S01]  /*3c90*/  FMNMX.FTZ R8, R41, R8, !PT ;  /* 0x0000000829087209 */ /* 0x000fe20007810000 */
[----:B------:R-:W4:Y:S01]  /*3ca0*/  MUFU.EX2 R176, R176 ;  /* 0x000000b000b07308 */ /* 0x000f220000000800 */
[-CC-:B------:R-:W-:Y:S01]  /*3cb0*/  FFMA.FTZ R11, R11, R0.reuse, -R10.reuse ;  /* 0x000000000b0b7223 */ /* 0x180fe2000001080a */
[--C-:B------:R-:W-:Y:S01]  /*3cc0*/  FFMA.FTZ R77, R77, R0, -R10.reuse ;  /* 0x000000004d4d7223 */ /* 0x100fe2000001080a */
[----:B------:R-:W-:Y:S01]  /*3cd0*/  FMNMX.FTZ R8, R51, R8, !PT ;  /* 0x0000000833087209 */ /* 0x000fe20007810000 */
[-CC-:B------:R-:W-:Y:S01]  /*3ce0*/  FFMA.FTZ R13, R13, R0.reuse, -R10.reuse ;  /* 0x000000000d0d7223 */ /* 0x180fe2000001080a */
[-CC-:B------:R-:W-:Y:S01]  /*3cf0*/  FFMA.FTZ R81, R81, R0.reuse, -R10.reuse ;  /* 0x0000000051517223 */ /* 0x180fe2000001080a */
[--C-:B------:R-:W-:Y:S01]  /*3d00*/  FFMA.FTZ R15, R15, R0, -R10.reuse ;  /* 0x000000000f0f7223 */ /* 0x100fe2000001080a */
[----:B------:R-:W-:Y:S01]  /*3d10*/  FMNMX.FTZ R8, R45, R8, !PT ;  /* 0x000000082d087209 */ /* 0x000fe20007810000 */
[----:B------:R-:W5:Y:S01]  /*3d20*/  MUFU.EX2 R99, R99 ;  /* 0x0000006300637308 */ /* 0x000f620000000800 */
[----:B------:R-:W-:-:S02]  /*3d30*/  FFMA.FTZ R10, R85, R0, -R10 ;  /* 0x00000000550a7223 */ /* 0x000fc4000001080a */
[----:B------:R-:W-:-:S04]  /*3d40*/  FMNMX.FTZ R8, R55, R8, !PT ;  /* 0x0000000837087209 */ /* 0x000fc80007810000 */
[----:B------:R-:W-:Y:S01]  /*3d50*/  FMNMX.FTZ R8, R49, R8, !PT ;  /* 0x0000000831087209 */ /* 0x000fe20007810000 */
[----:B------:R-:W5:Y:S03]  /*3d60*/  MUFU.EX2 R178, R178 ;  /* 0x000000b200b27308 */ /* 0x000f660000000800 */
        /* <DEDUP_REMOVED lines=14> */
[----:B------:R-:W-:Y:S03]  /*3e50*/  MUFU.EX2 R105, R105 ;  /* 0x0000006900697308 */ /* 0x000fe60000000800 */
[----:B------:R-:W-:-:S04]  /*3e60*/  FMNMX.FTZ R8, R79, R8, !PT ;  /* 0x000000084f087209 */ /* 0x000fc80007810000 */
[----:B------:R-:W-:Y:S01]  /*3e70*/  FMNMX.FTZ R8, R111, R8, !PT ;  /* 0x000000086f087209 */ /* 0x000fe20007810000 */
[----:B------:R-:W-:Y:S03]  /*3e80*/  MUFU.EX2 R168, R168 ;  /* 0x000000a800a87308 */ /* 0x000fe60000000800 */
[----:B------:R-:W-:-:S04]  /*3e90*/  FMNMX.FTZ R8, R83, R8, !PT ;  /* 0x0000000853087209 */ /* 0x000fc80007810000 */
[----:B------:R-:W-:Y:S01]  /*3ea0*/  FMNMX.FTZ R8, R115, R8, !PT ;  /* 0x0000000873087209 */ /* 0x000fe20007810000 */
[----:B------:R-:W-:Y:S03]  /*3eb0*/  MUFU.EX2 R107, R107 ;  /* 0x0000006b006b7308 */ /* 0x000fe60000000800 */
[----:B------:R-:W-:-:S05]  /*3ec0*/  FMNMX.FTZ R8, R87, R8, !PT ;  /* 0x0000000857087209 */ /* 0x000fca0007810000 */
[----:B------:R-:W0:Y:S01]  /*3ed0*/  SHFL.BFLY PT, R5, R8, 0x2, 0x1f ;  /* 0x0c401f0008057f89 */ /* 0x000e2200000e0000 */
[----:B------:R-:W-:Y:S08]  /*3ee0*/  MUFU.EX2 R170, R170 ;  /* 0x000000aa00aa7308 */ /* 0x000ff00000000800 */
[----:B------:R-:W-:Y:S08]  /*3ef0*/  MUFU.EX2 R109, R109 ;  /* 0x0000006d006d7308 */ /* 0x000ff00000000800 */
[----:B------:R-:W-:Y:S01]  /*3f00*/  MUFU.EX2 R164, R164 ;  /* 0x000000a400a47308 */ /* 0x000fe20000000800 */
[----:B0-----:R-:W-:-:S07]  /*3f10*/  FMNMX.FTZ R3, R8, R5, !PT ;  /* 0x0000000508037209 */ /* 0x001fce0007810000 */
[----:B------:R-:W-:Y:S01]  /*3f20*/  MUFU.EX2 R57, R57 ;  /* 0x0000003900397308 */ /* 0x000fe20000000800 */
[----:B--2---:R-:W0:Y:S07]  /*3f30*/  SHFL.BFLY PT, R4, R3, 0x1, 0x1f ;  /* 0x0c201f0003047f89 */ /* 0x004e2e00000e0000 */
[----:B------:R-:W-:Y:S08]  /*3f40*/  MUFU.EX2 R61, R61 ;  /* 0x0000003d003d7308 */ /* 0x000ff00000000800 */
[----:B------:R-:W-:Y:S08]  /*3f50*/  MUFU.EX2 R6, R6 ;  /* 0x0000000600067308 */ /* 0x000ff00000000800 */
[----:B------:R-:W-:Y:S01]  /*3f60*/  MUFU.EX2 R65, R65 ;  /* 0x0000004100417308 */ /* 0x000fe20000000800 */
[----:B0-----:R-:W-:-:S04]  /*3f70*/  FMNMX.FTZ R5, R3, R4, !PT ;  /* 0x0000000403057209 */ /* 0x001fc80007810000 */
[C---:B------:R-:W-:Y:S01]  /*3f80*/  FSETP.NEU.FTZ.AND P1, PT, R5.reuse, -INF , PT ;  /* 0xff8000000500780b */ /* 0x040fe20003f3d000 */
[----:B------:R-:W-:Y:S02]  /*3f90*/  FMUL.FTZ R3, R5, R0 ;  /* 0x0000000005037220 */ /* 0x000fe40000410000 */
[----:B------:R-:W-:Y:S03]  /*3fa0*/  MUFU.EX2 R7, R7 ;  /* 0x0000000700077308 */ /* 0x000fe60000000800 */
[----:B------:R-:W-:Y:S01]  /*3fb0*/  FSEL R4, R3, RZ, P1 ;  /* 0x000000ff03047208 */ /* 0x000fe20000800000 */
[----:B------:R-:W-:Y:S01]  /*3fc0*/  FADD.FTZ R3, R180, R95 ;  /* 0x0000005fb4037221 */ /* 0x000fe20000010000 */
[----:B------:R-:W-:-:S03]  /*3fd0*/  PLOP3.LUT P1, PT, PT, PT, UP0, 0x40, 0x0 ;  /* 0x000000000000781c */ /* 0x000fc60003f2e808 */
[----:B------:R-:W-:Y:S01]  /*3fe0*/  MUFU.EX2 R162, R69 ;  /* 0x0000004500a27308 */ /* 0x000fe20000000800 */
[----:B-1----:R-:W-:Y:S01]  /*3ff0*/  FADD.FTZ R30, R182, R3 ;  /* 0x00000003b61e7221 */ /* 0x002fe20000010000 */
[-CC-:B------:R-:W-:Y:S01]  /*4000*/  FFMA.FTZ R26, R26, R0.reuse, -R4.reuse ;  /* 0x000000001a1a7223 */ /* 0x180fe20000010804 */
[-CC-:B------:R-:W-:Y:S01]  /*4010*/  FFMA.FTZ R27, R27, R0.reuse, -R4.reuse ;  /* 0x000000001b1b7223 */ /* 0x180fe20000010804 */
[-C--:B------:R-:W-:Y:S01]  /*4020*/  FFMA.FTZ R21, R21, R0.reuse, -R4 ;  /* 0x0000000015157223 */ /* 0x080fe20000010804 */
[----:B---3--:R-:W-:Y:S01]  /*4030*/  FADD.FTZ R3, R97, R30 ;  /* 0x0000001e61037221 */ /* 0x008fe20000010000 */
[-CC-:B------:R-:W-:Y:S01]  /*4040*/  FFMA.FTZ R31, R31, R0.reuse, -R4.reuse ;  /* 0x000000001f1f7223 */ /* 0x180fe20000010804 */
[-CC-:B------:R-:W-:Y:S01]  /*4050*/  FFMA.FTZ R25, R25, R0.reuse, -R4.reuse ;  /* 0x0000000019197223 */ /* 0x180fe20000010804 */
[----:B------:R-:W-:Y:S01]  /*4060*/  MUFU.EX2 R26, R26 ;  /* 0x0000001a001a7308 */ /* 0x000fe20000000800 */
[----:B----4-:R-:W-:Y:S01]  /*4070*/  FADD.FTZ R32, R176, R3 ;  /* 0x00000003b0207221 */ /* 0x010fe20000010000 */
[-CC-:B------:R-:W-:Y:S01]  /*4080*/  FFMA.FTZ R35, R35, R0.reuse, -R4.reuse ;  /* 0x0000000023237223 */ /* 0x180fe20000010804 */
[-CC-:B------:R-:W-:Y:S01]  /*4090*/  FFMA.FTZ R29, R29, R0.reuse, -R4.reuse ;  /* 0x000000001d1d7223 */ /* 0x180fe20000010804 */
[-C--:B------:R-:W-:Y:S01]  /*40a0*/  FFMA.FTZ R39, R39, R0.reuse, -R4 ;  /* 0x0000000027277223 */ /* 0x080fe20000010804 */
[----:B-----5:R-:W-:Y:S01]  /*40b0*/  FADD.FTZ R3, R99, R32 ;  /* 0x0000002063037221 */ /* 0x020fe20000010000 */
[-CC-:B------:R-:W-:Y:S01]  /*40c0*/  FFMA.FTZ R33, R33, R0.reuse, -R4.reuse ;  /* 0x0000000021217223 */ /* 0x180fe20000010804 */
[-CC-:B------:R-:W-:Y:S01]  /*40d0*/  FFMA.FTZ R43, R43, R0.reuse, -R4.reuse ;  /* 0x000000002b2b7223 */ /* 0x180fe20000010804 */
[----:B------:R-:W0:Y:S01]  /*40e0*/  MUFU.EX2 R27, R27 ;  /* 0x0000001b001b7308 */ /* 0x000e220000000800 */
[----:B------:R-:W-:Y:S01]  /*40f0*/  FADD.FTZ R32, R178, R3 ;  /* 0x00000003b2207221 */ /* 0x000fe20000010000 */
[-CC-:B------:R-:W-:Y:S01]  /*4100*/  FFMA.FTZ R37, R37, R0.reuse, -R4.reuse ;  /* 0x0000000025257223 */ /* 0x180fe20000010804 */
[-CC-:B------:R-:W-:Y:S01]  /*4110*/  FFMA.FTZ R47, R47, R0.reuse, -R4.reuse ;  /* 0x000000002f2f7223 */ /* 0x180fe20000010804 */
[-C--:B------:R-:W-:Y:S01]  /*4120*/  FFMA.FTZ R41, R41, R0.reuse, -R4 ;  /* 0x0000000029297223 */ /* 0x080fe20000010804 */
[----:B------:R-:W-:Y:S01]  /*4130*/  FADD.FTZ R3, R101, R32 ;  /* 0x0000002065037221 */ /* 0x000fe20000010000 */
[-CC-:B------:R-:W-:Y:S01]  /*4140*/  FFMA.FTZ R51, R51, R0.reuse, -R4.reuse ;  /* 0x0000000033337223 */ /* 0x180fe20000010804 */
[-CC-:B------:R-:W-:Y:S01]  /*4150*/  FFMA.FTZ R45, R45, R0.reuse, -R4.reuse ;  /* 0x000000002d2d7223 */ /* 0x180fe20000010804 */
[----:B------:R-:W1:Y:S01]  /*4160*/  MUFU.EX2 R21, R21 ;  /* 0x0000001500157308 */ /* 0x000e620000000800 */
[----:B------:R-:W-:Y:S01]  /*4170*/  FADD.FTZ R34, R172, R3 ;  /* 0x00000003ac227221 */ /* 0x000fe20000010000 */
[-CC-:B------:R-:W-:Y:S01]  /*4180*/  FFMA.FTZ R55, R55, R0.reuse, -R4.reuse ;  /* 0x0000000037377223 */ /* 0x180fe20000010804 */
[-CC-:B------:R-:W-:Y:S01]  /*4190*/  FFMA.FTZ R49, R49, R0.reuse, -R4.reuse ;  /* 0x0000000031317223 */ /* 0x180fe20000010804 */
[-C--:B------:R-:W-:Y:S01]  /*41a0*/  FFMA.FTZ R59, R59, R0.reuse, -R4 ;  /* 0x000000003b3b7223 */ /* 0x080fe20000010804 */
[----:B------:R-:W-:Y:S01]  /*41b0*/  FADD.FTZ R3, R103, R34 ;  /* 0x0000002267037221 */ /* 0x000fe20000010000 */
[-CC-:B------:R-:W-:Y:S01]  /*41c0*/  FFMA.FTZ R53, R53, R0.reuse, -R4.reuse ;  /* 0x0000000035357223 */ /* 0x180fe20000010804 */
[-CC-:B------:R-:W-:Y:S01]  /*41d0*/  FFMA.FTZ R63, R63, R0.reuse, -R4.reuse ;  /* 0x000000003f3f7223 */ /* 0x180fe20000010804 */
[----:B------:R2:W3:Y:S01]  /*41e0*/  MUFU.EX2 R8, R31 ;  /* 0x0000001f00087308 */ /* 0x0004e20000000800 */
[----:B------:R-:W-:Y:S01]  /*41f0*/  FADD.FTZ R36, R174, R3 ;  /* 0x00000003ae247221 */ /* 0x000fe20000010000 */
[----:B0-----:R-:W-:Y:S01]  /*4200*/  FADD.FTZ R34, R26, R27 ;  /* 0x0000001b1a227221 */ /* 0x001fe20000010000 */
        /* <DEDUP_REMOVED lines=12> */
[-C--:B------:R-:W-:Y:S01]  /*42d0*/  FFMA.FTZ R111, R111, R0.reuse, -R4 ;  /* 0x000000006f6f7223 */ /* 0x080fe20000010804 */
[----:B------:R-:W1:Y:S01]  /*42e0*/  MUFU.EX2 R12, R35 ;  /* 0x00000023000c7308 */ /* 0x000e620000000800 */
[----:B---3--:R-:W-:Y:S01]  /*42f0*/  FADD.FTZ R36, R8, R3 ;  /* 0x0000000308247221 */ /* 0x008fe20000010000 */
[----:B------:R-:W-:Y:S01]  /*4300*/  FADD.FTZ R31, R107, R38 ;  /* 0x000000266b1f7221 */ /* 0x000fe20000010000 */
[-CC-:B------:R-:W-:Y:S01]  /*4310*/  FFMA.FTZ R83, R83, R0.reuse, -R4.reuse ;  /* 0x0000000053537223 */ /* 0x180fe20000010804 */
[-CC-:B------:R-:W-:Y:S01]  /*4320*/  FFMA.FTZ R115, R115, R0.reuse, -R4.reuse ;  /* 0x0000000073737223 */ /* 0x180fe20000010804 */
[----:B------:R-:W-:Y:S01]  /*4330*/  FFMA.FTZ R87, R87, R0, -R4 ;  /* 0x0000000057577223 */ /* 0x000fe20000010804 */
[----:B------:R-:W-:Y:S01]  /*4340*/  FADD.FTZ R38, R170, R31 ;  /* 0x0000001faa267221 */ /* 0x000fe20000010000 */
[----:B------:R-:W-:Y:S01]  /*4350*/  F2FP.F16.F32.PACK_AB R160, R65, R6 ;  /* 0x0000000641a0723e */ /* 0x000fe200000000ff */
[----:B------:R-:W2:Y:S01]  /*4360*/  MUFU.EX2 R29, R29 ;  /* 0x0000001d001d7308 */ /* 0x000ea20000000800 */
[----:B0-----:R-:W-:Y:S01]  /*4370*/  FADD.FTZ R3, R25, R36 ;  /* 0x0000002419037221 */ /* 0x001fe20000010000 */
[----:B------:R-:W-:Y:S01]  /*4380*/  FADD.FTZ R31, R109, R38 ;  /* 0x000000266d1f7221 */ /* 0x000fe20000010000 */
[----:B------:R-:W-:-:S02]  /*4390*/  F2FP.F16.F32.PACK_AB R183, R8, R21 ;  /* 0x0000001508b7723e */ /* 0x000fc400000000ff */
[----:B------:R-:W-:Y:S01]  /*43a0*/  F2FP.F16.F32.PACK_AB R180, R95, R180 ;  /* 0x000000b45fb4723e */ /* 0x000fe200000000ff */
[----:B------:R-:W-:Y:S01]  /*43b0*/  FADD.FTZ R40, R164, R31 ;  /* 0x0000001fa4287221 */ /* 0x000fe20000010000 */
[----:B------:R-:W-:Y:S01]  /*43c0*/  F2FP.F16.F32.PACK_AB R182, R97, R182 ;  /* 0x000000b661b6723e */ /* 0x000fe200000000ff */
[----:B------:R-:W0:Y:S01]  /*43d0*/  MUFU.EX2 R14, R39 ;  /* 0x00000027000e7308 */ /* 0x000e220000000800 */
[C---:B-1----:R-:W-:Y:S01]  /*43e0*/  FADD.FTZ R36, R12.reuse, R3 ;  /* 0x000000030c247221 */ /* 0x042fe20000010000 */
[----:B------:R-:W-:Y:S01]  /*43f0*/  FADD.FTZ R31, R57, R40 ;  /* 0x00000028391f7221 */ /* 0x000fe20000010000 */
[----:B------:R-:W-:Y:S02]  /*4400*/  F2FP.F16.F32.PACK_AB R177, R12, R25 ;  /* 0x000000190cb1723e */ /* 0x000fe400000000ff */
[----:B------:R-:W-:Y:S01]  /*4410*/  F2FP.F16.F32.PACK_AB R176, R99, R176 ;  /* 0x000000b063b0723e */ /* 0x000fe200000000ff */
[----:B------:R-:W-:Y:S01]  /*4420*/  FADD.FTZ R40, R166, R31 ;  /* 0x0000001fa6287221 */ /* 0x000fe20000010000 */
[----:B------:R-:W-:Y:S01]  /*4430*/  F2FP.F16.F32.PACK_AB R178, R101, R178 ;  /* 0x000000b265b2723e */ /* 0x000fe200000000ff */
[----:B------:R-:W1:Y:S01]  /*4440*/  MUFU.EX2 R33, R33 ;  /* 0x0000002100217308 */ /* 0x000e620000000800 */
[----:B--2---:R-:W-:Y:S01]  /*4450*/  FADD.FTZ R3, R29, R36 ;  /* 0x000000241d037221 */ /* 0x004fe20000010000 */
        /* <DEDUP_REMOVED lines=13> */
[----:B-1----:R-:W-:Y:S01]  /*4530*/  FADD.FTZ R3, R33, R38 ;  /* 0x0000002621037221 */ /* 0x002fe20000010000 */
[----:B------:R-:W-:-:S02]  /*4540*/  F2FP.F16.F32.PACK_AB R181, R27, R26 ;  /* 0x0000001a1bb5723e */ /* 0x000fc400000000ff */
[----:B------:R-:W-:-:S04]  /*4550*/  F2FP.F16.F32.PACK_AB R179, R14, R29 ;  /* 0x0000001d0eb3723e */ /* 0x000fc800000000ff */
        /* <DEDUP_REMOVED lines=10> */
[C---:B------:R-:W-:Y:S01]  /*4600*/  FADD.FTZ R40, R162.reuse, R31 ;  /* 0x0000001fa2287221 */ /* 0x040fe20000010000 */
[----:B------:R-:W-:-:S05]  /*4610*/  F2FP.F16.F32.PACK_AB R162, R162, R7 ;  /* 0x00000007a2a2723e */ /* 0x000fca00000000ff */
        /* <DEDUP_REMOVED lines=62> */
[----:B------:R-:W-:Y:S01]  /*4a00*/  F2FP.F16.F32.PACK_AB R153, R8, R111 ;  /* 0x0000006f0899723e */ /* 0x000fe200000000ff */
[----:B------:R-:W-:Y:S02]  /*4a10*/  VIADD R8, R88, 0xfffffffe ;  /* 0xfffffffe58087836 */ /* 0x000fe40000000000 */
[----:B-1----:R-:W-:-:S04]  /*4a20*/  FADD.FTZ R3, R115, R12 ;  /* 0x0000000c73037221 */ /* 0x002fc80000010000 */
[C---:B--2---:R-:W-:Y:S01]  /*4a30*/  FADD.FTZ R3, R10.reuse, R3 ;  /* 0x000000030a037221 */ /* 0x044fe20000010000 */
[----:B------:R-:W-:Y:S01]  /*4a40*/  F2FP.F16.F32.PACK_AB R155, R10, R115 ;  /* 0x000000730a9b723e */ /* 0x000fe200000000ff */
        /* <DEDUP_REMOVED lines=12> */
.L_x_1348:
[----:B------:R-:W-:Y:S02]  /*4b10*/  ULDC UR18, c[0x0][0x9e4] ;  /* 0x0002790000127ab9 */ /* 0x000fe40000000800 */
[----:B------:R-:W-:-:S11]  /*4b20*/  UISETP.NE.AND UP0, UPT, UR18, 0x1, UPT ;  /* 0x000000011200788c */ /* 0x000fd6000bf05270 */
[----:B------:R-:W-:Y:S02]  /*4b30*/  @UP0 ULDC.64 UR6, c[0x0][0x9e8] ;  /* 0x00027a0000060ab9 */ /* 0x000fe40000000a00 */
[----:B------:R-:W-:-:S04]  /*4b40*/  UIMAD.WIDE.U32 UR10, UR15, UR6, URZ ;  /* 0x000000060f0a72a5 */ /* 0x000fc8000f8e003f */
[----:B------:R-:W-:-:S12]  /*4b50*/  @UP0 USHF.R.U32.HI UR15, URZ, UR7, UR11 ;  /* 0x000000073f0f0299 */ /* 0x000fd8000801160b */
.L_x_1349:
[----:B------:R-:W-:-:S04]  /*4b60*/  UIMAD UR15, UR15, UR18, UR18 ;  /* 0x000000120f0f72a4 */ /* 0x000fc8000f8e0212 */
[----:B------:R-:W-:-:S04]  /*4b70*/  UISETP.LT.AND UP0, UPT, UR14, UR15, UPT ;  /* 0x0000000f0e00728c */ /* 0x000fc8000bf01270 */
[----:B------:R-:W-:-:S12]  /*4b80*/  USEL UR14, UR14, UR15, UP0 ;  /* 0x0000000f0e0e7287 */ /* 0x000fd80008000000 */
.L_x_1347:
        /* <DEDUP_REMOVED lines=47> */
.L_x_1369:
[----:B------:R-:W-:Y:S01]  /*4e80*/  ISETP.NE.AND P2, PT, RZ, UR44, PT ;  /* 0x0000002cff007c0c */ /* 0x000fe2000bf45270 */
[----:B------:R-:W-:-:S04]  /*4e90*/  UISETP.NE.AND UP0, UPT, UR59, 0x1, UPT ;  /* 0x000000013b00788c */ /* 0x000fc8000bf05270 */
[----:B------:R-:W-:-:S04]  /*4ea0*/  USEL UR47, URZ, 0x1, UP0 ;  /* 0x000000013f2f7887 */ /* 0x000fc80008000000 */
[----:B------:R-:W-:-:S04]  /*4eb0*/  ULOP3.LUT UR47, UR60, UR47, URZ, 0x3c, !UPT ;  /* 0x0000002f3c2f7292 */ /* 0x000fc8000f8e3c3f */
[----:B------:R-:W-:Y:S08]  /*4ec0*/  @P2 BRA `(.L_x_1351) ;  /* 0x0000000000382947 */ /* 0x000ff00003800000 */
[----:B------:R-:W-:Y:S05]  /*4ed0*/  @!P0 BRA `(.L_x_1352) ;  /* 0x0000000000048947 */ /* 0x000fea0003800000 */
[----:B------:R-:W-:Y:S01]  /*4ee0*/  BPT.TRAP 0x1 ;  /* 0x000000040000795c */ /* 0x000fe20000300000 */
.L_x_1352:
        /* <DEDUP_REMOVED lines=9> */
.L_x_1353:
[----:B-1----:R-:W-:Y:S05]  /*4f80*/  @P1 BRA `(.L_x_1351) ;  /* 0x0000000000081947 */ /* 0x002fea0003800000 */
[----:B------:R-:W1:Y:S02]  /*4f90*/  SYNCS.PHASECHK.TRANS64.TRYWAIT P1, [UR6+0x28830], R0 ;  /* 0x02883000ff0075a7 */ /* 0x000e640008020146 */
[----:B-1----:R-:W-:Y:S05]  /*4fa0*/  @!P1 BRA `(.L_x_1354) ;  /* 0x0000010c00189947 */ /* 0x002fea0003800000 */
.L_x_1351:
        /* <DEDUP_REMOVED lines=48> */
.L_x_1356:
[----:B------:R-:W-:Y:S01]  /*52b0*/  ULEA UR6, UR59, UR41, 0x3 ;  /* 0x000000293b067291 */ /* 0x000fe2000f8e183f */
[----:B------:R-:W-:-:S05]  /*52c0*/  IMAD.U32 R0, RZ, RZ, UR60 ;  /* 0x0000003cff007e24 */ /* 0x000fca000f8e00ff */
[----:B------:R-:W-:-:S04]  /*52d0*/  SHF.L.U32 R0, R0, 0x1f, RZ ;  /* 0x0000001f00007819 */ /* 0x000fc800000006ff */
[----:B------:R0:W1:Y:S01]  /*52e0*/  SYNCS.PHASECHK.TRANS64.TRYWAIT P1, [UR6+0x28850], R0 ;  /* 0x02885000ff0075a7 */ /* 0x0000620008020146 */
[----:B------:R-:W-:Y:S05]  /*52f0*/  @!P0 BRA `(.L_x_1357) ;  /* 0x0000000000048947 */ /* 0x000fea0003800000 */
[----:B------:R-:W-:Y:S01]  /*5300*/  BPT.TRAP 0x1 ;  /* 0x000000040000795c */ /* 0x000fe20000300000 */
.L_x_1357:
[----:B-1----:R-:W-:Y:S05]  /*5310*/  @P1 BRA `(.L_x_1355) ;  /* 0x0000000000081947 */ /* 0x002fea0003800000 */
[----:B------:R-:W1:Y:S02]  /*5320*/  SYNCS.PHASECHK.TRANS64.TRYWAIT P1, [UR6+0x28850], R0 ;  /* 0x02885000ff0075a7 */ /* 0x000e640008020146 */
[----:B-1----:R-:W-:Y:S05]  /*5330*/  @!P1 BRA `(.L_x_1358) ;  /* 0x00000108004c9947 */ /* 0x002fea0003800000 */
.L_x_1355:
        /* <DEDUP_REMOVED lines=49> */
.L_x_1359:
[----:B------:R-:W-:Y:S01]  /*5650*/  UISETP.NE.AND UP1, UPT, UR51, URZ, UPT ;  /* 0x0000003f3300728c */ /* 0x000fe2000bf25270 */
[----:B0-----:R-:W-:Y:S01]  /*5660*/  VIADD R0, R17, UR37 ;  /* 0x0000002511007c36 */ /* 0x001fe20008000000 */
[----:B------:R-:W-:Y:S01]  /*5670*/  ULEA UR6, UR46, UR41, 0x3 ;  /* 0x000000292e067291 */ /* 0x000fe2000f8e183f */
[----:B------:R-:W-:Y:S01]  /*5680*/  IMAD.SHL.U32 R14, R8, 0x80, RZ ;  /* 0x00000080080e7824 */ /* 0x000fe200078e00ff */
[----:B------:R-:W-:Y:S02]  /*5690*/  UISETP.NE.AND UP0, UPT, UR50, URZ, UPT ;  /* 0x0000003f3200728c */ /* 0x000fe4000bf05270 */
        /* <DEDUP_REMOVED lines=13> */
[----:B------:R-:W-:-:S04]  /*5770*/  IMAD.U32 R2, RZ, RZ, UR45 ;  /* 0x0000002dff027e24 */ /* 0x000fc8000f8e00ff */
[----:B------:R-:W0:Y:S01]  /*5780*/  SHFL.IDX PT, R9, R0, RZ, 0x1c1f ;  /* 0x001c1fff00097589 */ /* 0x000e2200000e0000 */
[----:B------:R-:W-:-:S05]  /*5790*/  IADD3 R5, -R2, UR38, R5 ;  /* 0x0000002602057c10 */ /* 0x000fca000fffe105 */
[C---:B------:R-:W-:Y:S02]  /*57a0*/  VIADD R20, R5.reuse, UR57 ;  /* 0x0000003905147c36 */ /* 0x040fe40008000000 */
[----:B------:R-:W-:Y:S02]  /*57b0*/  VIADD R152, R5, UR6 ;  /* 0x0000000605987c36 */ /* 0x000fe40008000000 */
[--C-:B0-----:R-:W-:Y:S02]  /*57c0*/  IMAD.IADD R2, R20, 0x1, R9.reuse ;  /* 0x0000000114027824 */ /* 0x101fe400078e0209 */
[----:B------:R-:W-:Y:S01]  /*57d0*/  IMAD.IADD R10, R152, 0x1, R9 ;  /* 0x00000001980a7824 */ /* 0x000fe200078e0209 */
[----:B------:R-:W-:Y:S06]  /*57e0*/  @P1 BRA `(.L_x_1360) ;  /* 0x00000000005c1947 */ /* 0x000fec0003800000 */
[----:B------:R-:W-:Y:S01]  /*57f0*/  IMAD.U32 R12, RZ, RZ, UR45 ;  /* 0x0000002dff0c7e24 */ /* 0x000fe2000f8e00ff */
[----:B------:R-:W-:Y:S04]  /*5800*/  BSSY B0, `(.L_x_1361) ;  /* 0x0000011000007945 */ /* 0x000fe80003800000 */
[----:B------:R-:W-:-:S04]  /*5810*/  IADD3 R5, -R12, UR38, R9 ;  /* 0x000000260c057c10 */ /* 0x000fc8000fffe109 */
        /* <DEDUP_REMOVED lines=10> */
.L_x_1362:
[----:B------:R-:W-:-:S05]  /*58c0*/  IMAD.U32 R9, RZ, RZ, UR53 ;  /* 0x00000035ff097e24 */ /* 0x000fca000f8e00ff */
[----:B------:R-:W-:-:S13]  /*58d0*/  ISETP.NE.AND P1, PT, R9, 0x1, PT ;  /* 0x000000010900780c */ /* 0x000fda0003f25270 */
[----:B------:R-:W0:Y:S02]  /*58e0*/  @P1 LDC.64 R12, c[0x0][0x9e8] ;  /* 0x00027a00ff0c1b82 */ /* 0x000e240000000a00 */
[----:B0-----:R-:W-:-:S05]  /*58f0*/  @P1 IMAD.HI.U32 R12, R5, R12, RZ ;  /* 0x0000000c050c1227 */ /* 0x001fca00078e00ff */
[----:B------:R-:W-:-:S07]  /*5900*/  @P1 SHF.R.U32.HI R5, RZ, R13, R12 ;  /* 0x0000000dff051219 */ /* 0x000fce000001160c */
.L_x_1363:
[----:B------:R-:W-:Y:S05]  /*5910*/  BSYNC B0 ;  /* 0x0000000000007941 */ /* 0x000fea0003800000 */
.L_x_1361:
[----:B------:R-:W-:-:S04]  /*5920*/  IMAD R5, R5, R9, -R14 ;  /* 0x0000000905057224 */ /* 0x000fc800078e0a0e */
[----:B------:R-:W-:-:S05]  /*5930*/  IMAD R5, R16, -0x2, R5 ;  /* 0xfffffffe10057824 */ /* 0x000fca00078e0205 */
[----:B------:R-:W-:Y:S02]  /*5940*/  VIADDMNMX R2, R5, R9, R2, PT ;  /* 0x0000000905027246 */ /* 0x000fe40003800102 */
[----:B------:R-:W-:-:S07]  /*5950*/  VIMNMX R10, R10, R5, !PT ;  /* 0x000000050a0a7248 */ /* 0x000fce0007fe0100 */
.L_x_1360:
        /* <DEDUP_REMOVED lines=116> */
.L_x_1366:
[----:B------:R-:W-:-:S05]  /*60a0*/  IMAD.U32 R2, RZ, RZ, UR53 ;  /* 0x00000035ff027e24 */ /* 0x000fca000f8e00ff */
[----:B------:R-:W-:-:S13]  /*60b0*/  ISETP.NE.AND P2, PT, R2, 0x1, PT ;  /* 0x000000010200780c */ /* 0x000fda0003f45270 */
[----:B------:R-:W0:Y:S02]  /*60c0*/  @P2 LDC.64 R160, c[0x0][0x9e8] ;  /* 0x00027a00ffa02b82 */ /* 0x000e240000000a00 */
[----:B0-----:R-:W-:-:S05]  /*60d0*/  @P2 IMAD.HI.U32 R0, R159, R160, RZ ;  /* 0x000000a09f002227 */ /* 0x001fca00078e00ff */
[----:B------:R-:W-:-:S07]  /*60e0*/  @P2 SHF.R.U32.HI R159, RZ, R161, R0 ;  /* 0x000000a1ff9f2219 */ /* 0x000fce0000011600 */
.L_x_1367:
[----:B------:R-:W-:Y:S05]  /*60f0*/  BSYNC B0 ;  /* 0x0000000000007941 */ /* 0x000fea0003800000 */
.L_x_1365:
[----:B------:R-:W-:-:S04]  /*6100*/  IMAD R159, R159, R2, -R14 ;  /* 0x000000029f9f7224 */ /* 0x000fc800078e0a0e */
[----:B------:R-:W-:-:S05]  /*6110*/  IMAD R159, R16, -0x2, R159 ;  /* 0xfffffffe109f7824 */ /* 0x000fca00078e029f */
[----:B------:R-:W-:Y:S02]  /*6120*/  VIADDMNMX R10, R159, R2, R10, PT ;  /* 0x000000029f0a7246 */ /* 0x000fe4000380010a */
[----:B------:R-:W-:-:S07]  /*6130*/  VIMNMX R12, R12, R159, !PT ;  /* 0x0000009f0c0c7248 */ /* 0x000fce0007fe0100 */
.L_x_1364:
        /* <DEDUP_REMOVED lines=92> */
[-CC-:B------:R-:W-:Y:S01]  /*6700*/  FFMA.FTZ R47, R165, R0.reuse, -R14.reuse ;  /* 0x00000000a52f7223 */ /* 0x180fe2000001080e */
        /* <DEDUP_REMOVED lines=25> */
[--C-:B------:R-:W-:Y:S01]  /*68a0*/  FFMA.FTZ R156, R25, R0, -R14.reuse ;  /* 0x00000000199c7223 */ /* 0x100fe2000001080e */
[----:B------:R-:W-:Y:S01]  /*68b0*/  ISETP.LT.OR P4, PT, R10, 0x3a, P4 ;  /* 0x0000003a0a00780c */ /* 0x000fe20002781670 */
[----:B------:R-:W-:Y:S01]  /*68c0*/  MUFU.EX2 R9, R9 ;  /* 0x0000000900097308 */ /* 0x000fe20000000800 */
        /* <DEDUP_REMOVED lines=19> */
[----:B------:R-:W-:Y:S01]  /*6a00*/  FFMA.FTZ R33, R85, R0, -R14 ;  /* 0x0000000055217223 */ /* 0x000fe2000001080e */
[----:B------:R-:W-:Y:S01]  /*6a10*/  FMNMX.FTZ R20, R179, R20, !PT ;  /* 0x00000014b3147209 */ /* 0x000fe20007810000 */
[----:B------:R-:W-:Y:S01]  /*6a20*/  MUFU.EX2 R180, R180 ;  /* 0x000000b400b47308 */ /* 0x000fe20000000800 */
[----:B------:R-:W-:-:S02]  /*6a30*/  ISETP.LT.OR P5, PT, R10, 0x49, P5 ;  /* 0x000000490a00780c */ /* 0x000fc40002fa1670 */
[----:B------:R-:W-:Y:S02]  /*6a40*/  FMNMX.FTZ R20, R51, R20, !PT ;  /* 0x0000001433147209 */ /* 0x000fe40007810000 */
[----:B------:R-:W-:Y:S02]  /*6a50*/  FSEL R59, R59, -INF , !P3 ;  /* 0xff8000003b3b7808 */ /* 0x000fe40005800000 */
[----:B------:R-:W-:Y:S01]  /*6a60*/  FMNMX.FTZ R20, R181, R20, !PT ;  /* 0x00000014b5147209 */ /* 0x000fe20007810000 */
[----:B------:R-:W-:Y:S01]  /*6a70*/  MUFU.EX2 R182, R182 ;  /* 0x000000b600b67308 */ /* 0x000fe20000000800 */
[----:B------:R-:W-:Y:S02]  /*6a80*/  FSEL R165, R62, -INF , !P5 ;  /* 0xff8000003ea57808 */ /* 0x000fe40006800000 */
[----:B------:R-:W-:Y:S02]  /*6a90*/  FMNMX.FTZ R20, R175, R20, !PT ;  /* 0x00000014af147209 */ /* 0x000fe40007810000 */
[----:B------:R-:W-:-:S02]  /*6aa0*/  ISETP.LT.OR P4, PT, R10, 0x4a, P4 ;  /* 0x0000004a0a00780c */ /* 0x000fc40002781670 */
[----:B------:R-:W-:Y:S01]  /*6ab0*/  FMNMX.FTZ R20, R183, R20, !PT ;  /* 0x00000014b7147209 */ /* 0x000fe20007810000 */
[----:B------:R-:W-:Y:S01]  /*6ac0*/  MUFU.EX2 R11, R11 ;  /* 0x0000000b000b7308 */ /* 0x000fe20000000800 */
[C---:B------:R-:W-:Y:S02]  /*6ad0*/  ISETP.GT.AND P3, PT, R12.reuse, 0x51, P1 ;  /* 0x000000510c00780c */ /* 0x040fe40000f64270 */
[----:B------:R-:W-:Y:S02]  /*6ae0*/  FMNMX.FTZ R20, R59, R20, !PT ;  /* 0x000000143b147209 */ /* 0x000fe40007810000 */
[----:B------:R-:W-:Y:S02]  /*6af0*/  FSEL R63, R63, -INF , !P4 ;  /* 0xff8000003f3f7808 */ /* 0x000fe40006000000 */
[----:B------:R-:W-:Y:S01]  /*6b00*/  FMNMX.FTZ R20, R165, R20, !PT ;  /* 0x00000014a5147209 */ /* 0x000fe20007810000 */
[----:B------:R-:W-:Y:S01]  /*6b10*/  MUFU.EX2 R176, R176 ;  /* 0x000000b000b07308 */ /* 0x000fe20000000800 */
[----:B------:R-:W-:-:S02]  /*6b20*/  ISETP.GT.AND P5, PT, R12, 0x58, P1 ;  /* 0x000000580c00780c */ /* 0x000fc40000fa4270 */
[----:B------:R-:W-:Y:S02]  /*6b30*/  FSEL R157, R66, -INF , !P2 ;  /* 0xff800000429d7808 */ /* 0x000fe40005000000 */
[----:B------:R-:W-:Y:S02]  /*6b40*/  ISETP.LT.OR P3, PT, R10, 0x52, P3 ;  /* 0x000000520a00780c */ /* 0x000fe40001f61670 */
[----:B------:R-:W-:Y:S01]  /*6b50*/  FMNMX.FTZ R20, R63, R20, !PT ;  /* 0x000000143f147209 */ /* 0x000fe20007810000 */
[----:B------:R-:W-:Y:S01]  /*6b60*/  MUFU.EX2 R13, R13 ;  /* 0x0000000d000d7308 */ /* 0x000fe20000000800 */
[----:B------:R-:W-:Y:S02]  /*6b70*/  ISETP.GT.AND P4, PT, R12, 0x59, P1 ;  /* 0x000000590c00780c */ /* 0x000fe40000f84270 */
[----:B------:R-:W-:Y:S02]  /*6b80*/  ISETP.LT.OR P5, PT, R10, 0x59, P5 ;  /* 0x000000590a00780c */ /* 0x000fe40002fa1670 */
[----:B------:R-:W-:-:S02]  /*6b90*/  FSEL R67, R67, -INF , !P3 ;  /* 0xff80000043437808 */ /* 0x000fc40005800000 */
[----:B------:R-:W-:Y:S01]  /*6ba0*/  FMNMX.FTZ R20, R157, R20, !PT ;  /* 0x000000149d147209 */ /* 0x000fe20007810000 */
[----:B------:R-:W-:Y:S01]  /*6bb0*/  MUFU.EX2 R178, R178 ;  /* 0x000000b200b27308 */ /* 0x000fe20000000800 */
[----:B------:R-:W-:Y:S02]  /*6bc0*/  ISETP.GT.AND P2, PT, R12, 0x60, P1 ;  /* 0x000000600c00780c */ /* 0x000fe40000f44270 */
[----:B------:R-:W-:Y:S02]  /*6bd0*/  FSEL R153, R70, -INF , !P5 ;  /* 0xff80000046997808 */ /* 0x000fe40006800000 */
[----:B------:R-:W-:Y:S02]  /*6be0*/  ISETP.LT.OR P4, PT, R10, 0x5a, P4 ;  /* 0x0000005a0a00780c */ /* 0x000fe40002781670 */
[----:B------:R-:W-:Y:S01]  /*6bf0*/  FMNMX.FTZ R20, R67, R20, !PT ;  /* 0x0000001443147209 */ /* 0x000fe20007810000 */
[----:B------:R-:W-:Y:S01]  /*6c00*/  MUFU.EX2 R27, R27 ;  /* 0x0000001b001b7308 */ /* 0x000fe20000000800 */
[----:B------:R-:W-:-:S02]  /*6c10*/  ISETP.GT.AND P3, PT, R12, 0x61, P1 ;  /* 0x000000610c00780c */ /* 0x000fc40000f64270 */
[----:B------:R-:W-:Y:S02]  /*6c20*/  ISETP.LT.OR P2, PT, R10, 0x61, P2 ;  /* 0x000000610a00780c */ /* 0x000fe40001741670 */
[----:B------:R-:W-:Y:S02]  /*6c30*/  FSEL R71, R71, -INF , !P4 ;  /* 0xff80000047477808 */ /* 0x000fe40006000000 */
[----:B------:R-:W-:Y:S01]  /*6c40*/  FMNMX.FTZ R20, R153, R20, !PT ;  /* 0x0000001499147209 */ /* 0x000fe20007810000 */
[----:B------:R-:W-:Y:S01]  /*6c50*/  MUFU.EX2 R172, R172 ;  /* 0x000000ac00ac7308 */ /* 0x000fe20000000800 */
[----:B------:R-:W-:Y:S02]  /*6c60*/  ISETP.GT.AND P5, PT, R12, 0x68, P1 ;  /* 0x000000680c00780c */ /* 0x000fe40000fa4270 */
[----:B------:R-:W-:Y:S02]  /*6c70*/  FSEL R155, R74, -INF , !P2 ;  /* 0xff8000004a9b7808 */ /* 0x000fe40005000000 */
[----:B------:R-:W-:-:S02]  /*6c80*/  ISETP.LT.OR P3, PT, R10, 0x62, P3 ;  /* 0x000000620a00780c */ /* 0x000fc40001f61670 */
[----:B------:R-:W-:Y:S01]  /*6c90*/  FMNMX.FTZ R20, R71, R20, !PT ;  /* 0x0000001447147209 */ /* 0x000fe20007810000 */
[----:B------:R-:W-:Y:S01]  /*6ca0*/  MUFU.EX2 R47, R47 ;  /* 0x0000002f002f7308 */ /* 0x000fe20000000800 */
[----:B------:R-:W-:Y:S02]  /*6cb0*/  ISETP.GT.AND P4, PT, R12, 0x69, P1 ;  /* 0x000000690c00780c */ /* 0x000fe40000f84270 */
[----:B------:R-:W-:Y:S02]  /*6cc0*/  ISETP.LT.OR P5, PT, R10, 0x69, P5 ;  /* 0x000000690a00780c */ /* 0x000fe40002fa1670 */
        /* <DEDUP_REMOVED lines=19> */
[C---:B------:R-:W-:Y:S02]  /*6e00*/  ISETP.LT.OR P5, PT, R10.reuse, 0x79, P5 ;  /* 0x000000790a00780c */ /* 0x040fe40002fa1670 */
[----:B------:R-:W-:Y:S02]  /*6e10*/  FSEL R83, R83, -INF , !P3 ;  /* 0xff80000053537808 */ /* 0x000fe40005800000 */
[----:B------:R-:W-:Y:S01]  /*6e20*/  FMNMX.FTZ R20, R169, R20, !PT ;  /* 0x00000014a9147209 */ /* 0x000fe20007810000 */
[----:B------:R-:W-:Y:S01]  /*6e30*/  MUFU.EX2 R170, R170 ;  /* 0x000000aa00aa7308 */ /* 0x000fe20000000800 */
[----:B------:R-:W-:Y:S02]  /*6e40*/  ISETP.LT.OR P1, PT, R10, 0x7a, P1 ;  /* 0x0000007a0a00780c */ /* 0x000fe40000f21670 */
[----:B------:R-:W-:Y:S02]  /*6e50*/  FSEL R193, R86, -INF , !P5 ;  /* 0xff80000056c17808 */ /* 0x000fe40006800000 */
[----:B------:R-:W-:-:S02]  /*6e60*/  FMNMX.FTZ R20, R83, R20, !PT ;  /* 0x0000001453147209 */ /* 0x000fc40007810000 */
[----:B------:R-:W-:Y:S01]  /*6e70*/  FSEL R87, R87, -INF , !P1 ;  /* 0xff80000057577808 */ /* 0x000fe20004800000 */
[----:B------:R-:W-:Y:S01]  /*6e80*/  MUFU.EX2 R45, R45 ;  /* 0x0000002d002d7308 */ /* 0x000fe20000000800 */
[----:B------:R-:W-:Y:S02]  /*6e90*/  FMNMX.FTZ R20, R193, R20, !PT ;  /* 0x00000014c1147209 */ /* 0x000fe40007810000 */
[----:B------:R-:W-:Y:S02]  /*6ea0*/  FSEL R65, R2, RZ, P6 ;  /* 0x000000ff02417208 */ /* 0x000fe40003000000 */
[----:B------:R-:W-:-:S03]  /*6eb0*/  FMNMX.FTZ R20, R87, R20, !PT ;  /* 0x0000001457147209 */ /* 0x000fc60007810000 */
[----:B------:R-:W-:Y:S01]  /*6ec0*/  FADD.FTZ R65, -R65, R6 ;  /* 0x0000000641417221 */ /* 0x000fe20000010100 */
[----:B------:R-:W-:Y:S01]  /*6ed0*/  MUFU.EX2 R164, R164 ;  /* 0x000000a400a47308 */ /* 0x000fe20000000800 */
[----:B------:R-:W0:Y:S02]  /*6ee0*/  SHFL.BFLY PT, R57, R20, 0x2, 0x1f ;  /* 0x0c401f0014397f89 */ /* 0x000e2400000e0000 */
[----:B------:R-:W-:-:S05]  /*6ef0*/  FMUL.FTZ R6, R65, R0 ;  /* 0x0000000041067220 */ /* 0x000fca0000410000 */
[----:B------:R-:W-:Y:S08]  /*6f00*/  MUFU.EX2 R41, R41 ;  /* 0x0000002900297308 */ /* 0x000ff00000000800 */
[----:B------:R-:W1:Y:S08]  /*6f10*/  MUFU.EX2 R6, R6 ;  /* 0x0000000600067308 */ /* 0x000e700000000800 */
[----:B------:R-:W-:Y:S01]  /*6f20*/  MUFU.EX2 R166, R166 ;  /* 0x000000a600a67308 */ /* 0x000fe20000000800 */
[----:B0-----:R-:W-:Y:S01]  /*6f30*/  FMNMX.FTZ R10, R20, R57, !PT ;  /* 0x00000039140a7209 */ /* 0x001fe20007810000 */
[----:B------:R-:W-:-:S04]  /*6f40*/  FFMA.FTZ R57, R77, R0, -R14 ;  /* 0x000000004d397223 */ /* 0x000fc8000001080e */
[----:B------:R-:W0:Y:S02]  /*6f50*/  SHFL.BFLY PT, R61, R10, 0x1, 0x1f ;  /* 0x0c201f000a3d7f89 */ /* 0x000e2400000e0000 */
[----:B------:R-:W-:Y:S01]  /*6f60*/  MUFU.EX2 R29, R29 ;  /* 0x0000001d001d7308 */ /* 0x000fe20000000800 */
[----:B-1----:R-:W-:-:S04]  /*6f70*/  FFMA.FTZ R69, R6, R4, R9 ;  /* 0x0000000406457223 */ /* 0x002fc80000010009 */
[----:B------:R-:W-:-:S03]  /*6f80*/  FADD.FTZ R69, R180, R69 ;  /* 0x00000045b4457221 */ /* 0x000fc60000010000 */
[----:B------:R-:W-:Y:S08]  /*6f90*/  MUFU.EX2 R160, R160 ;  /* 0x000000a000a07308 */ /* 0x000ff00000000800 */
[----:B------:R-:W-:Y:S01]  /*6fa0*/  MUFU.EX2 R15, R15 ;  /* 0x0000000f000f7308 */ /* 0x000fe20000000800 */
[----:B0-----:R-:W-:-:S07]  /*6fb0*/  FMNMX.FTZ R5, R10, R61, !PT ;  /* 0x0000003d0a057209 */ /* 0x001fce0007810000 */
[----:B------:R-:W-:Y:S01]  /*6fc0*/  MUFU.EX2 R162, R162 ;  /* 0x000000a200a27308 */ /* 0x000fe20000000800 */
[C---:B------:R-:W-:Y:S01]  /*6fd0*/  FSETP.NEU.FTZ.AND P1, PT, R5.reuse, -INF , PT ;  /* 0xff8000000500780b */ /* 0x040fe20003f3d000 */
[----:B------:R-:W-:-:S03]  /*6fe0*/  FMUL.FTZ R10, R5, R0 ;  /* 0x00000000050a7220 */ /* 0x000fc60000410000 */
[----:B------:R-:W-:Y:S02]  /*6ff0*/  FSEL R32, R5, RZ, P1 ;  /* 0x000000ff05207208 */ /* 0x000fe40000800000 */
[----:B------:R-:W-:Y:S01]  /*7000*/  FSEL R10, R10, RZ, P1 ;  /* 0x000000ff0a0a7208 */ /* 0x000fe20000800000 */
[----:B------:R-:W-:Y:S02]  /*7010*/  MUFU.EX2 R21, R21 ;  /* 0x0000001500157308 */ /* 0x000fe40000000800 */
        /* <DEDUP_REMOVED lines=54> */
[----:B------:R-:W-:-:S03]  /*7380*/  FFMA.FTZ R38, R67, R0, -R10 ;  /* 0x0000000043267223 */ /* 0x000fc6000001080a */
        /* <DEDUP_REMOVED lines=10> */
[----:B--2---:R-:W-:-:S07]  /*7430*/  FADD.FTZ R40, R26, R63 ;  /* 0x0000003f1a287221 */ /* 0x004fce0000010000 */
[----:B------:R-:W2:Y:S01]  /*7440*/  MUFU.EX2 R65, R65 ;  /* 0x0000004100417308 */ /* 0x000ea20000000800 */
[----:B0-----:R-:W-:Y:S01]  /*7450*/  FADD.FTZ R63, R43, R40 ;  /* 0x000000282b3f7221 */ /* 0x001fe20000010000 */
[-CC-:B------:R-:W-:Y:S01]  /*7460*/  FFMA.FTZ R40, R71, R0.reuse, -R10.reuse ;  /* 0x0000000047287223 */ /* 0x180fe2000001080a */
[----:B------:R-:W-:-:S05]  /*7470*/  FFMA.FTZ R10, R87, R0, -R10 ;  /* 0x00000000570a7223 */ /* 0x000fca000001080a */
[----:B------:R-:W0:Y:S01]  /*7480*/  MUFU.EX2 R30, R30 ;  /* 0x0000001e001e7308 */ /* 0x000e220000000800 */
[----:B-1----:R-:W-:-:S07]  /*7490*/  FADD.FTZ R42, R28, R63 ;  /* 0x0000003f1c2a7221 */ /* 0x002fce0000010000 */
[----:B------:R-:W1:Y:S01]  /*74a0*/  MUFU.EX2 R51, R51 ;  /* 0x0000003300337308 */ /* 0x000e620000000800 */
[----:B--2---:R-:W-:-:S07]  /*74b0*/  FADD.FTZ R63, R65, R42 ;  /* 0x0000002a413f7221 */ /* 0x004fce0000010000 */
        /* <DEDUP_REMOVED lines=18> */
[----:B0-----:R-:W-:Y:S01]  /*75e0*/  FADD.FTZ R3, R167, R42 ;  /* 0x0000002aa7037221 */ /* 0x001fe20000010000 */
[----:B------:R-:W-:-:S06]  /*75f0*/  FADD.FTZ R42, R160, R63 ;  /* 0x0000003fa02a7221 */ /* 0x000fcc0000010000 */
[----:B------:R-:W0:Y:S01]  /*7600*/  MUFU.EX2 R38, R38 ;  /* 0x0000002600267308 */ /* 0x000e220000000800 */
[----:B-1----:R-:W-:-:S07]  /*7610*/  FADD.FTZ R4, R36, R3 ;  /* 0x0000000324047221 */ /* 0x002fce0000010000 */
[----:B------:R-:W1:Y:S01]  /*7620*/  MUFU.EX2 R163, R163 ;  /* 0x000000a300a37308 */ /* 0x000e620000000800 */
[----:B--2---:R-:W-:-:S07]  /*7630*/  FADD.FTZ R3, R161, R4 ;  /* 0x00000004a1037221 */ /* 0x004fce0000010000 */
[----:B------:R-:W2:Y:S01]  /*7640*/  MUFU.EX2 R40, R40 ;  /* 0x0000002800287308 */ /* 0x000ea20000000800 */
[----:B0-----:R-:W-:-:S07]  /*7650*/  FADD.FTZ R4, R38, R3 ;  /* 0x0000000326047221 */ /* 0x001fce0000010000 */
[----:B------:R-:W-:Y:S01]  /*7660*/  MUFU.EX2 R156, R156 ;  /* 0x0000009c009c7308 */ /* 0x000fe20000000800 */
[----:B-1----:R-:W-:-:S07]  /*7670*/  FADD.FTZ R3, R163, R4 ;  /* 0x00000004a3037221 */ /* 0x002fce0000010000 */
[----:B------:R-:W0:Y:S01]  /*7680*/  MUFU.EX2 R44, R155 ;  /* 0x0000009b002c7308 */ /* 0x000e220000000800 */
[----:B--2---:R-:W-:-:S07]  /*7690*/  FADD.FTZ R3, R40, R3 ;  /* 0x0000000328037221 */ /* 0x004fce0000010000 */
[----:B------:R-:W-:Y:S08]  /*76a0*/  MUFU.EX2 R25, R25 ;  /* 0x0000001900197308 */ /* 0x000ff00000000800 */
[----:B------:R-:W1:Y:S01]  /*76b0*/  MUFU.EX2 R75, R75 ;  /* 0x0000004b004b7308 */ /* 0x000e620000000800 */
[----:B0-----:R-:W-:-:S07]  /*76c0*/  FADD.FTZ R3, R44, R3 ;  /* 0x000000032c037221 */ /* 0x001fce0000010000 */
[----:B------:R0:W2:Y:S08]  /*76d0*/  MUFU.EX2 R46, R53 ;  /* 0x00000035002e7308 */ /* 0x0000b00000000800 */
[----:B------:R-:W3:Y:S01]  /*76e0*/  MUFU.EX2 R158, R158 ;  /* 0x0000009e009e7308 */ /* 0x000ee20000000800 */
[----:B0-----:R-:W-:Y:S01]  /*76f0*/  FADD.FTZ R53, R15, R42 ;  /* 0x0000002a0f357221 */ /* 0x001fe20000010000 */
[----:B-1----:R-:W-:-:S03]  /*7700*/  FADD.FTZ R3, R75, R3 ;  /* 0x000000034b037221 */ /* 0x002fc60000010000 */
[----:B------:R-:W-:-:S03]  /*7710*/  FADD.FTZ R42, R162, R53 ;  /* 0x00000035a22a7221 */ /* 0x000fc60000010000 */
[----:B------:R-:W0:Y:S01]  /*7720*/  MUFU.EX2 R57, R57 ;  /* 0x0000003900397308 */ /* 0x000e220000000800 */
[----:B------:R-:W-:Y:S01]  /*7730*/  FADD.FTZ R53, R21, R42 ;  /* 0x0000002a15357221 */ /* 0x000fe20000010000 */
[----:B--2---:R-:W-:-:S03]  /*7740*/  FADD.FTZ R3, R46, R3 ;  /* 0x000000032e037221 */ /* 0x004fc60000010000 */
[----:B------:R-:W-:-:S03]  /*7750*/  FADD.FTZ R4, R156, R53 ;  /* 0x000000359c047221 */ /* 0x000fc60000010000 */
[----:B------:R-:W1:Y:S01]  /*7760*/  MUFU.EX2 R79, R79 ;  /* 0x0000004f004f7308 */ /* 0x000e620000000800 */
[----:B------:R-:W-:-:S04]  /*7770*/  FADD.FTZ R53, R25, R4 ;  /* 0x0000000419357221 */ /* 0x000fc80000010000 */
[----:B---3--:R-:W-:-:S03]  /*7780*/  FADD.FTZ R4, R158, R53 ;  /* 0x000000359e047221 */ /* 0x008fc60000010000 */
        /* <DEDUP_REMOVED lines=16> */
[----:B--2---:R-:W-:-:S03]  /*7890*/  FADD.FTZ R4, R33, R4 ;  /* 0x0000000421047221 */ /* 0x004fc60000010000 */
[----:B0-----:R-:W-:Y:S01]  /*78a0*/  FADD.FTZ R3, R10, R3 ;  /* 0x000000030a037221 */ /* 0x001fe20000010000 */
[----:B------:R-:W-:Y:S06]  /*78b0*/  @!P0 BRA `(.L_x_1368) ;  /* 0x0000000000048947 */ /* 0x000fec0003800000 */
[----:B------:R-:W-:Y:S01]  /*78c0*/  BPT.TRAP 0x1 ;  /* 0x000000040000795c */ /* 0x000fe20000300000 */
.L_x_1368:
[----:B------:R-:W-:Y:S01]  /*78d0*/  ULEA UR6, UR59, UR41, 0x3 ;  /* 0x000000293b067291 */ /* 0x000fe2000f8e183f */
[----:B------:R-:W-:Y:S01]  /*78e0*/  ISETP.GT.AND P1, PT, R8, UR58, PT ;  /* 0x0000003a08007c0c */ /* 0x000fe2000bf24270 */
        /* <DEDUP_REMOVED lines=105> */
.L_x_1350:
[----:B------:R-:W-:Y:S02]  /*7f80*/  UISETP.NE.AND UP1, UPT, UR51, URZ, UPT ;  /* 0x0000003f3300728c */ /* 0x000fe4000bf25270 */
[----:B------:R-:W-:Y:S02]  /*7f90*/  UISETP.NE.AND UP0, UPT, UR50, URZ, UPT ;  /* 0x0000003f3200728c */ /* 0x000fe4000bf05270 */
[----:B------:R-:W-:Y:S02]  /*7fa0*/  UIADD3 UR10, UR37, 0x7f, URZ ;  /* 0x0000007f250a7890 */ /* 0x000fe4000fffe03f */
[----:B------:R-:W-:Y:S02]  /*7fb0*/  UIADD3 UR11, UR38, 0x1, -UR45 ;  /* 0x00000001260b7890 */ /* 0x000fe4000fffe82d */
[----:B------:R-:W-:-:S03]  /*7fc0*/  PLOP3.LUT P1, PT, PT, PT, UP0, 0x40, 0x0 ;  /* 0x000000000000781c */ /* 0x000fc60003f2e808 */
[----:B------:R-:W-:Y:S01]  /*7fd0*/  @UP1 ULDC UR6, c[0x0][0x44c] ;  /* 0x0001130000061ab9 */ /* 0x000fe20000000800 */
[----:B------:R-:W-:Y:S01]  /*7fe0*/  @UP1 ULDC UR14, c[0x0][0x450] ;  /* 0x00011400000e1ab9 */ /* 0x000fe20000000800 */
[----:B------:R-:W-:-:S04]  /*7ff0*/  UIMAD.WIDE.U32 UR6, UR10, UR6, URZ ;  /* 0x000000060a0672a5 */ /* 0x000fc8000f8e003f */
[----:B------:R-:W-:-:S04]  /*8000*/  @UP1 USHF.R.U32.HI UR10, URZ, UR14, UR7 ;  /* 0x0000000e3f0a1299 */ /* 0x000fc80008011607 */
[----:B------:R-:W-:-:S04]  /*8010*/  UIADD3 UR10, UR11, UR10, URZ ;  /* 0x0000000a0b0a7290 */ /* 0x000fc8000fffe03f */
[----:B------:R-:W-:Y:S01]  /*8020*/  UIADD3 UR56, UR10, -UR56, URZ ;  /* 0x800000380a387290 */ /* 0x000fe2000fffe03f */
[----:B------:R-:W-:Y:S11]  /*8030*/  @P1 BRA `(.L_x_1370) ;  /* 0x0000000000501947 */ /* 0x000ff60003800000 */
[----:B------:R-:W-:Y:S02]  /*8040*/  UMOV UR14, UR10 ;  /* 0x0000000a000e7c82 */ /* 0x000fe40008000000 */
[----:B------:R-:W-:-:S06]  /*8050*/  UISETP.GT.AND UP0, UPT, UR14, -0x1, UPT ;  /* 0xffffffff0e00788c */ /* 0x000fcc000bf04270 */
[----:B------:R-:W-:-:S13]  /*8060*/  PLOP3.LUT P1, PT, PT, PT, UP0, 0x80, 0x0 ;  /* 0x000000000000781c */ /* 0x000fda0003f2f008 */
[----:B------:R-:W-:Y:S05]  /*8070*/  @P1 BRA `(.L_x_1371) ;  /* 0x0000000000201947 */ /* 0x000fea0003800000 */
[----:B------:R-:W-:Y:S01]  /*8080*/  ULDC UR15, c[0x0][0x9e4] ;  /* 0x00027900000f7ab9 */ /* 0x000fe20000000800 */
[----:B------:R-:W-:Y:S02]  /*8090*/  ULOP3.LUT UR14, URZ, UR14, URZ, 0x33, !UPT ;  /* 0x0000000e3f0e7292 */ /* 0x000fe4000f8e333f */
[----:B------:R-:W-:-:S11]  /*80a0*/  UISETP.NE.AND UP0, UPT, UR15, 0x1, UPT ;  /* 0x000000010f00788c */ /* 0x000fd6000bf05270 */
[----:B------:R-:W-:Y:S02]  /*80b0*/  @UP0 ULDC.64 UR6, c[0x0][0x9e8] ;  /* 0x00027a0000060ab9 */ /* 0x000fe40000000a00 */
[----:B------:R-:W-:-:S04]  /*80c0*/  UIMAD.WIDE.U32 UR10, UR14, UR6, URZ ;  /* 0x000000060e0a72a5 */ /* 0x000fc8000f8e003f */
[----:B------:R-:W-:-:S04]  /*80d0*/  @UP0 USHF.R.U32.HI UR14, URZ, UR7, UR11 ;  /* 0x000000073f0e0299 */ /* 0x000fc8000801160b */
[----:B------:R-:W-:Y:S01]  /*80e0*/  ULOP3.LUT UR14, URZ, UR14, URZ, 0x33, !UPT ;  /* 0x0000000e3f0e7292 */ /* 0x000fe2000f8e333f */
[----:B------:R-:W-:Y:S11]  /*80f0*/  BRA `(.L_x_1372) ;  /* 0x0000000000147947 */ /* 0x000ff60003800000 */
.L_x_1371:
[----:B------:R-:W-:Y:S02]  /*8100*/  ULDC UR15, c[0x0][0x9e4] ;  /* 0x00027900000f7ab9 */ /* 0x000fe40000000800 */
[----:B------:R-:W-:-:S11]  /*8110*/  UISETP.NE.AND UP0, UPT, UR15, 0x1, UPT ;  /* 0x000000010f00788c */ /* 0x000fd6000bf05270 */
[----:B------:R-:W-:Y:S02]  /*8120*/  @UP0 ULDC.64 UR6, c[0x0][0x9e8] ;  /* 0x00027a0000060ab9 */ /* 0x000fe40000000a00 */
[----:B------:R-:W-:-:S04]  /*8130*/  UIMAD.WIDE.U32 UR10, UR14, UR6, URZ ;  /* 0x000000060e0a72a5 */ /* 0x000fc8000f8e003f */
[----:B------:R-:W-:-:S12]  /*8140*/  @UP0 USHF.R.U32.HI UR14, URZ, UR7, UR11 ;  /* 0x000000073f0e0299 */ /* 0x000fd8000801160b */
.L_x_1372:
[----:B------:R-:W-:-:S04]  /*8150*/  UIMAD UR14, UR14, UR15, URZ ;  /* 0x0000000f0e0e72a4 */ /* 0x000fc8000f8e023f */
[----:B------:R-:W-:-:S04]  /*8160*/  UISETP.LT.AND UP0, UPT, UR56, UR14, UPT ;  /* 0x0000000e3800728c */ /* 0x000fc8000bf01270 */
[----:B------:R-:W-:-:S12]  /*8170*/  USEL UR56, UR56, UR14, !UP0 ;  /* 0x0000000e38387287 */ /* 0x000fd8000c000000 */
.L_x_1370:
[----:B------:R-:W-:-:S04]  /*8180*/  UIADD3 UR56, UR56, 0x7f, URZ ;  /* 0x0000007f38387890 */ /* 0x000fc8000fffe03f */
[----:B------:R-:W-:-:S04]  /*8190*/  USHF.R.S32.HI UR6, URZ, 0x1f, UR56 ;  /* 0x0000001f3f067899 */ /* 0x000fc80008011438 */
[----:B------:R-:W-:-:S04]  /*81a0*/  ULEA.HI UR6, UR6, UR56, URZ, 0x7 ;  /* 0x0000003806067291 */ /* 0x000fc8000f8f383f */
[----:B------:R-:W-:-:S04]  /*81b0*/  USHF.R.S32.HI UR6, URZ, 0x7, UR6 ;  /* 0x000000073f067899 */ /* 0x000fc80008011406 */
[----:B------:R-:W-:-:S04]  /*81c0*/  UISETP.LT.AND UP0, UPT, UR39, UR6, UPT ;  /* 0x000000062700728c */ /* 0x000fc8000bf01270 */
[----:B------:R-:W-:-:S06]  /*81d0*/  USEL UR53, UR39, UR6, !UP0 ;  /* 0x0000000627357287 */ /* 0x000fcc000c000000 */
[----:B------:R-:W-:-:S13]  /*81e0*/  ISETP.GE.AND P1, PT, R8, UR53, PT ;  /* 0x0000003508007c0c */ /* 0x000fda000bf26270 */
[----:B------:R-:W-:Y:S05]  /*81f0*/  @!P1 BRA `(.L_x_1373) ;  /* 0x0000002000149947 */ /* 0x000fea0003800000 */
[----:B------:R-:W-:Y:S01]  /*8200*/  IMAD.MOV.U32 R9, RZ, RZ, R5 ;  /* 0x000000ffff097224 */ /* 0x000fe200078e0005 */
[----:B------:R-:W-:Y:S01]  /*8210*/  UMOV UR57, UR47 ;  /* 0x0000002f00397c82 */ /* 0x000fe20008000000 */
[----:B------:R-:W-:Y:S01]  /*8220*/  IMAD.MOV.U32 R7, RZ, RZ, R2 ;  /* 0x000000ffff077224 */ /* 0x000fe200078e0002 */
[----:B------:R-:W-:Y:S01]  /*8230*/  UMOV UR56, UR46 ;  /* 0x0000002e00387c82 */ /* 0x000fe20008000000 */
[----:B------:R-:W-:-:S07]  /*8240*/  IMAD.MOV.U32 R6, RZ, RZ, R8 ;  /* 0x000000ffff067224 */ /* 0x000fce00078e0008 */
.L_x_1384:
[----:B------:R-:W-:Y:S01]  /*8250*/  ISETP.NE.AND P2, PT, RZ, UR44, PT ;  /* 0x0000002cff007c0c */ /* 0x000fe2000bf45270 */
[----:B------:R-:W-:-:S04]  /*8260*/  UISETP.NE.AND UP0, UPT, UR56, 0x1, UPT ;  /* 0x000000013800788c */ /* 0x000fc8000bf05270 */
[----:B------:R-:W-:-:S04]  /*8270*/  USEL UR47, URZ, 0x1, UP0 ;  /* 0x000000013f2f7887 */ /* 0x000fc80008000000 */
[----:B------:R-:W-:-:S04]  /*8280*/  ULOP3.LUT UR47, UR57, UR47, URZ, 0x3c, !UPT ;  /* 0x0000002f392f7292 */ /* 0x000fc8000f8e3c3f */
[----:B------:R-:W-:Y:S08]  /*8290*/  @P2 BRA `(.L_x_1374) ;  /* 0x0000000000382947 */ /* 0x000ff00003800000 */
[----:B------:R-:W-:Y:S05]  /*82a0*/  @!P0 BRA `(.L_x_1375) ;  /* 0x0000000000048947 */ /* 0x000fea0003800000 */
[----:B------:R-:W-:Y:S01]  /*82b0*/  BPT.TRAP 0x1 ;  /* 0x000000040000795c */ /* 0x000fe20000300000 */
.L_x_1375:
        /* <DEDUP_REMOVED lines=9> */
.L_x_1376:
[----:B-1----:R-:W-:Y:S05]  /*8350*/  @P1 BRA `(.L_x_1374) ;  /* 0x0000000000081947 */ /* 0x002fea0003800000 */
[----:B------:R-:W1:Y:S02]  /*8360*/  SYNCS.PHASECHK.TRANS64.TRYWAIT P1, [UR6+0x28830], R0 ;  /* 0x02883000ff0075a7 */ /* 0x000e640008020146 */
[----:B-1----:R-:W-:Y:S05]  /*8370*/  @!P1 BRA `(.L_x_1377) ;  /* 0x000000d800549947 */ /* 0x002fea0003800000 */
.L_x_1374:
        /* <DEDUP_REMOVED lines=48> */
.L_x_1379:
[----:B------:R-:W-:Y:S01]  /*8680*/  ULEA UR6, UR56, UR41, 0x3 ;  /* 0x0000002938067291 */ /* 0x000fe2000f8e183f */
[----:B------:R-:W-:-:S05]  /*8690*/  IMAD.U32 R0, RZ, RZ, UR57 ;  /* 0x00000039ff007e24 */ /* 0x000fca000f8e00ff */
[----:B------:R-:W-:-:S04]  /*86a0*/  SHF.L.U32 R0, R0, 0x1f, RZ ;  /* 0x0000001f00007819 */ /* 0x000fc800000006ff */
[----:B------:R0:W1:Y:S01]  /*86b0*/  SYNCS.PHASECHK.TRANS64.TRYWAIT P1, [UR6+0x28850], R0 ;  /* 0x02885000ff0075a7 */ /* 0x0000620008020146 */
[----:B------:R-:W-:Y:S05]  /*86c0*/  @!P0 BRA `(.L_x_1380) ;  /* 0x0000000000048947 */ /* 0x000fea0003800000 */
[----:B------:R-:W-:Y:S01]  /*86d0*/  BPT.TRAP 0x1 ;  /* 0x000000040000795c */ /* 0x000fe20000300000 */
.L_x_1380:
[----:B-1----:R-:W-:Y:S05]  /*86e0*/  @P1 BRA `(.L_x_1378) ;  /* 0x0000000000081947 */ /* 0x002fea0003800000 */
[----:B------:R-:W1:Y:S02]  /*86f0*/  SYNCS.PHASECHK.TRANS64.TRYWAIT P1, [UR6+0x28850], R0 ;  /* 0x02885000ff0075a7 */ /* 0x000e640008020146 */
[----:B-1----:R-:W-:Y:S05]  /*8700*/  @!P1 BRA `(.L_x_1381) ;  /* 0x000000d400889947 */ /* 0x002fea0003800000 */
.L_x_1378:
        /* <DEDUP_REMOVED lines=49> */
.L_x_1382:
        /* <DEDUP_REMOVED lines=67> */
[----:B------:R-:W-:Y:S01]  /*8e50*/  FMNMX.FTZ R10, R87, R2, !PT ;  /* 0x00000002570a7209 */ /* 0x000fe20007810000 */
[----:B------:R-:W0:Y:S02]  /*8e60*/  LDC R0, c[0x0][0x988] ;  /* 0x00026200ff007b82 */ /* 0x000e240000000800 */
[----:B------:R-:W1:Y:S04]  /*8e70*/  SHFL.BFLY PT, R5, R8, 0x2, 0x1f ;  /* 0x0c401f0008057f89 */ /* 0x000e6800000e0000 */
[----:B------:R-:W2:Y:S01]  /*8e80*/  SHFL.BFLY PT, R13, R10, 0x2, 0x1f ;  /* 0x0c401f000a0d7f89 */ /* 0x000ea200000e0000 */
[----:B-1----:R-:W-:-:S02]  /*8e90*/  FMNMX.FTZ R11, R8, R5, !PT ;  /* 0x00000005080b7209 */ /* 0x002fc40007810000 */
[----:B--2---:R-:W-:-:S03]  /*8ea0*/  FMNMX.FTZ R13, R10, R13, !PT ;  /* 0x0000000d0a0d7209 */ /* 0x004fc60007810000 */
[----:B------:R-:W1:Y:S04]  /*8eb0*/  SHFL.BFLY PT, R2, R11, 0x1, 0x1f ;  /* 0x0c201f000b027f89 */ /* 0x000e6800000e0000 */
[----:B------:R-:W2:Y:S01]  /*8ec0*/  SHFL.BFLY PT, R12, R13, 0x1, 0x1f ;  /* 0x0c201f000d0c7f89 */ /* 0x000ea200000e0000 */
[----:B-1----:R-:W-:Y:S02]  /*8ed0*/  FMNMX.FTZ R2, R11, R2, !PT ;  /* 0x000000020b027209 */ /* 0x002fe40007810000 */
[----:B--2---:R-:W-:-:S03]  /*8ee0*/  FMNMX.FTZ R5, R13, R12, !PT ;  /* 0x0000000c0d057209 */ /* 0x004fc60007810000 */
[C---:B0-----:R-:W-:Y:S01]  /*8ef0*/  FMUL.FTZ R153, R2.reuse, R0 ;  /* 0x0000000002997220 */ /* 0x041fe20000410000 */
[----:B------:R-:W-:-:S03]  /*8f00*/  FADD.FTZ R7, -R2, R7 ;  /* 0x0000000702077221 */ /* 0x000fc60000010100 */
[-CC-:B------:R-:W-:Y:S01]  /*8f10*/  FFMA.FTZ R11, R29, R0.reuse, -R153.reuse ;  /* 0x000000001d0b7223 */ /* 0x180fe20000010899 */
[-CC-:B------:R-:W-:Y:S01]  /*8f20*/  FFMA.FTZ R29, R49, R0.reuse, -R153.reuse ;  /* 0x00000000311d7223 */ /* 0x180fe20000010899 */
[-C--:B------:R-:W-:Y:S01]  /*8f30*/  FFMA.FTZ R49, R69, R0.reuse, -R153 ;  /* 0x0000000045317223 */ /* 0x080fe20000010899 */
[C---:B------:R-:W-:Y:S01]  /*8f40*/  FADD.FTZ R9, -R5.reuse, R9 ;  /* 0x0000000905097221 */ /* 0x040fe20000010100 */
[-C--:B------:R-:W-:Y:S01]  /*8f50*/  FMUL.FTZ R69, R5, R0.reuse ;  /* 0x0000000005457220 */ /* 0x080fe20000410000 */
[-C--:B------:R-:W-:Y:S01]  /*8f60*/  FMUL.FTZ R7, R7, R0.reuse ;  /* 0x0000000007077220 */ /* 0x080fe20000410000 */
[-C--:B------:R-:W-:Y:S01]  /*8f70*/  FFMA.FTZ R180, R24, R0.reuse, -R153 ;  /* 0x0000000018b47223 */ /* 0x080fe20000010899 */
[-C--:B------:R-:W-:Y:S01]  /*8f80*/  FMUL.FTZ R8, R9, R0.reuse ;  /* 0x0000000009087220 */ /* 0x080fe20000410000 */
[-C--:B------:R-:W-:Y:S01]  /*8f90*/  FFMA.FTZ R181, R26, R0.reuse, -R69 ;  /* 0x000000001ab57223 */ /* 0x080fe20000010845 */
[-C--:B------:R-:W-:Y:S01]  /*8fa0*/  FFMA.FTZ R9, R25, R0.reuse, -R153 ;  /* 0x0000000019097223 */ /* 0x080fe20000010899 */
[-C--:B------:R-:W-:Y:S01]  /*8fb0*/  FFMA.FTZ R10, R27, R0.reuse, -R69 ;  /* 0x000000001b0a7223 */ /* 0x080fe20000010845 */
[----:B------:R-:W-:Y:S01]  /*8fc0*/  MUFU.EX2 R7, R7 ;  /* 0x0000000700077308 */ /* 0x000fe20000000800 */
[-C--:B------:R-:W-:Y:S01]  /*8fd0*/  FFMA.FTZ R182, R28, R0.reuse, -R153 ;  /* 0x000000001cb67223 */ /* 0x080fe20000010899 */
[-CC-:B------:R-:W-:Y:S01]  /*8fe0*/  FFMA.FTZ R183, R30, R0.reuse, -R69.reuse ;  /* 0x000000001eb77223 */ /* 0x180fe20000010845 */
        /* <DEDUP_REMOVED lines=20> */
[--C-:B------:R-:W-:Y:S01]  /*9130*/  FFMA.FTZ R169, R50, R0, -R69.reuse ;  /* 0x0000000032a97223 */ /* 0x100fe20000010845 */
        /* <DEDUP_REMOVED lines=19> */
[-C--:B------:R-:W-:Y:S01]  /*9270*/  FFMA.FTZ R161, R66, R0.reuse, -R69 ;  /* 0x0000000042a17223 */ /* 0x080fe20000010845 */
[-CC-:B------:R-:W-:Y:S01]  /*9280*/  FFMA.FTZ R45, R65, R0.reuse, -R153.reuse ;  /* 0x00000000412d7223 */ /* 0x180fe20000010899 */
[-C--:B------:R-:W-:Y:S01]  /*9290*/  FFMA.FTZ R162, R68, R0.reuse, -R153 ;  /* 0x0000000044a27223 */ /* 0x080fe20000010899 */
[-C--:B------:R-:W-:Y:S01]  /*92a0*/  FFMA.FTZ R163, R70, R0.reuse, -R69 ;  /* 0x0000000046a37223 */ /* 0x080fe20000010845 */
[-C--:B------:R-:W-:Y:S01]  /*92b0*/  FFMA.FTZ R156, R72, R0.reuse, -R153 ;  /* 0x00000000489c7223 */ /* 0x080fe20000010899 */
[----:B------:R-:W1:Y:S01]  /*92c0*/  MUFU.EX2 R182, R182 ;  /* 0x000000b600b67308 */ /* 0x000e620000000800 */
[----:B0-----:R-:W-:Y:S01]  /*92d0*/  FADD.FTZ R27, R9, R4 ;  /* 0x00000004091b7221 */ /* 0x001fe20000010000 */
[-C--:B------:R-:W-:Y:S01]  /*92e0*/  FFMA.FTZ R74, R74, R0.reuse, -R69 ;  /* 0x000000004a4a7223 */ /* 0x080fe20000010845 */
        /* <DEDUP_REMOVED lines=11> */
[-C--:B------:R-:W-:Y:S01]  /*93a0*/  FFMA.FTZ R83, R83, R0.reuse, -R69 ;  /* 0x0000000053537223 */ /* 0x080fe20000010845 */
[-C--:B------:R-:W-:Y:S01]  /*93b0*/  FFMA.FTZ R154, R84, R0.reuse, -R153 ;  /* 0x00000000549a7223 */ /* 0x080fe20000010899 */
[----:B------:R-:W2:Y:S01]  /*93c0*/  MUFU.EX2 R11, R11 ;  /* 0x0000000b000b7308 */ /* 0x000ea20000000800 */
[----:B-1----:R-:W-:Y:S01]  /*93d0*/  FADD.FTZ R36, R182, R27 ;  /* 0x0000001bb6247221 */ /* 0x002fe20000010000 */
[-C--:B------:R-:W-:Y:S01]  /*93e0*/  FFMA.FTZ R86, R86, R0.reuse, -R69 ;  /* 0x0000000056567223 */ /* 0x080fe20000010845 */
        /* <DEDUP_REMOVED lines=122> */
.L_x_1383:
        /* <DEDUP_REMOVED lines=102> */
[-C--:B------:R-:W-:Y:S01]  /*a1f0*/  FMUL.FTZ R150, R150, R8.reuse ;  /* 0x0000000896967220 */ /* 0x080fe20000410000 */
[----:B------:R-:W-:Y:S01]  /*a200*/  FMUL.FTZ R151, R151, R8 ;  /* 0x0000000897977220 */ /* 0x000fe20000410000 */
[----:B------:R-:W-:-:S02]  /*a210*/  IMAD.MOV.U32 R9, RZ, RZ, R5 ;  /* 0x000000ffff097224 */ /* 0x000fc400078e0005 */
[----:B------:R-:W-:Y:S01]  /*a220*/  IMAD.MOV.U32 R7, RZ, RZ, R2 ;  /* 0x000000ffff077224 */ /* 0x000fe200078e0002 */
[----:B------:R-:W-:Y:S06]  /*a230*/  @P1 BRA `(.L_x_1384) ;  /* 0xffffffe000041947 */ /* 0x000fec000383ffff */
[----:B------:R-:W-:-:S07]  /*a240*/  IMAD.MOV.U32 R8, RZ, RZ, R6 ;  /* 0x000000ffff087224 */ /* 0x000fce00078e0006 */
.L_x_1373:
        /* <DEDUP_REMOVED lines=8> */
[----:B------:R-:W-:-:S05]  /*a2d0*/  ULDC UR56, c[0x0][0x9e0] ;  /* 0x0002780000387ab9 */ /* 0x000fca0000000800 */
.L_x_1404:
        /* <DEDUP_REMOVED lines=9> */
.L_x_1387:
[----:B------:R-:W-:Y:S01]  /*a370*/  ULEA UR6, UR46, UR41, 0x3 ;  /* 0x000000292e067291 */ /* 0x000fe2000f8e183f */
[----:B------:R-:W-:-:S05]  /*a380*/  IMAD.U32 R0, RZ, RZ, UR47 ;  /* 0x0000002fff007e24 */ /* 0x000fca000f8e00ff */
[----:B------:R-:W-:-:S04]  /*a390*/  SHF.L.U32 R0, R0, 0x1f, RZ ;  /* 0x0000001f00007819 */ /* 0x000fc800000006ff */
[----:B------:R0:W1:Y:S01]  /*a3a0*/  SYNCS.PHASECHK.TRANS64.TRYWAIT P1, [UR6+0x28830], R0 ;  /* 0x02883000ff0075a7 */ /* 0x0000620008020146 */
[----:B------:R-:W-:Y:S05]  /*a3b0*/  @!P0 BRA `(.L_x_1388) ;  /* 0x0000000000048947 */ /* 0x000fea0003800000 */
[----:B------:R-:W-:Y:S01]  /*a3c0*/  BPT.TRAP 0x1 ;  /* 0x000000040000795c */ /* 0x000fe20000300000 */
.L_x_1388:
[----:B-1----:R-:W-:Y:S05]  /*a3d0*/  @P1 BRA `(.L_x_1386) ;  /* 0x0000000000081947 */ /* 0x002fea0003800000 */
[----:B------:R-:W1:Y:S02]  /*a3e0*/  SYNCS.PHASECHK.TRANS64.TRYWAIT P1, [UR6+0x28830], R0 ;  /* 0x02883000ff0075a7 */ /* 0x000e640008020146 */
[----:B-1----:R-:W-:Y:S05]  /*a3f0*/  @!P1 BRA `(.L_x_1389) ;  /* 0x000000b800649947 */ /* 0x002fea0003800000 */
.L_x_1386:
        /* <DEDUP_REMOVED lines=45> */
.L_x_1391:
[----:B------:R-:W-:Y:S01]  /*a6d0*/  ULEA UR6, UR58, UR41, 0x3 ;  /* 0x000000293a067291 */ /* 0x000fe2000f8e183f */
[----:B------:R-:W-:-:S05]  /*a6e0*/  IMAD.U32 R0, RZ, RZ, UR59 ;  /* 0x0000003bff007e24 */ /* 0x000fca000f8e00ff */
[----:B------:R-:W-:-:S04]  /*a6f0*/  SHF.L.U32 R0, R0, 0x1f, RZ ;  /* 0x0000001f00007819 */ /* 0x000fc800000006ff */
[----:B------:R0:W1:Y:S01]  /*a700*/  SYNCS.PHASECHK.TRANS64.TRYWAIT P1, [UR6+0x28850], R0 ;  /* 0x02885000ff0075a7 */ /* 0x0000620008020146 */
[----:B------:R-:W-:Y:S05]  /*a710*/  @!P0 BRA `(.L_x_1392) ;  /* 0x0000000000048947 */ /* 0x000fea0003800000 */
[----:B------:R-:W-:Y:S01]  /*a720*/  BPT.TRAP 0x1 ;  /* 0x000000040000795c */ /* 0x000fe20000300000 */
.L_x_1392:
[----:B-1----:R-:W-:Y:S05]  /*a730*/  @P1 BRA `(.L_x_1390) ;  /* 0x0000000000081947 */ /* 0x002fea0003800000 */
[----:B------:R-:W1:Y:S02]  /*a740*/  SYNCS.PHASECHK.TRANS64.TRYWAIT P1, [UR6+0x28850], R0 ;  /* 0x02885000ff0075a7 */ /* 0x000e640008020146 */
[----:B-1----:R-:W-:Y:S05]  /*a750*/  @!P1 BRA `(.L_x_1393) ;  /* 0x000000b400a49947 */ /* 0x002fea0003800000 */
.L_x_1390:
        /* <DEDUP_REMOVED lines=49> */
.L_x_1394:
        /* <DEDUP_REMOVED lines=39> */
.L_x_1397:
[----:B------:R-:W-:-:S05]  /*ace0*/  IMAD.U32 R9, RZ, RZ, UR53 ;  /* 0x00000035ff097e24 */ /* 0x000fca000f8e00ff */
[----:B------:R-:W-:-:S13]  /*acf0*/  ISETP.NE.AND P1, PT, R9, 0x1, PT ;  /* 0x000000010900780c */ /* 0x000fda0003f25270 */
[----:B------:R-:W0:Y:S02]  /*ad00*/  @P1 LDC.64 R12, c[0x0][0x9e8] ;  /* 0x00027a00ff0c1b82 */ /* 0x000e240000000a00 */
[----:B0-----:R-:W-:-:S05]  /*ad10*/  @P1 IMAD.HI.U32 R12, R5, R12, RZ ;  /* 0x0000000c050c1227 */ /* 0x001fca00078e00ff */
[----:B------:R-:W-:-:S07]  /*ad20*/  @P1 SHF.R.U32.HI R5, RZ, R13, R12 ;  /* 0x0000000dff051219 */ /* 0x000fce000001160c */
.L_x_1398:
[----:B------:R-:W-:Y:S05]  /*ad30*/  BSYNC B0 ;  /* 0x0000000000007941 */ /* 0x000fea0003800000 */
.L_x_1396:
[----:B------:R-:W-:-:S04]  /*ad40*/  IMAD R5, R5, R9, -R14 ;  /* 0x0000000905057224 */ /* 0x000fc800078e0a0e */
[----:B------:R-:W-:-:S05]  /*ad50*/  IMAD R5, R16, -0x2, R5 ;  /* 0xfffffffe10057824 */ /* 0x000fca00078e0205 */
[----:B------:R-:W-:Y:S02]  /*ad60*/  VIADDMNMX R2, R5, R9, R2, PT ;  /* 0x0000000905027246 */ /* 0x000fe40003800102 */
[----:B------:R-:W-:-:S07]  /*ad70*/  VIMNMX R10, R10, R5, !PT ;  /* 0x000000050a0a7248 */ /* 0x000fce0007fe0100 */
.L_x_1395:
        /* <DEDUP_REMOVED lines=116> */
.L_x_1401:
[----:B------:R-:W-:-:S05]  /*b4c0*/  IMAD.U32 R2, RZ, RZ, UR53 ;  /* 0x00000035ff027e24 */ /* 0x000fca000f8e00ff */
[----:B------:R-:W-:-:S13]  /*b4d0*/  ISETP.NE.AND P2, PT, R2, 0x1, PT ;  /* 0x000000010200780c */ /* 0x000fda0003f45270 */
[----:B------:R-:W0:Y:S02]  /*b4e0*/  @P2 LDC.64 R160, c[0x0][0x9e8] ;  /* 0x00027a00ffa02b82 */ /* 0x000e240000000a00 */
[----:B0-----:R-:W-:-:S05]  /*b4f0*/  @P2 IMAD.HI.U32 R0, R159, R160, RZ ;  /* 0x000000a09f002227 */ /* 0x001fca00078e00ff */
[----:B------:R-:W-:-:S07]  /*b500*/  @P2 SHF.R.U32.HI R159, RZ, R161, R0 ;  /* 0x000000a1ff9f2219 */ /* 0x000fce0000011600 */
.L_x_1402:
[----:B------:R-:W-:Y:S05]  /*b510*/  BSYNC B0 ;  /* 0x0000000000007941 */ /* 0x000fea0003800000 */
.L_x_1400:
[----:B------:R-:W-:-:S04]  /*b520*/  IMAD R159, R159, R2, -R14 ;  /* 0x000000029f9f7224 */ /* 0x000fc800078e0a0e */
[----:B------:R-:W-:-:S05]  /*b530*/  IMAD R159, R16, -0x2, R159 ;  /* 0xfffffffe109f7824 */ /* 0x000fca00078e029f */
[----:B------:R-:W-:Y:S02]  /*b540*/  VIADDMNMX R10, R159, R2, R10, PT ;  /* 0x000000029f0a7246 */ /* 0x000fe4000380010a */
[----:B------:R-:W-:-:S07]  /*b550*/  VIMNMX R12, R12, R159, !PT ;  /* 0x0000009f0c0c7248 */ /* 0x000fce0007fe0100 */
.L_x_1399:
        /* <DEDUP_REMOVED lines=377> */
.L_x_1403:
        /* <DEDUP_REMOVED lines=107> */
.L_x_1385:
[----:B------:R-:W-:Y:S06]  /*d3a0*/  BAR.ARV 0x8, 0x180 ;  /* 0x0206000000007b1d */ /* 0x000fec0000002000 */
[----:B------:R-:W-:Y:S05]  /*d3b0*/  @!P0 BRA `(.L_x_1405) ;  /* 0x0000000000048947 */ /* 0x000fea0003800000 */
[----:B------:R-:W-:Y:S01]  /*d3c0*/  BPT.TRAP 0x1 ;  /* 0x000000040000795c */ /* 0x000fe20000300000 */
.L_x_1405:
[----:B------:R-:W-:Y:S01]  /*d3d0*/  ULEA UR5, UR46, UR41, 0x3 ;  /* 0x000000292e057291 */ /* 0x000fe2000f8e183f */
[----:B------:R-:W-:-:S05]  /*d3e0*/  IMAD.U32 R6, RZ, RZ, UR47 ;  /* 0x0000002fff067e24 */ /* 0x000fca000f8e00ff */
[----:B------:R-:W-:-:S04]  /*d3f0*/  SHF.L.U32 R6, R6, 0x1f, RZ ;  /* 0x0000001f06067819 */ /* 0x000fc800000006ff */
[----:B------:R0:W1:Y:S01]  /*d400*/  SYNCS.PHASECHK.TRANS64.TRYWAIT P1, [UR5+0x28850], R6 ;  /* 0x02885006ff0075a7 */ /* 0x0000620008020145 */
[----:B------:R-:W-:Y:S05]  /*d410*/  @!P0 BRA `(.L_x_1406) ;  /* 0x0000000000048947 */ /* 0x000fea0003800000 */
[----:B------:R-:W-:Y:S01]  /*d420*/  BPT.TRAP 0x1 ;  /* 0x000000040000795c */ /* 0x000fe20000300000 */
.L_x_1406:
[----:B-1----:R-:W-:Y:S05]  /*d430*/  @P1 BRA `(.L_x_1407) ;  /* 0x0000000000081947 */ /* 0x002fea0003800000 */
[----:B------:R-:W1:Y:S02]  /*d440*/  SYNCS.PHASECHK.TRANS64.TRYWAIT P1, [UR5+0x28850], R6 ;  /* 0x02885006ff0075a7 */ /* 0x000e640008020145 */
[----:B-1----:R-:W-:Y:S05]  /*d450*/  @!P1 BRA `(.L_x_1408) ;  /* 0x00000088007c9947 */ /* 0x002fea0003800000 */
.L_x_1407:
[----:B------:R-:W-:Y:S01]  /*d460*/  UIADD3 UR41, UR41, 0x400, URZ ;  /* 0x0000040029297890 */ /* 0x000fe2000fffe03f */
[----:B------:R-:W-:Y:S01]  /*d470*/  WARPGROUP.ARRIVE ;  /* 0x00000000000079c5 */ /* 0x000fe20000000000 */
[----:B------:R-:W-:Y:S01]  /*d480*/  UMOV UR7, 0x40000040 ;  /* 0x4000004000077882 */ /* 0x000fe20000000000 */
[----:B-1----:R-:W1:Y:S01]  /*d490*/  SHFL.BFLY PT, R7, R4, 0x2, 0x1f ;  /* 0x0c401f0004077f89 */ /* 0x002e6200000e0000 */
[----:B------:R-:W-:Y:S01]  /*d4a0*/  USHF.R.U32.HI UR41, URZ, 0x4, UR41 ;  /* 0x000000043f297899 */ /* 0x000fe20008011629 */
[----:B------:R-:W-:Y:S02]  /*d4b0*/  IMAD.MOV.U32 R20, RZ, RZ, -0x800000 ;  /* 0xff800000ff147424 */ /* 0x000fe400078e00ff */
[----:B0-----:R-:W0:Y:S01]  /*d4c0*/  SHFL.BFLY PT, R6, R3, 0x2, 0x1f ;  /* 0x0c401f0003067f89 */ /* 0x001e2200000e0000 */
[----:B------:R-:W-:-:S04]  /*d4d0*/  ULOP3.LUT UR41, UR41, 0x3fff, URZ, 0xc0, !UPT ;  /* 0x00003fff29297892 */ /* 0x000fc8000f8ec03f */
[----:B------:R-:W-:-:S04]  /*d4e0*/  ULOP3.LUT UR4, UR41, 0x4000000, URZ, 0xfc, !UPT ;  /* 0x0400000029047892 */ /* 0x000fc8000f8efc3f */
[----:B------:R-:W-:-:S07]  /*d4f0*/  ULEA UR4, UR46, UR4, 0xb ;  /* 0x000000042e047291 */ /* 0x000fce000f8e583f */
[----:B------:R-:W-:Y:S02]  /*d500*/  UMOV UR6, UR4 ;  /* 0x0000000400067c82 */ /* 0x000fe40008000000 */
[----:B------:R-:W-:Y:S01]  /*d510*/  HGMMA.64x128x16.F32 R88, R180, gdesc[UR4].tnspB, R88, gsb0 ;  /* 0x41e00004b4587df0 */ /* 0x000fe20008000858 */
[----:B------:R-:W-:Y:S01]  /*d520*/  UIADD3 UR6, UR4, 0x80, URZ ;  /* 0x0000008004067890 */ /* 0x000fe2000fffe03f */
[----:B-1----:R-:W-:Y:S01]  /*d530*/  FADD.FTZ R7, R7, R4 ;  /* 0x0000000407077221 */ /* 0x002fe20000010000 */
[----:B------:R-:W-:Y:S01]  /*d540*/  UMOV UR7, 0x40000040 ;  /* 0x4000004000077882 */ /* 0x000fe20000000000 */
[----:B------:R-:W-:Y:S02]  /*d550*/  IMAD.MOV.U32 R4, RZ, RZ, RZ ;  /* 0x000000ffff047224 */ /* 0x000fe400078e00ff */
[----:B0-----:R-:W-:Y:S01]  /*d560*/  FADD.FTZ R8, R6, R3 ;  /* 0x0000000306087221 */ /* 0x001fe20000010000 */
[----:B------:R-:W-:Y:S01]  /*d570*/  IMAD.MOV.U32 R3, RZ, RZ, -0x800000 ;  /* 0xff800000ff037424 */ /* 0x000fe200078e00ff */
        /* <DEDUP_REMOVED lines=54> */
.L_x_1409:
        /* <DEDUP_REMOVED lines=74> */
.L_x_1331:
[----:B------:R-:W0:Y:S01]  /*dd80*/  S2R R5, SR_CgaCtaId ;  /* 0x0000000000057919 */ /* 0x000e220000008800 */
[----:B------:R-:W-:Y:S01]  /*dd90*/  MOV R0, 0x400 ;  /* 0x0000040000007802 */ /* 0x000fe20000000f00 */
[----:B------:R-:W-:Y:S01]  /*dda0*/  BSSY B0, `(.L_x_1410) ;  /* 0x000020d000007945 */ /* 0x000fe20003800000 */
[----:B------:R-:W-:Y:S02]  /*ddb0*/  BAR.SYNC.DEFER_BLOCKING 0x5, 0x180 ;  /* 0x0146000000007b1d */ /* 0x000fe40000010000 */
[----:B0-----:R-:W-:-:S05]  /*ddc0*/  LEA R0, R5, R0, 0x18 ;  /* 0x0000000005007211 */ /* 0x001fca00078ec0ff */
[----:B------:R-:W0:Y:S02]  /*ddd0*/  LDS.128 R4, [R0+0x288d0] ;  /* 0x0288d00000047984 */ /* 0x000e240000000c00 */
[----:B0-----:R-:W-:Y:S02]  /*dde0*/  R2UR UR5, R5 ;  /* 0x00000000050572ca */ /* 0x001fe400000e0000 */
[----:B------:R-:W-:Y:S02]  /*ddf0*/  R2UR UR7, R6 ;  /* 0x00000000060772ca */ /* 0x000fe400000e0000 */
        /* <DEDUP_REMOVED lines=9> */
[----:B------:R-:W1:Y:S01]  /*de90*/  LDC R49, c[0x0][0xbe8] ;  /* 0x0002fa00ff317b82 */ /* 0x000e620000000800 */
[----:B------:R-:W-:Y:S01]  /*dea0*/  F2FP.F16.F32.PACK_AB R130, R133, R132 ;  /* 0x000000848582723e */ /* 0x000fe200000000ff */
[----:B------:R-:W-:Y:S01]  /*deb0*/  UISETP.NE.AND.EX UP0, UPT, UR9, URZ, UPT, UP0 ;  /* 0x0000003f0900728c */ /* 0x000fe2000bf05300 */
[----:B------:R-:W-:Y:S02]  /*dec0*/  F2FP.F16.F32.PACK_AB R131, R135, R134 ;  /* 0x000000868783723e */ /* 0x000fe400000000ff */
[----:B------:R-:W-:Y:S01]  /*ded0*/  F2FP.F16.F32.PACK_AB R137, R139, R138 ;  /* 0x0000008a8b89723e */ /* 0x000fe200000000ff */
[----:B------:R-:W-:Y:S01]  /*dee0*/  ULDC.64 UR8, c[0x0][0xc00] ;  /* 0x0003000000087ab9 */ /* 0x000fe20000000a00 */
[----:B------:R-:W-:Y:S01]  /*def0*/  F2FP.F16.F32.PACK_AB R144, R145, R144 ;  /* 0x000000909190723e */ /* 0x000fe200000000ff */
[----:B------:R-:W-:Y:S01]  /*df00*/  UIMAD.WIDE UR8, UR36, 0x4, UR8 ;  /* 0x00000004240878a5 */ /* 0x000fe2000f8e0208 */
[----:B------:R-:W-:-:S02]  /*df10*/  F2FP.F16.F32.PACK_AB R138, R141, R140 ;  /* 0x0000008c8d8a723e */ /* 0x000fc400000000ff */
[----:B------:R-:W-:Y:S02]  /*df20*/  F2FP.F16.F32.PACK_AB R139, R143, R142 ;  /* 0x0000008e8f8b723e */ /* 0x000fe400000000ff */
[----:B------:R-:W-:Y:S02]  /*df30*/  F2FP.F16.F32.PACK_AB R145, R147, R146 ;  /* 0x000000929391723e */ /* 0x000fe400000000ff */
[----:B------:R-:W-:Y:S02]  /*df40*/  F2FP.F16.F32.PACK_AB R146, R149, R148 ;  /* 0x000000949592723e */ /* 0x000fe400000000ff */
[----:B------:R-:W-:Y:S02]  /*df50*/  F2FP.F16.F32.PACK_AB R147, R151, R150 ;  /* 0x000000969793723e */ /* 0x000fe400000000ff */
[----:B------:R-:W-:Y:S02]  /*df60*/  MOV R24, R0 ;  /* 0x0000000000187202 */ /* 0x000fe40000000f00 */
[----:B0-----:R-:W-:-:S03]  /*df70*/  MOV R25, R5 ;  /* 0x0000000500197202 */ /* 0x001fc60000000f00 */
[----:B------:R-:W-:-:S03]  /*df80*/  IMAD.WIDE R4, R188, 0x2, R24 ;  /* 0x00000002bc047825 */ /* 0x000fc600078e0218 */
[C---:B------:R-:W-:Y:S02]  /*df90*/  LOP3.LUT R7, R4.reuse, 0x380, RZ, 0xc0, !PT ;  /* 0x0000038004077812 */ /* 0x040fe400078ec0ff */
[C---:B------:R-:W-:Y:S02]  /*dfa0*/  IADD3 R8, P5, R4.reuse, 0x40, RZ ;  /* 0x0000004004087810 */ /* 0x040fe40007fbe0ff */
[----:B------:R-:W-:Y:S02]  /*dfb0*/  SHF.R.U64 R7, R7, 0x3, RZ ;  /* 0x0000000307077819 */ /* 0x000fe400000012ff */
[C---:B------:R-:W-:Y:S01]  /*dfc0*/  IADD3 R21, P6, R4.reuse, 0x20, RZ ;  /* 0x0000002004157810 */ /* 0x040fe20007fde0ff */
[--C-:B------:R-:W-:Y:S01]  /*dfd0*/  IMAD.X R29, RZ, RZ, R5.reuse, P5 ;  /* 0x000000ffff1d7224 */ /* 0x100fe200028e0605 */
[C---:B------:R-:W-:Y:S02]  /*dfe0*/  IADD3 R33, P4, R4.reuse, 0x60, RZ ;  /* 0x0000006004217810 */ /* 0x040fe40007f9e0ff */
[C---:B------:R-:W-:Y:S01]  /*dff0*/  IADD3 R35, P3, R4.reuse, 0x4000, RZ ;  /* 0x0000400004237810 */ /* 0x040fe20007f7e0ff */
[--C-:B------:R-:W-:Y:S01]  /*e000*/  IMAD.X R31, RZ, RZ, R5.reuse, P6 ;  /* 0x000000ffff1f7224 */ /* 0x100fe200030e0605 */
[C---:B------:R-:W-:Y:S01]  /*e010*/  IADD3 R37, P2, R4.reuse, 0x4020, RZ ;  /* 0x0000402004257810 */ /* 0x040fe20007f5e0ff */
[--C-:B------:R-:W-:Y:S01]  /*e020*/  IMAD.X R15, RZ, RZ, R5.reuse, P4 ;  /* 0x000000ffff0f7224 */ /* 0x100fe200020e0605 */
[C---:B------:R-:W-:Y:S01]  /*e030*/  IADD3 R39, P1, R4.reuse, 0x4040, RZ ;  /* 0x0000404004277810 */ /* 0x040fe20007f3e0ff */
[--C-:B------:R-:W-:Y:S01]  /*e040*/  IMAD.X R13, RZ, RZ, R5.reuse, P3 ;  /* 0x000000ffff0d7224 */ /* 0x100fe200018e0605 */
[----:B------:R-:W-:Y:S01]  /*e050*/  IADD3 R26, P0, R4, 0x4060, RZ ;  /* 0x00004060041a7810 */ /* 0x000fe20007f1e0ff */
[--C-:B------:R-:W-:Y:S01]  /*e060*/  IMAD.X R11, RZ, RZ, R5.reuse, P2 ;  /* 0x000000ffff0b7224 */ /* 0x100fe200010e0605 */
[----:B------:R-:W-:Y:S01]  /*e070*/  LOP3.LUT R4, R7, R4, RZ, 0x3c, !PT ;  /* 0x0000000407047212 */ /* 0x000fe200078e3cff */
[--C-:B------:R-:W-:Y:S01]  /*e080*/  IMAD.X R9, RZ, RZ, R5.reuse, P1 ;  /* 0x000000ffff097224 */ /* 0x100fe200008e0605 */
[----:B------:R-:W-:Y:S01]  /*e090*/  LOP3.LUT R7, R8, 0x380, RZ, 0xc0, !PT ;  /* 0x0000038008077812 */ /* 0x000fe200078ec0ff */
[----:B------:R-:W-:Y:S01]  /*e0a0*/  IMAD.X R27, RZ, RZ, R5, P0 ;  /* 0x000000ffff1b7224 */ /* 0x000fe200000e0605 */
[----:B------:R-:W-:-:S02]  /*e0b0*/  LOP3.LUT R6, R21, 0x380, RZ, 0xc0, !PT ;  /* 0x0000038015067812 */ /* 0x000fc400078ec0ff */
[----:B------:R-:W-:Y:S02]  /*e0c0*/  SHF.R.U64 R7, R7, 0x3, RZ ;  /* 0x0000000307077819 */ /* 0x000fe400000012ff */
[----:B------:R-:W-:Y:S02]  /*e0d0*/  SHF.R.U64 R6, R6, 0x3, RZ ;  /* 0x0000000306067819 */ /* 0x000fe400000012ff */
[----:B------:R-:W-:Y:S02]  /*e0e0*/  MOV R36, R4 ;  /* 0x0000000400247202 */ /* 0x000fe40000000f00 */
[----:B------:R-:W-:Y:S02]  /*e0f0*/  LOP3.LUT R10, R33, 0x380, RZ, 0xc0, !PT ;  /* 0x00000380210a7812 */ /* 0x000fe400078ec0ff */
[----:B------:R-:W-:Y:S02]  /*e100*/  LOP3.LUT R28, R7, R8, RZ, 0x3c, !PT ;  /* 0x00000008071c7212 */ /* 0x000fe400078e3cff */
[----:B------:R-:W-:-:S02]  /*e110*/  F2FP.F16.F32.PACK_AB R4, R89, R2 ;  /* 0x000000025904723e */ /* 0x000fc400000000ff */
[----:B------:R-:W-:Y:S02]  /*e120*/  LOP3.LUT R2, R37, 0x380, RZ, 0xc0, !PT ;  /* 0x0000038025027812 */ /* 0x000fe400078ec0ff */
[----:B------:R-:W-:Y:S02]  /*e130*/  LOP3.LUT R8, R39, 0x380, RZ, 0xc0, !PT ;  /* 0x0000038027087812 */ /* 0x000fe400078ec0ff */
[----:B------:R-:W-:Y:S02]  /*e140*/  LOP3.LUT R12, R35, 0x380, RZ, 0xc0, !PT ;  /* 0x00000380230c7812 */ /* 0x000fe400078ec0ff */
[----:B------:R-:W-:Y:S02]  /*e150*/  LOP3.LUT R30, R6, R21, RZ, 0x3c, !PT ;  /* 0x00000015061e7212 */ /* 0x000fe400078e3cff */
[----:B------:R-:W-:Y:S02]  /*e160*/  SHF.R.U64 R10, R10, 0x3, RZ ;  /* 0x000000030a0a7819 */ /* 0x000fe400000012ff */
[----:B------:R-:W-:-:S02]  /*e170*/  LOP3.LUT R21, R26, 0x380, RZ, 0xc0, !PT ;  /* 0x000003801a157812 */ /* 0x000fc400078ec0ff */
[----:B------:R-:W-:Y:S02]  /*e180*/  SHF.R.U64 R2, R2, 0x3, RZ ;  /* 0x0000000302027819 */ /* 0x000fe400000012ff */
[----:B------:R-:W-:Y:S02]  /*e190*/  SHF.R.U64 R8, R8, 0x3, RZ ;  /* 0x0000000308087819 */ /* 0x000fe400000012ff */
[----:B------:R-:W-:Y:S02]  /*e1a0*/  SHF.R.U64 R12, R12, 0x3, RZ ;  /* 0x000000030c0c7819 */ /* 0x000fe400000012ff */
[----:B------:R-:W-:Y:S02]  /*e1b0*/  LOP3.LUT R14, R10, R33, RZ, 0x3c, !PT ;  /* 0x000000210a0e7212 */ /* 0x000fe400078e3cff */
[----:B------:R-:W-:Y:S02]  /*e1c0*/  SHF.R.U64 R21, R21, 0x3, RZ ;  /* 0x0000000315157819 */ /* 0x000fe400000012ff */
[----:B------:R-:W-:-:S02]  /*e1d0*/  F2FP.F16.F32.PACK_AB R5, R91, R90 ;  /* 0x0000005a5b05723e */ /* 0x000fc400000000ff */
[----:B------:R-:W-:Y:S02]  /*e1e0*/  F2FP.F16.F32.PACK_AB R6, R93, R92 ;  /* 0x0000005c5d06723e */ /* 0x000fe400000000ff */
[----:B------:R-:W-:Y:S01]  /*e1f0*/  F2FP.F16.F32.PACK_AB R7, R95, R94 ;  /* 0x0000005e5f07723e */ /* 0x000fe200000000ff */
[----:B------:R-:W-:Y:S01]  /*e200*/  BAR.SYNC.DEFER_BLOCKING 0x1, 0x100 ;  /* 0x0044000000007b1d */ /* 0x000fe20000010000 */
[----:B------:R-:W-:Y:S02]  /*e210*/  LOP3.LUT R10, R2, R37, RZ, 0x3c, !PT ;  /* 0x00000025020a7212 */ /* 0x000fe400078e3cff */
[----:B------:R-:W-:Y:S02]  /*e220*/  LOP3.LUT R8, R8, R39, RZ, 0x3c, !PT ;  /* 0x0000002708087212 */ /* 0x000fe400078e3cff */
[----:B------:R-:W-:Y:S02]  /*e230*/  LOP3.LUT R12, R12, R35, RZ, 0x3c, !PT ;  /* 0x000000230c0c7212 */ /* 0x000fe400078e3cff */
[----:B------:R-:W-:-:S02]  /*e240*/  LOP3.LUT R26, R21, R26, RZ, 0x3c, !PT ;  /* 0x0000001a151a7212 */ /* 0x000fc400078e3cff */
[----:B------:R-:W-:Y:S02]  /*e250*/  MOV R32, R10 ;  /* 0x0000000a00207202 */ /* 0x000fe40000000f00 */
[----:B------:R-:W-:Y:S02]  /*e260*/  MOV R21, R8 ;  /* 0x0000000800157202 */ /* 0x000fe40000000f00 */
[----:B------:R-:W-:Y:S02]  /*e270*/  MOV R35, R30 ;  /* 0x0000001e00237202 */ /* 0x000fe40000000f00 */
[----:B------:R-:W-:Y:S02]  /*e280*/  F2FP.F16.F32.PACK_AB R8, R97, R96 ;  /* 0x000000606108723e */ /* 0x000fe400000000ff */
[----:B------:R-:W-:Y:S02]  /*e290*/  F2FP.F16.F32.PACK_AB R9, R99, R98 ;  /* 0x000000626309723e */ /* 0x000fe400000000ff */
[----:B------:R-:W-:-:S02]  /*e2a0*/  F2FP.F16.F32.PACK_AB R10, R101, R100 ;  /* 0x00000064650a723e */ /* 0x000fc400000000ff */
[----:B------:R-:W-:Y:S02]  /*e2b0*/  F2FP.F16.F32.PACK_AB R11, R103, R102 ;  /* 0x00000066670b723e */ /* 0x000fe400000000ff */
[----:B------:R-:W-:Y:S01]  /*e2c0*/  MOV R34, R28 ;  /* 0x0000001c00227202 */ /* 0x000fe20000000f00 */
[----:B------:R0:W-:Y:S01]  /*e2d0*/  STSM.16.M88.4 [R36], R4 ;  /* 0x0000000424007844 */ /* 0x0001e20000000200 */
[----:B------:R-:W-:Y:S02]  /*e2e0*/  MOV R2, R14 ;  /* 0x0000000e00027202 */ /* 0x000fe40000000f00 */
[----:B------:R-:W-:Y:S01]  /*e2f0*/  MOV R33, R12 ;  /* 0x0000000c00217202 */ /* 0x000fe20000000f00 */
[----:B------:R-:W-:Y:S01]  /*e300*/  STSM.16.M88.4 [R35], R8 ;  /* 0x0000000823007844 */ /* 0x000fe20000000200 */
[----:B------:R-:W-:Y:S02]  /*e310*/  F2FP.F16.F32.PACK_AB R12, R113, R112 ;  /* 0x00000070710c723e */ /* 0x000fe400000000ff */
[----:B------:R-:W-:-:S02]  /*e320*/  F2FP.F16.F32.PACK_AB R13, R115, R114 ;  /* 0x00000072730d723e */ /* 0x000fc400000000ff */
[----:B------:R-:W-:Y:S02]  /*e330*/  F2FP.F16.F32.PACK_AB R14, R117, R116 ;  /* 0x00000074750e723e */ /* 0x000fe400000000ff */
[----:B------:R-:W-:Y:S02]  /*e340*/  F2FP.F16.F32.PACK_AB R15, R119, R118 ;  /* 0x00000076770f723e */ /* 0x000fe400000000ff */
[----:B------:R-:W-:Y:S02]  /*e350*/  F2FP.F16.F32.PACK_AB R28, R121, R120 ;  /* 0x00000078791c723e */ /* 0x000fe400000000ff */
[----:B------:R-:W-:Y:S02]  /*e360*/  F2FP.F16.F32.PACK_AB R29, R123, R122 ;  /* 0x0000007a7b1d723e */ /* 0x000fe400000000ff */
[----:B0-----:R-:W-:Y:S02]  /*e370*/  F2FP.F16.F32.PACK_AB R4, R105, R104 ;  /* 0x000000686904723e */ /* 0x001fe400000000ff */
[----:B------:R-:W-:-:S02]  /*e380*/  F2FP.F16.F32.PACK_AB R5, R107, R106 ;  /* 0x0000006a6b05723e */ /* 0x000fc400000000ff */
[----:B------:R-:W-:Y:S02]  /*e390*/  F2FP.F16.F32.PACK_AB R6, R109, R108 ;  /* 0x0000006c6d06723e */ /* 0x000fe400000000ff */
[----:B------:R-:W-:Y:S02]  /*e3a0*/  F2FP.F16.F32.PACK_AB R7, R111, R110 ;  /* 0x0000006e6f07723e */ /* 0x000fe400000000ff */
[----:B------:R-:W-:Y:S02]  /*e3b0*/  F2FP.F16.F32.PACK_AB R30, R125, R124 ;  /* 0x0000007c7d1e723e */ /* 0x000fe400000000ff */
[----:B------:R-:W-:Y:S01]  /*e3c0*/  F2FP.F16.F32.PACK_AB R31, R127, R126 ;  /* 0x0000007e7f1f723e */ /* 0x000fe200000000ff */
[----:B------:R0:W-:Y:S01]  /*e3d0*/  STSM.16.M88.4 [R34], R4 ;  /* 0x0000000422007844 */ /* 0x0001e20000000200 */
[----:B------:R-:W-:Y:S02]  /*e3e0*/  MOV R26, R26 ;  /* 0x0000001a001a7202 */ /* 0x000fe40000000f00 */
[----:B------:R-:W-:Y:S01]  /*e3f0*/  PLOP3.LUT P0, PT, PT, PT, UP0, 0x80, 0x0 ;  /* 0x000000000000781c */ /* 0x000fe20003f0f008 */
[----:B------:R2:W-:Y:S04]  /*e400*/  STSM.16.M88.4 [R2], R12 ;  /* 0x0000000c02007844 */ /* 0x0005e80000000200 */
[----:B------:R3:W-:Y:S04]  /*e410*/  STSM.16.M88.4 [R33], R28 ;  /* 0x0000001c21007844 */ /* 0x0007e80000000200 */
[----:B------:R3:W-:Y:S04]  /*e420*/  STSM.16.M88.4 [R32], R128 ;  /* 0x0000008020007844 */ /* 0x0007e80000000200 */
[----:B------:R3:W-:Y:S01]  /*e430*/  STSM.16.M88.4 [R21], R136 ;  /* 0x0000008815007844 */ /* 0x0007e20000000200 */
[----:B0-----:R-:W-:-:S02]  /*e440*/  IMAD.U32 R4, RZ, RZ, UR8 ;  /* 0x00000008ff047e24 */ /* 0x001fc4000f8e00ff */
[----:B------:R-:W-:Y:S01]  /*e450*/  IMAD.U32 R5, RZ, RZ, UR9 ;  /* 0x00000009ff057e24 */ /* 0x000fe2000f8e00ff */
[----:B------:R3:W-:Y:S01]  /*e460*/  STSM.16.M88.4 [R26], R144 ;  /* 0x000000901a007844 */ /* 0x0007e20000000200 */
[----:B------:R-:W-:Y:S01]  /*e470*/  ULDC.64 UR8, c[0x0][0xc08] ;  /* 0x0003020000087ab9 */ /* 0x000fe20000000a00 */
[----:B------:R-:W-:Y:S06]  /*e480*/  BAR.SYNC.DEFER_BLOCKING 0x1, 0x100 ;  /* 0x0044000000007b1d */ /* 0x000fec0000010000 */
[----:B--2---:R-:W2:Y:S01]  /*e490*/  @P0 LDG.E R2, desc[UR54][R4.64] ;  /* 0x0000003604020981 */ /* 0x004ea2000c1e1900 */
[----:B------:R-:W-:Y:S01]  /*e4a0*/  UISETP.NE.U32.AND UP1, UPT, UR8, URZ, UPT ;  /* 0x0000003f0800728c */ /* 0x000fe2000bf25070 */
[----:B-1----:R-:W-:Y:S01]  /*e4b0*/  ISETP.NE.AND P1, PT, R49, 0x1, PT ;  /* 0x000000013100780c */ /* 0x002fe20003f25270 */
[----:B------:R-:W-:Y:S01]  /*e4c0*/  ULDC UR10, c[0x0][0xa88] ;  /* 0x0002a200000a7ab9 */ /* 0x000fe20000000800 */
[----:B------:R-:W-:Y:S01]  /*e4d0*/  UMOV UR4, URZ ;  /* 0x0000003f00047c82 */ /* 0x000fe20008000000 */
[----:B------:R-:W-:-:S06]  /*e4e0*/  UISETP.NE.AND.EX UP1, UPT, UR9, URZ, UPT, UP1 ;  /* 0x0000003f0900728c */ /* 0x000fcc000bf25310 */
[----:B------:R-:W-:-:S04]  /*e4f0*/  PLOP3.LUT P2, PT, PT, PT, UP1, 0x80, 0x0 ;  /* 0x000000000000781c */ /* 0x000fc80003f4f018 */
[----:B------:R-:W0:Y:S01]  /*e500*/  @P1 LDC R6, c[0x0][0xbec] ;  /* 0x0002fb00ff061b82 */ /* 0x000e220000000800 */
[----:B------:R-:W-:Y:S02]  /*e510*/  @UP1 ULDC.64 UR8, c[0x0][0xc08] ;  /* 0x0003020000081ab9 */ /* 0x000fe40000000a00 */
[----:B------:R-:W-:-:S05]  /*e520*/  @UP1 UIMAD.WIDE UR8, UR36, 0x4, UR8 ;  /* 0x00000004240818a5 */ /* 0x000fca000f8e0208 */
[----:B------:R-:W1:Y:S01]  /*e530*/  @P1 LDC R8, c[0x0][0xbf0] ;  /* 0x0002fc00ff081b82 */ /* 0x000e620000000800 */
[----:B------:R-:W-:Y:S02]  /*e540*/  IMAD.U32 R10, RZ, RZ, UR8 ;  /* 0x00000008ff0a7e24 */ /* 0x000fe4000f8e00ff */
[----:B------:R-:W-:Y:S01]  /*e550*/  IMAD.U32 R11, RZ, RZ, UR9 ;  /* 0x00000009ff0b7e24 */ /* 0x000fe2000f8e00ff */
[----:B--2---:R-:W-:Y:S01]  /*e560*/  @P0 R2UR UR4, R2 ;  /* 0x00000000020402ca */ /* 0x004fe200000e0000 */
[----:B------:R-:W-:-:S06]  /*e570*/  IMAD.U32 R2, RZ, RZ, UR10 ;  /* 0x0000000aff027e24 */ /* 0x000fcc000f8e00ff */
[----:B------:R3:W5:Y:S01]  /*e580*/  @P2 LDG.E R2, desc[UR54][R10.64] ;  /* 0x000000360a022981 */ /* 0x000762000c1e1900 */
[----:B01----:R-:W-:Y:S07]  /*e590*/  @P2 BRA `(.L_x_1412) ;  /* 0x0000000000102947 */ /* 0x003fee0003800000 */
[----:B------:R-:W-:Y:S05]  /*e5a0*/  @!P0 BRA `(.L_x_1412) ;  /* 0x00000000000c8947 */ /* 0x000fea0003800000 */
[----:B------:R-:W2:Y:S04]  /*e5b0*/  LDG.E R7, desc[UR54][R4.64] ;  /* 0x0000003604077981 */ /* 0x000ea8000c1e1900 */
[----:B-----5:R-:W2:Y:S02]  /*e5c0*/  LDG.E R2, desc[UR54][R4.64+0x4] ;  /* 0x0000043604027981 */ /* 0x020ea4000c1e1900 */
[----:B--2---:R-:W-:-:S07]  /*e5d0*/  IMAD.IADD R2, R2, 0x1, -R7 ;  /* 0x0000000102027824 */ /* 0x004fce00078e0a07 */
.L_x_1412:
[----:B------:R-:W-:Y:S01]  /*e5e0*/  USHF.R.S32.HI UR9, URZ, 0x1f, UR4 ;  /* 0x0000001f3f097899 */ /* 0x000fe20008011404 */
[----:B------:R-:W-:Y:S01]  /*e5f0*/  VIADD R7, R17, UR37 ;  /* 0x0000002511077c36 */ /* 0x000fe20008000000 */
[----:B------:R-:W-:Y:S01]  /*e600*/  USHF.R.S32.HI UR16, URZ, 0x1f, UR42 ;  /* 0x0000001f3f107899 */ /* 0x000fe2000801142a */
[----:B---3--:R-:W-:Y:S01]  /*e610*/  VIADD R26, R187, UR37 ;  /* 0x00000025bb1a7c36 */ /* 0x008fe20008000000 */
[----:B------:R-:W-:Y:S01]  /*e620*/  ULDC.64 UR14, c[0x0][0xb90] ;  /* 0x0002e400000e7ab9 */ /* 0x000fe20000000a00 */
[----:B------:R-:W-:Y:S01]  /*e630*/  UMOV UR8, UR4 ;  /* 0x0000000400087c82 */ /* 0x000fe20008000000 */
[----:B------:R-:W-:Y:S01]  /*e640*/  UIMAD UR12, UR16, UR14, URZ ;  /* 0x0000000e100c72a4 */ /* 0x000fe2000f8e023f */
[----:B------:R-:W-:Y:S01]  /*e650*/  @P1 IMAD.HI.U32 R5, R7, R6, RZ ;  /* 0x0000000607051227 */ /* 0x000fe200078e00ff */
[----:B------:R-:W-:Y:S02]  /*e660*/  UIMAD.WIDE.U32 UR10, UR42, UR14, UR8 ;  /* 0x0000000e2a0a72a5 */ /* 0x000fe4000f8e0008 */
[----:B------:R-:W-:Y:S01]  /*e670*/  USHF.R.S32.HI UR8, URZ, 0x1f, UR36 ;  /* 0x0000001f3f087899 */ /* 0x000fe20008011424 */
[----:B------:R-:W-:Y:S01]  /*e680*/  IMAD.MOV.U32 R4, RZ, RZ, R7 ;  /* 0x000000ffff047224 */ /* 0x000fe200078e0007 */
[----:B------:R-:W-:Y:S01]  /*e690*/  UIMAD UR12, UR42, UR15, UR12 ;  /* 0x0000000f2a0c72a4 */ /* 0x000fe2000f8e020c */
[----:B------:R-:W-:Y:S01]  /*e6a0*/  @P1 SHF.R.U32.HI R4, RZ, R8, R5 ;  /* 0x00000008ff041219 */ /* 0x000fe20000011605 */
[----:B------:R-:W-:Y:S01]  /*e6b0*/  USEL UR18, UR8, URZ, !UP0 ;  /* 0x0000003f08127287 */ /* 0x000fe2000c000000 */
[----:B------:R-:W-:Y:S01]  /*e6c0*/  IMAD R5, R184, 0x40, R18 ;  /* 0x00000040b8057824 */ /* 0x000fe200078e0212 */
[----:B------:R-:W-:Y:S01]  /*e6d0*/  ULDC.64 UR14, c[0x0][0xb98] ;  /* 0x0002e600000e7ab9 */ /* 0x000fe20000000a00 */
[----:B------:R-:W-:Y:S01]  /*e6e0*/  USEL UR17, UR36, URZ, !UP0 ;  /* 0x0000003f24117287 */ /* 0x000fe2000c000000 */
[----:B------:R-:W-:Y:S01]  /*e6f0*/  IMAD.MOV R6, RZ, RZ, -R4 ;  /* 0x000000ffff067224 */ /* 0x000fe200078e0a04 */
[----:B------:R-:W-:Y:S01]  /*e700*/  UIMAD UR8, UR18, UR14, URZ ;  /* 0x0000000e120872a4 */ /* 0x000fe2000f8e023f */
[----:B------:R-:W-:Y:S01]  /*e710*/  IMAD.WIDE R24, R5, 0x2, R24 ;  /* 0x0000000205187825 */ /* 0x000fe200078e0218 */
[----:B------:R-:W-:Y:S01]  /*e720*/  UIADD3 UR11, UR11, UR12, URZ ;  /* 0x0000000c0b0b7290 */ /* 0x000fe2000fffe03f */
[----:B------:R-:W-:Y:S01]  /*e730*/  SHF.R.S32.HI R5, RZ, 0x1f, R4 ;  /* 0x0000001fff057819 */ /* 0x000fe20000011404 */
[----:B------:R-:W-:Y:S01]  /*e740*/  UIMAD UR8, UR17, UR15, UR8 ;  /* 0x0000000f110872a4 */ /* 0x000fe2000f8e0208 */
[----:B------:R-:W-:Y:S01]  /*e750*/  IMAD R7, R49, R6, R7 ;  /* 0x0000000631077224 */ /* 0x000fe200078e0207 */
[----:B------:R-:W-:Y:S01]  /*e760*/  UIMAD.WIDE.U32 UR10, UR17, UR14, UR10 ;  /* 0x0000000e110a72a5 */ /* 0x000fe2000f8e000a */
[----:B------:R-:W-:Y:S01]  /*e770*/  IADD3 R9, P3, R24, 0x2000, RZ ;  /* 0x0000200018097810 */ /* 0x000fe20007f7e0ff */
[----:B-----5:R-:W-:Y:S01]  /*e780*/  IMAD R51, R2, R49, RZ ;  /* 0x0000003102337224 */ /* 0x020fe200078e02ff */
[----:B------:R-:W-:Y:S01]  /*e790*/  IADD3 R13, P0, R24, 0x1000, RZ ;  /* 0x00001000180d7810 */ /* 0x000fe20007f1e0ff */
[----:B------:R-:W-:Y:S01]  /*e7a0*/  IMAD.U32 R8, RZ, RZ, UR8 ;  /* 0x00000008ff087e24 */ /* 0x000fe2000f8e00ff */
[----:B------:R-:W-:Y:S01]  /*e7b0*/  SHF.R.S32.HI R6, RZ, 0x1f, R7 ;  /* 0x0000001fff067819 */ /* 0x000fe20000011407 */
[----:B------:R-:W-:Y:S01]  /*e7c0*/  ULDC.64 UR12, c[0x0][0xaa0] ;  /* 0x0002a800000c7ab9 */ /* 0x000fe20000000a00 */
[----:B------:R-:W-:-:S02]  /*e7d0*/  IADD3 R4, P2, R4, UR10, RZ ;  /* 0x0000000a04047c10 */ /* 0x000fc4000ff5e0ff */
[----:B------:R-:W-:Y:S02]  /*e7e0*/  LOP3.LUT R12, R13, 0x380, RZ, 0xc0, !PT ;  /* 0x000003800d0c7812 */ /* 0x000fe400078ec0ff */
[----:B------:R-:W-:Y:S01]  /*e7f0*/  IADD3.X R5, R5, UR11, R8, P2, !PT ;  /* 0x0000000b05057c10 */ /* 0x000fe200097fe408 */
[----:B------:R-:W-:Y:S01]  /*e800*/  ULDC.64 UR10, c[0x0][0xb88] ;  /* 0x0002e200000a7ab9 */ /* 0x000fe20000000a00 */
[----:B------:R-:W-:Y:S01]  /*e810*/  LOP3.LUT R8, R9, 0x380, RZ, 0xc0, !PT ;  /* 0x0000038009087812 */ /* 0x000fe200078ec0ff */
[----:B------:R-:W-:Y:S01]  /*e820*/  IMAD R6, R6, UR10, RZ ;  /* 0x0000000a06067c24 */ /* 0x000fe2000f8e02ff */
[----:B------:R-:W-:Y:S01]  /*e830*/  SHF.R.U64 R12, R12, 0x3, RZ ;  /* 0x000000030c0c7819 */ /* 0x000fe200000012ff */
[C---:B------:R-:W-:Y:S01]  /*e840*/  IMAD.WIDE.U32 R4, R7.reuse, UR10, R4 ;  /* 0x0000000a07047c25 */ /* 0x040fe2000f8e0004 */
[----:B------:R-:W-:Y:S02]  /*e850*/  SHF.R.U64 R8, R8, 0x3, RZ ;  /* 0x0000000308087819 */ /* 0x000fe400000012ff */
[----:B------:R-:W-:Y:S01]  /*e860*/  LOP3.LUT R12, R12, R13, RZ, 0x3c, !PT ;  /* 0x0000000d0c0c7212 */ /* 0x000fe200078e3cff */
[----:B------:R-:W-:Y:S01]  /*e870*/  IMAD R11, R7, UR11, R6 ;  /* 0x0000000b070b7c24 */ /* 0x000fe2000f8e0206 */
[----:B------:R-:W-:Y:S01]  /*e880*/  LOP3.LUT R8, R8, R9, RZ, 0x3c, !PT ;  /* 0x0000000908087212 */ /* 0x000fe200078e3cff */
[----:B------:R-:W-:Y:S01]  /*e890*/  ULDC.64 UR10, c[0x0][0xb50] ;  /* 0x0002d400000a7ab9 */ /* 0x000fe20000000a00 */
[----:B------:R-:W-:Y:S01]  /*e8a0*/  IADD3 R7, P2, R24, 0x3000, RZ ;  /* 0x0000300018077810 */ /* 0x000fe20007f5e0ff */
[----:B------:R-:W-:Y:S01]  /*e8b0*/  IMAD.IADD R9, R5, 0x1, R11 ;  /* 0x0000000105097824 */ /* 0x000fe200078e020b */
[----:B------:R-:W-:Y:S01]  /*e8c0*/  LEA R10, P4, R4, UR10, 0x2 ;  /* 0x0000000a040a7c11 */ /* 0x000fe2000f8810ff */
[----:B------:R-:W-:Y:S01]  /*e8d0*/  IMAD.X R13, RZ, RZ, R25, P0 ;  /* 0x000000ffff0d7224 */ /* 0x000fe200000e0619 */
[----:B------:R-:W-:Y:S01]  /*e8e0*/  LOP3.LUT R5, R7, 0x380, RZ, 0xc0, !PT ;  /* 0x0000038007057812 */ /* 0x000fe200078ec0ff */
[----:B------:R-:W-:Y:S01]  /*e8f0*/  VIADD R6, R26, 0x8 ;  /* 0x000000081a067836 */ /* 0x000fe20000000000 */
[----:B------:R-:W-:Y:S01]  /*e900*/  LEA.HI.X R14, R4, UR11, R9, 0x2, P4 ;  /* 0x0000000b040e7c11 */ /* 0x000fe2000a0f1409 */
[----:B------:R-:W-:Y:S01]  /*e910*/  SHFL.IDX PT, R44, R10, RZ, 0x1c1f ;  /* 0x001c1fff0a2c7589 */ /* 0x000fe200000e0000 */
[----:B------:R-:W-:Y:S01]  /*e920*/  LOP3.LUT P0, RZ, R185, 0x3, RZ, 0xc0, !PT ;  /* 0x00000003b9ff7812 */ /* 0x000fe2000780c0ff */
[--C-:B------:R-:W-:Y:S01]  /*e930*/  IMAD.X R9, RZ, RZ, R25.reuse, P3 ;  /* 0x000000ffff097224 */ /* 0x100fe200018e0619 */
[----:B------:R-:W-:Y:S01]  /*e940*/  SHF.R.U64 R4, R5, 0x3, RZ ;  /* 0x0000000305047819 */ /* 0x000fe200000012ff */
[----:B------:R-:W0:Y:S01]  /*e950*/  SHFL.IDX PT, R45, R14, RZ, 0x1c1f ;  /* 0x001c1fff0e2d7589 */ /* 0x000e2200000e0000 */
[----:B------:R-:W-:Y:S01]  /*e960*/  IMAD.X R5, RZ, RZ, R25, P2 ;  /* 0x000000ffff057224 */ /* 0x000fe200010e0619 */
[----:B------:R-:W-:-:S02]  /*e970*/  ISETP.GE.OR P2, PT, R26, R51, P0 ;  /* 0x000000331a00720c */ /* 0x000fc40000746670 */
[----:B------:R-:W-:Y:S01]  /*e980*/  SHFL.IDX PT, R46, R10, 0x1, 0x1c1f ;  /* 0x003c1f000a2e7f89 */ /* 0x000fe200000e0000 */
[----:B------:R-:W-:Y:S02]  /*e990*/  ISETP.GE.OR P0, PT, R6, R51, P0 ;  /* 0x000000330600720c */ /* 0x000fe40000706670 */
[----:B------:R-:W-:Y:S01]  /*e9a0*/  LOP3.LUT R4, R4, R7, RZ, 0x3c, !PT ;  /* 0x0000000704047212 */ /* 0x000fe200078e3cff */
[----:B------:R-:W1:Y:S01]  /*e9b0*/  SHFL.IDX PT, R47, R14, 0x1, 0x1c1f ;  /* 0x003c1f000e2f7f89 */ /* 0x000e6200000e0000 */
[C---:B------:R-:W-:Y:S01]  /*e9c0*/  IADD3 R7, P3, R24.reuse, 0x7000, RZ ;  /* 0x0000700018077810 */ /* 0x040fe20007f7e0ff */
[----:B------:R-:W-:Y:S01]  /*e9d0*/  UIMAD UR10, UR9, UR12, URZ ;  /* 0x0000000c090a72a4 */ /* 0x000fe2000f8e023f */
[C---:B------:R-:W-:Y:S02]  /*e9e0*/  IADD3 R41, P6, R24.reuse, 0x4000, RZ ;  /* 0x0000400018297810 */ /* 0x040fe40007fde0ff */
[----:B------:R-:W-:Y:S02]  /*e9f0*/  LOP3.LUT R2, R7, 0x380, RZ, 0xc0, !PT ;  /* 0x0000038007027812 */ /* 0x000fe400078ec0ff */
[----:B------:R-:W-:Y:S01]  /*ea00*/  IADD3 R37, P5, R24, 0x5000, RZ ;  /* 0x0000500018257810 */ /* 0x000fe20007fbe0ff */
[----:B------:R-:W-:Y:S01]  /*ea10*/  IMAD.X R29, RZ, RZ, R25, P3 ;  /* 0x000000ffff1d7224 */ /* 0x000fe200018e0619 */
[----:B------:R-:W-:-:S02]  /*ea20*/  SHF.R.U64 R2, R2, 0x3, RZ ;  /* 0x0000000302027819 */ /* 0x000fc400000012ff */
[C---:B------:R-:W-:Y:S02]  /*ea30*/  IADD3 R33, P4, R24.reuse, 0x6000, RZ ;  /* 0x0000600018217810 */ /* 0x040fe40007f9e0ff */
[----:B------:R-:W-:Y:S01]  /*ea40*/  LOP3.LUT R11, R24, 0x380, RZ, 0xc0, !PT ;  /* 0x00000380180b7812 */ /* 0x000fe200078ec0ff */
[----:B0-----:R0:W-:Y:S01]  /*ea50*/  @!P2 ST.E desc[UR54][R44.64], R20 ;  /* 0x000000142c00a985 */ /* 0x0011e2000c101936 */
[----:B------:R-:W-:Y:S01]  /*ea60*/  UIMAD.WIDE.U32 UR8, UR4, UR12, URZ ;  /* 0x0000000c040872a5 */ /* 0x000fe2000f8e003f */
[----:B------:R-:W-:Y:S01]  /*ea70*/  LOP3.LUT R28, R2, R7, RZ, 0x3c, !PT ;  /* 0x00000007021c7212 */ /* 0x000fe200078e3cff */
[----:B------:R-:W-:Y:S01]  /*ea80*/  UIMAD UR10, UR4, UR13, UR10 ;  /* 0x0000000d040a72a4 */ /* 0x000fe2000f8e020a */
[----:B------:R-:W-:Y:S02]  /*ea90*/  LOP3.LUT R40, R41, 0x380, RZ, 0xc0, !PT ;  /* 0x0000038029287812 */ /* 0x000fe400078ec0ff */
[----:B------:R-:W-:Y:S01]  /*eaa0*/  LOP3.LUT R36, R37, 0x380, RZ, 0xc0, !PT ;  /* 0x0000038025247812 */ /* 0x000fe200078ec0ff */
[----:B------:R-:W-:Y:S01]  /*eab0*/  ULDC.64 UR12, c[0x0][0xae8] ;  /* 0x0002ba00000c7ab9 */ /* 0x000fe20000000a00 */
[----:B-1----:R1:W-:Y:S01]  /*eac0*/  @!P0 ST.E desc[UR54][R46.64], R3 ;  /* 0x000000032e008985 */ /* 0x0023e2000c101936 */
[----:B------:R-:W-:-:S02]  /*ead0*/  LOP3.LUT R32, R33, 0x380, RZ, 0xc0, !PT ;  /* 0x0000038021207812 */ /* 0x000fc400078ec0ff */
[----:B------:R-:W-:Y:S01]  /*eae0*/  SHF.R.U64 R11, R11, 0x3, RZ ;  /* 0x000000030b0b7819 */ /* 0x000fe200000012ff */
[----:B0-----:R-:W0:Y:S01]  /*eaf0*/  @P1 LDC R20, c[0x0][0xbec] ;  /* 0x0002fb00ff141b82 */ /* 0x001e220000000800 */
[----:B------:R-:W-:Y:S01]  /*eb00*/  IMAD R2, R22, 0x20, R184 ;  /* 0x0000002016027824 */ /* 0x000fe200078e02b8 */
[----:B------:R-:W-:Y:S01]  /*eb10*/  UIADD3 UR9, UR9, UR10, URZ ;  /* 0x0000000a09097290 */ /* 0x000fe2000fffe03f */
[----:B------:R-:W-:Y:S01]  /*eb20*/  SHF.R.U64 R40, R40, 0x3, RZ ;  /* 0x0000000328287819 */ /* 0x000fe200000012ff */
[----:B------:R-:W-:Y:S01]  /*eb30*/  UIMAD UR4, UR16, UR12, URZ ;  /* 0x0000000c100472a4 */ /* 0x000fe2000f8e023f */
[----:B------:R-:W-:-:S03]  /*eb40*/  SHF.R.U64 R36, R36, 0x3, RZ ;  /* 0x0000000324247819 */ /* 0x000fc600000012ff */
[----:B-1----:R-:W1:Y:S01]  /*eb50*/  @P1 LDC R3, c[0x0][0xbf0] ;  /* 0x0002fc00ff031b82 */ /* 0x002e620000000800 */
[----:B------:R-:W-:Y:S01]  /*eb60*/  VIADD R45, R2, UR37 ;  /* 0x00000025022d7c36 */ /* 0x000fe20008000000 */
[----:B------:R-:W-:Y:S01]  /*eb70*/  UIMAD UR4, UR42, UR13, UR4 ;  /* 0x0000000d2a0472a4 */ /* 0x000fe2000f8e0204 */
[----:B------:R-:W-:Y:S01]  /*eb80*/  SHF.R.U64 R32, R32, 0x3, RZ ;  /* 0x0000000320207819 */ /* 0x000fe200000012ff */
[----:B------:R-:W-:Y:S01]  /*eb90*/  UIMAD.WIDE.U32 UR8, UR42, UR12, UR8 ;  /* 0x0000000c2a0872a5 */ /* 0x000fe2000f8e0008 */
[----:B------:R-:W-:Y:S01]  /*eba0*/  LOP3.LUT R24, R11, R24, RZ, 0x3c, !PT ;  /* 0x000000180b187212 */ /* 0x000fe200078e3cff */
[----:B------:R-:W-:Y:S01]  /*ebb0*/  ULDC.64 UR10, c[0x0][0xaf0] ;  /* 0x0002bc00000a7ab9 */ /* 0x000fe20000000a00 */
[----:B------:R-:W-:Y:S01]  /*ebc0*/  IMAD.MOV.U32 R21, RZ, RZ, R45 ;  /* 0x000000ffff157224 */ /* 0x000fe200078e002d */
[----:B------:R-:W-:Y:S01]  /*ebd0*/  UIADD3 UR9, UR9, UR4, URZ ;  /* 0x0000000409097290 */ /* 0x000fe2000fffe03f */
[----:B------:R-:W-:Y:S01]  /*ebe0*/  LOP3.LUT R40, R40, R41, RZ, 0x3c, !PT ;  /* 0x0000002928287212 */ /* 0x000fe200078e3cff */
[----:B------:R-:W-:Y:S01]  /*ebf0*/  UIMAD UR4, UR18, UR10, URZ ;  /* 0x0000000a120472a4 */ /* 0x000fe2000f8e023f */
[----:B------:R-:W-:Y:S01]  /*ec00*/  LOP3.LUT R36, R36, R37, RZ, 0x3c, !PT ;  /* 0x0000002524247212 */ /* 0x000fe200078e3cff */
[----:B------:R-:W5:Y:S01]  /*ec10*/  LD.E.128 R12, desc[UR54][R12.64] ;  /* 0x000000360c0c7980 */ /* 0x000f62000c101d00 */
[----:B0-----:R-:W-:Y:S01]  /*ec20*/  @P1 IMAD.HI.U32 R2, R45, R20, RZ ;  /* 0x000000142d021227 */ /* 0x001fe200078e00ff */
[----:B------:R-:W-:Y:S01]  /*ec30*/  UIMAD UR4, UR17, UR11, UR4 ;  /* 0x0000000b110472a4 */ /* 0x000fe2000f8e0204 */
[----:B------:R-:W-:Y:S01]  /*ec40*/  LOP3.LUT R32, R32, R33, RZ, 0x3c, !PT ;  /* 0x0000002120207212 */ /* 0x000fe200078e3cff */
[----:B------:R-:W-:Y:S01]  /*ec50*/  UIMAD.WIDE.U32 UR8, UR17, UR10, UR8 ;  /* 0x0000000a110872a5 */ /* 0x000fe2000f8e0008 */
[--C-:B------:R-:W-:Y:S01]  /*ec60*/  IMAD.X R41, RZ, RZ, R25.reuse, P6 ;  /* 0x000000ffff297224 */ /* 0x100fe200030e0619 */
[----:B------:R-:W5:Y:S01]  /*ec70*/  LD.E.128 R8, desc[UR54][R8.64] ;  /* 0x0000003608087980 */ /* 0x000f62000c101d00 */
[--C-:B------:R-:W-:Y:S01]  /*ec80*/  IMAD.X R37, RZ, RZ, R25.reuse, P5 ;  /* 0x000000ffff257224 */ /* 0x100fe200028e0619 */
[----:B-1----:R-:W-:Y:S01]  /*ec90*/  @P1 SHF.R.U32.HI R21, RZ, R3, R2 ;  /* 0x00000003ff151219 */ /* 0x002fe20000011602 */
[----:B------:R-:W-:Y:S01]  /*eca0*/  IMAD.X R33, RZ, RZ, R25, P4 ;  /* 0x000000ffff217224 */ /* 0x000fe200020e0619 */
[----:B------:R-:W-:Y:S01]  /*ecb0*/  UIADD3 UR4, UR9, UR4, URZ ;  /* 0x0000000409047290 */ /* 0x000fe2000fffe03f */
[----:B------:R-:W5:Y:S01]  /*ecc0*/  LD.E.128 R4, desc[UR54][R4.64] ;  /* 0x0000003604047980 */ /* 0x000f62000c101d00 */
[--C-:B------:R-:W-:Y:S01]  /*ecd0*/  SHF.R.S32.HI R20, RZ, 0x1f, R21.reuse ;  /* 0x0000001fff147819 */ /* 0x100fe20000011415 */
[----:B------:R-:W-:Y:S01]  /*ece0*/  IMAD.MOV R44, RZ, RZ, -R21 ;  /* 0x000000ffff2c7224 */ /* 0x000fe200078e0a15 */
[----:B------:R-:W-:Y:S01]  /*ecf0*/  ULDC.64 UR10, c[0x0][0xae0] ;  /* 0x0002b800000a7ab9 */ /* 0x000fe20000000a00 */
[----:B------:R-:W-:Y:S01]  /*ed00*/  IMAD.U32 R3, RZ, RZ, UR9 ;  /* 0x00000009ff037e24 */ /* 0x000fe2000f8e00ff */
[----:B------:R-:W5:Y:S01]  /*ed10*/  LD.E.128 R24, desc[UR54][R24.64] ;  /* 0x0000003618187980 */ /* 0x000f62000c101d00 */
[----:B------:R-:W-:-:S02]  /*ed20*/  IMAD R20, R20, UR10, RZ ;  /* 0x0000000a14147c24 */ /* 0x000fc4000f8e02ff */
[----:B------:R-:W-:Y:S01]  /*ed30*/  IMAD R45, R49, R44, R45 ;  /* 0x0000002c312d7224 */ /* 0x000fe200078e022d */
[----:B------:R-:W5:Y:S01]  /*ed40*/  LD.E.128 R40, desc[UR54][R40.64] ;  /* 0x0000003628287980 */ /* 0x000f62000c101d00 */
[----:B------:R-:W-:Y:S01]  /*ed50*/  IMAD.U32 R2, RZ, RZ, UR8 ;  /* 0x00000008ff027e24 */ /* 0x000fe2000f8e00ff */
[----:B------:R-:W-:Y:S01]  /*ed60*/  ULDC.64 UR8, c[0x0][0xad8] ;  /* 0x0002b60000087ab9 */ /* 0x000fe20000000a00 */
[----:B------:R-:W-:Y:S01]  /*ed70*/  IMAD.U32 R3, RZ, RZ, UR4 ;  /* 0x00000004ff037e24 */ /* 0x000fe2000f8e00ff */
[----:B------:R-:W5:Y:S01]  /*ed80*/  LD.E.128 R36, desc[UR54][R36.64] ;  /* 0x0000003624247980 */ /* 0x000f62000c101d00 */
[----:B------:R-:W-:-:S03]  /*ed90*/  IMAD R47, R21, UR11, R20 ;  /* 0x0000000b152f7c24 */ /* 0x000fc6000f8e0214 */
[----:B------:R-:W5:Y:S01]  /*eda0*/  LD.E.128 R32, desc[UR54][R32.64] ;  /* 0x0000003620207980 */ /* 0x000f62000c101d00 */
[----:B------:R-:W-:-:S03]  /*edb0*/  SHF.R.S32.HI R20, RZ, 0x1f, R45 ;  /* 0x0000001fff147819 */ /* 0x000fc6000001142d */
[----:B------:R-:W5:Y:S01]  /*edc0*/  LD.E.128 R28, desc[UR54][R28.64] ;  /* 0x000000361c1c7980 */ /* 0x000f62000c101d00 */
[----:B------:R-:W-:Y:S01]  /*edd0*/  IMAD.WIDE.U32 R2, R21, UR10, R2 ;  /* 0x0000000a15027c25 */ /* 0x000fe2000f8e0002 */
        /* <DEDUP_REMOVED lines=8> */
[----:B------:R-:W-:Y:S02]  /*ee60*/  VIADD R46, R184, UR37 ;  /* 0x00000025b82e7c36 */ /* 0x000fe40008000000 */
[C---:B------:R-:W-:Y:S02]  /*ee70*/  IMAD R21, R45.reuse, UR9, R44 ;  /* 0x000000092d157c24 */ /* 0x040fe4000f8e022c */
[----:B------:R-:W-:Y:S01]  /*ee80*/  IMAD.WIDE.U32 R2, R45, UR8, R2 ;  /* 0x000000082d027c25 */ /* 0x000fe2000f8e0002 */
[CC--:B------:R-:W-:Y:S01]  /*ee90*/  ISETP.GE.AND P2, PT, R46.reuse, R51.reuse, PT ;  /* 0x000000332e00720c */ /* 0x0c0fe20003f46270 */
[----:B------:R-:W-:Y:S02]  /*eea0*/  ULDC.64 UR8, c[0x0][0xa80] ;  /* 0x0002a00000087ab9 */ /* 0x000fe40000000a00 */
[----:B------:R-:W-:Y:S02]  /*eeb0*/  VIADD R20, R46, 0x20 ;  /* 0x000000202e147836 */ /* 0x000fe40000000000 */
[----:B------:R-:W-:Y:S01]  /*eec0*/  VIADD R0, R0, 0x28820 ;  /* 0x0002882000007836 */ /* 0x000fe20000000000 */
[----:B------:R-:W-:Y:S01]  /*eed0*/  LEA R44, P3, R2, UR8, 0x1 ;  /* 0x00000008022c7c11 */ /* 0x000fe2000f8608ff */
[----:B------:R-:W-:Y:S01]  /*eee0*/  IMAD.IADD R3, R3, 0x1, R21 ;  /* 0x0000000103037824 */ /* 0x000fe200078e0215 */
[----:B------:R-:W-:Y:S01]  /*eef0*/  ISETP.GE.AND P0, PT, R20, R51, PT ;  /* 0x000000331400720c */ /* 0x000fe20003f06270 */
[----:B------:R-:W-:Y:S01]  /*ef00*/  VIADD R20, R46, 0x40 ;  /* 0x000000402e147836 */ /* 0x000fe20000000000 */
[----:B------:R-:W-:-:S02]  /*ef10*/  PRMT R0, RZ, 0x654, R0 ;  /* 0x00000654ff007816 */ /* 0x000fc40000000000 */
[----:B------:R-:W-:Y:S01]  /*ef20*/  LEA.HI.X R45, R2, UR9, R3, 0x1, P3 ;  /* 0x00000009022d7c11 */ /* 0x000fe200098f0c03 */
[----:B------:R-:W-:Y:S01]  /*ef30*/  BSSY B1, `(.L_x_1413) ;  /* 0x000000f000017945 */ /* 0x000fe20003800000 */
[----:B------:R-:W-:Y:S01]  /*ef40*/  ISETP.GE.AND P1, PT, R20, R51, PT ;  /* 0x000000331400720c */ /* 0x000fe20003f26270 */
[----:B0-----:R0:W-:Y:S01]  /*ef50*/  SYNCS.ARRIVE.TRANS64.RED.A1T0 RZ, [R0+URZ], RZ ;  /* 0x000000ff00ff79a7 */ /* 0x0011e2000810043f */
        /* <DEDUP_REMOVED lines=12> */
.L_x_1414:
[----:B------:R-:W-:Y:S05]  /*f020*/  BSYNC B1 ;  /* 0x0000000000017941 */ /* 0x000fea0003800000 */
.L_x_1413:
        /* <DEDUP_REMOVED lines=13> */
.L_x_1416:
[----:B------:R-:W-:Y:S05]  /*f100*/  BSYNC B1 ;  /* 0x0000000000017941 */ /* 0x000fea0003800000 */
.L_x_1415:
[----:B----4-:R4:W0:Y:S01]  /*f110*/  SHFL.IDX PT, R0, R45, 0x2, 0x181f ;  /* 0x00581f002d007f89 */ /* 0x01082200000e0000 */
[----:B------:R-:W-:Y:S03]  /*f120*/  BSSY B1, `(.L_x_1417) ;  /* 0x000000c000017945 */ /* 0x000fe60003800000 */
[----:B---3-5:R4:W3:Y:S01]  /*f130*/  SHFL.IDX PT, R12, R44, 0x2, 0x181f ;  /* 0x00581f002c0c7f89 */ /* 0x0288e200000e0000 */
[----:B------:R-:W-:Y:S05]  /*f140*/  @P1 BRA `(.L_x_1418) ;  /* 0x0000000000241947 */ /* 0x000fea0003800000 */
[----:B------:R-:W-:Y:S02]  /*f150*/  ULDC UR4, c[0x0][0xac8] ;  /* 0x0002b20000047ab9 */ /* 0x000fe40000000800 */
[----:B------:R-:W-:Y:S02]  /*f160*/  ISETP.GE.AND P2, PT, R18, UR4, PT ;  /* 0x0000000412007c0c */ /* 0x000fe4000bf46270 */
[----:B------:R-:W-:-:S11]  /*f170*/  ISETP.GE.AND P3, PT, R19, UR4, PT ;  /* 0x0000000413007c0c */ /* 0x000fd6000bf66270 */
[CC--:B---3--:R-:W-:Y:S02]  /*f180*/  @!P2 LEA R2, P0, R18.reuse, R12.reuse, 0x1 ;  /* 0x0000000c1202a211 */ /* 0x0c8fe400078008ff */
[C---:B------:R-:W-:Y:S02]  /*f190*/  @!P3 LEA R12, P1, R19.reuse, R12, 0x1 ;  /* 0x0000000c130cb211 */ /* 0x040fe400078208ff */
[-C--:B0-----:R-:W-:Y:S02]  /*f1a0*/  @!P2 LEA.HI.X R3, R18, R0.reuse, R190, 0x1, P0 ;  /* 0x000000001203a211 */ /* 0x081fe400000f0cbe */
[----:B------:R-:W-:-:S03]  /*f1b0*/  @!P3 LEA.HI.X R13, R19, R0, R189, 0x1, P1 ;  /* 0x00000000130db211 */ /* 0x000fc600008f0cbd */
[----:B------:R0:W-:Y:S04]  /*f1c0*/  @!P2 ST.E.128 desc[UR54][R2.64], R8 ;  /* 0x000000080200a985 */ /* 0x0001e8000c101d36 */
[----:B------:R0:W-:Y:S02]  /*f1d0*/  @!P3 ST.E.128 desc[UR54][R12.64], R32 ;  /* 0x000000200c00b985 */ /* 0x0001e4000c101d36 */
.L_x_1418:
[----:B------:R-:W-:Y:S05]  /*f1e0*/  BSYNC B1 ;  /* 0x0000000000017941 */ /* 0x000fea0003800000 */
.L_x_1417:
[----:B0-----:R-:W-:Y:S01]  /*f1f0*/  VIADD R0, R46, 0x60 ;  /* 0x000000602e007836 */ /* 0x001fe20000000000 */
[----:B-1--4-:R-:W4:Y:S04]  /*f200*/  SHFL.IDX PT, R45, R45, 0x3, 0x181f ;  /* 0x00781f002d2d7f89 */ /* 0x012f2800000e0000 */
[----:B------:R-:W-:Y:S01]  /*f210*/  ISETP.GE.AND P0, PT, R0, R51, PT ;  /* 0x000000330000720c */ /* 0x000fe20003f06270 */
[----:B------:R-:W0:-:S12]  /*f220*/  SHFL.IDX PT, R44, R44, 0x3, 0x181f ;  /* 0x00781f002c2c7f89 */ /* 0x000e1800000e0000 */
[----:B------:R-:W-:Y:S05]  /*f230*/  @P0 BRA `(.L_x_1419) ;  /* 0x0000000c000c0947 */ /* 0x000fea0003800000 */
[----:B------:R-:W-:Y:S02]  /*f240*/  ULDC UR4, c[0x0][0xac8] ;  /* 0x0002b20000047ab9 */ /* 0x000fe40000000800 */
[----:B------:R-:W-:-:S13]  /*f250*/  ISETP.GE.AND P1, PT, R18, UR4, PT ;  /* 0x0000000412007c0c */ /* 0x000fda000bf26270 */
[----:B0-----:R-:W-:-:S04]  /*f260*/  @!P1 LEA R2, P0, R18, R44, 0x1 ;  /* 0x0000002c12029211 */ /* 0x001fc800078008ff */
[----:B----4-:R-:W-:Y:S02]  /*f270*/  @!P1 LEA.HI.X R3, R18, R45, R190, 0x1, P0 ;  /* 0x0000002d12039211 */ /* 0x010fe400000f0cbe */
[----:B------:R-:W-:-:S03]  /*f280*/  ISETP.GE.AND P0, PT, R19, UR4, PT ;  /* 0x0000000413007c0c */ /* 0x000fc6000bf06270 */
[----:B------:R0:W-:Y:S10]  /*f290*/  @!P1 ST.E.128 desc[UR54][R2.64], R4 ;  /* 0x0000000402009985 */ /* 0x0001f4000c101d36 */
[----:B------:R-:W-:Y:S05]  /*f2a0*/  @P0 BRA `(.L_x_1419) ;  /* 0x0000000800f00947 */ /* 0x000fea0003800000 */
[----:B0-----:R-:W-:-:S04]  /*f2b0*/  LEA R2, P0, R19, R44, 0x1 ;  /* 0x0000002c13027211 */ /* 0x001fc800078008ff */
[----:B------:R-:W-:-:S05]  /*f2c0*/  LEA.HI.X R3, R19, R45, R189, 0x1, P0 ;  /* 0x0000002d13037211 */ /* 0x000fca00000f0cbd */
[----:B------:R0:W-:Y:S01]  /*f2d0*/  ST.E.128 desc[UR54][R2.64], R28 ;  /* 0x0000001c02007985 */ /* 0x0001e2000c101d36 */
[----:B------:R-:W-:Y:S05]  /*f2e0*/  BRA `(.L_x_1419) ;  /* 0x0000000800e07947 */ /* 0x000fea0003800000 */
.L_x_1411:
        /* <DEDUP_REMOVED lines=11> */
[----:B------:R-:W-:Y:S01]  /*f3a0*/  UISETP.NE.U32.AND UP1, UPT, UR8, URZ, UPT ;  /* 0x0000003f0800728c */ /* 0x000fe2000bf25070 */
[----:B------:R-:W-:Y:S02]  /*f3b0*/  IMAD.U32 R0, RZ, RZ, UR4 ;  /* 0x00000004ff007e24 */ /* 0x000fe4000f8e00ff */
[----:B------:R-:W2:Y:S01]  /*f3c0*/  @P2 LDG.E R6, desc[UR54][R2.64] ;  /* 0x0000003602062981 */ /* 0x000ea2000c1e1900 */
[----:B------:R-:W-:-:S06]  /*f3d0*/  UISETP.NE.AND.EX UP1, UPT, UR9, URZ, UPT, UP1 ;  /* 0x0000003f0900728c */ /* 0x000fcc000bf25310 */
        /* <DEDUP_REMOVED lines=11> */
[----:B--2---:R-:W-:Y:S01]  /*f490*/  @P2 R2UR UR4, R6 ;  /* 0x00000000060422ca */ /* 0x004fe200000e0000 */
[----:B01----:R-:W-:-:S14]  /*f4a0*/  @P3 BRA `(.L_x_1420) ;  /* 0x0000000000103947 */ /* 0x003fdc0003800000 */
[----:B------:R-:W-:Y:S05]  /*f4b0*/  @!P2 BRA `(.L_x_1420) ;  /* 0x00000000000ca947 */ /* 0x000fea0003800000 */
[----:B------:R-:W2:Y:S04]  /*f4c0*/  LDG.E R5, desc[UR54][R2.64] ;  /* 0x0000003602057981 */ /* 0x000ea8000c1e1900 */
[----:B-----5:R-:W2:Y:S02]  /*f4d0*/  LDG.E R0, desc[UR54][R2.64+0x4] ;  /* 0x0000043602007981 */ /* 0x020ea4000c1e1900 */
[----:B--2---:R-:W-:-:S07]  /*f4e0*/  IMAD.IADD R0, R0, 0x1, -R5 ;  /* 0x0000000100007824 */ /* 0x004fce00078e0a05 */
.L_x_1420:
[----:B------:R-:W-:Y:S01]  /*f4f0*/  USHF.R.S32.HI UR8, URZ, 0x1f, UR36 ;  /* 0x0000001f3f087899 */ /* 0x000fe20008011424 */
[----:B------:R-:W-:Y:S01]  /*f500*/  BSSY B1, `(.L_x_1421) ;  /* 0x000002e000017945 */ /* 0x000fe20003800000 */
[----:B------:R-:W-:Y:S02]  /*f510*/  USHF.R.S32.HI UR11, URZ, 0x1f, UR4 ;  /* 0x0000001f3f0b7899 */ /* 0x000fe40008011404 */
[----:B------:R-:W-:Y:S02]  /*f520*/  USEL UR13, UR36, URZ, !UP0 ;  /* 0x0000003f240d7287 */ /* 0x000fe4000c000000 */
[----:B------:R-:W-:Y:S01]  /*f530*/  USEL UR14, UR8, URZ, !UP0 ;  /* 0x0000003f080e7287 */ /* 0x000fe2000c000000 */
[----:B------:R-:W-:Y:S11]  /*f540*/  @P1 BRA `(.L_x_1422) ;  /* 0x0000000000a41947 */ /* 0x000ff60003800000 */
[----:B------:R-:W0:Y:S01]  /*f550*/  S2R R3, SR_TID.X ;  /* 0x0000000000037919 */ /* 0x000e220000002100 */
[----:B------:R-:W1:Y:S01]  /*f560*/  LDC R7, c[0x0][0xbe8] ;  /* 0x0002fa00ff077b82 */ /* 0x000e620000000800 */
[----:B------:R-:W-:Y:S02]  /*f570*/  IMAD.U32 R4, RZ, RZ, UR37 ;  /* 0x00000025ff047e24 */ /* 0x000fe4000f8e00ff */
[----:B-1---5:R-:W-:-:S03]  /*f580*/  IMAD R2, R0, R7, RZ ;  /* 0x0000000700027224 */ /* 0x022fc600078e02ff */
[----:B0-----:R-:W-:-:S04]  /*f590*/  IADD3 R4, R4, -0x80, R3 ;  /* 0xffffff8004047810 */ /* 0x001fc80007ffe003 */
[----:B------:R-:W-:-:S13]  /*f5a0*/  ISETP.GE.AND P1, PT, R4, R2, PT ;  /* 0x000000020400720c */ /* 0x000fda0003f26270 */
[----:B------:R-:W-:Y:S05]  /*f5b0*/  @P1 BRA `(.L_x_1422) ;  /* 0x0000000000881947 */ /* 0x000fea0003800000 */
[----:B------:R-:W-:Y:S01]  /*f5c0*/  ISETP.NE.AND P1, PT, R7, 0x1, PT ;  /* 0x000000010700780c */ /* 0x000fe20003f25270 */
[----:B------:R-:W-:Y:S01]  /*f5d0*/  ULDC.64 UR16, c[0x0][0xb90] ;  /* 0x0002e40000107ab9 */ /* 0x000fe20000000a00 */
[----:B------:R-:W-:Y:S01]  /*f5e0*/  UMOV UR8, UR4 ;  /* 0x0000000400087c82 */ /* 0x000fe20008000000 */
[----:B------:R-:W-:Y:S01]  /*f5f0*/  UIMAD UR10, UR12, UR16, URZ ;  /* 0x000000100c0a72a4 */ /* 0x000fe2000f8e023f */
[----:B------:R-:W-:Y:S01]  /*f600*/  IMAD.MOV.U32 R2, RZ, RZ, R4 ;  /* 0x000000ffff027224 */ /* 0x000fe200078e0004 */
[----:B------:R-:W-:Y:S02]  /*f610*/  UMOV UR9, UR11 ;  /* 0x0000000b00097c82 */ /* 0x000fe40008000000 */
[----:B------:R-:W-:Y:S02]  /*f620*/  UIMAD.WIDE.U32 UR8, UR42, UR16, UR8 ;  /* 0x000000102a0872a5 */ /* 0x000fe4000f8e0008 */
[----:B------:R-:W-:-:S03]  /*f630*/  UIMAD UR10, UR42, UR17, UR10 ;  /* 0x000000112a0a72a4 */ /* 0x000fc6000f8e020a */
[----:B------:R-:W-:Y:S01]  /*f640*/  ULDC.64 UR16, c[0x0][0xb98] ;  /* 0x0002e60000107ab9 */ /* 0x000fe20000000a00 */
[----:B------:R-:W0:Y:S01]  /*f650*/  @P1 LDC R3, c[0x0][0xbec] ;  /* 0x0002fb00ff031b82 */ /* 0x000e220000000800 */
[----:B------:R-:W-:Y:S02]  /*f660*/  UIADD3 UR9, UR9, UR10, URZ ;  /* 0x0000000a09097290 */ /* 0x000fe4000fffe03f */
[----:B------:R-:W-:Y:S02]  /*f670*/  UIMAD UR10, UR14, UR16, URZ ;  /* 0x000000100e0a72a4 */ /* 0x000fe4000f8e023f */
[----:B------:R-:W-:Y:S02]  /*f680*/  UIMAD.WIDE.U32 UR8, UR13, UR16, UR8 ;  /* 0x000000100d0872a5 */ /* 0x000fe4000f8e0008 */
[----:B------:R-:W-:Y:S01]  /*f690*/  UIMAD UR10, UR13, UR17, UR10 ;  /* 0x000000110d0a72a4 */ /* 0x000fe2000f8e020a */
[----:B------:R-:W1:Y:S02]  /*f6a0*/  @P1 LDC R6, c[0x0][0xbf0] ;  /* 0x0002fc00ff061b82 */ /* 0x000e640000000800 */
[----:B------:R-:W-:Y:S01]  /*f6b0*/  ULDC.64 UR16, c[0x0][0xb88] ;  /* 0x0002e20000107ab9 */ /* 0x000fe20000000a00 */
[----:B0-----:R-:W-:-:S05]  /*f6c0*/  @P1 IMAD.HI.U32 R3, R4, R3, RZ ;  /* 0x0000000304031227 */ /* 0x001fca00078e00ff */
[----:B-1----:R-:W-:Y:S01]  /*f6d0*/  @P1 SHF.R.U32.HI R2, RZ, R6, R3 ;  /* 0x00000006ff021219 */ /* 0x002fe20000011603 */
[----:B------:R-:W-:-:S03]  /*f6e0*/  IMAD.U32 R6, RZ, RZ, UR10 ;  /* 0x0000000aff067e24 */ /* 0x000fc6000f8e00ff */
[--C-:B------:R-:W-:Y:S01]  /*f6f0*/  SHF.R.S32.HI R3, RZ, 0x1f, R2.reuse ;  /* 0x0000001fff037819 */ /* 0x100fe20000011402 */
[----:B------:R-:W-:Y:S01]  /*f700*/  IMAD.MOV R5, RZ, RZ, -R2 ;  /* 0x000000ffff057224 */ /* 0x000fe200078e0a02 */
[----:B------:R-:W-:-:S03]  /*f710*/  IADD3 R2, P1, R2, UR8, RZ ;  /* 0x0000000802027c10 */ /* 0x000fc6000ff3e0ff */
[----:B------:R-:W-:Y:S01]  /*f720*/  IMAD R5, R7, R5, R4 ;  /* 0x0000000507057224 */ /* 0x000fe200078e0204 */
[----:B------:R-:W-:Y:S01]  /*f730*/  IADD3.X R3, R3, UR9, R6, P1, !PT ;  /* 0x0000000903037c10 */ /* 0x000fe20008ffe406 */
[----:B------:R-:W-:-:S03]  /*f740*/  ULDC.64 UR8, c[0x0][0xb50] ;  /* 0x0002d40000087ab9 */ /* 0x000fc60000000a00 */
[----:B------:R-:W-:Y:S01]  /*f750*/  SHF.R.S32.HI R4, RZ, 0x1f, R5 ;  /* 0x0000001fff047819 */ /* 0x000fe20000011405 */
[----:B------:R-:W-:-:S04]  /*f760*/  IMAD.WIDE.U32 R2, R5, UR16, R2 ;  /* 0x0000001005027c25 */ /* 0x000fc8000f8e0002 */
[----:B------:R-:W-:-:S04]  /*f770*/  IMAD R4, R4, UR16, RZ ;  /* 0x0000001004047c24 */ /* 0x000fc8000f8e02ff */
[----:B------:R-:W-:Y:S01]  /*f780*/  IMAD R7, R5, UR17, R4 ;  /* 0x0000001105077c24 */ /* 0x000fe2000f8e0204 */
[----:B------:R-:W-:-:S03]  /*f790*/  LEA R4, P1, R2, UR8, 0x2 ;  /* 0x0000000802047c11 */ /* 0x000fc6000f8210ff */
[----:B------:R-:W-:-:S05]  /*f7a0*/  IMAD.IADD R3, R3, 0x1, R7 ;  /* 0x0000000103037824 */ /* 0x000fca00078e0207 */
[----:B------:R-:W-:Y:S01]  /*f7b0*/  LEA.HI.X R5, R2, UR9, R3, 0x2, P1 ;  /* 0x0000000902057c11 */ /* 0x000fe200088f1403 */
[----:B------:R-:W-:-:S05]  /*f7c0*/  IMAD.MOV.U32 R3, RZ, RZ, -0x800000 ;  /* 0xff800000ff037424 */ /* 0x000fca00078e00ff */
[----:B------:R0:W-:Y:S02]  /*f7d0*/  STG.E desc[UR54][R4.64], R3 ;  /* 0x0000000304007986 */ /* 0x0001e4000c101936 */
.L_x_1422:
[----:B------:R-:W-:Y:S05]  /*f7e0*/  BSYNC B1 ;  /* 0x0000000000017941 */ /* 0x000fea0003800000 */
.L_x_1421:
[----:B0-----:R-:W0:Y:S01]  /*f7f0*/  @P0 LDC R3, c[0x0][0xbf0] ;  /* 0x0002fc00ff030b82 */ /* 0x001e220000000800 */
[----:B------:R-:W-:Y:S01]  /*f800*/  ULDC.64 UR16, c[0x0][0xaa0] ;  /* 0x0002a80000107ab9 */ /* 0x000fe20000000a00 */
[----:B------:R-:W-:Y:S01]  /*f810*/  IMAD R2, R22, 0x20, R184 ;  /* 0x0000002016027824 */ /* 0x000fe200078e02b8 */
[----:B------:R-:W-:Y:S01]  /*f820*/  UIMAD UR10, UR11, UR16, URZ ;  /* 0x000000100b0a72a4 */ /* 0x000fe2000f8e023f */
[----:B------:R-:W-:Y:S01]  /*f830*/  BSSY B1, `(.L_x_1423) ;  /* 0x0000039000017945 */ /* 0x000fe20003800000 */
[----:B------:R-:W-:Y:S01]  /*f840*/  UIMAD.WIDE.U32 UR8, UR4, UR16, URZ ;  /* 0x00000010040872a5 */ /* 0x000fe2000f8e003f */
[----:B------:R-:W-:Y:S01]  /*f850*/  VIADD R6, R2, UR37 ;  /* 0x0000002502067c36 */ /* 0x000fe20008000000 */
[----:B------:R-:W-:-:S03]  /*f860*/  UIMAD UR10, UR4, UR17, UR10 ;  /* 0x00000011040a72a4 */ /* 0x000fc6000f8e020a */
[----:B------:R-:W-:Y:S01]  /*f870*/  ULDC.64 UR16, c[0x0][0xae8] ;  /* 0x0002ba0000107ab9 */ /* 0x000fe20000000a00 */
[----:B------:R-:W-:Y:S01]  /*f880*/  UIADD3 UR9, UR9, UR10, URZ ;  /* 0x0000000a09097290 */ /* 0x000fe2000fffe03f */
[----:B------:R-:W-:Y:S01]  /*f890*/  @P0 IMAD.HI.U32 R2, R6, R9, RZ ;  /* 0x0000000906020227 */ /* 0x000fe200078e00ff */
[----:B------:R-:W-:Y:S02]  /*f8a0*/  UIMAD UR4, UR12, UR16, URZ ;  /* 0x000000100c0472a4 */ /* 0x000fe4000f8e023f */
[----:B------:R-:W-:Y:S01]  /*f8b0*/  UIMAD.WIDE.U32 UR8, UR42, UR16, UR8 ;  /* 0x000000102a0872a5 */ /* 0x000fe2000f8e0008 */
[----:B------:R-:W-:Y:S01]  /*f8c0*/  IMAD.MOV.U32 R5, RZ, RZ, R6 ;  /* 0x000000ffff057224 */ /* 0x000fe200078e0006 */
[----:B------:R-:W-:Y:S01]  /*f8d0*/  UIMAD UR4, UR42, UR17, UR4 ;  /* 0x000000112a0472a4 */ /* 0x000fe2000f8e0204 */
[----:B------:R-:W-:-:S03]  /*f8e0*/  ULDC.64 UR10, c[0x0][0xaf0] ;  /* 0x0002bc00000a7ab9 */ /* 0x000fc60000000a00 */
[----:B------:R-:W-:Y:S02]  /*f8f0*/  UIADD3 UR9, UR9, UR4, URZ ;  /* 0x0000000409097290 */ /* 0x000fe4000fffe03f */
[----:B------:R-:W-:Y:S01]  /*f900*/  UIMAD UR4, UR14, UR10, URZ ;  /* 0x0000000a0e0472a4 */ /* 0x000fe2000f8e023f */
[----:B0-----:R-:W-:Y:S01]  /*f910*/  @P0 SHF.R.U32.HI R5, RZ, R3, R2 ;  /* 0x00000003ff050219 */ /* 0x001fe20000011602 */
        /* <DEDUP_REMOVED lines=11> */
[----:B------:R-:W-:Y:S02]  /*f9d0*/  IMAD.U32 R3, RZ, RZ, UR4 ;  /* 0x00000004ff037e24 */ /* 0x000fe4000f8e00ff */
[C---:B------:R-:W-:Y:S01]  /*f9e0*/  IMAD R9, R5.reuse, UR11, R4 ;  /* 0x0000000b05097c24 */ /* 0x040fe2000f8e0204 */
[----:B------:R-:W-:Y:S01]  /*f9f0*/  SHF.R.S32.HI R4, RZ, 0x1f, R7 ;  /* 0x0000001fff047819 */ /* 0x000fe20000011407 */
[----:B------:R-:W-:-:S04]  /*fa00*/  IMAD.WIDE.U32 R2, R5, UR10, R2 ;  /* 0x0000000a05027c25 */ /* 0x000fc8000f8e0002 */
[----:B------:R-:W-:Y:S02]  /*fa10*/  IMAD.IADD R3, R3, 0x1, R9 ;  /* 0x0000000103037824 */ /* 0x000fe400078e0209 */
[----:B------:R-:W-:Y:S02]  /*fa20*/  IMAD R4, R4, UR8, RZ ;  /* 0x0000000804047c24 */ /* 0x000fe4000f8e02ff */
[----:B------:R-:W-:Y:S02]  /*fa30*/  VIADD R6, R184, UR37 ;  /* 0x00000025b8067c36 */ /* 0x000fe40008000000 */
[----:B-----5:R-:W-:Y:S02]  /*fa40*/  IMAD R11, R0, R11, RZ ;  /* 0x0000000b000b7224 */ /* 0x020fe400078e02ff */
        /* <DEDUP_REMOVED lines=23> */
.L_x_1424:
[----:B------:R-:W-:Y:S05]  /*fbc0*/  BSYNC B1 ;  /* 0x0000000000017941 */ /* 0x000fea0003800000 */
.L_x_1423:
        /* <DEDUP_REMOVED lines=13> */
.L_x_1426:
[----:B------:R-:W-:Y:S05]  /*fca0*/  BSYNC B1 ;  /* 0x0000000000017941 */ /* 0x000fea0003800000 */
.L_x_1425:
        /* <DEDUP_REMOVED lines=13> */
.L_x_1428:
[----:B------:R-:W-:Y:S05]  /*fd80*/  BSYNC B1 ;  /* 0x0000000000017941 */ /* 0x000fea0003800000 */
.L_x_1427:
[----:B0-----:R-:W-:Y:S01]  /*fd90*/  VIADD R0, R6, 0x60 ;  /* 0x0000006006007836 */ /* 0x001fe20000000000 */
[----:B--2-4-:R-:W0:Y:S04]  /*fda0*/  SHFL.IDX PT, R5, R5, 0x3, 0x181f ;  /* 0x00781f0005057f89 */ /* 0x014e2800000e0000 */
[----:B------:R-:W-:Y:S01]  /*fdb0*/  ISETP.GE.AND P0, PT, R0, R11, PT ;  /* 0x0000000b0000720c */ /* 0x000fe20003f06270 */
[----:B-1-3--:R1:W2:-:S12]  /*fdc0*/  SHFL.IDX PT, R2, R4, 0x3, 0x181f ;  /* 0x00781f0004027f89 */ /* 0x00a29800000e0000 */
[----:B-1----:R-:W-:Y:S05]  /*fdd0*/  @P0 BRA `(.L_x_1419) ;  /* 0x0000000000240947 */ /* 0x002fea0003800000 */
[----:B------:R-:W-:Y:S02]  /*fde0*/  ULDC UR4, c[0x0][0xac8] ;  /* 0x0002b20000047ab9 */ /* 0x000fe40000000800 */
[----:B------:R-:W-:Y:S02]  /*fdf0*/  ISETP.GE.AND P2, PT, R18, UR4, PT ;  /* 0x0000000412007c0c */ /* 0x000fe4000bf46270 */
[----:B------:R-:W-:-:S11]  /*fe00*/  ISETP.GE.AND P3, PT, R19, UR4, PT ;  /* 0x0000000413007c0c */ /* 0x000fd6000bf66270 */
[CC--:B--2---:R-:W-:Y:S02]  /*fe10*/  @!P2 LEA R6, P0, R18.reuse, R2.reuse, 0x1 ;  /* 0x000000021206a211 */ /* 0x0c4fe400078008ff */
[C---:B------:R-:W-:Y:S02]  /*fe20*/  @!P3 LEA R2, P1, R19.reuse, R2, 0x1 ;  /* 0x000000021302b211 */ /* 0x040fe400078208ff */
[-C--:B0-----:R-:W-:Y:S02]  /*fe30*/  @!P2 LEA.HI.X R7, R18, R5.reuse, R190, 0x1, P0 ;  /* 0x000000051207a211 */ /* 0x081fe400000f0cbe */
[----:B------:R-:W-:-:S03]  /*fe40*/  @!P3 LEA.HI.X R3, R19, R5, R189, 0x1, P1 ;  /* 0x000000051303b211 */ /* 0x000fc600008f0cbd */
[----:B------:R1:W-:Y:S04]  /*fe50*/  @!P2 ST.E.128 desc[UR54][R6.64], RZ ;  /* 0x000000ff0600a985 */ /* 0x0003e8000c101d36 */
[----:B------:R1:W-:Y:S02]  /*fe60*/  @!P3 ST.E.128 desc[UR54][R2.64], RZ ;  /* 0x000000ff0200b985 */ /* 0x0003e4000c101d36 */
.L_x_1419:
[----:B------:R-:W-:Y:S05]  /*fe70*/  BSYNC B0 ;  /* 0x0000000000007941 */ /* 0x000fea0003800000 */
.L_x_1410:
[----:B------:R-:W-:Y:S02]  /*fe80*/  ULDC UR4, c[0x0][0xc3c] ;  /* 0x00030f0000047ab9 */ /* 0x000fe40000000800 */
[----:B------:R-:W-:-:S06]  /*fe90*/  UISETP.GE.AND UP0, UPT, UR6, UR4, UPT ;  /* 0x000000040600728c */ /* 0x000fcc000bf06270 */
[----:B------:R-:W-:-:S13]  /*fea0*/  PLOP3.LUT P0, PT, PT, PT, UP0, 0x80, 0x0 ;  /* 0x000000000000781c */ /* 0x000fda0003f0f008 */
[----:B------:R-:W-:Y:S05]  /*feb0*/  @!P0 BRA `(.L_x_1429) ;  /* 0xffffff0c00a08947 */ /* 0x000fea000383ffff */
[----:B------:R-:W-:Y:S05]  /*fec0*/  EXIT ;  /* 0x000000000000794d */ /* 0x000fea0003800000 */
.L_x_1320:
        /* <DEDUP_REMOVED lines=9> */
[----:B-1----:R-:W0:Y:S08]  /*ff60*/  S2UR UR5, SR_CgaCtaId ;  /* 0x00000000000579c3 */ /* 0x002e300000008800 */
[----:B------:R-:W-:Y:S06]  /*ff70*/  BAR.SYNC.DEFER_BLOCKING 0x5, 0x180 ;  /* 0x0146000000007b1d */ /* 0x000fec0000010000 */
[----:B------:R-:W-:-:S02]  /*ff80*/  UMOV UR4, 0x400 ;  /* 0x0000040000047882 */ /* 0x000fc40000000000 */
[----:B0-----:R-:W-:-:S09]  /*ff90*/  ULEA UR4, UR5, UR4, 0x18 ;  /* 0x0000000405047291 */ /* 0x001fd2000f8ec03f */
[----:B------:R-:W0:Y:S01]  /*ffa0*/  LDS.128 R16, [UR4+0x288d0] ;  /* 0x0288d004ff107984 */ /* 0x000e220008000c00 */
[----:B------:R-:W-:Y:S06]  /*ffb0*/  BAR.ARV 0x4, 0x180 ;  /* 0x0106000000007b1d */ /* 0x000fec0000002000 */
[----:B------:R-:W-:Y:S05]  /*ffc0*/  BRA `(.L_x_1431) ;  /* 0x00000008008c7947 */ /* 0x000fea0003800000 */
.L_x_1430:
[----:B------:R-:W0:Y:S01]  /*ffd0*/  S2R R2, SR_TID.X ;  /* 0x0000000000027919 */ /* 0x000e220000002100 */
[----:B-1----:R-:W-:Y:S01]  /*ffe0*/  ULDC UR4, c[0x0][0xc3c] ;  /* 0x00030f0000047ab9 */ /* 0x002fe20000000800 */
        /* <DEDUP_REMOVED lines=38> */
.L_x_1436:
        /* <DEDUP_REMOVED lines=12> */
.L_x_1435:
[----:B------:R-:W-:Y:S05]  /*10310*/  BSYNC B0 ;  /* 0x0000000000007941 */ /* 0x000fea0003800000 */
.L_x_1434:
        /* <DEDUP_REMOVED lines=20> */
.L_x_1432:
[----:B------:R-:W-:-:S04]  /*10460*/  IMAD.IADD R11, R4, 0x1, -R3 ;  /* 0x00000001040b7824 */ /* 0x000fc800078e0a03 */
[----:B------:R-:W-:-:S05]  /*10470*/  IMAD R2, R6, UR5, R11 ;  /* 0x0000000506027c24 */ /* 0x000fca000f8e020b */
[----:B------:R-:W-:Y:S02]  /*10480*/  ISETP.GT.AND P0, PT, R2, UR6, PT ;  /* 0x0000000602007c0c */ /* 0x000fe4000bf04270 */
[----:B------:R-:W0:Y:S11]  /*10490*/  LDC.64 R2, c[0x0][0xc90] ;  /* 0x00032400ff027b82 */ /* 0x000e360000000a00 */
[----:B------:R-:W-:-:S04]  /*104a0*/  VOTE.ANY R8, PT, !P0 ;  /* 0x0000000000087806 */ /* 0x000fc800040e0100 */
[----:B------:R-:W1:Y:S02]  /*104b0*/  POPC R13, R8 ;  /* 0x00000008000d7309 */ /* 0x000e640000000000 */
[----:B-1----:R-:W-:-:S04]  /*104c0*/  VIADD R19, R13, UR4 ;  /* 0x000000040d137c36 */ /* 0x002fc80008000000 */
[----:B0-----:R-:W-:-:S05]  /*104d0*/  IMAD.WIDE R2, R19, 0x4, R2 ;  /* 0x0000000413027825 */ /* 0x001fca00078e0202 */
[----:B------:R-:W2:Y:S01]  /*104e0*/  LDG.E R7, desc[UR54][R2.64] ;  /* 0x0000003602077981 */ /* 0x000ea2000c1e1900 */
[----:B------:R-:W-:-:S03]  /*104f0*/  ISETP.NE.AND P0, PT, R8, RZ, PT ;  /* 0x000000ff0800720c */ /* 0x000fc60003f05270 */
[----:B------:R-:W2:Y:S02]  /*10500*/  SHFL.IDX PT, R0, R0, R13, 0x1f ;  /* 0x00001f0d00007589 */ /* 0x000ea400000e0000 */
[----:B--2---:R-:W-:-:S05]  /*10510*/  IMAD R4, R0, R7, RZ ;  /* 0x0000000700047224 */ /* 0x004fca00078e02ff */
[----:B------:R-:W-:-:S04]  /*10520*/  IABS R12, R4 ;  /* 0x00000004000c7213 */ /* 0x000fc80000000000 */
[----:B------:R-:W0:Y:S08]  /*10530*/  I2F.RP R9, R12 ;  /* 0x0000000c00097306 */ /* 0x000e300000209400 */
[----:B0-----:R-:W0:Y:S02]  /*10540*/  MUFU.RCP R9, R9 ;  /* 0x0000000900097308 */ /* 0x001e240000001000 */
[----:B0-----:R-:W-:-:S06]  /*10550*/  VIADD R10, R9, 0xffffffe ;  /* 0x0ffffffe090a7836 */ /* 0x001fcc0000000000 */
[----:B------:R0:W1:Y:S01]  /*10560*/  F2I.FTZ.U32.TRUNC.NTZ R3, R10 ;  /* 0x0000000a00037305 */ /* 0x000062000021f000 */
[----:B------:R-:W-:Y:S05]  /*10570*/  @!P0 BRA `(.L_x_1437) ;  /* 0x0000000000088947 */ /* 0x000fea0003800000 */
[----:B------:R-:W-:-:S05]  /*10580*/  VIADD R9, R13, 0xffffffff ;  /* 0xffffffff0d097836 */ /* 0x000fca0000000000 */
[----:B------:R2:W3:Y:S02]  /*10590*/  SHFL.IDX PT, R16, R6, R9, 0x1f ;  /* 0x00001f0906107589 */ /* 0x0004e400000e0000 */
.L_x_1437:
[----:B---3--:R-:W-:Y:S01]  /*105a0*/  IMAD R16, R16, UR5, R11 ;  /* 0x0000000510107c24 */ /* 0x008fe2000f8e020b */
[----:B------:R-:W-:Y:S01]  /*105b0*/  IABS R2, R4 ;  /* 0x0000000400027213 */ /* 0x000fe20000000000 */
[----:B-12---:R-:W-:-:S03]  /*105c0*/  IMAD.MOV R9, RZ, RZ, -R3 ;  /* 0x000000ffff097224 */ /* 0x006fc600078e0a03 */
[----:B------:R-:W-:Y:S01]  /*105d0*/  IADD3 R11, -R16, UR6, RZ ;  /* 0x00000006100b7c10 */ /* 0x000fe2000fffe1ff */
[----:B------:R-:W-:Y:S02]  /*105e0*/  IMAD.MOV R8, RZ, RZ, -R2 ;  /* 0x000000ffff087224 */ /* 0x000fe400078e0a02 */
[----:B------:R-:W-:Y:S01]  /*105f0*/  IMAD R9, R9, R12, RZ ;  /* 0x0000000c09097224 */ /* 0x000fe200078e02ff */
[----:B------:R-:W-:Y:S01]  /*10600*/  IABS R6, R11 ;  /* 0x0000000b00067213 */ /* 0x000fe20000000000 */
[----:B------:R-:W-:-:S04]  /*10610*/  IMAD.MOV.U32 R2, RZ, RZ, RZ ;  /* 0x000000ffff027224 */ /* 0x000fc800078e00ff */
        /* <DEDUP_REMOVED lines=14> */
[----:B------:R-:W-:-:S05]  /*10700*/  @!P1 LOP3.LUT R2, RZ, R4, RZ, 0x33, !PT ;  /* 0x00000004ff029212 */ /* 0x000fca00078e33ff */
[----:B------:R-:W-:-:S04]  /*10710*/  IMAD R13, R7, R2, RZ ;  /* 0x00000002070d7224 */ /* 0x000fc800078e02ff */
[----:B------:R-:W-:-:S05]  /*10720*/  IMAD.MOV R6, RZ, RZ, -R13 ;  /* 0x000000ffff067224 */ /* 0x000fca00078e0a0d */
[----:B------:R-:W-:Y:S01]  /*10730*/  VIADDMNMX R15, R6, UR5, R7, PT ;  /* 0x00000005060f7c46 */ /* 0x000fe2000b800107 */
[----:B------:R-:W-:-:S03]  /*10740*/  IMAD.MOV R7, RZ, RZ, -R2 ;  /* 0x000000ffff077224 */ /* 0x000fc600078e0a02 */
[----:B------:R-:W-:Y:S01]  /*10750*/  IABS R8, R15 ;  /* 0x0000000f00087213 */ /* 0x000fe20000000000 */
[----:B------:R-:W-:Y:S01]  /*10760*/  IMAD R4, R4, R7, R11 ;  /* 0x0000000704047224 */ /* 0x000fe200078e020b */
[----:B0-----:R-:W-:Y:S01]  /*10770*/  IABS R10, R15 ;  /* 0x0000000f000a7213 */ /* 0x001fe20000000000 */
[----:B------:R-:W-:Y:S01]  /*10780*/  IMAD.MOV R18, RZ, RZ, -R15 ;  /* 0x000000ffff127224 */ /* 0x000fe200078e0a0f */
[----:B------:R-:W0:Y:S02]  /*10790*/  I2F.RP R6, R8 ;  /* 0x0000000800067306 */ /* 0x000e240000209400 */
[----:B------:R-:W-:-:S06]  /*107a0*/  IABS R9, R4 ;  /* 0x0000000400097213 */ /* 0x000fcc0000000000 */
[----:B0-----:R-:W0:Y:S02]  /*107b0*/  MUFU.RCP R6, R6 ;  /* 0x0000000600067308 */ /* 0x001e240000001000 */
[----:B0-----:R-:W-:-:S06]  /*107c0*/  VIADD R3, R6, 0xffffffe ;  /* 0x0ffffffe06037836 */ /* 0x001fcc0000000000 */
[----:B------:R-:W0:Y:S02]  /*107d0*/  F2I.FTZ.U32.TRUNC.NTZ R3, R3 ;  /* 0x0000000300037305 */ /* 0x000e24000021f000 */
[----:B0-----:R-:W-:-:S04]  /*107e0*/  IMAD.MOV R2, RZ, RZ, -R3 ;  /* 0x000000ffff027224 */ /* 0x001fc800078e0a03 */
[----:B------:R-:W-:Y:S02]  /*107f0*/  IMAD.MOV.U32 R7, RZ, RZ, R2 ;  /* 0x000000ffff077224 */ /* 0x000fe400078e0002 */
[----:B------:R-:W-:Y:S02]  /*10800*/  IMAD.MOV.U32 R2, RZ, RZ, RZ ;  /* 0x000000ffff027224 */ /* 0x000fe400078e00ff */
[----:B------:R-:W-:-:S04]  /*10810*/  IMAD R7, R7, R8, RZ ;  /* 0x0000000807077224 */ /* 0x000fc800078e02ff */
[----:B------:R-:W-:-:S04]  /*10820*/  IMAD.HI.U32 R2, R3, R7, R2 ;  /* 0x0000000703027227 */ /* 0x000fc800078e0002 */
[----:B------:R-:W-:Y:S02]  /*10830*/  IMAD.MOV R3, RZ, RZ, -R10 ;  /* 0x000000ffff037224 */ /* 0x000fe400078e0a0a */
        /* <DEDUP_REMOVED lines=8> */
[----:B------:R-:W-:Y:S01]  /*108c0*/  ISETP.GE.AND P2, PT, R3, RZ, PT ;  /* 0x000000ff0300720c */ /* 0x000fe20003f46270 */
[----:B------:R-:W-:-:S06]  /*108d0*/  IMAD.IADD R3, R4, 0x1, R13 ;  /* 0x0000000104037824 */ /* 0x000fcc00078e020d */
[----:B------:R-:W-:-:S06]  /*108e0*/  @P0 VIADD R2, R2, 0x1 ;  /* 0x0000000102020836 */ /* 0x000fcc0000000000 */
[----:B------:R-:W-:Y:S01]  /*108f0*/  @!P2 IMAD.MOV R2, RZ, RZ, -R2 ;  /* 0x000000ffff02a224 */ /* 0x000fe200078e0a02 */
[----:B------:R-:W-:-:S04]  /*10900*/  @!P1 LOP3.LUT R2, RZ, R15, RZ, 0x33, !PT ;  /* 0x0000000fff029212 */ /* 0x000fc800078e33ff */
[----:B------:R-:W-:Y:S01]  /*10910*/  LOP3.LUT R17, RZ, R2, RZ, 0x33, !PT ;  /* 0x00000002ff117212 */ /* 0x000fe200078e33ff */
[----:B------:R-:W-:-:S04]  /*10920*/  IMAD R18, R2, R18, R3 ;  /* 0x0000001202127224 */ /* 0x000fc800078e0203 */
[----:B------:R-:W-:Y:S01]  /*10930*/  IMAD.IADD R17, R0, 0x1, R17 ;  /* 0x0000000100117824 */ /* 0x000fe200078e0211 */
[----:B------:R-:W-:Y:S06]  /*10940*/  BRA `(.L_x_1438) ;  /* 0x0000000000147947 */ /* 0x000fec0003800000 */
.L_x_1433:
[----:B------:R-:W-:Y:S01]  /*10950*/  ULDC UR4, c[0x0][0xc3c] ;  /* 0x00030f0000047ab9 */ /* 0x000fe20000000800 */
[----:B------:R-:W-:Y:S02]  /*10960*/  IMAD.MOV.U32 R17, RZ, RZ, RZ ;  /* 0x000000ffff117224 */ /* 0x000fe400078e00ff */
[----:B------:R-:W-:Y:S02]  /*10970*/  IMAD.U32 R16, RZ, RZ, UR6 ;  /* 0x00000006ff107e24 */ /* 0x000fe4000f8e00ff */
[----:B------:R-:W-:Y:S02]  /*10980*/  IMAD.MOV.U32 R18, RZ, RZ, RZ ;  /* 0x000000ffff127224 */ /* 0x000fe400078e00ff */
[----:B------:R-:W-:-:S07]  /*10990*/  IMAD.U32 R19, RZ, RZ, UR4 ;  /* 0x00000004ff137e24 */ /* 0x000fce000f8e00ff */
.L_x_1438:
[----:B------:R-:W-:-:S13]  /*109a0*/  ISETP.NE.AND P0, PT, R5, RZ, PT ;  /* 0x000000ff0500720c */ /* 0x000fda0003f05270 */
[----:B------:R-:W0:Y:S01]  /*109b0*/  @!P0 S2R R3, SR_CgaCtaId ;  /* 0x0000000000038919 */ /* 0x000e220000008800 */
[----:B------:R-:W-:-:S04]  /*109c0*/  @!P0 MOV R0, 0x400 ;  /* 0x0000040000008802 */ /* 0x000fc80000000f00 */
[----:B0-----:R-:W-:-:S05]  /*109d0*/  @!P0 LEA R0, R3, R0, 0x18 ;  /* 0x0000000003008211 */ /* 0x001fca00078ec0ff */
[----:B------:R1:W-:Y:S01]  /*109e0*/  @!P0 STS.128 [R0+0x288d0], R16 ;  /* 0x0288d01000008388 */ /* 0x0003e20000000c00 */
[----:B------:R-:W-:Y:S06]  /*109f0*/  BAR.ARV 0x5, 0x180 ;  /* 0x0146000000007b1d */ /* 0x000fec0000002000 */
.L_x_1431:
        /* <DEDUP_REMOVED lines=12> */
[----:B------:R-:W-:Y:S01]  /*10ac0*/  ULOP3.LUT UR36, UR43, 0x2, URZ, 0xfc, !UPT ;  /* 0x000000022b247892 */ /* 0x000fe2000f8efc3f */
[----:B------:R-:W-:Y:S01]  /*10ad0*/  IMAD.MOV.U32 R24, RZ, RZ, RZ ;  /* 0x000000ffff187224 */ /* 0x000fe200078e00ff */
[----:B------:R-:W-:Y:S01]  /*10ae0*/  ULDC UR37, c[0x0][0xc] ;  /* 0x0000030000257ab9 */ /* 0x000fe20000000800 */
[----:B--2---:R-:W-:-:S06]  /*10af0*/  ULEA UR4, UR5, UR4, 0x18 ;  /* 0x0000000405047291 */ /* 0x004fcc000f8ec03f */
[----:B------:R-:W-:Y:S01]  /*10b00*/  IMAD.U32 R22, RZ, RZ, UR4 ;  /* 0x00000004ff167e24 */ /* 0x000fe2000f8e00ff */
[C---:B0-----:R-:W-:Y:S01]  /*10b10*/  LOP3.LUT R4, R3.reuse, 0x7f, RZ, 0xc0, !PT ;  /* 0x0000007f03047812 */ /* 0x041fe200078ec0ff */
[C---:B------:R-:W-:Y:S02]  /*10b20*/  IMAD.SHL.U32 R30, R3.reuse, 0x8, RZ ;  /* 0x00000008031e7824 */ /* 0x040fe400078e00ff */
[----:B------:R-:W-:-:S03]  /*10b30*/  IMAD.SHL.U32 R2, R3, 0x10, RZ ;  /* 0x0000001003027824 */ /* 0x000fc600078e00ff */
[----:B-1----:R-:W-:Y:S02]  /*10b40*/  LOP3.LUT R0, R30, 0x1f8, RZ, 0xc0, !PT ;  /* 0x000001f81e007812 */ /* 0x002fe400078ec0ff */
[----:B------:R-:W-:Y:S02]  /*10b50*/  LOP3.LUT R2, R2, 0x70, RZ, 0xc0, !PT ;  /* 0x0000007002027812 */ /* 0x000fe400078ec0ff */
[----:B------:R-:W-:Y:S02]  /*10b60*/  LOP3.LUT R3, R0, 0x38, R3, 0x78, !PT ;  /* 0x0000003800037812 */ /* 0x000fe400078e7803 */
[----:B------:R-:W-:Y:S02]  /*10b70*/  SHF.R.U32.HI R0, RZ, 0x3, R4 ;  /* 0x00000003ff007819 */ /* 0x000fe40000011604 */
[----:B------:R-:W-:Y:S02]  /*10b80*/  LOP3.LUT R34, R3, 0x200, R30, 0xf8, !PT ;  /* 0x0000020003227812 */ /* 0x000fe400078ef81e */
[----:B------:R-:W-:-:S02]  /*10b90*/  LOP3.LUT R2, R0, R2, RZ, 0xfc, !PT ;  /* 0x0000000200027212 */ /* 0x000fc400078efcff */
[----:B------:R-:W-:Y:S01]  /*10ba0*/  LOP3.LUT R30, R30, 0x38, RZ, 0xc0, !PT ;  /* 0x000000381e1e7812 */ /* 0x000fe200078ec0ff */
[----:B------:R-:W-:-:S03]  /*10bb0*/  IMAD R0, R34, 0x2, R22 ;  /* 0x0000000222007824 */ /* 0x000fc600078e0216 */
[----:B------:R-:W-:Y:S02]  /*10bc0*/  LOP3.LUT R29, R30, 0x40, RZ, 0xfc, !PT ;  /* 0x000000401e1d7812 */ /* 0x000fe400078efcff */
[----:B------:R3:W-:Y:S05]  /*10bd0*/  STL [R1+0x4], R0 ;  /* 0x0000040001007387 */ /* 0x0007ea0000100800 */
.L_x_1510:
[----:B------:R-:W-:Y:S05]  /*10be0*/  YIELD ;  /* 0x0000000000007946 */ /* 0x000fea0003800000 */
[----:B------:R-:W-:Y:S01]  /*10bf0*/  ULDC.64 UR4, c[0x0][0xa28] ;  /* 0x00028a0000047ab9 */ /* 0x000fe20000000a00 */
[----:B------:R-:W-:Y:S01]  /*10c00*/  IMAD.MOV.U32 R37, RZ, RZ, RZ ;  /* 0x000000ffff257224 */ /* 0x000fe200078e00ff */
[----:B------:R-:W-:-:S04]  /*10c10*/  ISETP.NE.U32.AND P0, PT, RZ, UR4, PT ;  /* 0x00000004ff007c0c */ /* 0x000fc8000bf05070 */
[----:B------:R-:W-:Y:S01]  /*10c20*/  ISETP.NE.AND.EX P0, PT, RZ, UR5, PT, P0 ;  /* 0x00000005ff007c0c */ /* 0x000fe2000bf05300 */
[----:B------:R-:W-:-:S12]  /*10c30*/  ULDC.64 UR4, c[0x0][0xa18] ;  /* 0x0002860000047ab9 */ /* 0x000fd80000000a00 */
[----:B0-----:R-:W0:Y:S02]  /*10c40*/  @P0 LDC.64 R2, c[0x0][0xa28] ;  /* 0x00028a00ff020b82 */ /* 0x001e240000000a00 */
[----:B0-----:R-:W-:-:S05]  /*10c50*/  @P0 IMAD.WIDE R2, R19, 0x4, R2 ;  /* 0x0000000413020825 */ /* 0x001fca00078e0202 */
[----:B------:R0:W5:Y:S01]  /*10c60*/  @P0 LDG.E R37, desc[UR54][R2.64] ;  /* 0x0000003602250981 */ /* 0x000162000c1e1900 */
[----:B------:R-:W-:Y:S01]  /*10c70*/  ISETP.NE.U32.AND P0, PT, RZ, UR4, PT ;  /* 0x00000004ff007c0c */ /* 0x000fe2000bf05070 */
[----:B---3--:R-:W-:Y:S01]  /*10c80*/  IMAD.MOV.U32 R0, RZ, RZ, RZ ;  /* 0x000000ffff007224 */ /* 0x008fe200078e00ff */
[----:B------:R-:W-:Y:S02]  /*10c90*/  LOP3.LUT R26, R26, 0xffffffdf, RZ, 0xc0, !PT ;  /* 0xffffffdf1a1a7812 */ /* 0x000fe400078ec0ff */
[----:B------:R-:W-:Y:S01]  /*10ca0*/  ISETP.NE.AND.EX P1, PT, RZ, UR5, PT, P0 ;  /* 0x00000005ff007c0c */ /* 0x000fe2000bf25300 */
[----:B------:R-:W-:Y:S02]  /*10cb0*/  ULDC.64 UR4, c[0x0][0xa00] ;  /* 0x0002800000047ab9 */ /* 0x000fe40000000a00 */
[----:B------:R-:W-:Y:S01]  /*10cc0*/  ISETP.NE.U32.AND P0, PT, RZ, UR4, PT ;  /* 0x00000004ff007c0c */ /* 0x000fe2000bf05070 */
[----:B0-----:R-:W0:Y:S03]  /*10cd0*/  LDC.64 R2, c[0x0][0xa00] ;  /* 0x00028000ff027b82 */ /* 0x001e260000000a00 */
[----:B------:R-:W-:Y:S01]  /*10ce0*/  ISETP.NE.AND.EX P2, PT, RZ, UR5, PT, P0 ;  /* 0x00000005ff007c0c */ /* 0x000fe2000bf45300 */
[----:B------:R-:W-:-:S05]  /*10cf0*/  ULDC.64 UR4, c[0x0][0x418] ;  /* 0x0001060000047ab9 */ /* 0x000fca0000000a00 */
[----:B-1----:R-:W1:Y:S07]  /*10d00*/  @P1 LDC.64 R4, c[0x0][0xa18] ;  /* 0x00028600ff041b82 */ /* 0x002e6e0000000a00 */
[----:B------:R-:W-:Y:S01]  /*10d10*/  @P2 LOP3.LUT R26, R26, 0x20, RZ, 0xfc, !PT ;  /* 0x000000201a1a2812 */ /* 0x000fe200078efcff */
[----:B0-----:R-:W-:-:S05]  /*10d20*/  IMAD.WIDE R2, R19, 0x4, R2 ;  /* 0x0000000413027825 */ /* 0x001fca00078e0202 */
[----:B--2---:R-:W2:Y:S01]  /*10d30*/  @P2 LDG.E R0, desc[UR54][R2.64] ;  /* 0x0000003602002981 */ /* 0x004ea2000c1e1900 */
[----:B-1----:R-:W-:-:S05]  /*10d40*/  @P1 IMAD.WIDE R4, R19, 0x4, R4 ;  /* 0x0000000413041825 */ /* 0x002fca00078e0204 */
[----:B------:R0:W5:Y:S01]  /*10d50*/  @P1 LDG.E R31, desc[UR54][R4.64] ;  /* 0x00000036041f1981 */ /* 0x000162000c1e1900 */
[----:B------:R-:W-:-:S03]  /*10d60*/  UISETP.NE.U32.AND UP0, UPT, UR4, URZ, UPT ;  /* 0x0000003f0400728c */ /* 0x000fc6000bf05070 */
[----:B------:R-:W-:Y:S01]  /*10d70*/  ULDC UR4, c[0x0][0x424] ;  /* 0x0001090000047ab9 */ /* 0x000fe20000000800 */
[----:B------:R-:W-:-:S03]  /*10d80*/  UISETP.NE.AND.EX UP0, UPT, UR5, URZ, UPT, UP0 ;  /* 0x0000003f0500728c */ /* 0x000fc6000bf05300 */
[----:B------:R-:W-:Y:S01]  /*10d90*/  ULDC UR5, c[0x0][0x2f0] ;  /* 0x0000bc0000057ab9 */ /* 0x000fe20000000800 */
[----:B------:R-:W-:-:S04]  /*10da0*/  USEL UR4, UR4, 0x1, UP0 ;  /* 0x0000000104047887 */ /* 0x000fc80008000000 */
[----:B------:R-:W-:Y:S01]  /*10db0*/  UIMAD UR4, UR4, UR5, URZ ;  /* 0x00000005040472a4 */ /* 0x000fe2000f8e023f */
[----:B--2---:R1:W-:Y:S05]  /*10dc0*/  STL [R1+0x8], R0 ;  /* 0x0000080001007387 */ /* 0x0043ea0000100800 */
[----:B-1----:R-:W-:Y:S01]  /*10dd0*/  IMAD.U32 R0, RZ, RZ, UR4 ;  /* 0x00000004ff007e24 */ /* 0x002fe2000f8e00ff */
[----:B0-----:R-:W-:Y:S06]  /*10de0*/  @P1 BRA `(.L_x_1440) ;  /* 0x0000000000181947 */ /* 0x001fec0003800000 */
[----:B------:R-:W-:Y:S02]  /*10df0*/  ULDC UR4, c[0x0][0x288] ;  /* 0x0000a20000047ab9 */ /* 0x000fe40000000800 */
[----:B-----5:R-:W-:Y:S01]  /*10e00*/  IMAD.U32 R31, RZ, RZ, UR4 ;  /* 0x00000004ff1f7e24 */ /* 0x020fe2000f8e00ff */
[----:B------:R-:W-:Y:S06]  /*10e10*/  @!P2 BRA `(.L_x_1440) ;  /* 0x00000000000ca947 */ /* 0x000fec0003800000 */
[----:B------:R-:W2:Y:S04]  /*10e20*/  LDG.E R4, desc[UR54][R2.64] ;  /* 0x0000003602047981 */ /* 0x000ea8000c1e1900 */
[----:B------:R-:W2:Y:S02]  /*10e30*/  LDG.E R31, desc[UR54][R2.64+0x4] ;  /* 0x00000436021f7981 */ /* 0x000ea4000c1e1900 */
[----:B--2---:R-:W-:-:S07]  /*10e40*/  IMAD.IADD R31, R31, 0x1, -R4 ;  /* 0x000000011f1f7824 */ /* 0x004fce00078e0a04 */
.L_x_1440:
[----:B------:R-:W-:Y:S02]  /*10e50*/  ULDC.64 UR4, c[0x0][0xa20] ;  /* 0x0002880000047ab9 */ /* 0x000fe40000000a00 */
[----:B------:R-:W-:-:S04]  /*10e60*/  ISETP.NE.U32.AND P0, PT, RZ, UR4, PT ;  /* 0x00000004ff007c0c */ /* 0x000fc8000bf05070 */
[----:B------:R-:W-:-:S13]  /*10e70*/  ISETP.NE.AND.EX P0, PT, RZ, UR5, PT, P0 ;  /* 0x00000005ff007c0c */ /* 0x000fda000bf05300 */
[----:B------:R-:W-:Y:S05]  /*10e80*/  @!P0 BRA `(.L_x_1441) ;  /* 0x0000000000108947 */ /* 0x000fea0003800000 */
[----:B------:R-:W0:Y:S02]  /*10e90*/  LDC.64 R2, c[0x0][0xa20] ;  /* 0x00028800ff027b82 */ /* 0x000e240000000a00 */
[----:B0-----:R-:W-:-:S05]  /*10ea0*/  IMAD.WIDE R2, R19, 0x4, R2 ;  /* 0x0000000413027825 */ /* 0x001fca00078e0202 */
[----:B------:R0:W5:Y:S01]  /*10eb0*/  LDG.E R0, desc[UR54][R2.64] ;  /* 0x0000003602007981 */ /* 0x000162000c1e1900 */
[----:B------:R-:W-:Y:S05]  /*10ec0*/  BRA `(.L_x_1442) ;  /* 0x0000000000247947 */ /* 0x000fea0003800000 */
.L_x_1441:
[----:B------:R-:W-:Y:S02]  /*10ed0*/  ULDC.64 UR4, c[0x0][0xa08] ;  /* 0x0002820000047ab9 */ /* 0x000fe40000000a00 */
[----:B------:R-:W-:-:S04]  /*10ee0*/  ISETP.NE.U32.AND P0, PT, RZ, UR4, PT ;  /* 0x00000004ff007c0c */ /* 0x000fc8000bf05070 */
[----:B------:R-:W-:-:S13]  /*10ef0*/  ISETP.NE.AND.EX P0, PT, RZ, UR5, PT, P0 ;  /* 0x00000005ff007c0c */ /* 0x000fda000bf05300 */
[----:B------:R-:W-:Y:S05]  /*10f00*/  @!P0 BRA `(.L_x_1442) ;  /* 0x0000000000148947 */ /* 0x000fea0003800000 */
[----:B------:R-:W0:Y:S02]  /*10f10*/  LDC.64 R2, c[0x0][0xa08] ;  /* 0x00028200ff027b82 */ /* 0x000e240000000a00 */
[----:B0-----:R-:W-:-:S05]  /*10f20*/  IMAD.WIDE R2, R19, 0x4, R2 ;  /* 0x0000000413027825 */ /* 0x001fca00078e0202 */
[----:B------:R-:W2:Y:S04]  /*10f30*/  LDG.E R0, desc[UR54][R2.64] ;  /* 0x0000003602007981 */ /* 0x000ea8000c1e1900 */
[----:B------:R-:W2:Y:S02]  /*10f40*/  LDG.E R5, desc[UR54][R2.64+0x4] ;  /* 0x0000043602057981 */ /* 0x000ea4000c1e1900 */
[----:B--2---:R-:W-:-:S07]  /*10f50*/  IMAD.IADD R0, R5, 0x1, -R0 ;  /* 0x0000000105007824 */ /* 0x004fce00078e0a00 */
.L_x_1442:
[----:B0-----:R-:W0:Y:S01]  /*10f60*/  LDC R2, c[0x0][0x448] ;  /* 0x00011200ff027b82 */ /* 0x001e220000000800 */
[----:B------:R-:W-:Y:S01]  /*10f70*/  IMAD.SHL.U32 R27, R17, 0x80, RZ ;  /* 0x00000080111b7824 */ /* 0x000fe200078e00ff */
[----:B------:R-:W-:Y:S01]  /*10f80*/  LOP3.LUT R26, R26, 0xffffffef, RZ, 0xc0, !PT ;  /* 0xffffffef1a1a7812 */ /* 0x000fe200078ec0ff */
[----:B-----5:R-:W-:Y:S02]  /*10f90*/  IMAD.IADD R35, R0, 0x1, -R37 ;  /* 0x0000000100237824 */ /* 0x020fe400078e0a25 */
[----:B------:R-:W-:Y:S01]  /*10fa0*/  VIADD R4, R27, 0x7f ;  /* 0x0000007f1b047836 */ /* 0x000fe20000000000 */
[----:B0-----:R-:W-:Y:S02]  /*10fb0*/  ISETP.NE.AND P2, PT, R2, 0x1, PT ;  /* 0x000000010200780c */ /* 0x001fe40003f45270 */
[----:B------:R-:W0:Y:S11]  /*10fc0*/  LDC.64 R2, c[0x0][0x9e0] ;  /* 0x00027800ff027b82 */ /* 0x000e360000000a00 */
[----:B------:R-:W1:Y:S01]  /*10fd0*/  @P2 LDC R5, c[0x0][0x44c] ;  /* 0x00011300ff052b82 */ /* 0x000e620000000800 */
[----:B------:R-:W-:-:S07]  /*10fe0*/  @P2 LOP3.LUT R26, R26, 0x10, RZ, 0xfc, !PT ;  /* 0x000000101a1a2812 */ /* 0x000fce00078efcff */
[----:B------:R-:W2:Y:S01]  /*10ff0*/  @P2 LDC R6, c[0x0][0x450] ;  /* 0x00011400ff062b82 */ /* 0x000ea20000000800 */
[----:B0-----:R-:W-:Y:S01]  /*11000*/  ISETP.GE.AND P1, PT, R3, 0x1, PT ;  /* 0x000000010300780c */ /* 0x001fe20003f26270 */
[----:B-1----:R-:W-:-:S05]  /*11010*/  @P2 IMAD.HI.U32 R5, R4, R5, RZ ;  /* 0x0000000504052227 */ /* 0x002fca00078e00ff */
[----:B--2---:R-:W-:Y:S02]  /*11020*/  @P2 SHF.R.U32.HI R4, RZ, R6, R5 ;  /* 0x00000006ff042219 */ /* 0x004fe40000011605 */
[----:B------:R-:W-:-:S05]  /*11030*/  IADD3 R5, R35, 0x1, -R31 ;  /* 0x0000000123057810 */ /* 0x000fca0007ffe81f */
[----:B------:R-:W-:-:S04]  /*11040*/  IMAD.IADD R7, R5, 0x1, R4 ;  /* 0x0000000105077824 */ /* 0x000fc800078e0204 */
[----:B------:R-:W-:Y:S01]  /*11050*/  IMAD.IADD R2, R7, 0x1, R2 ;  /* 0x0000000107027824 */ /* 0x000fe200078e0202 */
[----:B------:R-:W-:Y:S06]  /*11060*/  @!P1 BRA `(.L_x_1443) ;  /* 0x0000000000489947 */ /* 0x000fec0003800000 */
[C---:B------:R-:W-:Y:S01]  /*11070*/  ISETP.GT.AND P0, PT, R7.reuse, RZ, PT ;  /* 0x000000ff0700720c */ /* 0x040fe20003f04270 */
[----:B------:R-:W-:Y:S01]  /*11080*/  BSSY B0, `(.L_x_1444) ;  /* 0x000000e000007945 */ /* 0x000fe20003800000 */
[----:B------:R-:W-:-:S11]  /*11090*/  VIADD R0, R7, 0xffffffff ;  /* 0xffffffff07007836 */ /* 0x000fd60000000000 */
[----:B------:R-:W-:Y:S05]  /*110a0*/  @P0 BRA `(.L_x_1445) ;  /* 0x00000000001c0947 */ /* 0x000fea0003800000 */
[----:B------:R-:W-:Y:S01]  /*110b0*/  ISETP.NE.AND P0, PT, R3, 0x1, PT ;  /* 0x000000010300780c */ /* 0x000fe20003f05270 */
[----:B------:R-:W-:-:S12]  /*110c0*/  IMAD.MOV R7, RZ, RZ, -R7 ;  /* 0x000000ffff077224 */ /* 0x000fd800078e0a07 */
[----:B------:R-:W0:Y:S02]  /*110d0*/  @P0 LDC.64 R4, c[0x0][0x9e8] ;  /* 0x00027a00ff040b82 */ /* 0x000e240000000a00 */
[----:B0-----:R-:W-:-:S05]  /*110e0*/  @P0 IMAD.HI.U32 R4, R7, R4, RZ ;  /* 0x0000000407040227 */ /* 0x001fca00078e00ff */
[----:B------:R-:W-:-:S04]  /*110f0*/  @P0 SHF.R.U32.HI R7, RZ, R5, R4 ;  /* 0x00000005ff070219 */ /* 0x000fc80000011604 */
[----:B------:R-:W-:Y:S01]  /*11100*/  LOP3.LUT R0, RZ, R7, RZ, 0x33, !PT ;  /* 0x00000007ff007212 */ /* 0x000fe200078e33ff */
[----:B------:R-:W-:Y:S06]  /*11110*/  BRA `(.L_x_1446) ;  /* 0x0000000000107947 */ /* 0x000fec0003800000 */
.L_x_1445:
[----:B------:R-:W-:-:S13]  /*11120*/  ISETP.NE.AND P0, PT, R3, 0x1, PT ;  /* 0x000000010300780c */ /* 0x000fda0003f05270 */
[----:B------:R-:W0:Y:S02]  /*11130*/  @P0 LDC.64 R4, c[0x0][0x9e8] ;  /* 0x00027a00ff040b82 */ /* 0x000e240000000a00 */
[----:B0-----:R-:W-:-:S05]  /*11140*/  @P0 IMAD.HI.U32 R4, R0, R4, RZ ;  /* 0x0000000400040227 */ /* 0x001fca00078e00ff */
[----:B------:R-:W-:-:S07]  /*11150*/  @P0 SHF.R.U32.HI R0, RZ, R5, R4 ;  /* 0x00000005ff000219 */ /* 0x000fce0000011604 */
.L_x_1446:
[----:B------:R-:W-:Y:S05]  /*11160*/  BSYNC B0 ;  /* 0x0000000000007941 */ /* 0x000fea0003800000 */
.L_x_1444:
[----:B------:R-:W-:-:S05]  /*11170*/  IMAD R5, R0, R3, R3 ;  /* 0x0000000300057224 */ /* 0x000fca00078e0203 */
[----:B------:R-:W-:-:S07]  /*11180*/  VIMNMX R2, R2, R5, PT ;  /* 0x0000000502027248 */ /* 0x000fce0003fe0100 */
.L_x_1443:
[----:B------:R-:W0:Y:S01]  /*11190*/  @P2 LDC R4, c[0x0][0x44c] ;  /* 0x00011300ff042b82 */ /* 0x000e220000000800 */
[----:B------:R-:W-:Y:S01]  /*111a0*/  VIADD R2, R2, 0x7f ;  /* 0x0000007f02027836 */ /* 0x000fe20000000000 */
[----:B------:R-:W-:Y:S01]  /*111b0*/  ULDC UR4, c[0x0][0x9dc] ;  /* 0x0002770000047ab9 */ /* 0x000fe20000000800 */
[----:B------:R-:W-:-:S05]  /*111c0*/  IMAD.MOV.U32 R0, RZ, RZ, R27 ;  /* 0x000000ffff007224 */ /* 0x000fca00078e001b */
[----:B------:R-:W1:Y:S01]  /*111d0*/  @P2 LDC R5, c[0x0][0x450] ;  /* 0x00011400ff052b82 */ /* 0x000e620000000800 */
[----:B0-----:R-:W-:-:S05]  /*111e0*/  @P2 IMAD.HI.U32 R4, R27, R4, RZ ;  /* 0x000000041b042227 */ /* 0x001fca00078e00ff */
[----:B-1----:R-:W-:Y:S02]  /*111f0*/  @P2 SHF.R.U32.HI R0, RZ, R5, R4 ;  /* 0x00000005ff002219 */ /* 0x002fe40000011604 */
[----:B------:R-:W-:-:S04]  /*11200*/  SHF.R.S32.HI R5, RZ, 0x1f, R2 ;  /* 0x0000001fff057819 */ /* 0x000fc80000011402 */
[----:B------:R-:W-:Y:S01]  /*11210*/  LEA.HI R4, R5, R2, RZ, 0x7 ;  /* 0x0000000205047211 */ /* 0x000fe200078f38ff */
[----:B------:R-:W-:-:S03]  /*11220*/  VIADD R2, R35, 0x7f ;  /* 0x0000007f23027836 */ /* 0x000fc60000000000 */
[----:B------:R-:W-:Y:S02]  /*11230*/  SHF.R.S32.HI R4, RZ, 0x7, R4 ;  /* 0x00000007ff047819 */ /* 0x000fe40000011404 */
[----:B------:R-:W-:-:S04]  /*11240*/  SHF.R.S32.HI R5, RZ, 0x1f, R2 ;  /* 0x0000001fff057819 */ /* 0x000fc80000011402 */
[----:B------:R-:W-:Y:S02]  /*11250*/  LEA.HI R5, R5, R2, RZ, 0x7 ;  /* 0x0000000205057211 */ /* 0x000fe400078f38ff */
[----:B------:R-:W-:Y:S02]  /*11260*/  IADD3 R2, R0, R35, -R31 ;  /* 0x0000002300027210 */ /* 0x000fe40007ffe81f */
[----:B------:R-:W-:-:S03]  /*11270*/  SHF.R.S32.HI R5, RZ, 0x7, R5 ;  /* 0x00000007ff057819 */ /* 0x000fc60000011405 */
[----:B------:R-:W-:Y:S01]  /*11280*/  VIADD R0, R2, -UR4 ;  /* 0x8000000402007c36 */ /* 0x000fe20008000000 */
[----:B------:R-:W-:-:S05]  /*11290*/  VIMNMX R23, R5, R4, PT ;  /* 0x0000000405177248 */ /* 0x000fca0003fe0100 */
[----:B------:R0:W-:Y:S01]  /*112a0*/  STL [R1+0x10], R23 ;  /* 0x0000101701007387 */ /* 0x0001e20000100800 */
[----:B------:R-:W-:Y:S05]  /*112b0*/  @!P1 BRA `(.L_x_1447) ;  /* 0x0000000000449947 */ /* 0x000fea0003800000 */
[----:B------:R-:W-:Y:S01]  /*112c0*/  ISETP.GT.AND P0, PT, R2, -0x1, PT ;  /* 0xffffffff0200780c */ /* 0x000fe20003f04270 */
[----:B------:R-:W-:-:S12]  /*112d0*/  BSSY B0, `(.L_x_1448) ;  /* 0x000000d000007945 */ /* 0x000fd80003800000 */
[----:B------:R-:W-:Y:S05]  /*112e0*/  @P0 BRA `(.L_x_1449) ;  /* 0x00000000001c0947 */ /* 0x000fea0003800000 */
[----:B------:R-:W-:Y:S02]  /*112f0*/  ISETP.NE.AND P0, PT, R3, 0x1, PT ;  /* 0x000000010300780c */ /* 0x000fe40003f05270 */
[----:B------:R-:W-:-:S11]  /*11300*/  LOP3.LUT R7, RZ, R2, RZ, 0x33, !PT ;  /* 0x00000002ff077212 */ /* 0x000fd600078e33ff */
[----:B------:R-:W1:Y:S02]  /*11310*/  @P0 LDC.64 R4, c[0x0][0x9e8] ;  /* 0x00027a00ff040b82 */ /* 0x000e640000000a00 */
[----:B-1----:R-:W-:-:S05]  /*11320*/  @P0 IMAD.HI.U32 R4, R7, R4, RZ ;  /* 0x0000000407040227 */ /* 0x002fca00078e00ff */
[----:B------:R-:W-:-:S04]  /*11330*/  @P0 SHF.R.U32.HI R7, RZ, R5, R4 ;  /* 0x00000005ff070219 */ /* 0x000fc80000011604 */
[----:B------:R-:W-:Y:S01]  /*11340*/  LOP3.LUT R2, RZ, R7, RZ, 0x33, !PT ;  /* 0x00000007ff027212 */ /* 0x000fe200078e33ff */
[----:B------:R-:W-:Y:S06]  /*11350*/  BRA `(.L_x_1450) ;  /* 0x0000000000107947 */ /* 0x000fec0003800000 */
.L_x_1449:
[----:B------:R-:W-:-:S13]  /*11360*/  ISETP.NE.AND P0, PT, R3, 0x1, PT ;  /* 0x000000010300780c */ /* 0x000fda0003f05270 */
[----:B------:R-:W1:Y:S02]  /*11370*/  @P0 LDC.64 R4, c[0x0][0x9e8] ;  /* 0x00027a00ff040b82 */ /* 0x000e640000000a00 */
[----:B-1----:R-:W-:-:S05]  /*11380*/  @P0 IMAD.HI.U32 R4, R2, R4, RZ ;  /* 0x0000000402040227 */ /* 0x002fca00078e00ff */
[----:B------:R-:W-:-:S07]  /*11390*/  @P0 SHF.R.U32.HI R2, RZ, R5, R4 ;  /* 0x00000005ff020219 */ /* 0x000fce0000011604 */
.L_x_1450:
[----:B------:R-:W-:Y:S05]  /*113a0*/  BSYNC B0 ;  /* 0x0000000000007941 */ /* 0x000fea0003800000 */
.L_x_1448:
[----:B------:R-:W-:-:S05]  /*113b0*/  IMAD R3, R2, R3, RZ ;  /* 0x0000000302037224 */ /* 0x000fca00078e02ff */
[----:B------:R-:W-:-:S07]  /*113c0*/  VIMNMX R0, R0, R3, !PT ;  /* 0x0000000300007248 */ /* 0x000fce0007fe0100 */
.L_x_1447:
[----:B------:R-:W-:Y:S01]  /*113d0*/  SHF.R.S32.HI R3, RZ, 0x1f, R0 ;  /* 0x0000001fff037819 */ /* 0x000fe20000011400 */
[----:B------:R-:W-:Y:S03]  /*113e0*/  BSSY B7, `(.L_x_1451) ;  /* 0x000037b000077945 */ /* 0x000fe60003800000 */
[----:B------:R-:W-:-:S04]  /*113f0*/  LEA.HI R3, R3, R0, RZ, 0x7 ;  /* 0x0000000003037211 */ /* 0x000fc800078f38ff */
[----:B------:R-:W-:-:S04]  /*11400*/  SHF.R.S32.HI R3, RZ, 0x7, R3 ;  /* 0x00000007ff037819 */ /* 0x000fc80000011403 */
[----:B------:R-:W-:-:S04]  /*11410*/  VIMNMX R36, RZ, R3, !PT ;  /* 0x00000003ff247248 */ /* 0x000fc80007fe0100 */
[----:B------:R-:W-:-:S13]  /*11420*/  ISETP.GT.AND P0, PT, R23, R36, PT ;  /* 0x000000241700720c */ /* 0x000fda0003f04270 */
        /* <DEDUP_REMOVED lines=18> */
.L_x_1452:
        /* <DEDUP_REMOVED lines=8> */
[----:B------:R-:W-:Y:S02]  /*115d0*/  IMAD.U32 R4, RZ, RZ, UR6 ;  /* 0x00000006ff047e24 */ /* 0x000fe4000f8e00ff */
[----:B------:R-:W1:Y:S01]  /*115e0*/  LDC.64 R2, c[0x4][R2] ;  /* 0x0100000002027b82 */ /* 0x000e620000000a00 */
[----:B------:R-:W-:Y:S02]  /*115f0*/  IMAD.U32 R5, RZ, RZ, UR7 ;  /* 0x00000007ff057e24 */ /* 0x000fe4000f8e00ff */
        /* <DEDUP_REMOVED lines=8> */
[----:B01----:R-:W-:Y:S05]  /*11680*/  CALL.ABS.NOINC R2 ;  /* 0x0000000002007343 */ /* 0x003fea0003c00000 */
.L_x_1455:
[----:B------:R-:W-:Y:S05]  /*11690*/  BSYNC B6 ;  /* 0x0000000000067941 */ /* 0x000fea0003800000 */
.L_x_1454:
        /* <DEDUP_REMOVED lines=9> */
[----:B------:R-:W-:Y:S02]  /*11730*/  IMAD.U32 R4, RZ, RZ, UR6 ;  /* 0x00000006ff047e24 */ /* 0x000fe4000f8e00ff */
[----:B------:R-:W-:Y:S02]  /*11740*/  IMAD.U32 R5, RZ, RZ, UR7 ;  /* 0x00000007ff057e24 */ /* 0x000fe4000f8e00ff */
[----:B------:R-:W-:Y:S02]  /*11750*/  IMAD.U32 R6, RZ, RZ, UR8 ;  /* 0x00000008ff067e24 */ /* 0x000fe4000f8e00ff */
[----:B------:R-:W-:-:S02]  /*11760*/  IMAD.U32 R7, RZ, RZ, UR9 ;  /* 0x00000009ff077e24 */ /* 0x000fc4000f8e00ff */
[----:B------:R-:W-:Y:S02]  /*11770*/  IMAD.U32 R10, RZ, RZ, UR4 ;  /* 0x00000004ff0a7e24 */ /* 0x000fe4000f8e00ff */
[----:B------:R-:W-:Y:S02]  /*11780*/  IMAD.U32 R11, RZ, RZ, UR5 ;  /* 0x00000005ff0b7e24 */ /* 0x000fe4000f8e00ff */
[----:B------:R-:W-:Y:S02]  /*11790*/  IMAD.MOV.U32 R8, RZ, RZ, 0x70 ;  /* 0x00000070ff087424 */ /* 0x000fe400078e00ff */
[----:B------:R-:W-:Y:S02]  /*117a0*/  IMAD.MOV.U32 R12, RZ, RZ, 0x1 ;  /* 0x00000001ff0c7424 */ /* 0x000fe400078e00ff */
[----:B-1----:R-:W-:-:S07]  /*117b0*/  IMAD.MOV.U32 R13, RZ, RZ, RZ ;  /* 0x000000ffff0d7224 */ /* 0x002fce00078e00ff */
[----:B------:R-:W-:-:S07]  /*117c0*/  LEPC R20, `(.L_x_1458) ;  /* 0x000000001014794e */ /* 0x000fce0000000000 */
[----:B0-2---:R-:W-:Y:S05]  /*117d0*/  CALL.ABS.NOINC R2 ;  /* 0x0000000002007343 */ /* 0x005fea0003c00000 */
.L_x_1458:
[----:B------:R0:W1:Y:S01]  /*117e0*/  LDC.64 R2, c[0x4][R17] ;  /* 0x0100000011027b82 */ /* 0x0000620000000a00 */
[----:B------:R-:W-:Y:S01]  /*117f0*/  ULDC.64 UR6, c[0x4][0x80] ;  /* 0x0100200000067ab9 */ /* 0x000fe20000000a00 */
[----:B------:R-:W-:Y:S01]  /*11800*/  ULDC.64 UR8, c[0x4][0x88] ;  /* 0x0100220000087ab9 */ /* 0x000fe20000000a00 */
[----:B------:R-:W-:Y:S01]  /*11810*/  ULDC.64 UR4, c[0x4][0x18] ;  /* 0x0100060000047ab9 */ /* 0x000fe20000000a00 */
        /* <DEDUP_REMOVED lines=8> */
[----:B0-----:R-:W-:-:S07]  /*118a0*/  IMAD.MOV.U32 R13, RZ, RZ, RZ ;  /* 0x000000ffff0d7224 */ /* 0x001fce00078e00ff */
[----:B------:R-:W-:-:S07]  /*118b0*/  LEPC R20, `(.L_x_1457) ;  /* 0x000000001014794e */ /* 0x000fce0000000000 */
[----:B-1----:R-:W-:Y:S05]  /*118c0*/  CALL.ABS.NOINC R2 ;  /* 0x0000000002007343 */ /* 0x002fea0003c00000 */
.L_x_1457:
[----:B------:R-:W-:Y:S05]  /*118d0*/  BSYNC B6 ;  /* 0x0000000000067941 */ /* 0x000fea0003800000 */
.L_x_1456:
[----:B------:R-:W-:Y:S01]  /*118e0*/  ULDC.64 UR4, c[0x0][0x9f8] ;  /* 0x00027e0000047ab9 */ /* 0x000fe20000000a00 */
[----:B------:R-:W-:Y:S01]  /*118f0*/  IMAD.MOV.U32 R33, RZ, RZ, R19 ;  /* 0x000000ffff217224 */ /* 0x000fe200078e0013 */
[----:B------:R-:W-:Y:S01]  /*11900*/  ISETP.NE.U32.AND P0, PT, RZ, UR4, PT ;  /* 0x00000004ff007c0c */ /* 0x000fe2000bf05070 */
[----:B------:R-:W1:Y:S01]  /*11910*/  S2R R20, SR_TID.X ;  /* 0x0000000000147919 */ /* 0x000e620000002100 */
[----:B------:R-:W2:Y:S01]  /*11920*/  LDC R9, c[0x0][0x430] ;  /* 0x00010c00ff097b82 */ /* 0x000ea20000000800 */
[----:B------:R-:W3:Y:S01]  /*11930*/  S2R R17, SR_TID.X ;  /* 0x0000000000117919 */ /* 0x000ee20000002100 */
[----:B------:R-:W-:Y:S01]  /*11940*/  ISETP.NE.AND.EX P0, PT, RZ, UR5, PT, P0 ;  /* 0x00000005ff007c0c */ /* 0x000fe2000bf05300 */
[----:B------:R-:W-:Y:S01]  /*11950*/  VIADD R25, R23, 0xffffffff ;  /* 0xffffffff17197836 */ /* 0x000fe20000000000 */
[----:B------:R-:W-:Y:S01]  /*11960*/  LOP3.LUT R26, R26, 0xfffffff7, RZ, 0xc0, !PT ;  /* 0xfffffff71a1a7812 */ /* 0x000fe200078ec0ff */
[----:B------:R-:W-:-:S10]  /*11970*/  ULDC UR4, c[0x0][0x2f4] ;  /* 0x0000bd0000047ab9 */ /* 0x000fd40000000800 */
[----:B------:R-:W4:Y:S02]  /*11980*/  @P0 LDC.64 R2, c[0x0][0x9f8] ;  /* 0x00027e00ff020b82 */ /* 0x000f240000000a00 */
[----:B----4-:R-:W-:-:S05]  /*11990*/  @P0 IMAD.WIDE R2, R19, 0x4, R2 ;  /* 0x0000000413020825 */ /* 0x010fca00078e0202 */
[----:B------:R4:W4:Y:S01]  /*119a0*/  @P0 LDG.E R33, desc[UR54][R2.64] ;  /* 0x0000003602210981 */ /* 0x000922000c1e1900 */
[----:B--2---:R-:W-:Y:S01]  /*119b0*/  ISETP.NE.AND P1, PT, R9, 0x1, PT ;  /* 0x000000010900780c */ /* 0x004fe20003f25270 */
[----:B-1----:R-:W-:Y:S01]  /*119c0*/  IMAD.SHL.U32 R20, R20, 0x10, RZ ;  /* 0x0000001014147824 */ /* 0x002fe200078e00ff */
[----:B---3--:R-:W-:Y:S01]  /*119d0*/  LOP3.LUT R17, R17, 0x7f, RZ, 0xc0, !PT ;  /* 0x0000007f11117812 */ /* 0x008fe200078ec0ff */
[----:B------:R-:W-:-:S03]  /*119e0*/  IMAD.SHL.U32 R8, R25, 0x80, RZ ;  /* 0x0000008019087824 */ /* 0x000fc600078e00ff */
[----:B------:R-:W-:Y:S02]  /*119f0*/  SHF.R.U32.HI R17, RZ, 0x3, R17 ;  /* 0x00000003ff117819 */ /* 0x000fe40000011611 */
[----:B------:R-:W-:-:S04]  /*11a00*/  LOP3.LUT R20, R20, 0x70, RZ, 0xc0, !PT ;  /* 0x0000007014147812 */ /* 0x000fc800078ec0ff */
[----:B------:R-:W-:Y:S01]  /*11a10*/  LOP3.LUT R0, R8, R17, R20, 0xfe, !PT ;  /* 0x0000001108007212 */ /* 0x000fe200078efe14 */
[----:B------:R-:W1:Y:S01]  /*11a20*/  @P1 LDC R7, c[0x0][0x434] ;  /* 0x00010d00ff071b82 */ /* 0x000e620000000800 */
[----:B------:R-:W-:Y:S02]  /*11a30*/  @P1 LOP3.LUT R26, R26, 0x8, RZ, 0xfc, !PT ;  /* 0x000000081a1a1812 */ /* 0x000fe400078efcff */
[C---:B------:R-:W-:Y:S01]  /*11a40*/  ISETP.GE.AND P0, PT, R0.reuse, R35, PT ;  /* 0x000000230000720c */ /* 0x040fe20003f06270 */
[----:B------:R-:W-:-:S04]  /*11a50*/  IMAD.IADD R0, R0, 0x1, R37 ;  /* 0x0000000100007824 */ /* 0x000fc800078e0225 */
[----:B------:R-:W2:Y:S01]  /*11a60*/  @P1 LDC R5, c[0x0][0x438] ;  /* 0x00010e00ff051b82 */ /* 0x000ea20000000800 */
[----:B------:R-:W-:-:S07]  /*11a70*/  IMAD.MOV.U32 R4, RZ, RZ, R0 ;  /* 0x000000ffff047224 */ /* 0x000fce00078e0000 */
[----:B----4-:R-:W3:Y:S01]  /*11a80*/  @!P0 LDC.64 R2, c[0x0][0x428] ;  /* 0x00010a00ff028b82 */ /* 0x010ee20000000a00 */
[----:B-1----:R-:W-:-:S05]  /*11a90*/  @P1 IMAD.HI.U32 R6, R0, R7, RZ ;  /* 0x0000000700061227 */ /* 0x002fca00078e00ff */
[----:B--2---:R-:W-:-:S05]  /*11aa0*/  @P1 SHF.R.U32.HI R4, RZ, R5, R6 ;  /* 0x00000005ff041219 */ /* 0x004fca0000011606 */
[----:B------:R-:W-:-:S04]  /*11ab0*/  IMAD.MOV R5, RZ, RZ, -R4 ;  /* 0x000000ffff057224 */ /* 0x000fc800078e0a04 */
[----:B------:R-:W-:Y:S01]  /*11ac0*/  IMAD R0, R9, R5, R0 ;  /* 0x0000000509007224 */ /* 0x000fe200078e0200 */
[----:B------:R-:W-:Y:S01]  /*11ad0*/  @!P0 SHF.R.S32.HI R5, RZ, 0x1f, R4 ;  /* 0x0000001fff058819 */ /* 0x000fe20000011404 */
[----:B------:R-:W-:-:S05]  /*11ae0*/  IMAD.U32 R9, RZ, RZ, UR36 ;  /* 0x00000024ff097e24 */ /* 0x000fca000f8e00ff */
[----:B------:R-:W-:Y:S02]  /*11af0*/  ISETP.NE.AND P2, PT, R9, 0x3, PT ;  /* 0x000000030900780c */ /* 0x000fe40003f45270 */
[----:B------:R-:W-:-:S11]  /*11b00*/  LOP3.LUT R26, R26, 0xfffffffb, RZ, 0xc0, !PT ;  /* 0xfffffffb1a1a7812 */ /* 0x000fd600078ec0ff */
[----:B------:R-:W-:-:S04]  /*11b10*/  @P2 LOP3.LUT R26, R26, 0x4, RZ, 0xfc, !PT ;  /* 0x000000041a1a2812 */ /* 0x000fc800078efcff */
[----:B------:R-:W-:Y:S01]  /*11b20*/  LOP3.LUT R26, R26, 0xfffffffd, RZ, 0xc0, !PT ;  /* 0xfffffffd1a1a7812 */ /* 0x000fe200078ec0ff */
[----:B------:R-:W-:Y:S01]  /*11b30*/  UMOV UR5, 0xffffffff ;  /* 0xffffffff00057882 */ /* 0x000fe20000000000 */
[----:B------:R-:W-:Y:S01]  /*11b40*/  SHF.R.S32.HI R6, RZ, 0x1f, R33 ;  /* 0x0000001fff067819 */ /* 0x000fe20000011421 */
[----:B---3--:R-:W-:-:S04]  /*11b50*/  @!P0 IMAD.WIDE.U32 R4, R33, R2, R4 ;  /* 0x0000000221048225 */ /* 0x008fc800078e0004 */
[----:B------:R1:W-:Y:S02]  /*11b60*/  STL [R1], R6 ;  /* 0x0000000601007387 */ /* 0x0003e40000100800 */
[----:B-1----:R-:W-:-:S04]  /*11b70*/  @!P0 IMAD R6, R6, R2, RZ ;  /* 0x0000000206068224 */ /* 0x002fc800078e02ff */
[----:B------:R-:W-:Y:S02]  /*11b80*/  @!P0 IMAD R7, R33, R3, R6 ;  /* 0x0000000321078224 */ /* 0x000fe400078e0206 */
[----:B------:R-:W1:Y:S02]  /*11b90*/  @!P0 LDC.64 R2, c[0x0][0x418] ;  /* 0x00010600ff028b82 */ /* 0x000e640000000a00 */
[----:B------:R-:W-:Y:S01]  /*11ba0*/  @!P0 IMAD.IADD R5, R5, 0x1, R7 ;  /* 0x0000000105058824 */ /* 0x000fe200078e0207 */
[----:B-1----:R-:W-:-:S04]  /*11bb0*/  @!P0 LEA R2, P1, R4, R2, 0x2 ;  /* 0x0000000204028211 */ /* 0x002fc800078210ff */
[----:B------:R-:W-:Y:S01]  /*11bc0*/  @!P0 LEA.HI.X R3, R4, R3, R5, 0x2, P1 ;  /* 0x0000000304038211 */ /* 0x000fe200008f1405 */
[----:B------:R-:W-:-:S06]  /*11bd0*/  IMAD.MOV.U32 R4, RZ, RZ, RZ ;  /* 0x000000ffff047224 */ /* 0x000fcc00078e00ff */
[----:B------:R1:W5:Y:S01]  /*11be0*/  @!P0 LDG.E R4, desc[UR54][R2.64] ;  /* 0x0000003602048981 */ /* 0x000362000c1e1900 */
[----:B------:R-:W-:-:S13]  /*11bf0*/  ISETP.GE.AND P0, PT, R30, UR4, PT ;  /* 0x000000041e007c0c */ /* 0x000fda000bf06270 */
[----:B------:R-:W-:Y:S02]  /*11c00*/  @P0 LOP3.LUT R26, R26, 0x2, RZ, 0xfc, !PT ;  /* 0x000000021a1a0812 */ /* 0x000fe400078efcff */
[----:B------:R-:W-:Y:S02]  /*11c10*/  ISETP.GE.AND P0, PT, R29, UR4, PT ;  /* 0x000000041d007c0c */ /* 0x000fe4000bf06270 */
[----:B------:R-:W-:-:S11]  /*11c20*/  LOP3.LUT R26, R26, 0xfffffffe, RZ, 0xc0, !PT ;  /* 0xfffffffe1a1a7812 */ /* 0x000fd600078ec0ff */
[----:B------:R-:W-:Y:S01]  /*11c30*/  @P0 LOP3.LUT R26, R26, 0x1, RZ, 0xfc, !PT ;  /* 0x000000011a1a0812 */ /* 0x000fe200078efcff */
[----:B-1----:R-:W-:Y:S06]  /*11c40*/  BRA.DIV UR5, `(.L_x_1459) ;  /* 0x0000004205987947 */ /* 0x002fec000b800000 */
.L_x_1527:
[----:B------:R-:W-:Y:S01]  /*11c50*/  SHF.R.S32.HI R32, RZ, 0x1f, R18 ;  /* 0x0000001fff207819 */ /* 0x000fe20000011412 */
[----:B------:R-:W-:Y:S06]  /*11c60*/  @!P2 BRA `(.L_x_1460) ;  /* 0x000000000004a947 */ /* 0x000fec0003800000 */
[----:B------:R-:W-:Y:S01]  /*11c70*/  BPT.TRAP 0x1 ;  /* 0x000000040000795c */ /* 0x000fe20000300000 */
.L_x_1460:
[----:B------:R-:W-:Y:S01]  /*11c80*/  SHF.R.S32.HI R5, RZ, 0x1f, R0 ;  /* 0x0000001fff057819 */ /* 0x000fe20000011400 */
[----:B------:R-:W-:Y:S01]  /*11c90*/  ULDC.64 UR4, c[0x0][0x328] ;  /* 0x0000ca0000047ab9 */ /* 0x000fe20000000a00 */
[----:B------:R-:W-:Y:S03]  /*11ca0*/  BSSY B0, `(.L_x_1461) ;  /* 0x0000017000007945 */ /* 0x000fe60003800000 */
[----:B------:R-:W-:-:S04]  /*11cb0*/  IMAD R3, R5, UR4, RZ ;  /* 0x0000000405037c24 */ /* 0x000fc8000f8e02ff */
[C---:B------:R-:W-:Y:S02]  /*11cc0*/  IMAD R6, R0.reuse, UR5, R3 ;  /* 0x0000000500067c24 */ /* 0x040fe4000f8e0203 */
[----:B------:R-:W-:Y:S01]  /*11cd0*/  IMAD.WIDE.U32 R2, R0, UR4, RZ ;  /* 0x0000000400027c25 */ /* 0x000fe2000f8e00ff */
        /* <DEDUP_REMOVED lines=14> */
[----:B0-----:R-:W-:Y:S01]  /*11dc0*/  LEA.HI.X R23, R2, UR5, R7, 0x1, P0 ;  /* 0x0000000502177c11 */ /* 0x001fe200080f0c07 */
[----:B------:R-:W-:Y:S01]  /*11dd0*/  IMAD R7, R24, 0x8, R22 ;  /* 0x0000000818077824 */ /* 0x000fe200078e0216 */
[----:B------:R-:W-:-:S04]  /*11de0*/  SHF.L.U32 R2, R28, 0x1f, RZ ;  /* 0x0000001f1c027819 */ /* 0x000fc800000006ff */
[----:B------:R-:W0:Y:S02]  /*11df0*/  SYNCS.PHASECHK.TRANS64.TRYWAIT P0, [R7+URZ+0x28840], R2 ;  /* 0x02884002070075a7 */ /* 0x000e24000800017f */
[----:B0-----:R-:W-:Y:S05]  /*11e00*/  @!P0 BRA `(.L_x_1462) ;  /* 0x00000040005c8947 */ /* 0x001fea0003800000 */
.L_x_1528:
[----:B------:R-:W-:Y:S05]  /*11e10*/  BSYNC B0 ;  /* 0x0000000000007941 */ /* 0x000fea0003800000 */
.L_x_1461:
        /* <DEDUP_REMOVED lines=18> */
[----:B-1----:R-:W-:Y:S01]  /*11f40*/  LOP3.LUT R9, R9, 0x7f, RZ, 0xc0, !PT ;  /* 0x0000007f09097812 */ /* 0x002fe200078ec0ff */
        /* <DEDUP_REMOVED lines=88> */
.L_x_1546:
[----:B------:R-:W-:-:S13]  /*124d0*/  ISETP.GE.AND P0, PT, R6, 0x71, PT ;  /* 0x000000710600780c */ /* 0x000fda0003f06270 */
[----:B-1----:R-:W-:Y:S01]  /*124e0*/  @P0 LEA R2, P1, R30, R2, 0x1 ;  /* 0x000000021e020211 */ /* 0x002fe200078208ff */
[----:B------:R-:W-:-:S04]  /*124f0*/  @P0 IMAD R5, R5, 0x2, R22 ;  /* 0x0000000205050824 */ /* 0x000fc800078e0216 */
        /* <DEDUP_REMOVED lines=8> */
.L_x_1464:
        /* <DEDUP_REMOVED lines=11> */
.L_x_1465:
[----:B-1----:R1:W5:Y:S01]  /*12630*/  LDL.LU R2, [R1+0x8] ;  /* 0x0000080001027983 */ /* 0x0023620000300800 */
[----:B------:R1:W-:Y:S02]  /*12640*/  SYNCS.ARRIVE.TRANS64.A1T0 RZ, [R7+URZ+0x28830], RZ ;  /* 0x028830ff07ff79a7 */ /* 0x0003e4000810003f */
[----:B------:R-:W-:Y:S05]  /*12650*/  WARPSYNC.ALL ;  /* 0x0000000000007948 */ /* 0x000fea0003800000 */
[----:B------:R-:W-:Y:S01]  /*12660*/  ULDC.64 UR4, c[0x0][0x298] ;  /* 0x0000a60000047ab9 */ /* 0x000fe20000000a00 */
[----:B------:R-:W-:Y:S01]  /*12670*/  BSSY B6, `(.L_x_1466) ;  /* 0x000001c000067945 */ /* 0x000fe20003800000 */
[----:B------:R-:W-:Y:S01]  /*12680*/  BAR.SYNC.DEFER_BLOCKING 0x8, 0x180 ;  /* 0x0206000000007b1d */ /* 0x000fe20000010000 */
[----:B-----5:R-:W-:Y:S01]  /*12690*/  SHF.R.S32.HI R0, RZ, 0x1f, R2 ;  /* 0x0000001fff007819 */ /* 0x020fe20000011402 */
[----:B0-----:R-:W-:-:S04]  /*126a0*/  IMAD.WIDE.U32 R4, R2, UR4, RZ ;  /* 0x0000000402047c25 */ /* 0x001fc8000f8e00ff */
[----:B------:R-:W-:Y:S01]  /*126b0*/  IMAD R0, R0, UR4, RZ ;  /* 0x0000000400007c24 */ /* 0x000fe2000f8e02ff */
[----:B------:R0:W-:Y:S03]  /*126c0*/  STL.64 [R1+0x8], R4 ;  /* 0x0000080401007387 */ /* 0x0001e60000100a00 */
[----:B------:R-:W-:Y:S02]  /*126d0*/  IMAD R0, R2, UR5, R0 ;  /* 0x0000000502007c24 */ /* 0x000fe4000f8e0200 */
[----:B------:R-:W-:Y:S02]  /*126e0*/  VIADD R2, R22, 0x10400 ;  /* 0x0001040016027836 */ /* 0x000fe40000000000 */
[----:B------:R-:W-:-:S03]  /*126f0*/  IMAD.IADD R0, R5, 0x1, R0 ;  /* 0x0000000105007824 */ /* 0x000fc600078e0200 */
[----:B------:R-:W-:Y:S02]  /*12700*/  LOP3.LUT P0, RZ, R2, 0x3ff, RZ, 0xc0, !PT ;  /* 0x000003ff02ff7812 */ /* 0x000fe4000780c0ff */
[----:B------:R0:W-:Y:S11]  /*12710*/  STL [R1+0x14], R0 ;  /* 0x0000140001007387 */ /* 0x0001f60000100800 */
[----:B0-----:R-:W-:Y:S05]  /*12720*/  @!P0 BRA `(.L_x_1467) ;  /* 0x0000000000408947 */ /* 0x001fea0003800000 */
[----:B------:R-:W-:Y:S01]  /*12730*/  MOV R2, 0x0 ;  /* 0x0000000000027802 */ /* 0x000fe20000000f00 */
        /* <DEDUP_REMOVED lines=15> */
.L_x_1467:
[----:B------:R-:W-:Y:S05]  /*12830*/  BSYNC B6 ;  /* 0x0000000000067941 */ /* 0x000fea0003800000 */
.L_x_1466:
[----:B------:R-:W2:Y:S01]  /*12840*/  LDL.LU R2, [R1+0x14] ;  /* 0x0000140001027983 */ /* 0x000ea20000300800 */
[----:B------:R-:W0:Y:S01]  /*12850*/  LDC R4, c[0x0][0x448] ;  /* 0x00011200ff047b82 */ /* 0x000e220000000800 */
[----:B------:R-:W-:Y:S02]  /*12860*/  ULDC.64 UR4, c[0x0][0x2d8] ;  /* 0x0000b60000047ab9 */ /* 0x000fe40000000a00 */
[----:B------:R-:W3:Y:S01]  /*12870*/  LDL.LU.64 R20, [R1+0x8] ;  /* 0x0000080001147983 */ /* 0x000ee20000300a00 */
[----:B------:R-:W-:Y:S01]  /*12880*/  IMAD R0, R32, UR4, RZ ;  /* 0x0000000420007c24 */ /* 0x000fe2000f8e02ff */
[----:B------:R-:W-:Y:S02]  /*12890*/  LOP3.LUT P5, RZ, R26, 0x20, RZ, 0xc0, !PT ;  /* 0x000000201aff7812 */ /* 0x000fe400078ac0ff */
[----:B------:R4:W5:Y:S01]  /*128a0*/  LDL R8, [R1+0x4] ;  /* 0x0000040001087983 */ /* 0x0009620000100800 */
[----:B------:R-:W-:Y:S01]  /*128b0*/  IMAD R5, R18, UR5, R0 ;  /* 0x0000000512057c24 */ /* 0x000fe2000f8e0200 */
[----:B------:R-:W-:-:S02]  /*128c0*/  SHF.R.S32.HI R0, RZ, 0x1f, R19 ;  /* 0x0000001fff007819 */ /* 0x000fc40000011413 */
[----:B-1----:R-:W-:Y:S02]  /*128d0*/  SEL R7, R19, RZ, !P5 ;  /* 0x000000ff13077207 */ /* 0x002fe40006800000 */
[----:B------:R-:W-:Y:S02]  /*128e0*/  SEL R0, R0, RZ, !P5 ;  /* 0x000000ff00007207 */ /* 0x000fe40006800000 */
[----:B0-----:R-:W-:-:S13]  /*128f0*/  ISETP.NE.AND P6, PT, R4, 0x1, PT ;  /* 0x000000010400780c */ /* 0x001fda0003fc5270 */
[----:B------:R-:W0:Y:S01]  /*12900*/  @P6 LDC R4, c[0x0][0x44c] ;  /* 0x00011300ff046b82 */ /* 0x000e220000000800 */
[----:B--2---:R-:W-:Y:S02]  /*12910*/  IMAD.MOV.U32 R3, RZ, RZ, R2 ;  /* 0x000000ffff037224 */ /* 0x004fe400078e0002 */
[----:B---3--:R-:W-:Y:S01]  /*12920*/  IMAD.MOV.U32 R2, RZ, RZ, R20 ;  /* 0x000000ffff027224 */ /* 0x008fe200078e0014 */
[----:B------:R-:W1:Y:S03]  /*12930*/  S2R R21, SR_TID.X ;  /* 0x0000000000157919 */ /* 0x000e660000002100 */
[----:B------:R-:W-:Y:S01]  /*12940*/  IMAD.WIDE.U32 R2, R18, UR4, R2 ;  /* 0x0000000412027c25 */ /* 0x000fe2000f8e0002 */
[----:B------:R-:W2:Y:S01]  /*12950*/  S2R R20, SR_TID.X ;  /* 0x0000000000147919 */ /* 0x000ea20000002100 */
[----:B------:R-:W-:Y:S02]  /*12960*/  ULDC.64 UR4, c[0x0][0x2e0] ;  /* 0x0000b80000047ab9 */ /* 0x000fe40000000a00 */
[----:B------:R-:W-:-:S02]  /*12970*/  IMAD R0, R0, UR4, RZ ;  /* 0x0000000400007c24 */ /* 0x000fc4000f8e02ff */
[----:B------:R-:W-:Y:S02]  /*12980*/  IMAD.IADD R3, R3, 0x1, R5 ;  /* 0x0000000103037824 */ /* 0x000fe400078e0205 */
[C---:B------:R-:W-:Y:S02]  /*12990*/  IMAD R5, R7.reuse, UR5, R0 ;  /* 0x0000000507057c24 */ /* 0x040fe4000f8e0200 */
[----:B------:R-:W3:Y:S01]  /*129a0*/  @P6 LDC R0, c[0x0][0x450] ;  /* 0x00011400ff006b82 */ /* 0x000ee20000000800 */
[----:B------:R-:W-:Y:S01]  /*129b0*/  IMAD.WIDE.U32 R2, R7, UR4, R2 ;  /* 0x0000000407027c25 */ /* 0x000fe2000f8e0002 */
[----:B------:R-:W-:-:S03]  /*129c0*/  ULDC.64 UR4, c[0x0][0x2d0] ;  /* 0x0000b40000047ab9 */ /* 0x000fc60000000a00 */
[----:B------:R-:W-:Y:S02]  /*129d0*/  IMAD.IADD R3, R3, 0x1, R5 ;  /* 0x0000000103037824 */ /* 0x000fe400078e0205 */
[----:B-1----:R-:W-:Y:S01]  /*129e0*/  IMAD.SHL.U32 R21, R21, 0x10, RZ ;  /* 0x0000001015157824 */ /* 0x002fe200078e00ff */
[----:B--2---:R-:W-:-:S04]  /*129f0*/  LOP3.LUT R20, R20, 0x7f, RZ, 0xc0, !PT ;  /* 0x0000007f14147812 */ /* 0x004fc800078ec0ff */
[----:B------:R-:W-:Y:S02]  /*12a00*/  LOP3.LUT R21, R21, 0x70, RZ, 0xc0, !PT ;  /* 0x0000007015157812 */ /* 0x000fe400078ec0ff */
[----:B------:R-:W-:-:S04]  /*12a10*/  SHF.R.U32.HI R20, RZ, 0x3, R20 ;  /* 0x00000003ff147819 */ /* 0x000fc80000011614 */
[----:B------:R-:W-:-:S05]  /*12a20*/  LOP3.LUT R20, R20, R21, RZ, 0xfc, !PT ;  /* 0x0000001514147212 */ /* 0x000fca00078efcff */
[----:B------:R-:W-:-:S04]  /*12a30*/  IMAD.IADD R6, R20, 0x1, R27 ;  /* 0x0000000114067824 */ /* 0x000fc800078e021b */
[----:B0-----:R-:W-:-:S04]  /*12a40*/  @P6 IMAD.HI.U32 R5, R6, R4, RZ ;  /* 0x0000000406056227 */ /* 0x001fc800078e00ff */
[----:B------:R-:W-:Y:S01]  /*12a50*/  IMAD.MOV.U32 R4, RZ, RZ, R6 ;  /* 0x000000ffff047224 */ /* 0x000fe200078e0006 */
[----:B---3--:R-:W-:Y:S02]  /*12a60*/  @P6 SHF.R.U32.HI R4, RZ, R0, R5 ;  /* 0x00000000ff046219 */ /* 0x008fe40000011605 */
[----:B------:R-:W0:Y:S03]  /*12a70*/  LDC R5, c[0x0][0x448] ;  /* 0x00011200ff057b82 */ /* 0x000e260000000800 */
[----:B------:R-:W-:Y:S01]  /*12a80*/  IMAD.MOV R0, RZ, RZ, -R4 ;  /* 0x000000ffff007224 */ /* 0x000fe200078e0a04 */
[----:B------:R-:W1:Y:S01]  /*12a90*/  S2R R20, SR_TID.X ;  /* 0x0000000000147919 */ /* 0x000e620000002100 */
[----:B------:R-:W-:-:S04]  /*12aa0*/  IMAD.WIDE.U32 R2, R4, UR4, R2 ;  /* 0x0000000404027c25 */ /* 0x000fc8000f8e0002 */
[----:B0-----:R-:W-:Y:S01]  /*12ab0*/  IMAD R0, R5, R0, R6 ;  /* 0x0000000005007224 */ /* 0x001fe200078e0206 */
[----:B------:R-:W-:-:S05]  /*12ac0*/  SHF.R.S32.HI R6, RZ, 0x1f, R4 ;  /* 0x0000001fff067819 */ /* 0x000fca0000011404 */
[----:B------:R-:W-:-:S04]  /*12ad0*/  IMAD R6, R6, UR4, RZ ;  /* 0x0000000406067c24 */ /* 0x000fc8000f8e02ff */
        /* <DEDUP_REMOVED lines=8> */
[C---:B------:R-:W-:Y:S01]  /*12b60*/  LEA R0, P0, R2.reuse, UR4, 0x1 ;  /* 0x0000000402007c11 */ /* 0x040fe2000f8008ff */
[----:B------:R-:W-:Y:S01]  /*12b70*/  IMAD.IADD R3, R3, 0x1, R4 ;  /* 0x0000000103037824 */ /* 0x000fe200078e0204 */
[----:B------:R-:W-:Y:S02]  /*12b80*/  ULDC UR4, c[0x0][0x2b8] ;  /* 0x0000ae0000047ab9 */ /* 0x000fe40000000800 */
[----:B------:R-:W-:Y:S02]  /*12b90*/  ISETP.GE.AND P1, PT, R29, UR4, PT ;  /* 0x000000041d007c0c */ /* 0x000fe4000bf26270 */
[----:B------:R-:W-:Y:S02]  /*12ba0*/  LEA.HI.X R4, R2, UR5, R3, 0x1, P0 ;  /* 0x0000000502047c11 */ /* 0x000fe400080f0c03 */
[----:B------:R-:W-:Y:S01]  /*12bb0*/  ISETP.GE.AND P0, PT, R30, UR4, PT ;  /* 0x000000041e007c0c */ /* 0x000fe2000bf06270 */
[----:B------:R-:W-:Y:S01]  /*12bc0*/  UMOV UR4, 0xffffffff ;  /* 0xffffffff00047882 */ /* 0x000fe20000000000 */
[----:B-1----:R-:W-:-:S04]  /*12bd0*/  LOP3.LUT R20, R20, 0x7f, RZ, 0xc0, !PT ;  /* 0x0000007f14147812 */ /* 0x002fc800078ec0ff */
[----:B------:R-:W-:Y:S01]  /*12be0*/  SHF.R.U32.HI R9, RZ, 0x3, R20 ;  /* 0x00000003ff097819 */ /* 0x000fe20000011614 */
[----:B----4-:R-:W-:Y:S06]  /*12bf0*/  BRA.DIV UR4, `(.L_x_1468) ;  /* 0x0000003e04c07947 */ /* 0x010fec000b800000 */
[----:B------:R-:W0:Y:S01]  /*12c00*/  SHFL.IDX PT, R14, R0, RZ, 0x181f ;  /* 0x00181fff000e7589 */ /* 0x000e2200000e0000 */
[----:B------:R-:W-:Y:S02]  /*12c10*/  IMAD R31, R31, R5, RZ ;  /* 0x000000051f1f7224 */ /* 0x000fe400078e02ff */
        /* <DEDUP_REMOVED lines=8> */
[----:B-----5:R-:W-:Y:S04]  /*12ca0*/  @!P2 LDGSTS.E.BYPASS.LTC128B.128 [R8+0x10400], desc[UR54][R2.64], !P0 ;  /* 0x104000000208afae */ /* 0x020fe8000c101d76 */
[----:B------:R1:W-:Y:S01]  /*12cb0*/  @!P2 LDGSTS.E.BYPASS.LTC128B.128 [R8+0x14400], desc[UR54][R2.64+0x80], !P1 ;  /* 0x144000800208afae */ /* 0x0003e2000c901d76 */
[----:B------:R-:W-:Y:S01]  /*12cc0*/  ISETP.GE.AND P2, PT, R6, R31, PT ;  /* 0x0000001f0600720c */ /* 0x000fe20003f46270 */
[----:B------:R-:W-:-:S02]  /*12cd0*/  VIADD R6, R27, 0x20 ;  /* 0x000000201b067836 */ /* 0x000fc40000000000 */
[----:B-1----:R-:W1:Y:S10]  /*12ce0*/  SHFL.IDX PT, R2, R4, 0x1, 0x181f ;  /* 0x00381f0004027f89 */ /* 0x002e7400000e0000 */
[----:B0-----:R-:W-:-:S05]  /*12cf0*/  @!P2 LEA R14, P3, R30, R14, 0x1 ;  /* 0x0000000e1e0ea211 */ /* 0x001fca00078608ff */
[----:B-1----:R-:W-:Y:S02]  /*12d00*/  @!P2 IMAD.X R5, RZ, RZ, R2, P3 ;  /* 0x000000ffff05a224 */ /* 0x002fe400018e0602 */
[----:B------:R-:W-:Y:S02]  /*12d10*/  @!P2 IMAD.MOV.U32 R2, RZ, RZ, R14 ;  /* 0x000000ffff02a224 */ /* 0x000fe400078e000e */
[----:B------:R-:W-:Y:S01]  /*12d20*/  @!P2 IMAD.MOV.U32 R3, RZ, RZ, R5 ;  /* 0x000000ffff03a224 */ /* 0x000fe200078e0005 */
[----:B------:R-:W0:Y:S04]  /*12d30*/  SHFL.IDX PT, R14, R0, 0x2, 0x181f ;  /* 0x00581f00000e7f89 */ /* 0x000e2800000e0000 */
[----:B------:R-:W-:Y:S04]  /*12d40*/  @!P2 LDGSTS.E.BYPASS.LTC128B.128 [R8+0x10c00], desc[UR54][R2.64], !P0 ;  /* 0x10c000000208afae */ /* 0x000fe8000c101d76 */
        /* <DEDUP_REMOVED lines=51> */
.L_x_1563:
        /* <DEDUP_REMOVED lines=11> */
.L_x_1470:
[----:B------:R-:W-:Y:S05]  /*13130*/  BSYNC B0 ;  /* 0x0000000000007941 */ /* 0x000fea0003800000 */
.L_x_1469:
[----:B------:R-:W-:Y:S01]  /*13140*/  NOP ;  /* 0x0000000000007918 */ /* 0x000fe20000000000 */
[----:B------:R-:W-:-:S13]  /*13150*/  PLOP3.LUT P0, PT, PT, PT, PT, 0x80, 0x0 ;  /* 0x000000000000781c */ /* 0x000fda0003f0f070 */
.L_x_1471:
        /* <DEDUP_REMOVED lines=14> */
[----:B0-----:R-:W3:Y:S01]  /*13240*/  LDL.LU R2, [R1+0x10] ;  /* 0x0000100001027983 */ /* 0x001ee20000300800 */
[----:B------:R0:W-:Y:S01]  /*13250*/  SYNCS.ARRIVE.TRANS64.A1T0 RZ, [R22+URZ+0x28800], RZ ;  /* 0x028800ff16ff79a7 */ /* 0x0001e2000810003f */
[----:B------:R-:W-:Y:S01]  /*13260*/  BSSY B0, `(.L_x_1472) ;  /* 0x0000005000007945 */ /* 0x000fe20003800000 */
[----:B------:R-:W1:Y:S01]  /*13270*/  SYNCS.PHASECHK.TRANS64.TRYWAIT P1, [R22+URZ+0x28820], R3 ;  /* 0x02882003160075a7 */ /* 0x000e62000802017f */
[----:B---3--:R-:W-:-:S05]  /*13280*/  VIADD R6, R2, 0xfffffffe ;  /* 0xfffffffe02067836 */ /* 0x008fca0000000000 */
[----:B------:R-:W-:Y:S01]  /*13290*/  ISETP.GE.AND P0, PT, R6, R36, PT ;  /* 0x000000240600720c */ /* 0x000fe20003f06270 */
[----:B01----:R-:W-:-:S12]  /*132a0*/  @!P1 BRA `(.L_x_1473) ;  /* 0x0000004000949947 */ /* 0x003fd80003800000 */
.L_x_1564:
[----:B------:R-:W-:Y:S05]  /*132b0*/  BSYNC B0 ;  /* 0x0000000000007941 */ /* 0x000fea0003800000 */
.L_x_1472:
[----:B------:R-:W-:Y:S04]  /*132c0*/  BSSY B0, `(.L_x_1474) ;  /* 0x000010d000007945 */ /* 0x000fe80003800000 */
[----:B------:R-:W-:Y:S05]  /*132d0*/  @!P0 BRA `(.L_x_1475) ;  /* 0x00000010002c8947 */ /* 0x000fea0003800000 */
[----:B------:R-:W-:Y:S01]  /*132e0*/  ULDC UR4, c[0x0][0x2f4] ;  /* 0x0000bd0000047ab9 */ /* 0x000fe20000000800 */
[----:B------:R-:W-:Y:S01]  /*132f0*/  IMAD.MOV.U32 R10, RZ, RZ, R24 ;  /* 0x000000ffff0a7224 */ /* 0x000fe200078e0018 */
[----:B------:R-:W-:Y:S01]  /*13300*/  ISETP.GE.AND P2, PT, R30, UR4, PT ;  /* 0x000000041e007c0c */ /* 0x000fe2000bf46270 */
[----:B------:R-:W-:Y:S01]  /*13310*/  IMAD.MOV.U32 R20, RZ, RZ, R28 ;  /* 0x000000ffff147224 */ /* 0x000fe200078e001c */
[----:B------:R-:W-:Y:S01]  /*13320*/  ISETP.GE.AND P1, PT, R29, UR4, PT ;  /* 0x000000041d007c0c */ /* 0x000fe2000bf26270 */
[----:B------:R-:W-:-:S12]  /*13330*/  IMAD.MOV.U32 R31, RZ, RZ, R25 ;  /* 0x000000ffff1f7224 */ /* 0x000fd800078e0019 */
.L_x_1488:
[----:B------:R-:W3:Y:S01]  /*13340*/  LDL R4, [R1] ;  /* 0x0000000001047983 */ /* 0x000ee20000100800 */
[----:B0-----:R-:W0:Y:S01]  /*13350*/  LDC R3, c[0x0][0x430] ;  /* 0x00010c00ff037b82 */ /* 0x001e220000000800 */
[----:B------:R-:W1:Y:S01]  /*13360*/  S2R R2, SR_TID.X ;  /* 0x0000000000027919 */ /* 0x000e620000002100 */
[----:B0-----:R-:W-:Y:S02]  /*13370*/  ISETP.NE.AND P0, PT, R3, 0x1, PT ;  /* 0x000000010300780c */ /* 0x001fe40003f05270 */
[C---:B-1----:R-:W-:Y:S01]  /*13380*/  LOP3.LUT R0, R2.reuse, 0x7f, RZ, 0xc0, !PT ;  /* 0x0000007f02007812 */ /* 0x042fe200078ec0ff */
[----:B------:R-:W-:-:S10]  /*13390*/  IMAD.SHL.U32 R5, R2, 0x10, RZ ;  /* 0x0000001002057824 */ /* 0x000fd400078e00ff */
[----:B------:R-:W0:Y:S08]  /*133a0*/  @P0 LDC R3, c[0x0][0x438] ;  /* 0x00010e00ff030b82 */ /* 0x000e300000000800 */
[----:B------:R-:W1:Y:S01]  /*133b0*/  @P0 LDC R2, c[0x0][0x434] ;  /* 0x00010d00ff020b82 */ /* 0x000e620000000800 */
[----:B------:R-:W-:Y:S02]  /*133c0*/  SHF.R.U32.HI R0, RZ, 0x3, R0 ;  /* 0x00000003ff007819 */ /* 0x000fe40000011600 */
[----:B------:R-:W-:-:S03]  /*133d0*/  LOP3.LUT R5, R5, 0x70, RZ, 0xc0, !PT ;  /* 0x0000007005057812 */ /* 0x000fc600078ec0ff */
[----:B------:R-:W-:-:S05]  /*133e0*/  IMAD R0, R6, 0x80, R0 ;  /* 0x0000008006007824 */ /* 0x000fca00078e0200 */
[----:B------:R-:W-:Y:S01]  /*133f0*/  IADD3 R7, R5, R0, R37 ;  /* 0x0000000005077210 */ /* 0x000fe20007ffe025 */
[----:B------:R-:W-:Y:S05]  /*13400*/  YIELD ;  /* 0x0000000000007946 */ /* 0x000fea0003800000 */
[----:B------:R-:W-:Y:S01]  /*13410*/  IMAD.MOV.U32 R8, RZ, RZ, R7 ;  /* 0x000000ffff087224 */ /* 0x000fe200078e0007 */
[----:B------:R-:W-:Y:S01]  /*13420*/  ULDC.64 UR4, c[0x0][0x428] ;  /* 0x00010a0000047ab9 */ /* 0x000fe20000000a00 */
[----:B-1----:R-:W-:-:S05]  /*13430*/  @P0 IMAD.HI.U32 R0, R7, R2, RZ ;  /* 0x0000000207000227 */ /* 0x002fca00078e00ff */
[----:B0-----:R-:W-:-:S04]  /*13440*/  @P0 SHF.R.U32.HI R8, RZ, R3, R0 ;  /* 0x00000003ff080219 */ /* 0x001fc80000011600 */
[--C-:B------:R-:W-:Y:S01]  /*13450*/  SHF.R.S32.HI R3, RZ, 0x1f, R8.reuse ;  /* 0x0000001fff037819 */ /* 0x100fe20000011408 */
[----:B------:R-:W-:-:S04]  /*13460*/  IMAD.MOV.U32 R2, RZ, RZ, R8 ;  /* 0x000000ffff027224 */ /* 0x000fc800078e0008 */
[----:B------:R-:W-:-:S04]  /*13470*/  IMAD.WIDE.U32 R2, R33, UR4, R2 ;  /* 0x0000000421027c25 */ /* 0x000fc8000f8e0002 */
[----:B---3--:R-:W-:-:S04]  /*13480*/  IMAD R0, R4, UR4, RZ ;  /* 0x0000000404007c24 */ /* 0x008fc8000f8e02ff */
[----:B------:R-:W-:Y:S01]  /*13490*/  IMAD R5, R33, UR5, R0 ;  /* 0x0000000521057c24 */ /* 0x000fe2000f8e0200 */
[----:B------:R-:W-:Y:S02]  /*134a0*/  ULDC.64 UR4, c[0x0][0x418] ;  /* 0x0001060000047ab9 */ /* 0x000fe40000000a00 */
[----:B------:R-:W-:Y:S01]  /*134b0*/  LEA R4, P0, R2, UR4, 0x2 ;  /* 0x0000000402047c11 */ /* 0x000fe2000f8010ff */
[----:B------:R-:W-:Y:S01]  /*134c0*/  IMAD.IADD R3, R5, 0x1, R3 ;  /* 0x0000000105037824 */ /* 0x000fe200078e0203 */
[----:B------:R-:W-:-:S04]  /*134d0*/  ULDC UR4, c[0x0][0x430] ;  /* 0x00010c0000047ab9 */ /* 0x000fc80000000800 */
[----:B------:R-:W-:-:S05]  /*134e0*/  LEA.HI.X R5, R2, UR5, R3, 0x2, P0 ;  /* 0x0000000502057c11 */ /* 0x000fca00080f1403 */
[----:B------:R0:W3:Y:S01]  /*134f0*/  LDG.E R0, desc[UR54][R4.64] ;  /* 0x0000003604007981 */ /* 0x0000e2000c1e1900 */
[----:B------:R-:W-:Y:S02]  /*13500*/  IMAD.U32 R9, RZ, RZ, UR36 ;  /* 0x00000024ff097e24 */ /* 0x000fe4000f8e00ff */
[----:B------:R-:W-:-:S03]  /*13510*/  VIADD R24, R10, 0x1 ;  /* 0x000000010a187836 */ /* 0x000fc60000000000 */
[----:B------:R-:W-:Y:S01]  /*13520*/  ISETP.NE.AND P3, PT, R9, 0x3, PT ;  /* 0x000000030900780c */ /* 0x000fe20003f65270 */
[----:B------:R-:W-:Y:S01]  /*13530*/  IMAD.MOV R2, RZ, RZ, -R8 ;  /* 0x000000ffff027224 */ /* 0x000fe200078e0a08 */
[----:B------:R-:W-:-:S03]  /*13540*/  ISETP.NE.AND P0, PT, R24, 0x2, PT ;  /* 0x000000021800780c */ /* 0x000fc60003f05270 */
[----:B0-----:R-:W-:Y:S01]  /*13550*/  IMAD R4, R2, UR4, R7 ;  /* 0x0000000402047c24 */ /* 0x001fe2000f8e0207 */
[----:B------:R-:W-:Y:S01]  /*13560*/  SEL R28, RZ, 0x1, P0 ;  /* 0x00000001ff1c7807 */ /* 0x000fe20000000000 */
[----:B------:R-:W-:Y:S01]  /*13570*/  IMAD.MOV.U32 R25, RZ, RZ, R6 ;  /* 0x000000ffff197224 */ /* 0x000fe200078e0006 */
[----:B------:R-:W-:Y:S02]  /*13580*/  SEL R24, R24, RZ, P0 ;  /* 0x000000ff18187207 */ /* 0x000fe40000000000 */
[----:B------:R-:W-:Y:S02]  /*13590*/  LOP3.LUT R28, R20, R28, RZ, 0x3c, !PT ;  /* 0x0000001c141c7212 */ /* 0x000fe400078e3cff */
[----:B---3--:R-:W-:Y:S01]  /*135a0*/  SHF.R.S32.HI R27, RZ, 0x1f, R0 ;  /* 0x0000001fff1b7819 */ /* 0x008fe20000011400 */
[----:B------:R-:W-:Y:S06]  /*135b0*/  @!P3 BRA `(.L_x_1476) ;  /* 0x000000000004b947 */ /* 0x000fec0003800000 */
[----:B------:R-:W-:Y:S01]  /*135c0*/  BPT.TRAP 0x1 ;  /* 0x000000040000795c */ /* 0x000fe20000300000 */
.L_x_1476:
[----:B------:R-:W-:Y:S01]  /*135d0*/  IMAD R6, R24, 0x8, R22 ;  /* 0x0000000818067824 */ /* 0x000fe200078e0216 */
[----:B------:R-:W-:Y:S01]  /*135e0*/  SHF.L.U32 R3, R28, 0x1f, RZ ;  /* 0x0000001f1c037819 */ /* 0x000fe200000006ff */
[----:B------:R-:W-:Y:S03]  /*135f0*/  BSSY B1, `(.L_x_1477) ;  /* 0x0000003000017945 */ /* 0x000fe60003800000 */
[----:B------:R-:W0:Y:S02]  /*13600*/  SYNCS.PHASECHK.TRANS64.TRYWAIT P0, [R6+URZ+0x28840], R3 ;  /* 0x02884003060075a7 */ /* 0x000e24000800017f */
[----:B0-----:R-:W-:Y:S05]  /*13610*/  @!P0 BRA `(.L_x_1478) ;  /* 0x0000003c00cc8947 */ /* 0x001fea0003800000 */
.L_x_1565:
[----:B------:R-:W-:Y:S05]  /*13620*/  BSYNC B1 ;  /* 0x0000000000017941 */ /* 0x000fea0003800000 */
.L_x_1477:
[----:B------:R-:W-:Y:S01]  /*13630*/  SHF.R.S32.HI R21, RZ, 0x1f, R4 ;  /* 0x0000001fff157819 */ /* 0x000fe20000011404 */
[----:B------:R-:W-:Y:S01]  /*13640*/  ULDC.64 UR4, c[0x0][0x300] ;  /* 0x0000c00000047ab9 */ /* 0x000fe20000000a00 */
[----:B------:R-:W-:Y:S01]  /*13650*/  LOP3.LUT P4, RZ, R26, 0x2, RZ, 0xc0, !PT ;  /* 0x000000021aff7812 */ /* 0x000fe2000788c0ff */
        /* <DEDUP_REMOVED lines=68> */
.L_x_1583:
        /* <DEDUP_REMOVED lines=9> */
.L_x_1480:
[----:B------:R-:W-:Y:S02]  /*13b30*/  PLOP3.LUT P3, PT, P3, P0, PT, 0xa2, 0x0 ;  /* 0x000000000000781c */ /* 0x000fe40001f61472 */
[----:B------:R-:W-:-:S08]  /*13b40*/  @P0 R2UR P3, UR4, R6 ;  /* 0x00000000060402ca */ /* 0x000fd00000060000 */
[----:B------:R-:W-:-:S05]  /*13b50*/  @P0 PLOP3.LUT P0, PT, P3, PT, PT, 0x80, 0x0 ;  /* 0x000000000000081c */ /* 0x000fca0001f0f070 */
[----:B------:R-:W-:Y:S01]  /*13b60*/  @!P3 SYNCS.ARRIVE.TRANS64.RED.A0T1 RZ, [UR4+0x28830], RZ ;  /* 0x028830ffffffb9a7 */ /* 0x000fe20008200404 */
[----:B------:R-:W-:Y:S07]  /*13b70*/  @!P3 ARRIVES.LDGSTSBAR.64.TRANSCNT [UR4+0x28830] ;  /* 0x02883000ff00b9b0 */ /* 0x000fee0008000a84 */
[----:B------:R-:W-:Y:S05]  /*13b80*/  @P0 BRA.U.ANY `(.L_x_1480) ;  /* 0xfffffffd00e80947 */ /* 0x000fea000393ffff */
[----:B------:R-:W-:Y:S01]  /*13b90*/  NOP ;  /* 0x0000000000007918 */ /* 0x000fe20000000000 */
[----:B-1----:R-:W-:-:S05]  /*13ba0*/  IMAD.U32 R2, RZ, RZ, UR36 ;  /* 0x00000024ff027e24 */ /* 0x002fca000f8e00ff */
[----:B------:R-:W-:-:S13]  /*13bb0*/  ISETP.NE.AND P4, PT, R2, 0x3, PT ;  /* 0x000000030200780c */ /* 0x000fda0003f85270 */
[----:B------:R-:W-:Y:S05]  /*13bc0*/  @!P4 BRA `(.L_x_1481) ;  /* 0x000000000004c947 */ /* 0x000fea0003800000 */
[----:B------:R-:W-:Y:S01]  /*13bd0*/  BPT.TRAP 0x1 ;  /* 0x000000040000795c */ /* 0x000fe20000300000 */
.L_x_1481:
[----:B------:R1:W-:Y:S01]  /*13be0*/  SYNCS.ARRIVE.TRANS64.A1T0 RZ, [R6+URZ+0x28830], RZ ;  /* 0x028830ff06ff79a7 */ /* 0x0003e2000810003f */
[----:B------:R-:W-:Y:S05]  /*13bf0*/  @!P4 BRA `(.L_x_1482) ;  /* 0x000000000004c947 */ /* 0x000fea0003800000 */
[----:B------:R-:W-:Y:S01]  /*13c00*/  BPT.TRAP 0x1 ;  /* 0x000000040000795c */ /* 0x000fe20000300000 */
.L_x_1482:
[----:B------:R-:W-:Y:S01]  /*13c10*/  SHF.L.U32 R2, R20, 0x1f, RZ ;  /* 0x0000001f14027819 */ /* 0x000fe200000006ff */
[----:B-1----:R-:W-:Y:S01]  /*13c20*/  IMAD R6, R10, 0x8, R22 ;  /* 0x000000080a067824 */ /* 0x002fe200078e0216 */
[----:B------:R-:W-:Y:S03]  /*13c30*/  BSSY B1, `(.L_x_1483) ;  /* 0x0000003000017945 */ /* 0x000fe60003800000 */
[----:B------:R-:W1:Y:S02]  /*13c40*/  SYNCS.PHASECHK.TRANS64.TRYWAIT P0, [R6+URZ+0x28860], R2 ;  /* 0x02886002060075a7 */ /* 0x000e64000800017f */
[----:B-1----:R-:W-:Y:S05]  /*13c50*/  @!P0 BRA `(.L_x_1484) ;  /* 0x00000040009c8947 */ /* 0x002fea0003800000 */
.L_x_1584:
[----:B------:R-:W-:Y:S05]  /*13c60*/  BSYNC B1 ;  /* 0x0000000000017941 */ /* 0x000fea0003800000 */
.L_x_1483:
[----:B------:R-:W3:Y:S01]  /*13c70*/  S2R R3, SR_TID.X ;  /* 0x0000000000037919 */ /* 0x000ee20000002100 */
[----:B------:R-:W-:Y:S01]  /*13c80*/  UMOV UR4, 0xffffffff ;  /* 0xffffffff00047882 */ /* 0x000fe20000000000 */
[----:B------:R-:W-:Y:S02]  /*13c90*/  IMAD R8, R31, -0x80, R35 ;  /* 0xffffff801f087824 */ /* 0x000fe400078e0223 */
[----:B0-----:R-:W-:Y:S01]  /*13ca0*/  IMAD R7, R10, 0x4000, R34 ;  /* 0x000040000a077824 */ /* 0x001fe200078e0222 */
[----:B---3--:R-:W-:-:S04]  /*13cb0*/  LOP3.LUT R3, R3, 0x7f, RZ, 0xc0, !PT ;  /* 0x0000007f03037812 */ /* 0x008fc800078ec0ff */
[----:B------:R-:W-:-:S05]  /*13cc0*/  SHF.R.U32.HI R3, RZ, 0x3, R3 ;  /* 0x00000003ff037819 */ /* 0x000fca0000011603 */
[----:B------:R-:W-:Y:S01]  /*13cd0*/  IMAD.IADD R8, R8, 0x1, -R3 ;  /* 0x0000000108087824 */ /* 0x000fe200078e0a03 */
[----:B------:R-:W-:Y:S06]  /*13ce0*/  BRA.DIV UR4, `(.L_x_1485) ;  /* 0x00000042048c7947 */ /* 0x000fec000b800000 */
[----:B-1----:R-:W0:Y:S01]  /*13cf0*/  SHFL.IDX PT, R2, R17, RZ, 0x181f ;  /* 0x00181fff11027589 */ /* 0x002e2200000e0000 */
[----:B------:R-:W-:-:S03]  /*13d00*/  IMAD R7, R7, 0x2, R22 ;  /* 0x0000000207077824 */ /* 0x000fc600078e0216 */
[----:B------:R-:W1:Y:S04]  /*13d10*/  SHFL.IDX PT, R3, R23, RZ, 0x181f ;  /* 0x00181fff17037589 */ /* 0x000e6800000e0000 */
[----:B--2---:R-:W-:Y:S01]  /*13d20*/  SHFL.IDX PT, R14, R17, 0x7, 0x181f ;  /* 0x00f81f00110e7f89 */ /* 0x004fe200000e0000 */
        /* <DEDUP_REMOVED lines=49> */
[----:B0-----:R-:W-:-:S05]  /*14040*/  IADD3 R2, P0, R2, R5, RZ ;  /* 0x0000000502027210 */ /* 0x001fca0007f1e0ff */
[----:B-1----:R-:W-:Y:S01]  /*14050*/  IMAD.X R3, RZ, RZ, R3, P0 ;  /* 0x000000ffff037224 */ /* 0x002fe200000e0603 */
[----:B------:R-:W-:-:S13]  /*14060*/  ISETP.LT.OR P0, PT, R8, 0x61, P2 ;  /* 0x000000610800780c */ /* 0x000fda0001701670 */
[----:B------:R0:W-:Y:S01]  /*14070*/  LDGSTS.E.BYPASS.LTC128B.128 [R7+0x3400], desc[UR54][R2.64], !P0 ;  /* 0x0340000002077fae */ /* 0x0001e2000c101d76 */
[----:B------:R-:W-:-:S13]  /*14080*/  ISETP.LT.OR P0, PT, R8, 0x61, P1 ;  /* 0x000000610800780c */ /* 0x000fda0000f01670 */
[----:B--2---:R0:W-:Y:S02]  /*14090*/  LDGSTS.E.BYPASS.LTC128B.128 [R7+0x7400], desc[UR54][R2.64+0x80], !P0 ;  /* 0x0740008002077fae */ /* 0x0041e4000c101d76 */
.L_x_1602:
        /* <DEDUP_REMOVED lines=29> */
.L_x_1486:
        /* <DEDUP_REMOVED lines=11> */
.L_x_1487:
[C---:B------:R-:W-:Y:S01]  /*14320*/  ISETP.GT.AND P0, PT, R25.reuse, R36, PT ;  /* 0x000000241900720c */ /* 0x040fe20003f04270 */
[----:B------:R0:W-:Y:S01]  /*14330*/  SYNCS.ARRIVE.TRANS64.A1T0 RZ, [R6+URZ+0x28850], RZ ;  /* 0x028850ff06ff79a7 */ /* 0x0001e2000810003f */
[----:B------:R-:W-:Y:S02]  /*14340*/  IMAD.MOV.U32 R10, RZ, RZ, R24 ;  /* 0x000000ffff0a7224 */ /* 0x000fe400078e0018 */
[----:B------:R-:W-:Y:S02]  /*14350*/  IMAD.MOV.U32 R20, RZ, RZ, R28 ;  /* 0x000000ffff147224 */ /* 0x000fe400078e001c */
[----:B------:R-:W-:Y:S02]  /*14360*/  IMAD.MOV.U32 R31, RZ, RZ, R25 ;  /* 0x000000ffff1f7224 */ /* 0x000fe400078e0019 */
[----:B0-----:R-:W-:-:S05]  /*14370*/  VIADD R6, R25, 0xffffffff ;  /* 0xffffffff19067836 */ /* 0x001fca0000000000 */
[----:B------:R-:W-:Y:S05]  /*14380*/  @P0 BRA `(.L_x_1488) ;  /* 0xffffffec00ec0947 */ /* 0x000fea000383ffff */
.L_x_1475:
[----:B------:R-:W-:Y:S05]  /*14390*/  BSYNC B0 ;  /* 0x0000000000007941 */ /* 0x000fea0003800000 */
.L_x_1474:
        /* <DEDUP_REMOVED lines=17> */
.L_x_1490:
[----:B------:R-:W-:Y:S05]  /*144b0*/  BSYNC B0 ;  /* 0x0000000000007941 */ /* 0x000fea0003800000 */
.L_x_1489:
[----:B------:R-:W-:-:S05]  /*144c0*/  IMAD.U32 R0, RZ, RZ, UR36 ;  /* 0x00000024ff007e24 */ /* 0x000fca000f8e00ff */
[----:B------:R-:W-:-:S13]  /*144d0*/  ISETP.NE.AND P0, PT, R0, 0x3, PT ;  /* 0x000000030000780c */ /* 0x000fda0003f05270 */
[----:B------:R-:W-:Y:S05]  /*144e0*/  @!P0 BRA `(.L_x_1491) ;  /* 0x0000000000048947 */ /* 0x000fea0003800000 */
[----:B------:R-:W-:Y:S01]  /*144f0*/  BPT.TRAP 0x1 ;  /* 0x000000040000795c */ /* 0x000fe20000300000 */
.L_x_1491:
[----:B------:R-:W-:Y:S01]  /*14500*/  IMAD R0, R24, 0x8, R22 ;  /* 0x0000000818007824 */ /* 0x000fe200078e0216 */
[----:B0-----:R-:W-:Y:S01]  /*14510*/  SHF.L.U32 R3, R28, 0x1f, RZ ;  /* 0x0000001f1c037819 */ /* 0x001fe200000006ff */
[----:B------:R-:W-:Y:S01]  /*14520*/  BSSY B0, `(.L_x_1492) ;  /* 0x0000004000007945 */ /* 0x000fe20003800000 */
[----:B------:R-:W-:Y:S02]  /*14530*/  IMAD R6, R25, -0x80, R35 ;  /* 0xffffff8019067824 */ /* 0x000fe400078e0223 */
[----:B------:R-:W0:Y:S02]  /*14540*/  SYNCS.PHASECHK.TRANS64.TRYWAIT P0, [R0+URZ+0x28860], R3 ;  /* 0x02886003000075a7 */ /* 0x000e24000800017f */
[----:B0-----:R-:W-:Y:S05]  /*14550*/  @!P0 BRA `(.L_x_1493) ;  /* 0x0000004000f88947 */ /* 0x001fea0003800000 */
.L_x_1603:
[----:B------:R-:W-:Y:S05]  /*14560*/  BSYNC B0 ;  /* 0x0000000000007941 */ /* 0x000fea0003800000 */
.L_x_1492:
        /* <DEDUP_REMOVED lines=70> */
.L_x_1621:
        /* <DEDUP_REMOVED lines=11> */
.L_x_1495:
        /* <DEDUP_REMOVED lines=11> */
.L_x_1496:
[----:B------:R0:W-:Y:S01]  /*14b30*/  SYNCS.ARRIVE.TRANS64.A1T0 RZ, [R0+URZ+0x28850], RZ ;  /* 0x028850ff00ff79a7 */ /* 0x0001e2000810003f */
[----:B------:R-:W-:-:S05]  /*14b40*/  VIADD R24, R24, 0x1 ;  /* 0x0000000118187836 */ /* 0x000fca0000000000 */
[----:B------:R-:W-:-:S04]  /*14b50*/  ISETP.NE.AND P0, PT, R24, 0x2, PT ;  /* 0x000000021800780c */ /* 0x000fc80003f05270 */
[----:B------:R-:W-:Y:S02]  /*14b60*/  SEL R3, RZ, 0x1, P0 ;  /* 0x00000001ff037807 */ /* 0x000fe40000000000 */
[----:B------:R-:W-:Y:S02]  /*14b70*/  SEL R24, R24, RZ, P0 ;  /* 0x000000ff18187207 */ /* 0x000fe40000000000 */
[----:B0-----:R-:W-:-:S07]  /*14b80*/  LOP3.LUT R28, R28, R3, RZ, 0x3c, !PT ;  /* 0x000000031c1c7212 */ /* 0x001fce00078e3cff */
.L_x_1453:
[----:B------:R-:W-:Y:S05]  /*14b90*/  BSYNC B7 ;  /* 0x0000000000077941 */ /* 0x000fea0003800000 */
.L_x_1451:
        /* <DEDUP_REMOVED lines=8> */
[----:B------:R3:W4:Y:S01]  /*14c20*/  LDS.128 R16, [R22+0x288d0] ;  /* 0x0288d00016107984 */ /* 0x0007220000000c00 */
[----:B------:R-:W-:Y:S06]  /*14c30*/  BAR.ARV 0x4, 0x180 ;  /* 0x0106000000007b1d */ /* 0x000fec0000002000 */
[----:B------:R-:W-:Y:S05]  /*14c40*/  BRA `(.L_x_1498) ;  /* 0x0000000800cc7947 */ /* 0x000fea0003800000 */
.L_x_1497:
        /* <DEDUP_REMOVED lines=35> */
[----:B------:R1:W2:Y:S02]  /*14e80*/  SHFL.IDX PT, R14, R6, 0x1f, 0x1f ;  /* 0x03e01f00060e7f89 */ /* 0x0002a400000e0000 */
.L_x_1631:
[----:B------:R-:W-:Y:S02]  /*14e90*/  ULDC UR4, c[0x0][0xc38] ;  /* 0x00030e0000047ab9 */ /* 0x000fe40000000800 */
[----:B------:R-:W-:-:S04]  /*14ea0*/  IMAD.U32 R7, RZ, RZ, UR4 ;  /* 0x00000004ff077e24 */ /* 0x000fc8000f8e00ff */
[----:B--2---:R-:W-:-:S04]  /*14eb0*/  IMAD R3, R14, R7, RZ ;  /* 0x000000070e037224 */ /* 0x004fc800078e02ff */
[----:B------:R-:W-:-:S05]  /*14ec0*/  IMAD.IADD R8, R0, 0x1, R3 ;  /* 0x0000000100087824 */ /* 0x000fca00078e0203 */
[----:B------:R-:W-:-:S13]  /*14ed0*/  ISETP.GT.AND P6, PT, R8, R5, PT ;  /* 0x000000050800720c */ /* 0x000fda0003fc4270 */
[----:B------:R-:W-:Y:S05]  /*14ee0*/  @P6 BRA `(.L_x_1500) ;  /* 0x00000000009c6947 */ /* 0x000fea0003800000 */
.L_x_1505:
        /* <DEDUP_REMOVED lines=14> */
.L_x_1503:
[----:B------:R-:W-:Y:S05]  /*14fd0*/  BSYNC B0 ;  /* 0x0000000000007941 */ /* 0x000fea0003800000 */
.L_x_1502:
[----:B------:R-:W-:-:S03]  /*14fe0*/  UMOV UR4, 0xffffffff ;  /* 0xffffffff00047882 */ /* 0x000fc60000000000 */
[----:B------:R-:W-:Y:S05]  /*14ff0*/  BRA.DIV UR4, `(.L_x_1504) ;  /* 0x0000004a04047947 */ /* 0x000fea000b800000 */
[----:B-----5:R-:W3:Y:S02]  /*15000*/  SHFL.UP PT, R14, R4, 0x1, RZ ;  /* 0x04200000040e7989 */ /* 0x020ee400000e00ff */
[----:B---3--:R-:W-:-:S05]  /*15010*/  SEL R13, R14, RZ, P1 ;  /* 0x000000ff0e0d7207 */ /* 0x008fca0000800000 */
[----:B------:R-:W-:-:S05]  /*15020*/  IMAD.IADD R13, R4, 0x1, R13 ;  /* 0x00000001040d7824 */ /* 0x000fca00078e020d */
        /* <DEDUP_REMOVED lines=13> */
.L_x_1639:
[----:B------:R-:W-:Y:S02]  /*15100*/  ULDC UR4, c[0x0][0xc38] ;  /* 0x00030e0000047ab9 */ /* 0x000fe40000000800 */
[----:B------:R-:W-:-:S04]  /*15110*/  IMAD.U32 R7, RZ, RZ, UR4 ;  /* 0x00000004ff077e24 */ /* 0x000fc8000f8e00ff */
[----:B--2---:R-:W-:-:S04]  /*15120*/  IMAD R3, R14, R7, RZ ;  /* 0x000000070e037224 */ /* 0x004fc800078e02ff */
[----:B------:R-:W-:-:S05]  /*15130*/  IMAD.IADD R8, R3, 0x1, R8 ;  /* 0x0000000103087824 */ /* 0x000fca00078e0208 */
[----:B------:R-:W-:-:S13]  /*15140*/  ISETP.GT.AND P6, PT, R8, R5, PT ;  /* 0x000000050800720c */ /* 0x000fda0003fc4270 */
[----:B------:R-:W-:Y:S05]  /*15150*/  @!P6 BRA `(.L_x_1505) ;  /* 0xfffffffc0064e947 */ /* 0x000fea000383ffff */
.L_x_1500:
        /* <DEDUP_REMOVED lines=8> */
.L_x_1643:
[----:B------:R-:W-:Y:S01]  /*151e0*/  ISETP.NE.AND P0, PT, R0, RZ, PT ;  /* 0x000000ff0000720c */ /* 0x000fe20003f05270 */
[----:B------:R-:W-:-:S12]  /*151f0*/  IMAD.MOV.U32 R14, RZ, RZ, RZ ;  /* 0x000000ffff0e7224 */ /* 0x000fd800078e00ff */
[----:B------:R-:W-:Y:S05]  /*15200*/  @!P0 BRA `(.L_x_1507) ;  /* 0x0000000000108947 */ /* 0x000fea0003800000 */
[----:B------:R-:W-:Y:S01]  /*15210*/  UMOV UR4, 0xffffffff ;  /* 0xffffffff00047882 */ /* 0x000fe20000000000 */
[----:B------:R-:W-:Y:S02]  /*15220*/  VIADD R12, R8, 0xffffffff ;  /* 0xffffffff080c7836 */ /* 0x000fe40000000000 */
[----:B------:R-:W-:Y:S05]  /*15230*/  BRA.DIV UR4, `(.L_x_1508) ;  /* 0x0000004a04787947 */ /* 0x000fea000b800000 */
[----:B------:R4:W0:Y:S02]  /*15240*/  SHFL.IDX PT, R14, R6, R12, 0x1f ;  /* 0x00001f0c060e7589 */ /* 0x00082400000e0000 */
.L_x_1507:
[----:B------:R-:W5:Y:S01]  /*15250*/  LDC.64 R2, c[0x0][0xc90] ;  /* 0x00032400ff027b82 */ /* 0x000f620000000a00 */
[----:B------:R-:W-:-:S04]  /*15260*/  IMAD.IADD R19, R8, 0x1, R19 ;  /* 0x0000000108137824 */ /* 0x000fc800078e0213 */
[----:B-----5:R-:W-:-:S05]  /*15270*/  IMAD.WIDE R2, R19, 0x4, R2 ;  /* 0x0000000413027825 */ /* 0x020fca00078e0202 */
[----:B-1--4-:R1:W3:Y:S01]  /*15280*/  LDG.E R6, desc[UR54][R2.64] ;  /* 0x0000003602067981 */ /* 0x0122e2000c1e1900 */
[----:B0-----:R-:W-:-:S04]  /*15290*/  IMAD R16, R14, R7, R16 ;  /* 0x000000070e107224 */ /* 0x001fc800078e0210 */
[----:B------:R-:W-:Y:S02]  /*152a0*/  IMAD.IADD R5, R5, 0x1, -R16 ;  /* 0x0000000105057824 */ /* 0x000fe400078e0a10 */
[----:B-1----:R-:W-:Y:S02]  /*152b0*/  IMAD.MOV.U32 R2, RZ, RZ, RZ ;  /* 0x000000ffff027224 */ /* 0x002fe400078e00ff */
[----:B---3--:R-:W-:-:S05]  /*152c0*/  IMAD R0, R4, R6, RZ ;  /* 0x0000000604007224 */ /* 0x008fca00078e02ff */
[----:B--2---:R-:W-:-:S04]  /*152d0*/  IABS R8, R0 ;  /* 0x0000000000087213 */ /* 0x004fc80000000000 */
[----:B------:R-:W0:Y:S08]  /*152e0*/  I2F.RP R9, R8 ;  /* 0x0000000800097306 */ /* 0x000e300000209400 */
[----:B0-----:R-:W0:Y:S02]  /*152f0*/  MUFU.RCP R9, R9 ;  /* 0x0000000900097308 */ /* 0x001e240000001000 */
[----:B0-----:R-:W-:Y:S01]  /*15300*/  VIADD R10, R9, 0xffffffe ;  /* 0x0ffffffe090a7836 */ /* 0x001fe20000000000 */
[----:B------:R-:W-:-:S05]  /*15310*/  IABS R9, R0 ;  /* 0x0000000000097213 */ /* 0x000fca0000000000 */
[----:B------:R-:W0:Y:S01]  /*15320*/  F2I.FTZ.U32.TRUNC.NTZ R3, R10 ;  /* 0x0000000a00037305 */ /* 0x000e22000021f000 */
[----:B------:R-:W-:Y:S02]  /*15330*/  IMAD.MOV R9, RZ, RZ, -R9 ;  /* 0x000000ffff097224 */ /* 0x000fe400078e0a09 */
[----:B0-----:R-:W-:-:S04]  /*15340*/  IMAD.MOV R11, RZ, RZ, -R3 ;  /* 0x000000ffff0b7224 */ /* 0x001fc800078e0a03 */
[----:B------:R-:W-:-:S04]  /*15350*/  IMAD R11, R11, R8, RZ ;  /* 0x000000080b0b7224 */ /* 0x000fc800078e02ff */
[----:B------:R-:W-:Y:S01]  /*15360*/  IMAD.HI.U32 R2, R3, R11, R2 ;  /* 0x0000000b03027227 */ /* 0x000fe200078e0002 */
[----:B------:R-:W-:-:S05]  /*15370*/  IABS R3, R5 ;  /* 0x0000000500037213 */ /* 0x000fca0000000000 */
        /* <DEDUP_REMOVED lines=12> */
[----:B------:R-:W-:Y:S02]  /*15440*/  IMAD R8, R6, R2, RZ ;  /* 0x0000000206087224 */ /* 0x000fe400078e02ff */
[----:B------:R-:W-:Y:S02]  /*15450*/  IMAD.MOV R2, RZ, RZ, -R2 ;  /* 0x000000ffff027224 */ /* 0x000fe400078e0a02 */
[----:B------:R-:W-:Y:S02]  /*15460*/  IMAD.MOV R3, RZ, RZ, -R8 ;  /* 0x000000ffff037224 */ /* 0x000fe400078e0a08 */
[----:B------:R-:W-:Y:S02]  /*15470*/  IMAD R11, R0, R2, R5 ;  /* 0x00000002000b7224 */ /* 0x000fe400078e0205 */
[----:B------:R-:W-:Y:S01]  /*15480*/  IMAD.MOV.U32 R2, RZ, RZ, RZ ;  /* 0x000000ffff027224 */ /* 0x000fe200078e00ff */
[----:B------:R-:W-:-:S04]  /*15490*/  VIADDMNMX R6, R3, R7, R6, PT ;  /* 0x0000000703067246 */ /* 0x000fc80003800106 */
[----:B------:R-:W-:-:S04]  /*154a0*/  IABS R7, R6 ;  /* 0x0000000600077213 */ /* 0x000fc80000000000 */
[----:B------:R-:W0:Y:S08]  /*154b0*/  I2F.RP R9, R7 ;  /* 0x0000000700097306 */ /* 0x000e300000209400 */
[----:B0-----:R-:W0:Y:S02]  /*154c0*/  MUFU.RCP R9, R9 ;  /* 0x0000000900097308 */ /* 0x001e240000001000 */
[----:B0-----:R-:W-:-:S06]  /*154d0*/  VIADD R3, R9, 0xffffffe ;  /* 0x0ffffffe09037836 */ /* 0x001fcc0000000000 */
[----:B------:R-:W0:Y:S02]  /*154e0*/  F2I.FTZ.U32.TRUNC.NTZ R3, R3 ;  /* 0x0000000300037305 */ /* 0x000e24000021f000 */
[----:B0-----:R-:W-:-:S04]  /*154f0*/  IMAD.MOV R0, RZ, RZ, -R3 ;  /* 0x000000ffff007224 */ /* 0x001fc800078e0a03 */
[----:B------:R-:W-:Y:S01]  /*15500*/  IMAD R5, R0, R7, RZ ;  /* 0x0000000700057224 */ /* 0x000fe200078e02ff */
[----:B------:R-:W-:-:S03]  /*15510*/  IABS R0, R6 ;  /* 0x0000000600007213 */ /* 0x000fc60000000000 */
[----:B------:R-:W-:Y:S01]  /*15520*/  IMAD.HI.U32 R2, R3, R5, R2 ;  /* 0x0000000503027227 */ /* 0x000fe200078e0002 */
[----:B------:R-:W-:-:S03]  /*15530*/  IABS R5, R11 ;  /* 0x0000000b00057213 */ /* 0x000fc60000000000 */
[----:B------:R-:W-:Y:S02]  /*15540*/  IMAD.MOV R0, RZ, RZ, -R0 ;  /* 0x000000ffff007224 */ /* 0x000fe400078e0a00 */
[----:B------:R-:W-:-:S04]  /*15550*/  IMAD.HI.U32 R2, R2, R5, RZ ;  /* 0x0000000502027227 */ /* 0x000fc800078e00ff */
[----:B------:R-:W-:Y:S02]  /*15560*/  IMAD R0, R2, R0, R5 ;  /* 0x0000000002007224 */ /* 0x000fe400078e0205 */
[----:B------:R-:W-:-:S03]  /*15570*/  IMAD.IADD R3, R11, 0x1, R8 ;  /* 0x000000010b037824 */ /* 0x000fc600078e0208 */
        /* <DEDUP_REMOVED lines=9> */
[----:B------:R-:W-:Y:S01]  /*15610*/  @!P1 LOP3.LUT R2, RZ, R6, RZ, 0x33, !PT ;  /* 0x00000006ff029212 */ /* 0x000fe200078e33ff */
[----:B------:R-:W-:-:S03]  /*15620*/  IMAD.MOV R6, RZ, RZ, -R6 ;  /* 0x000000ffff067224 */ /* 0x000fc600078e0a06 */
[----:B------:R-:W-:Y:S01]  /*15630*/  LOP3.LUT R17, RZ, R2, RZ, 0x33, !PT ;  /* 0x00000002ff117212 */ /* 0x000fe200078e33ff */
[----:B------:R-:W-:-:S04]  /*15640*/  IMAD R18, R2, R6, R3 ;  /* 0x0000000602127224 */ /* 0x000fc800078e0203 */
[----:B------:R-:W-:Y:S01]  /*15650*/  IMAD.IADD R17, R4, 0x1, R17 ;  /* 0x0000000104117824 */ /* 0x000fe200078e0211 */
[----:B------:R-:W-:Y:S06]  /*15660*/  BRA `(.L_x_1509) ;  /* 0x00000000001c7947 */ /* 0x000fec0003800000 */
.L_x_1501:
[----:B------:R-:W-:Y:S01]  /*15670*/  UMOV UR4, URZ ;  /* 0x0000003f00047c82 */ /* 0x000fe20008000000 */
[----:B------:R-:W-:Y:S01]  /*15680*/  UMOV UR5, URZ ;  /* 0x0000003f00057c82 */ /* 0x000fe20008000000 */
[----:B------:R-:W-:Y:S01]  /*15690*/  ULDC UR6, c[0x0][0xc3c] ;  /* 0x00030f0000067ab9 */ /* 0x000fe20000000800 */
[----:B------:R-:W-:Y:S02]  /*156a0*/  IMAD.MOV.U32 R16, RZ, RZ, R5 ;  /* 0x000000ffff107224 */ /* 0x000fe400078e0005 */
[----:B------:R-:W-:Y:S02]  /*156b0*/  IMAD.U32 R17, RZ, RZ, UR4 ;  /* 0x00000004ff117e24 */ /* 0x000fe4000f8e00ff */
[----:B------:R-:W-:Y:S02]  /*156c0*/  IMAD.U32 R18, RZ, RZ, UR5 ;  /* 0x00000005ff127e24 */ /* 0x000fe4000f8e00ff */
[----:B------:R-:W-:-:S07]  /*156d0*/  IMAD.U32 R19, RZ, RZ, UR6 ;  /* 0x00000006ff137e24 */ /* 0x000fce000f8e00ff */
.L_x_1509:
[----:B------:R-:W2:Y:S01]  /*156e0*/  S2R R0, SR_TID.X ;  /* 0x0000000000007919 */ /* 0x000ea20000002100 */
        /* <DEDUP_REMOVED lines=9> */
.L_x_1498:
[----:B------:R-:W-:Y:S02]  /*15780*/  ULDC UR4, c[0x0][0xc3c] ;  /* 0x00030f0000047ab9 */ /* 0x000fe40000000800 */
[----:B----4-:R-:W-:-:S13]  /*15790*/  ISETP.GE.AND P0, PT, R19, UR4, PT ;  /* 0x0000000413007c0c */ /* 0x010fda000bf06270 */
[----:B------:R-:W-:Y:S05]  /*157a0*/  @!P0 BRA `(.L_x_1510) ;  /* 0xffffffb4000c8947 */ /* 0x000fea000383ffff */
[----:B------:R-:W-:Y:S05]  /*157b0*/  BSYNC B8 ;  /* 0x0000000000087941 */ /* 0x000fea0003800000 */
.L_x_1439:
[----:B-1----:R-:W4:Y:S01]  /*157c0*/  LDL.LU R0, [R1+0x18] ;  /* 0x0000180001007983 */ /* 0x002f220000300800 */
[----:B------:R-:W-:Y:S01]  /*157d0*/  BSSY B0, `(.L_x_1511) ;  /* 0x000000b000007945 */ /* 0x000fe20003800000 */
[----:B------:R-:W1:Y:S01]  /*157e0*/  S2R R5, SR_CgaCtaId ;  /* 0x0000000000057919 */ /* 0x000e620000008800 */
[----:B----4-:R-:W-:-:S05]  /*157f0*/  VIADD R0, R0, 0x1 ;  /* 0x0000000100007836 */ /* 0x010fca0000000000 */
        /* <DEDUP_REMOVED lines=8> */
.L_x_1646:
[----:B------:R-:W-:Y:S05]  /*15880*/  BSYNC B0 ;  /* 0x0000000000007941 */ /* 0x000fea0003800000 */
.L_x_1511:
[----:B------:R-:W-:-:S03]  /*15890*/  UMOV UR4, 0xffffffff ;  /* 0xffffffff00047882 */ /* 0x000fc60000000000 */
[----:B------:R-:W-:Y:S05]  /*158a0*/  BRA.DIV UR4, `(.L_x_1513) ;  /* 0x0000004604147947 */ /* 0x000fea000b800000 */
[----:B-1----:R-:W1:Y:S02]  /*158b0*/  S2R R0, SR_TID.X ;  /* 0x0000000000007919 */ /* 0x002e640000002100 */
[----:B-1----:R-:W-:-:S04]  /*158c0*/  SHF.R.U32.HI R0, RZ, 0x5, R0 ;  /* 0x00000005ff007819 */ /* 0x002fc80000011600 */
[----:B------:R-:W-:-:S05]  /*158d0*/  LOP3.LUT R0, R0, 0x3, RZ, 0xc0, !PT ;  /* 0x0000000300007812 */ /* 0x000fca00078ec0ff */
[----:B------:R1:W4:Y:S02]  /*158e0*/  SHFL.IDX PT, R14, R0, RZ, 0x1f ;  /* 0x00001fff000e7589 */ /* 0x00032400000e0000 */
.L_x_1649:
[----:B----4-:R-:W-:Y:S01]  /*158f0*/  ISETP.NE.AND P0, PT, R14, RZ, PT ;  /* 0x000000ff0e00720c */ /* 0x010fe20003f05270 */
[----:B------:R-:W-:-:S12]  /*15900*/  BSSY B0, `(.L_x_1514) ;  /* 0x0000024000007945 */ /* 0x000fd80003800000 */
[----:B------:R-:W-:Y:S05]  /*15910*/  @P0 BRA `(.L_x_1515) ;  /* 0x0000000000880947 */ /* 0x000fea0003800000 */
[----:B------:R-:W-:-:S03]  /*15920*/  UMOV UR4, 0xffffffff ;  /* 0xffffffff00047882 */ /* 0x000fc60000000000 */
[----:B------:R-:W-:Y:S05]  /*15930*/  BRA.DIV UR4, `(.L_x_1516) ;  /* 0x0000004604247947 */ /* 0x000fea000b800000 */
[----:B------:R-:W-:-:S13]  /*15940*/  ELECT P6, URZ, PT ;  /* 0x00000000003f782f */ /* 0x000fda00038c0000 */
.L_x_1652:
[----:B------:R-:W-:Y:S05]  /*15950*/  @!P6 BRA `(.L_x_1515) ;  /* 0x000000000078e947 */ /* 0x000fea0003800000 */
[----:B------:R-:W-:-:S06]  /*15960*/  ULOP3.LUT UR4, UR43, 0x2, URZ, 0xfc, !UPT ;  /* 0x000000022b047892 */ /* 0x000fcc000f8efc3f */
[----:B-1----:R-:W-:-:S05]  /*15970*/  IMAD.U32 R0, RZ, RZ, UR4 ;  /* 0x00000004ff007e24 */ /* 0x002fca000f8e00ff */
[----:B------:R-:W-:-:S13]  /*15980*/  ISETP.NE.AND P0, PT, R0, 0x3, PT ;  /* 0x000000030000780c */ /* 0x000fda0003f05270 */
[----:B------:R-:W-:Y:S05]  /*15990*/  @!P0 BRA `(.L_x_1517) ;  /* 0x0000000000048947 */ /* 0x000fea0003800000 */
[----:B------:R-:W-:Y:S01]  /*159a0*/  BPT.TRAP 0x1 ;  /* 0x000000040000795c */ /* 0x000fe20000300000 */
.L_x_1517:
[----:B------:R-:W-:Y:S01]  /*159b0*/  IMAD R5, R24, 0x8, R7 ;  /* 0x0000000818057824 */ /* 0x000fe200078e0207 */
[----:B------:R-:W-:Y:S01]  /*159c0*/  SHF.L.U32 R0, R28, 0x1f, RZ ;  /* 0x0000001f1c007819 */ /* 0x000fe200000006ff */
[----:B------:R-:W-:-:S03]  /*159d0*/  VIADD R24, R24, 0x1 ;  /* 0x0000000118187836 */ /* 0x000fc60000000000 */
[----:B------:R-:W1:Y:S02]  /*159e0*/  SYNCS.PHASECHK.TRANS64.TRYWAIT P1, [R5+URZ+0x28840], R0 ;  /* 0x02884000050075a7 */ /* 0x000e64000802017f */
[----:B------:R-:W-:-:S04]  /*159f0*/  ISETP.NE.AND P2, PT, R24, 0x2, PT ;  /* 0x000000021800780c */ /* 0x000fc80003f45270 */
[----:B------:R-:W-:Y:S01]  /*15a00*/  SEL R3, RZ, 0x1, P2 ;  /* 0x00000001ff037807 */ /* 0x000fe20001000000 */
[----:B-1----:R-:W-:Y:S08]  /*15a10*/  @!P1 BRA `(.L_x_1518) ;  /* 0x00000044000c9947 */ /* 0x002ff00003800000 */
.L_x_1653:
[----:B------:R-:W-:Y:S02]  /*15a20*/  SEL R24, R24, RZ, P2 ;  /* 0x000000ff18187207 */ /* 0x000fe40001000000 */
[----:B------:R-:W-:Y:S01]  /*15a30*/  LOP3.LUT R2, R28, R3, RZ, 0x3c, !PT ;  /* 0x000000031c027212 */ /* 0x000fe200078e3cff */
[----:B------:R-:W-:Y:S06]  /*15a40*/  @!P0 BRA `(.L_x_1519) ;  /* 0x0000000000048947 */ /* 0x000fec0003800000 */
[----:B------:R-:W-:Y:S01]  /*15a50*/  BPT.TRAP 0x1 ;  /* 0x000000040000795c */ /* 0x000fe20000300000 */
.L_x_1519:
[----:B------:R-:W-:Y:S01]  /*15a60*/  IMAD R3, R24, 0x8, R7 ;  /* 0x0000000818037824 */ /* 0x000fe200078e0207 */
[----:B------:R-:W-:-:S04]  /*15a70*/  SHF.L.U32 R2, R2, 0x1f, RZ ;  /* 0x0000001f02027819 */ /* 0x000fc800000006ff */
[----:B------:R-:W4:Y:S02]  /*15a80*/  SYNCS.PHASECHK.TRANS64.TRYWAIT P1, [R3+URZ+0x28840], R2 ;  /* 0x02884002030075a7 */ /* 0x000f24000802017f */
[----:B----4-:R-:W-:Y:S05]  /*15a90*/  @!P1 BRA `(.L_x_1520) ;  /* 0x0000004400009947 */ /* 0x010fea0003800000 */
.L_x_1654:
[----:B------:R-:W-:Y:S05]  /*15aa0*/  @!P0 BRA `(.L_x_1521) ;  /* 0x0000000000048947 */ /* 0x000fea0003800000 */
[----:B------:R-:W-:Y:S01]  /*15ab0*/  BPT.TRAP 0x1 ;  /* 0x000000040000795c */ /* 0x000fe20000300000 */
.L_x_1521:
[----:B------:R-:W5:Y:S02]  /*15ac0*/  SYNCS.PHASECHK.TRANS64.TRYWAIT P1, [R5+URZ+0x28860], R0 ;  /* 0x02886000050075a7 */ /* 0x000f64000802017f */
[----:B-----5:R-:W-:Y:S05]  /*15ad0*/  @!P1 BRA `(.L_x_1522) ;  /* 0x0000004400049947 */ /* 0x020fea0003800000 */
.L_x_1655:
[----:B------:R-:W-:Y:S05]  /*15ae0*/  @!P0 BRA `(.L_x_1523) ;  /* 0x0000000000048947 */ /* 0x000fea0003800000 */
[----:B------:R-:W-:Y:S01]  /*15af0*/  BPT.TRAP 0x1 ;  /* 0x000000040000795c */ /* 0x000fe20000300000 */
.L_x_1523:
[----:B------:R0:W0:Y:S02]  /*15b00*/  SYNCS.PHASECHK.TRANS64.TRYWAIT P0, [R3+URZ+0x28860], R2 ;  /* 0x02886002030075a7 */ /* 0x000024000800017f */
[----:B0-----:R-:W-:Y:S05]  /*15b10*/  @!P0 NANOSLEEP.SYNCS 0x989680 ;  /* 0x009896800000895d */ /* 0x001fea0003900000 */
[----:B------:R-:W0:Y:S02]  /*15b20*/  @!P0 SYNCS.PHASECHK.TRANS64 P0, [R3+URZ+0x28860], R2 ;  /* 0x02886002030085a7 */ /* 0x000e24000800007f */
[----:B0-----:R-:W-:Y:S05]  /*15b30*/  @!P0 BRA `(.L_x_1523) ;  /* 0xfffffffc00f08947 */ /* 0x001fea000383ffff */
.L_x_1515:
[----:B------:R-:W-:Y:S05]  /*15b40*/  BSYNC B0 ;  /* 0x0000000000007941 */ /* 0x000fea0003800000 */
.L_x_1514:
[----:B------:R-:W-:Y:S05]  /*15b50*/  EXIT ;  /* 0x000000000000794d */ /* 0x000fea0003800000 */
.L_x_1333:
[----:B0-----:R-:W-:-:S04]  /*15b60*/  IMAD.U32 R3, RZ, RZ, UR41 ;  /* 0x00000029ff037e24 */ /* 0x001fc8000f8e00ff */
[----:B------:R0:W1:Y:S03]  /*15b70*/  SYNCS.PHASECHK.TRANS64.TRYWAIT P1, [R3+URZ+0x28800], R0 ;  /* 0x02880000030075a7 */ /* 0x000066000802017f */
[----:B-1----:R-:W-:Y:S05]  /*15b80*/  @!P1 NANOSLEEP.SYNCS 0x989680 ;  /* 0x009896800000995d */ /* 0x002fea0003900000 */
[----:B------:R-:W1:Y:S02]  /*15b90*/  @!P1 SYNCS.PHASECHK.TRANS64 P1, [R3+URZ+0x28800], R0 ;  /* 0x02880000030095a7 */ /* 0x000e64000802007f */
[----:B-1----:R-:W-:Y:S05]  /*15ba0*/  @!P1 BRA `(.L_x_1333) ;  /* 0xfffffffc00ec9947 */ /* 0x002fea000383ffff */
[----:B------:R-:W-:Y:S05]  /*15bb0*/  BRA `(.L_x_1524) ;  /* 0xfffffebc00e47947 */ /* 0x000fea000383ffff */
.L_x_1337:
[----:B-1----:R1:W2:Y:S02]  /*15bc0*/  SYNCS.PHASECHK.TRANS64.TRYWAIT P1, [R3+URZ+0x28830], R0 ;  /* 0x02883000030075a7 */ /* 0x0022a4000802017f */
[----:B--2---:R-:W-:Y:S05]  /*15bd0*/  @!P1 NANOSLEEP.SYNCS 0x989680 ;  /* 0x009896800000995d */ /* 0x004fea0003900000 */
[----:B------:R-:W2:Y:S02]  /*15be0*/  @!P1 SYNCS.PHASECHK.TRANS64 P1, [R3+URZ+0x28830], R0 ;  /* 0x02883000030095a7 */ /* 0x000ea4000802007f */
[----:B--2---:R-:W-:Y:S05]  /*15bf0*/  @!P1 BRA `(.L_x_1337) ;  /* 0xfffffffc00f09947 */ /* 0x004fea000383ffff */
[----:B------:R-:W-:Y:S05]  /*15c00*/  BRA `(.L_x_1336) ;  /* 0xfffffec000007947 */ /* 0x000fea000383ffff */
.L_x_1354:
[----:B-1----:R-:W-:-:S04]  /*15c10*/  IMAD.U32 R5, RZ, RZ, UR6 ;  /* 0x00000006ff057e24 */ /* 0x002fc8000f8e00ff */
[----:B------:R1:W2:Y:S03]  /*15c20*/  SYNCS.PHASECHK.TRANS64.TRYWAIT P1, [R5+URZ+0x28830], R0 ;  /* 0x02883000050075a7 */ /* 0x0002a6000802017f */
[----:B--2---:R-:W-:Y:S05]  /*15c30*/  @!P1 NANOSLEEP.SYNCS 0x989680 ;  /* 0x009896800000995d */ /* 0x004fea0003900000 */
[----:B------:R-:W2:Y:S02]  /*15c40*/  @!P1 SYNCS.PHASECHK.TRANS64 P1, [R5+URZ+0x28830], R0 ;  /* 0x02883000050095a7 */ /* 0x000ea4000802007f */
[----:B--2---:R-:W-:Y:S05]  /*15c50*/  @!P1 BRA `(.L_x_1354) ;  /* 0xfffffffc00ec9947 */ /* 0x004fea000383ffff */
[----:B------:R-:W-:Y:S05]  /*15c60*/  BRA `(.L_x_1351) ;  /* 0xfffffef000d07947 */ /* 0x000fea000383ffff */
.L_x_1358:
[----:B-1----:R-:W-:-:S04]  /*15c70*/  IMAD.U32 R5, RZ, RZ, UR6 ;  /* 0x00000006ff057e24 */ /* 0x002fc8000f8e00ff */
[----:B------:R1:W2:Y:S03]  /*15c80*/  SYNCS.PHASECHK.TRANS64.TRYWAIT P1, [R5+URZ+0x28850], R0 ;  /* 0x02885000050075a7 */ /* 0x0002a6000802017f */
[----:B--2---:R-:W-:Y:S05]  /*15c90*/  @!P1 NANOSLEEP.SYNCS 0x989680 ;  /* 0x009896800000995d */ /* 0x004fea0003900000 */
[----:B------:R-:W2:Y:S02]  /*15ca0*/  @!P1 SYNCS.PHASECHK.TRANS64 P1, [R5+URZ+0x28850], R0 ;  /* 0x02885000050095a7 */ /* 0x000ea4000802007f */
[----:B--2---:R-:W-:Y:S05]  /*15cb0*/  @!P1 BRA `(.L_x_1358) ;  /* 0xfffffffc00ec9947 */ /* 0x004fea000383ffff */
[----:B------:R-:W-:Y:S05]  /*15cc0*/  BRA `(.L_x_1355) ;  /* 0xfffffef4009c7947 */ /* 0x000fea000383ffff */
.L_x_1377:
[----:B-1----:R-:W-:-:S04]  /*15cd0*/  IMAD.U32 R5, RZ, RZ, UR6 ;  /* 0x00000006ff057e24 */ /* 0x002fc8000f8e00ff */
[----:B------:R1:W2:Y:S03]  /*15ce0*/  SYNCS.PHASECHK.TRANS64.TRYWAIT P1, [R5+URZ+0x28830], R0 ;  /* 0x02883000050075a7 */ /* 0x0002a6000802017f */
[----:B--2---:R-:W-:Y:S05]  /*15cf0*/  @!P1 NANOSLEEP.SYNCS 0x989680 ;  /* 0x009896800000995d */ /* 0x004fea0003900000 */
[----:B------:R-:W2:Y:S02]  /*15d00*/  @!P1 SYNCS.PHASECHK.TRANS64 P1, [R5+URZ+0x28830], R0 ;  /* 0x02883000050095a7 */ /* 0x000ea4000802007f */
[----:B--2---:R-:W-:Y:S05]  /*15d10*/  @!P1 BRA `(.L_x_1377) ;  /* 0xfffffffc00ec9947 */ /* 0x004fea000383ffff */
[----:B------:R-:W-:Y:S05]  /*15d20*/  BRA `(.L_x_1374) ;  /* 0xffffff2400947947 */ /* 0x000fea000383ffff */
.L_x_1381:
[----:B-1----:R-:W-:-:S04]  /*15d30*/  IMAD.U32 R5, RZ, RZ, UR6 ;  /* 0x00000006ff057e24 */ /* 0x002fc8000f8e00ff */
[----:B------:R1:W2:Y:S03]  /*15d40*/  SYNCS.PHASECHK.TRANS64.TRYWAIT P1, [R5+URZ+0x28850], R0 ;  /* 0x02885000050075a7 */ /* 0x0002a6000802017f */
[----:B--2---:R-:W-:Y:S05]  /*15d50*/  @!P1 NANOSLEEP.SYNCS 0x989680 ;  /* 0x009896800000995d */ /* 0x004fea0003900000 */
[----:B------:R-:W2:Y:S02]  /*15d60*/  @!P1 SYNCS.PHASECHK.TRANS64 P1, [R5+URZ+0x28850], R0 ;  /* 0x02885000050095a7 */ /* 0x000ea4000802007f */
[----:B--2---:R-:W-:Y:S05]  /*15d70*/  @!P1 BRA `(.L_x_1381) ;  /* 0xfffffffc00ec9947 */ /* 0x004fea000383ffff */
[----:B------:R-:W-:Y:S05]  /*15d80*/  BRA `(.L_x_1378) ;  /* 0xffffff2800607947 */ /* 0x000fea000383ffff */
.L_x_1389:
[----:B-1----:R-:W-:-:S04]  /*15d90*/  IMAD.U32 R5, RZ, RZ, UR6 ;  /* 0x00000006ff057e24 */ /* 0x002fc8000f8e00ff */
[----:B------:R1:W2:Y:S03]  /*15da0*/  SYNCS.PHASECHK.TRANS64.TRYWAIT P1, [R5+URZ+0x28830], R0 ;  /* 0x02883000050075a7 */ /* 0x0002a6000802017f */
[----:B--2---:R-:W-:Y:S05]  /*15db0*/  @!P1 NANOSLEEP.SYNCS 0x989680 ;  /* 0x009896800000995d */ /* 0x004fea0003900000 */
[----:B------:R-:W2:Y:S02]  /*15dc0*/  @!P1 SYNCS.PHASECHK.TRANS64 P1, [R5+URZ+0x28830], R0 ;  /* 0x02883000050095a7 */ /* 0x000ea4000802007f */
[----:B--2---:R-:W-:Y:S05]  /*15dd0*/  @!P1 BRA `(.L_x_1389) ;  /* 0xfffffffc00ec9947 */ /* 0x004fea000383ffff */
[----:B------:R-:W-:Y:S05]  /*15de0*/  BRA `(.L_x_1386) ;  /* 0xffffff4400847947 */ /* 0x000fea000383ffff */
.L_x_1393:
[----:B-1----:R-:W-:-:S04]  /*15df0*/  IMAD.U32 R5, RZ, RZ, UR6 ;  /* 0x00000006ff057e24 */ /* 0x002fc8000f8e00ff */
[----:B------:R1:W2:Y:S03]  /*15e00*/  SYNCS.PHASECHK.TRANS64.TRYWAIT P1, [R5+URZ+0x28850], R0 ;  /* 0x02885000050075a7 */ /* 0x0002a6000802017f */
[----:B--2---:R-:W-:Y:S05]  /*15e10*/  @!P1 NANOSLEEP.SYNCS 0x989680 ;  /* 0x009896800000995d */ /* 0x004fea0003900000 */
[----:B------:R-:W2:Y:S02]  /*15e20*/  @!P1 SYNCS.PHASECHK.TRANS64 P1, [R5+URZ+0x28850], R0 ;  /* 0x02885000050095a7 */ /* 0x000ea4000802007f */
[----:B--2---:R-:W-:Y:S05]  /*15e30*/  @!P1 BRA `(.L_x_1393) ;  /* 0xfffffffc00ec9947 */ /* 0x004fea000383ffff */
[----:B------:R-:W-:Y:S05]  /*15e40*/  BRA `(.L_x_1390) ;  /* 0xffffff4800447947 */ /* 0x000fea000383ffff */
.L_x_1408:
[----:B-1----:R-:W-:-:S04]  /*15e50*/  IMAD.U32 R7, RZ, RZ, UR5 ;  /* 0x00000005ff077e24 */ /* 0x002fc8000f8e00ff */
[----:B------:R1:W2:Y:S03]  /*15e60*/  SYNCS.PHASECHK.TRANS64.TRYWAIT P1, [R7+URZ+0x28850], R6 ;  /* 0x02885006070075a7 */ /* 0x0002a6000802017f */
[----:B--2---:R-:W-:Y:S05]  /*15e70*/  @!P1 NANOSLEEP.SYNCS 0x989680 ;  /* 0x009896800000995d */ /* 0x004fea0003900000 */
[----:B------:R-:W2:Y:S02]  /*15e80*/  @!P1 SYNCS.PHASECHK.TRANS64 P1, [R7+URZ+0x28850], R6 ;  /* 0x02885006070095a7 */ /* 0x000ea4000802007f */
[----:B--2---:R-:W-:Y:S05]  /*15e90*/  @!P1 BRA `(.L_x_1408) ;  /* 0xfffffffc00ec9947 */ /* 0x004fea000383ffff */
[----:B------:R-:W-:Y:S05]  /*15ea0*/  BRA `(.L_x_1407) ;  /* 0xffffff74006c7947 */ /* 0x000fea000383ffff */
.L_x_1459:
        /* <DEDUP_REMOVED lines=11> */
.L_x_1526:
[----:B------:R-:W-:Y:S05]  /*15f60*/  BSYNC B0 ;  /* 0x0000000000007941 */ /* 0x000fea0003800000 */
.L_x_1525:
[----:B------:R-:W-:Y:S05]  /*15f70*/  BRA `(.L_x_1527) ;  /* 0xffffffbc00347947 */ /* 0x000fea000383ffff */
.L_x_1462:
[----:B0-----:R0:W1:Y:S02]  /*15f80*/  SYNCS.PHASECHK.TRANS64.TRYWAIT P0, [R7+URZ+0x28840], R2 ;  /* 0x02884002070075a7 */ /* 0x001064000800017f */
[----:B-1----:R-:W-:Y:S05]  /*15f90*/  @!P0 NANOSLEEP.SYNCS 0x989680 ;  /* 0x009896800000895d */ /* 0x002fea0003900000 */
[----:B------:R-:W1:Y:S02]  /*15fa0*/  @!P0 SYNCS.PHASECHK.TRANS64 P0, [R7+URZ+0x28840], R2 ;  /* 0x02884002070085a7 */ /* 0x000e64000800007f */
[----:B-1----:R-:W-:Y:S05]  /*15fb0*/  @!P0 BRA `(.L_x_1462) ;  /* 0xfffffffc00f08947 */ /* 0x002fea000383ffff */
[----:B------:R-:W-:Y:S05]  /*15fc0*/  BRA `(.L_x_1528) ;  /* 0xffffffbc00907947 */ /* 0x000fea000383ffff */
.L_x_1463:
        /* <DEDUP_REMOVED lines=8> */
.L_x_1530:
[----:B------:R-:W-:Y:S05]  /*16050*/  BSYNC B0 ;  /* 0x0000000000007941 */ /* 0x000fea0003800000 */
.L_x_1529:
        /* <DEDUP_REMOVED lines=9> */
.L_x_1531:
[----:B------:R-:W-:Y:S02]  /*160f0*/  IMAD.MOV.U32 R13, RZ, RZ, R0 ;  /* 0x000000ffff0d7224 */ /* 0x000fe400078e0000 */
[----:B------:R-:W-:Y:S02]  /*16100*/  IMAD.MOV.U32 R12, RZ, RZ, 0x1 ;  /* 0x00000001ff0c7424 */ /* 0x000fe400078e00ff */
[----:B------:R-:W-:-:S07]  /*16110*/  IMAD.MOV.U32 R3, RZ, RZ, R14 ;  /* 0x000000ffff037224 */ /* 0x000fce00078e000e */
[----:B------:R-:W-:Y:S05]  /*16120*/  WARPSYNC.COLLECTIVE R15, `(.L_x_1532) ;  /* 0x000000000f087348 */ /* 0x000fea0003c00000 */
[----:B------:R0:W1:Y:S02]  /*16130*/  SHFL.IDX P6, R14, R13, R12, R11 ;  /* 0x0000000c0d0e7389 */ /* 0x00006400000c000b */
[----:B01----:R-:W-:Y:S01]  /*16140*/  ENDCOLLECTIVE ;  /* 0x000000000000791b */ /* 0x003fe20003800000 */
.L_x_1532:
        /* <DEDUP_REMOVED lines=16> */
.L_x_1533:
[----:B------:R-:W-:Y:S02]  /*16250*/  @P1 IMAD R8, R5, 0x2, R22 ;  /* 0x0000000205081824 */ /* 0x000fe400078e0216 */
[----:B------:R-:W-:Y:S02]  /*16260*/  IMAD.MOV.U32 R13, RZ, RZ, R0 ;  /* 0x000000ffff0d7224 */ /* 0x000fe400078e0000 */
[----:B------:R-:W-:Y:S02]  /*16270*/  IMAD.MOV.U32 R12, RZ, RZ, 0x2 ;  /* 0x00000002ff0c7424 */ /* 0x000fe400078e00ff */
[----:B------:R-:W-:-:S07]  /*16280*/  IMAD.MOV.U32 R3, RZ, RZ, R14 ;  /* 0x000000ffff037224 */ /* 0x000fce00078e000e */
[----:B------:R-:W-:Y:S05]  /*16290*/  WARPSYNC.COLLECTIVE R15, `(.L_x_1534) ;  /* 0x000000000f087348 */ /* 0x000fea0003c00000 */
[----:B------:R0:W1:Y:S02]  /*162a0*/  SHFL.IDX P6, R14, R13, R12, R11 ;  /* 0x0000000c0d0e7389 */ /* 0x00006400000c000b */
[----:B01----:R-:W-:Y:S01]  /*162b0*/  ENDCOLLECTIVE ;  /* 0x000000000000791b */ /* 0x003fe20003800000 */
.L_x_1534:
        /* <DEDUP_REMOVED lines=16> */
.L_x_1535:
[----:B------:R-:W-:Y:S02]  /*163c0*/  @P1 IMAD R8, R5, 0x2, R22 ;  /* 0x0000000205081824 */ /* 0x000fe400078e0216 */
[----:B------:R-:W-:Y:S02]  /*163d0*/  IMAD.MOV.U32 R13, RZ, RZ, R0 ;  /* 0x000000ffff0d7224 */ /* 0x000fe400078e0000 */
[----:B------:R-:W-:Y:S02]  /*163e0*/  IMAD.MOV.U32 R12, RZ, RZ, 0x3 ;  /* 0x00000003ff0c7424 */ /* 0x000fe400078e00ff */
[----:B------:R-:W-:-:S07]  /*163f0*/  IMAD.MOV.U32 R3, RZ, RZ, R14 ;  /* 0x000000ffff037224 */ /* 0x000fce00078e000e */
[----:B------:R-:W-:Y:S05]  /*16400*/  WARPSYNC.COLLECTIVE R15, `(.L_x_1536) ;  /* 0x000000000f087348 */ /* 0x000fea0003c00000 */
[----:B------:R0:W1:Y:S02]  /*16410*/  SHFL.IDX P6, R14, R13, R12, R11 ;  /* 0x0000000c0d0e7389 */ /* 0x00006400000c000b */
[----:B01----:R-:W-:Y:S01]  /*16420*/  ENDCOLLECTIVE ;  /* 0x000000000000791b */ /* 0x003fe20003800000 */
.L_x_1536:
        /* <DEDUP_REMOVED lines=16> */
.L_x_1537:
[----:B------:R-:W-:Y:S02]  /*16530*/  @P1 IMAD R8, R5, 0x2, R22 ;  /* 0x0000000205081824 */ /* 0x000fe400078e0216 */
[----:B------:R-:W-:Y:S02]  /*16540*/  IMAD.MOV.U32 R13, RZ, RZ, R0 ;  /* 0x000000ffff0d7224 */ /* 0x000fe400078e0000 */
[----:B------:R-:W-:Y:S02]  /*16550*/  IMAD.MOV.U32 R12, RZ, RZ, 0x4 ;  /* 0x00000004ff0c7424 */ /* 0x000fe400078e00ff */
[----:B------:R-:W-:-:S07]  /*16560*/  IMAD.MOV.U32 R3, RZ, RZ, R14 ;  /* 0x000000ffff037224 */ /* 0x000fce00078e000e */
[----:B------:R-:W-:Y:S05]  /*16570*/  WARPSYNC.COLLECTIVE R15, `(.L_x_1538) ;  /* 0x000000000f087348 */ /* 0x000fea0003c00000 */
[----:B------:R0:W1:Y:S02]  /*16580*/  SHFL.IDX P6, R14, R13, R12, R11 ;  /* 0x0000000c0d0e7389 */ /* 0x00006400000c000b */
[----:B01----:R-:W-:Y:S01]  /*16590*/  ENDCOLLECTIVE ;  /* 0x000000000000791b */ /* 0x003fe20003800000 */
.L_x_1538:
        /* <DEDUP_REMOVED lines=16> */
.L_x_1539:
[----:B------:R-:W-:Y:S02]  /*166a0*/  @P1 IMAD R8, R5, 0x2, R22 ;  /* 0x0000000205081824 */ /* 0x000fe400078e0216 */
[----:B------:R-:W-:Y:S02]  /*166b0*/  IMAD.MOV.U32 R13, RZ, RZ, R0 ;  /* 0x000000ffff0d7224 */ /* 0x000fe400078e0000 */
[----:B------:R-:W-:Y:S02]  /*166c0*/  IMAD.MOV.U32 R12, RZ, RZ, 0x5 ;  /* 0x00000005ff0c7424 */ /* 0x000fe400078e00ff */
[----:B------:R-:W-:-:S07]  /*166d0*/  IMAD.MOV.U32 R3, RZ, RZ, R14 ;  /* 0x000000ffff037224 */ /* 0x000fce00078e000e */
[----:B------:R-:W-:Y:S05]  /*166e0*/  WARPSYNC.COLLECTIVE R15, `(.L_x_1540) ;  /* 0x000000000f087348 */ /* 0x000fea0003c00000 */
[----:B------:R0:W1:Y:S02]  /*166f0*/  SHFL.IDX P6, R14, R13, R12, R11 ;  /* 0x0000000c0d0e7389 */ /* 0x00006400000c000b */
[----:B01----:R-:W-:Y:S01]  /*16700*/  ENDCOLLECTIVE ;  /* 0x000000000000791b */ /* 0x003fe20003800000 */
.L_x_1540:
        /* <DEDUP_REMOVED lines=16> */
.L_x_1541:
[----:B------:R-:W-:Y:S02]  /*16810*/  @P1 IMAD R8, R5, 0x2, R22 ;  /* 0x0000000205081824 */ /* 0x000fe400078e0216 */
[----:B------:R-:W-:Y:S02]  /*16820*/  IMAD.MOV.U32 R13, RZ, RZ, R0 ;  /* 0x000000ffff0d7224 */ /* 0x000fe400078e0000 */
[----:B------:R-:W-:Y:S02]  /*16830*/  IMAD.MOV.U32 R12, RZ, RZ, 0x6 ;  /* 0x00000006ff0c7424 */ /* 0x000fe400078e00ff */
[----:B------:R-:W-:-:S07]  /*16840*/  IMAD.MOV.U32 R3, RZ, RZ, R14 ;  /* 0x000000ffff037224 */ /* 0x000fce00078e000e */
[----:B------:R-:W-:Y:S05]  /*16850*/  WARPSYNC.COLLECTIVE R15, `(.L_x_1542) ;  /* 0x000000000f087348 */ /* 0x000fea0003c00000 */
[----:B------:R0:W1:Y:S02]  /*16860*/  SHFL.IDX P6, R14, R13, R12, R11 ;  /* 0x0000000c0d0e7389 */ /* 0x00006400000c000b */
[----:B01----:R-:W-:Y:S01]  /*16870*/  ENDCOLLECTIVE ;  /* 0x000000000000791b */ /* 0x003fe20003800000 */
.L_x_1542:
        /* <DEDUP_REMOVED lines=16> */
.L_x_1543:
[----:B------:R-:W-:Y:S02]  /*16980*/  @P1 IMAD R8, R5, 0x2, R22 ;  /* 0x0000000205081824 */ /* 0x000fe400078e0216 */
[----:B------:R-:W-:Y:S02]  /*16990*/  IMAD.MOV.U32 R13, RZ, RZ, R0 ;  /* 0x000000ffff0d7224 */ /* 0x000fe400078e0000 */
[----:B------:R-:W-:Y:S02]  /*169a0*/  IMAD.MOV.U32 R12, RZ, RZ, 0x7 ;  /* 0x00000007ff0c7424 */ /* 0x000fe400078e00ff */
[----:B------:R-:W-:-:S07]  /*169b0*/  IMAD.MOV.U32 R3, RZ, RZ, R14 ;  /* 0x000000ffff037224 */ /* 0x000fce00078e000e */
[----:B------:R-:W-:Y:S05]  /*169c0*/  WARPSYNC.COLLECTIVE R15, `(.L_x_1544) ;  /* 0x000000000f087348 */ /* 0x000fea0003c00000 */
[----:B------:R0:W1:Y:S02]  /*169d0*/  SHFL.IDX P6, R14, R13, R12, R11 ;  /* 0x0000000c0d0e7389 */ /* 0x00006400000c000b */
[----:B01----:R-:W-:Y:S01]  /*169e0*/  ENDCOLLECTIVE ;  /* 0x000000000000791b */ /* 0x003fe20003800000 */
.L_x_1544:
[----:B------:R-:W-:-:S05]  /*169f0*/  @P1 LEA R3, P0, R30, R3, 0x1 ;  /* 0x000000031e031211 */ /* 0x000fca00078008ff */
[----:B------:R-:W-:-:S05]  /*16a00*/  @P1 IMAD.X R2, RZ, RZ, R2, P0 ;  /* 0x000000ffff021224 */ /* 0x000fca00000e0602 */
[----:B------:R-:W-:Y:S01]  /*16a10*/  @P1 LOP3.LUT R3, R3, R2, RZ, 0x3c, !PT ;  /* 0x0000000203031212 */ /* 0x000fe200078e3cff */
[----:B------:R-:W-:-:S03]  /*16a20*/  IMAD.MOV.U32 R13, RZ, RZ, R4 ;  /* 0x000000ffff0d7224 */ /* 0x000fc600078e0004 */
[----:B------:R-:W-:-:S04]  /*16a30*/  @P1 LOP3.LUT R2, R3, R2, RZ, 0x3c, !PT ;  /* 0x0000000203021212 */ /* 0x000fc800078e3cff */
[----:B------:R-:W-:Y:S01]  /*16a40*/  @P1 LOP3.LUT R3, R3, R2, RZ, 0x3c, !PT ;  /* 0x0000000203031212 */ /* 0x000fe200078e3cff */
[----:B------:R-:W-:-:S07]  /*16a50*/  IMAD.MOV.U32 R0, RZ, RZ, R14 ;  /* 0x000000ffff007224 */ /* 0x000fce00078e000e */
[----:B------:R-:W-:Y:S05]  /*16a60*/  WARPSYNC.COLLECTIVE R15, `(.L_x_1545) ;  /* 0x000000000f087348 */ /* 0x000fea0003c00000 */
[----:B------:R0:W1:Y:S02]  /*16a70*/  SHFL.IDX P6, R14, R13, R12, R11 ;  /* 0x0000000c0d0e7389 */ /* 0x00006400000c000b */
[----:B01----:R-:W-:Y:S01]  /*16a80*/  ENDCOLLECTIVE ;  /* 0x000000000000791b */ /* 0x003fe20003800000 */
.L_x_1545:
[----:B------:R-:W-:Y:S01]  /*16a90*/  @!PT LDS RZ, [RZ] ;  /* 0x00000000fffff984 */ /* 0x000fe20000000800 */
[----:B------:R-:W-:Y:S01]  /*16aa0*/  @!PT LDS RZ, [RZ] ;  /* 0x00000000fffff984 */ /* 0x000fe20000000800 */
[----:B------:R-:W-:Y:S01]  /*16ab0*/  @!PT LDS RZ, [RZ] ;  /* 0x00000000fffff984 */ /* 0x000fe20000000800 */
[----:B------:R-:W-:Y:S04]  /*16ac0*/  @P1 LDGSTS.E.BYPASS.LTC128B.128 [R8+0x1b400], desc[UR54][R2.64], !P3 ;  /* 0x1b40000002081fae */ /* 0x000fe8000d901d76 */
[----:B------:R0:W-:Y:S02]  /*16ad0*/  @P1 LDGSTS.E.BYPASS.LTC128B.128 [R8+0x1f400], desc[UR54][R2.64+0x80], !P2 ;  /* 0x1f40008002081fae */ /* 0x0001e4000d101d76 */
[----:B0-----:R-:W-:Y:S01]  /*16ae0*/  IMAD.MOV.U32 R2, RZ, RZ, R14 ;  /* 0x000000ffff027224 */ /* 0x001fe200078e000e */
[----:B------:R-:W-:Y:S06]  /*16af0*/  BRA `(.L_x_1546) ;  /* 0xffffffb800747947 */ /* 0x000fec000383ffff */
.L_x_1468:
[----:B------:R-:W-:Y:S02]  /*16b00*/  IMAD.MOV.U32 R13, RZ, RZ, R4 ;  /* 0x000000ffff0d7224 */ /* 0x000fe400078e0004 */
[----:B------:R-:W-:Y:S02]  /*16b10*/  IMAD.MOV.U32 R12, RZ, RZ, RZ ;  /* 0x000000ffff0c7224 */ /* 0x000fe400078e00ff */
[----:B------:R-:W-:Y:S02]  /*16b20*/  IMAD.MOV.U32 R11, RZ, RZ, 0x181f ;  /* 0x0000181fff0b7424 */ /* 0x000fe400078e00ff */
[----:B------:R-:W-:Y:S02]  /*16b30*/  IMAD.MOV.U32 R15, RZ, RZ, -0x1 ;  /* 0xffffffffff0f7424 */ /* 0x000fe400078e00ff */
[----:B------:R-:W-:Y:S02]  /*16b40*/  IMAD R31, R31, R5, RZ ;  /* 0x000000051f1f7224 */ /* 0x000fe400078e02ff */
[----:B------:R-:W-:-:S07]  /*16b50*/  IMAD.IADD R27, R9, 0x1, R27 ;  /* 0x00000001091b7824 */ /* 0x000fce00078e021b */
[----:B-----5:R-:W-:Y:S05]  /*16b60*/  WARPSYNC.COLLECTIVE R15, `(.L_x_1547) ;  /* 0x000000000f087348 */ /* 0x020fea0003c00000 */
[----:B------:R0:W1:Y:S02]  /*16b70*/  SHFL.IDX P6, R14, R13, R12, R11 ;  /* 0x0000000c0d0e7389 */ /* 0x00006400000c000b */
[----:B01---5:R-:W-:Y:S01]  /*16b80*/  ENDCOLLECTIVE ;  /* 0x000000000000791b */ /* 0x023fe20003800000 */
.L_x_1547:
[C---:B------:R-:W-:Y:S01]  /*16b90*/  VIADD R6, R27.reuse, 0x10 ;  /* 0x000000101b067836 */ /* 0x040fe20000000000 */
[----:B------:R-:W-:Y:S01]  /*16ba0*/  ISETP.GE.AND P2, PT, R27, R31, PT ;  /* 0x0000001f1b00720c */ /* 0x000fe20003f46270 */
[----:B------:R-:W-:Y:S02]  /*16bb0*/  IMAD.MOV.U32 R13, RZ, RZ, R0 ;  /* 0x000000ffff0d7224 */ /* 0x000fe400078e0000 */
[----:B------:R-:W-:-:S10]  /*16bc0*/  IMAD.MOV.U32 R2, RZ, RZ, R14 ;  /* 0x000000ffff027224 */ /* 0x000fd400078e000e */
[----:B------:R-:W-:Y:S05]  /*16bd0*/  WARPSYNC.COLLECTIVE R15, `(.L_x_1548) ;  /* 0x000000000f087348 */ /* 0x000fea0003c00000 */
[----:B------:R0:W1:Y:S02]  /*16be0*/  SHFL.IDX P6, R14, R13, R12, R11 ;  /* 0x0000000c0d0e7389 */ /* 0x00006400000c000b */
[----:B01----:R-:W-:Y:S01]  /*16bf0*/  ENDCOLLECTIVE ;  /* 0x000000000000791b */ /* 0x003fe20003800000 */
.L_x_1548:
        /* <DEDUP_REMOVED lines=8> */
.L_x_1549:
[----:B------:R-:W-:Y:S01]  /*16c80*/  @!PT LDS RZ, [RZ] ;  /* 0x00000000fffff984 */ /* 0x000fe20000000800 */
[----:B------:R-:W-:Y:S01]  /*16c90*/  @!PT LDS RZ, [RZ] ;  /* 0x00000000fffff984 */ /* 0x000fe20000000800 */
[----:B------:R-:W-:Y:S01]  /*16ca0*/  @!PT LDS RZ, [RZ] ;  /* 0x00000000fffff984 */ /* 0x000fe20000000800 */
[----:B------:R-:W-:Y:S04]  /*16cb0*/  @!P2 LDGSTS.E.BYPASS.LTC128B.128 [R8+0x10400], desc[UR54][R2.64], !P0 ;  /* 0x104000000208afae */ /* 0x000fe8000c101d76 */
[----:B------:R0:W-:Y:S01]  /*16cc0*/  @!P2 LDGSTS.E.BYPASS.LTC128B.128 [R8+0x14400], desc[UR54][R2.64+0x80], !P1 ;  /* 0x144000800208afae */ /* 0x0001e2000c901d76 */
[----:B------:R-:W-:Y:S01]  /*16cd0*/  ISETP.GE.AND P2, PT, R6, R31, PT ;  /* 0x0000001f0600720c */ /* 0x000fe20003f46270 */
[----:B------:R-:W-:Y:S02]  /*16ce0*/  VIADD R6, R27, 0x20 ;  /* 0x000000201b067836 */ /* 0x000fe40000000000 */
[----:B------:R-:W-:Y:S02]  /*16cf0*/  IMAD.MOV.U32 R13, RZ, RZ, R0 ;  /* 0x000000ffff0d7224 */ /* 0x000fe400078e0000 */
[----:B0-----:R-:W-:-:S08]  /*16d00*/  IMAD.MOV.U32 R2, RZ, RZ, R14 ;  /* 0x000000ffff027224 */ /* 0x001fd000078e000e */
[----:B------:R-:W-:Y:S05]  /*16d10*/  WARPSYNC.COLLECTIVE R15, `(.L_x_1550) ;  /* 0x000000000f087348 */ /* 0x000fea0003c00000 */
[----:B------:R0:W1:Y:S02]  /*16d20*/  SHFL.IDX P6, R14, R13, R12, R11 ;  /* 0x0000000c0d0e7389 */ /* 0x00006400000c000b */
[----:B01----:R-:W-:Y:S01]  /*16d30*/  ENDCOLLECTIVE ;  /* 0x000000000000791b */ /* 0x003fe20003800000 */
.L_x_1550:
        /* <DEDUP_REMOVED lines=8> */
.L_x_1551:
[----:B------:R-:W-:-:S05]  /*16dc0*/  @!P2 IMAD.MOV.U32 R3, RZ, RZ, R5 ;  /* 0x000000ffff03a224 */ /* 0x000fca00078e0005 */
        /* <DEDUP_REMOVED lines=12> */
.L_x_1552:
        /* <DEDUP_REMOVED lines=8> */
.L_x_1553:
        /* <DEDUP_REMOVED lines=13> */
.L_x_1554:
        /* <DEDUP_REMOVED lines=8> */
.L_x_1555:
        /* <DEDUP_REMOVED lines=13> */
.L_x_1556:
        /* <DEDUP_REMOVED lines=8> */
.L_x_1557:
        /* <DEDUP_REMOVED lines=13> */
.L_x_1558:
        /* <DEDUP_REMOVED lines=8> */
.L_x_1559:
[----:B------:R-:W-:-:S05]  /*17300*/  @!P2 IMAD.MOV.U32 R3, RZ, RZ, R5 ;  /* 0x000000ffff03a224 */ /* 0x000fca00078e0005 */
        /* <DEDUP_REMOVED lines=11> */
.L_x_1560:
        /* <DEDUP_REMOVED lines=8> */
.L_x_1561:
        /* <DEDUP_REMOVED lines=11> */
.L_x_1562:
[----:B------:R-:W-:Y:S05]  /*174f0*/  BRA `(.L_x_1563) ;  /* 0xffffffb800e07947 */ /* 0x000fea000383ffff */
.L_x_1473:
[----:B0-----:R0:W1:Y:S02]  /*17500*/  SYNCS.PHASECHK.TRANS64.TRYWAIT P1, [R22+URZ+0x28820], R3 ;  /* 0x02882003160075a7 */ /* 0x001064000802017f */
[----:B-1----:R-:W-:Y:S05]  /*17510*/  @!P1 NANOSLEEP.SYNCS 0x989680 ;  /* 0x009896800000995d */ /* 0x002fea0003900000 */
[----:B------:R-:W1:Y:S02]  /*17520*/  @!P1 SYNCS.PHASECHK.TRANS64 P1, [R22+URZ+0x28820], R3 ;  /* 0x02882003160095a7 */ /* 0x000e64000802007f */
[----:B-1----:R-:W-:Y:S05]  /*17530*/  @!P1 BRA `(.L_x_1473) ;  /* 0xfffffffc00f09947 */ /* 0x002fea000383ffff */
[----:B------:R-:W-:Y:S05]  /*17540*/  BRA `(.L_x_1564) ;  /* 0xffffffbc00587947 */ /* 0x000fea000383ffff */
.L_x_1478:
[----:B0-----:R0:W1:Y:S02]  /*17550*/  SYNCS.PHASECHK.TRANS64.TRYWAIT P0, [R6+URZ+0x28840], R3 ;  /* 0x02884003060075a7 */ /* 0x001064000800017f */
[----:B-1----:R-:W-:Y:S05]  /*17560*/  @!P0 NANOSLEEP.SYNCS 0x989680 ;  /* 0x009896800000895d */ /* 0x002fea0003900000 */
[----:B------:R-:W1:Y:S02]  /*17570*/  @!P0 SYNCS.PHASECHK.TRANS64 P0, [R6+URZ+0x28840], R3 ;  /* 0x02884003060085a7 */ /* 0x000e64000800007f */
[----:B-1----:R-:W-:Y:S05]  /*17580*/  @!P0 BRA `(.L_x_1478) ;  /* 0xfffffffc00f08947 */ /* 0x002fea000383ffff */
[----:B------:R-:W-:Y:S05]  /*17590*/  BRA `(.L_x_1565) ;  /* 0xffffffc000207947 */ /* 0x000fea000383ffff */
.L_x_1479:
[----:B------:R-:W-:Y:S01]  /*175a0*/  BSSY B1, `(.L_x_1566) ;  /* 0x0000008000017945 */ /* 0x000fe20003800000 */
[----:B------:R-:W-:Y:S02]  /*175b0*/  IMAD.MOV.U32 R13, RZ, RZ, R9 ;  /* 0x000000ffff0d7224 */ /* 0x000fe400078e0009 */
[----:B------:R-:W-:Y:S02]  /*175c0*/  IMAD.MOV.U32 R12, RZ, RZ, RZ ;  /* 0x000000ffff0c7224 */ /* 0x000fe400078e00ff */
[----:B------:R-:W-:Y:S02]  /*175d0*/  IMAD.MOV.U32 R11, RZ, RZ, 0x181f ;  /* 0x0000181fff0b7424 */ /* 0x000fe400078e00ff */
[----:B------:R-:W-:-:S07]  /*175e0*/  IMAD.MOV.U32 R15, RZ, RZ, -0x1 ;  /* 0xffffffffff0f7424 */ /* 0x000fce00078e00ff */
[----:B--2---:R-:W-:Y:S05]  /*175f0*/  WARPSYNC.COLLECTIVE R15, `(.L_x_1567) ;  /* 0x000000000f087348 */ /* 0x004fea0003c00000 */
[----:B--2---:R0:W1:Y:S02]  /*17600*/  SHFL.IDX P6, R14, R13, R12, R11 ;  /* 0x0000000c0d0e7389 */ /* 0x00406400000c000b */
[----:B01----:R-:W-:Y:S01]  /*17610*/  ENDCOLLECTIVE ;  /* 0x000000000000791b */ /* 0x003fe20003800000 */
.L_x_1567:
[----:B------:R-:W-:Y:S05]  /*17620*/  BSYNC B1 ;  /* 0x0000000000017941 */ /* 0x000fea0003800000 */
.L_x_1566:
        /* <DEDUP_REMOVED lines=9> */
.L_x_1568:
[----:B------:R-:W-:Y:S02]  /*176c0*/  IMAD R8, R8, 0x2, R22 ;  /* 0x0000000208087824 */ /* 0x000fe400078e0216 */
[----:B------:R-:W-:Y:S02]  /*176d0*/  IMAD.MOV.U32 R13, RZ, RZ, R9 ;  /* 0x000000ffff0d7224 */ /* 0x000fe400078e0009 */
[----:B------:R-:W-:Y:S02]  /*176e0*/  IMAD.MOV.U32 R12, RZ, RZ, 0x1 ;  /* 0x00000001ff0c7424 */ /* 0x000fe400078e00ff */
[----:B------:R-:W-:-:S07]  /*176f0*/  IMAD.MOV.U32 R2, RZ, RZ, R14 ;  /* 0x000000ffff027224 */ /* 0x000fce00078e000e */
[----:B------:R-:W-:Y:S05]  /*17700*/  WARPSYNC.COLLECTIVE R15, `(.L_x_1569) ;  /* 0x000000000f087348 */ /* 0x000fea0003c00000 */
[----:B------:R0:W1:Y:S02]  /*17710*/  SHFL.IDX P6, R14, R13, R12, R11 ;  /* 0x0000000c0d0e7389 */ /* 0x00006400000c000b */
[----:B01----:R-:W-:Y:S01]  /*17720*/  ENDCOLLECTIVE ;  /* 0x000000000000791b */ /* 0x003fe20003800000 */
.L_x_1569:
        /* <DEDUP_REMOVED lines=12> */
.L_x_1570:
[----:B------:R-:W-:Y:S02]  /*177f0*/  IMAD.MOV.U32 R13, RZ, RZ, R9 ;  /* 0x000000ffff0d7224 */ /* 0x000fe400078e0009 */
[----:B------:R-:W-:Y:S02]  /*17800*/  IMAD.MOV.U32 R12, RZ, RZ, 0x2 ;  /* 0x00000002ff0c7424 */ /* 0x000fe400078e00ff */
[----:B------:R-:W-:-:S07]  /*17810*/  IMAD.MOV.U32 R2, RZ, RZ, R14 ;  /* 0x000000ffff027224 */ /* 0x000fce00078e000e */
[----:B------:R-:W-:Y:S05]  /*17820*/  WARPSYNC.COLLECTIVE R15, `(.L_x_1571) ;  /* 0x000000000f087348 */ /* 0x000fea0003c00000 */
[----:B------:R0:W1:Y:S02]  /*17830*/  SHFL.IDX P6, R14, R13, R12, R11 ;  /* 0x0000000c0d0e7389 */ /* 0x00006400000c000b */
[----:B01----:R-:W-:Y:S01]  /*17840*/  ENDCOLLECTIVE ;  /* 0x000000000000791b */ /* 0x003fe20003800000 */
.L_x_1571:
        /* <DEDUP_REMOVED lines=12> */
.L_x_1572:
[----:B------:R-:W-:Y:S02]  /*17910*/  IMAD.MOV.U32 R13, RZ, RZ, R9 ;  /* 0x000000ffff0d7224 */ /* 0x000fe400078e0009 */
[----:B------:R-:W-:Y:S02]  /*17920*/  IMAD.MOV.U32 R12, RZ, RZ, 0x3 ;  /* 0x00000003ff0c7424 */ /* 0x000fe400078e00ff */
[----:B------:R-:W-:-:S07]  /*17930*/  IMAD.MOV.U32 R2, RZ, RZ, R14 ;  /* 0x000000ffff027224 */ /* 0x000fce00078e000e */
[----:B------:R-:W-:Y:S05]  /*17940*/  WARPSYNC.COLLECTIVE R15, `(.L_x_1573) ;  /* 0x000000000f087348 */ /* 0x000fea0003c00000 */
[----:B------:R0:W1:Y:S02]  /*17950*/  SHFL.IDX P6, R14, R13, R12, R11 ;  /* 0x0000000c0d0e7389 */ /* 0x00006400000c000b */
[----:B01----:R-:W-:Y:S01]  /*17960*/  ENDCOLLECTIVE ;  /* 0x000000000000791b */ /* 0x003fe20003800000 */
.L_x_1573:
        /* <DEDUP_REMOVED lines=12> */
.L_x_1574:
[----:B------:R-:W-:Y:S02]  /*17a30*/  IMAD.MOV.U32 R13, RZ, RZ, R9 ;  /* 0x000000ffff0d7224 */ /* 0x000fe400078e0009 */
[----:B------:R-:W-:Y:S02]  /*17a40*/  IMAD.MOV.U32 R12, RZ, RZ, 0x4 ;  /* 0x00000004ff0c7424 */ /* 0x000fe400078e00ff */
[----:B------:R-:W-:-:S07]  /*17a50*/  IMAD.MOV.U32 R2, RZ, RZ, R14 ;  /* 0x000000ffff027224 */ /* 0x000fce00078e000e */
[----:B------:R-:W-:Y:S05]  /*17a60*/  WARPSYNC.COLLECTIVE R15, `(.L_x_1575) ;  /* 0x000000000f087348 */ /* 0x000fea0003c00000 */
[----:B------:R0:W1:Y:S02]  /*17a70*/  SHFL.IDX P6, R14, R13, R12, R11 ;  /* 0x0000000c0d0e7389 */ /* 0x00006400000c000b */
[----:B01----:R-:W-:Y:S01]  /*17a80*/  ENDCOLLECTIVE ;  /* 0x000000000000791b */ /* 0x003fe20003800000 */
.L_x_1575:
        /* <DEDUP_REMOVED lines=12> */
.L_x_1576:
[----:B------:R-:W-:Y:S02]  /*17b50*/  IMAD.MOV.U32 R13, RZ, RZ, R9 ;  /* 0x000000ffff0d7224 */ /* 0x000fe400078e0009 */
[----:B------:R-:W-:Y:S02]  /*17b60*/  IMAD.MOV.U32 R12, RZ, RZ, 0x5 ;  /* 0x00000005ff0c7424 */ /* 0x000fe400078e00ff */
[----:B------:R-:W-:-:S07]  /*17b70*/  IMAD.MOV.U32 R2, RZ, RZ, R14 ;  /* 0x000000ffff027224 */ /* 0x000fce00078e000e */
[----:B------:R-:W-:Y:S05]  /*17b80*/  WARPSYNC.COLLECTIVE R15, `(.L_x_1577) ;  /* 0x000000000f087348 */ /* 0x000fea0003c00000 */
[----:B------:R0:W1:Y:S02]  /*17b90*/  SHFL.IDX P6, R14, R13, R12, R11 ;  /* 0x0000000c0d0e7389 */ /* 0x00006400000c000b */
[----:B01----:R-:W-:Y:S01]  /*17ba0*/  ENDCOLLECTIVE ;  /* 0x000000000000791b */ /* 0x003fe20003800000 */
.L_x_1577:
        /* <DEDUP_REMOVED lines=12> */
.L_x_1578:
[----:B------:R-:W-:Y:S02]  /*17c70*/  IMAD.MOV.U32 R13, RZ, RZ, R9 ;  /* 0x000000ffff0d7224 */ /* 0x000fe400078e0009 */
[----:B------:R-:W-:Y:S02]  /*17c80*/  IMAD.MOV.U32 R12, RZ, RZ, 0x6 ;  /* 0x00000006ff0c7424 */ /* 0x000fe400078e00ff */
[----:B------:R-:W-:-:S07]  /*17c90*/  IMAD.MOV.U32 R2, RZ, RZ, R14 ;  /* 0x000000ffff027224 */ /* 0x000fce00078e000e */
[----:B------:R-:W-:Y:S05]  /*17ca0*/  WARPSYNC.COLLECTIVE R15, `(.L_x_1579) ;  /* 0x000000000f087348 */ /* 0x000fea0003c00000 */
[----:B------:R0:W1:Y:S02]  /*17cb0*/  SHFL.IDX P6, R14, R13, R12, R11 ;  /* 0x0000000c0d0e7389 */ /* 0x00006400000c000b */
[----:B01----:R-:W-:Y:S01]  /*17cc0*/  ENDCOLLECTIVE ;  /* 0x000000000000791b */ /* 0x003fe20003800000 */
.L_x_1579:
        /* <DEDUP_REMOVED lines=12> */
.L_x_1580:
[----:B------:R-:W-:Y:S02]  /*17d90*/  IMAD.MOV.U32 R13, RZ, RZ, R9 ;  /* 0x000000ffff0d7224 */ /* 0x000fe400078e0009 */
[----:B------:R-:W-:Y:S02]  /*17da0*/  IMAD.MOV.U32 R12, RZ, RZ, 0x7 ;  /* 0x00000007ff0c7424 */ /* 0x000fe400078e00ff */
[----:B------:R-:W-:-:S07]  /*17db0*/  IMAD.MOV.U32 R2, RZ, RZ, R14 ;  /* 0x000000ffff027224 */ /* 0x000fce00078e000e */
[----:B------:R-:W-:Y:S05]  /*17dc0*/  WARPSYNC.COLLECTIVE R15, `(.L_x_1581) ;  /* 0x000000000f087348 */ /* 0x000fea0003c00000 */
[----:B------:R0:W1:Y:S02]  /*17dd0*/  SHFL.IDX P6, R14, R13, R12, R11 ;  /* 0x0000000c0d0e7389 */ /* 0x00006400000c000b */
[----:B01----:R-:W-:Y:S01]  /*17de0*/  ENDCOLLECTIVE ;  /* 0x000000000000791b */ /* 0x003fe20003800000 */
.L_x_1581:
        /* <DEDUP_REMOVED lines=12> */
.L_x_1582:
[----:B------:R-:W-:Y:S01]  /*17eb0*/  IMAD.MOV.U32 R2, RZ, RZ, R14 ;  /* 0x000000ffff027224 */ /* 0x000fe200078e000e */
[----:B------:R-:W-:Y:S06]  /*17ec0*/  BRA `(.L_x_1583) ;  /* 0xffffffb800f47947 */ /* 0x000fec000383ffff */
.L_x_1484:
[----:B-1----:R1:W3:Y:S02]  /*17ed0*/  SYNCS.PHASECHK.TRANS64.TRYWAIT P0, [R6+URZ+0x28860], R2 ;  /* 0x02886002060075a7 */ /* 0x0022e4000800017f */
[----:B---3--:R-:W-:Y:S05]  /*17ee0*/  @!P0 NANOSLEEP.SYNCS 0x989680 ;  /* 0x009896800000895d */ /* 0x008fea0003900000 */
[----:B------:R-:W3:Y:S02]  /*17ef0*/  @!P0 SYNCS.PHASECHK.TRANS64 P0, [R6+URZ+0x28860], R2 ;  /* 0x02886002060085a7 */ /* 0x000ee4000800007f */
[----:B---3--:R-:W-:Y:S05]  /*17f00*/  @!P0 BRA `(.L_x_1484) ;  /* 0xfffffffc00f08947 */ /* 0x008fea000383ffff */
[----:B------:R-:W-:Y:S05]  /*17f10*/  BRA `(.L_x_1584) ;  /* 0xffffffbc00507947 */ /* 0x000fea000383ffff */
.L_x_1485:
[----:B------:R-:W-:Y:S01]  /*17f20*/  BSSY B1, `(.L_x_1585) ;  /* 0x0000008000017945 */ /* 0x000fe20003800000 */
[----:B------:R-:W-:Y:S02]  /*17f30*/  IMAD.MOV.U32 R13, RZ, RZ, R23 ;  /* 0x000000ffff0d7224 */ /* 0x000fe400078e0017 */
[----:B------:R-:W-:Y:S02]  /*17f40*/  IMAD.MOV.U32 R12, RZ, RZ, RZ ;  /* 0x000000ffff0c7224 */ /* 0x000fe400078e00ff */
[----:B------:R-:W-:Y:S02]  /*17f50*/  IMAD.MOV.U32 R11, RZ, RZ, 0x181f ;  /* 0x0000181fff0b7424 */ /* 0x000fe400078e00ff */
[----:B------:R-:W-:-:S07]  /*17f60*/  IMAD.MOV.U32 R15, RZ, RZ, -0x1 ;  /* 0xffffffffff0f7424 */ /* 0x000fce00078e00ff */
[----:B-12---:R-:W-:Y:S05]  /*17f70*/  WARPSYNC.COLLECTIVE R15, `(.L_x_1586) ;  /* 0x000000000f087348 */ /* 0x006fea0003c00000 */
[----:B--2---:R0:W2:Y:S02]  /*17f80*/  SHFL.IDX P6, R14, R13, R12, R11 ;  /* 0x0000000c0d0e7389 */ /* 0x0040a400000c000b */
[----:B012---:R-:W-:Y:S01]  /*17f90*/  ENDCOLLECTIVE ;  /* 0x000000000000791b */ /* 0x007fe20003800000 */
.L_x_1586:
[----:B------:R-:W-:Y:S05]  /*17fa0*/  BSYNC B1 ;  /* 0x0000000000017941 */ /* 0x000fea0003800000 */
.L_x_1585:
        /* <DEDUP_REMOVED lines=9> */
.L_x_1587:
[----:B------:R-:W-:Y:S02]  /*18040*/  IMAD.MOV.U32 R13, RZ, RZ, R23 ;  /* 0x000000ffff0d7224 */ /* 0x000fe400078e0017 */
[----:B------:R-:W-:Y:S02]  /*18050*/  IMAD.MOV.U32 R12, RZ, RZ, 0x1 ;  /* 0x00000001ff0c7424 */ /* 0x000fe400078e00ff */
[----:B------:R-:W-:-:S07]  /*18060*/  IMAD.MOV.U32 R2, RZ, RZ, R14 ;  /* 0x000000ffff027224 */ /* 0x000fce00078e000e */
[----:B------:R-:W-:Y:S05]  /*18070*/  WARPSYNC.COLLECTIVE R15, `(.L_x_1588) ;  /* 0x000000000f087348 */ /* 0x000fea0003c00000 */
[----:B------:R0:W1:Y:S02]  /*18080*/  SHFL.IDX P6, R14, R13, R12, R11 ;  /* 0x0000000c0d0e7389 */ /* 0x00006400000c000b */
[----:B01----:R-:W-:Y:S01]  /*18090*/  ENDCOLLECTIVE ;  /* 0x000000000000791b */ /* 0x003fe20003800000 */
.L_x_1588:
        /* <DEDUP_REMOVED lines=14> */
.L_x_1589:
[----:B------:R-:W-:Y:S02]  /*18180*/  IMAD.MOV.U32 R13, RZ, RZ, R23 ;  /* 0x000000ffff0d7224 */ /* 0x000fe400078e0017 */
[----:B------:R-:W-:Y:S02]  /*18190*/  IMAD.MOV.U32 R12, RZ, RZ, 0x2 ;  /* 0x00000002ff0c7424 */ /* 0x000fe400078e00ff */
[----:B------:R-:W-:-:S07]  /*181a0*/  IMAD.MOV.U32 R2, RZ, RZ, R14 ;  /* 0x000000ffff027224 */ /* 0x000fce00078e000e */
[----:B------:R-:W-:Y:S05]  /*181b0*/  WARPSYNC.COLLECTIVE R15, `(.L_x_1590) ;  /* 0x000000000f087348 */ /* 0x000fea0003c00000 */
[----:B------:R0:W1:Y:S02]  /*181c0*/  SHFL.IDX P6, R14, R13, R12, R11 ;  /* 0x0000000c0d0e7389 */ /* 0x00006400000c000b */
[----:B01----:R-:W-:Y:S01]  /*181d0*/  ENDCOLLECTIVE ;  /* 0x000000000000791b */ /* 0x003fe20003800000 */
.L_x_1590:
        /* <DEDUP_REMOVED lines=14> */
.L_x_1591:
[----:B------:R-:W-:Y:S02]  /*182c0*/  IMAD.MOV.U32 R13, RZ, RZ, R23 ;  /* 0x000000ffff0d7224 */ /* 0x000fe400078e0017 */
[----:B------:R-:W-:Y:S02]  /*182d0*/  IMAD.MOV.U32 R12, RZ, RZ, 0x3 ;  /* 0x00000003ff0c7424 */ /* 0x000fe400078e00ff */
[----:B------:R-:W-:-:S07]  /*182e0*/  IMAD.MOV.U32 R2, RZ, RZ, R14 ;  /* 0x000000ffff027224 */ /* 0x000fce00078e000e */
[----:B------:R-:W-:Y:S05]  /*182f0*/  WARPSYNC.COLLECTIVE R15, `(.L_x_1592) ;  /* 0x000000000f087348 */ /* 0x000fea0003c00000 */
[----:B------:R0:W1:Y:S02]  /*18300*/  SHFL.IDX P6, R14, R13, R12, R11 ;  /* 0x0000000c0d0e7389 */ /* 0x00006400000c000b */
[----:B01----:R-:W-:Y:S01]  /*18310*/  ENDCOLLECTIVE ;  /* 0x000000000000791b */ /* 0x003fe20003800000 */
.L_x_1592:
        /* <DEDUP_REMOVED lines=14> */
.L_x_1593:
[----:B------:R-:W-:Y:S02]  /*18400*/  IMAD.MOV.U32 R13, RZ, RZ, R23 ;  /* 0x000000ffff0d7224 */ /* 0x000fe400078e0017 */
[----:B------:R-:W-:Y:S02]  /*18410*/  IMAD.MOV.U32 R12, RZ, RZ, 0x4 ;  /* 0x00000004ff0c7424 */ /* 0x000fe400078e00ff */
[----:B------:R-:W-:-:S07]  /*18420*/  IMAD.MOV.U32 R2, RZ, RZ, R14 ;  /* 0x000000ffff027224 */ /* 0x000fce00078e000e */
[----:B------:R-:W-:Y:S05]  /*18430*/  WARPSYNC.COLLECTIVE R15, `(.L_x_1594) ;  /* 0x000000000f087348 */ /* 0x000fea0003c00000 */
[----:B------:R0:W1:Y:S02]  /*18440*/  SHFL.IDX P6, R14, R13, R12, R11 ;  /* 0x0000000c0d0e7389 */ /* 0x00006400000c000b */
[----:B01----:R-:W-:Y:S01]  /*18450*/  ENDCOLLECTIVE ;  /* 0x000000000000791b */ /* 0x003fe20003800000 */
.L_x_1594:
        /* <DEDUP_REMOVED lines=14> */
.L_x_1595:
[----:B------:R-:W-:Y:S02]  /*18540*/  IMAD.MOV.U32 R13, RZ, RZ, R23 ;  /* 0x000000ffff0d7224 */ /* 0x000fe400078e0017 */
[----:B------:R-:W-:Y:S02]  /*18550*/  IMAD.MOV.U32 R12, RZ, RZ, 0x5 ;  /* 0x00000005ff0c7424 */ /* 0x000fe400078e00ff */
[----:B------:R-:W-:-:S07]  /*18560*/  IMAD.MOV.U32 R2, RZ, RZ, R14 ;  /* 0x000000ffff027224 */ /* 0x000fce00078e000e */
[----:B------:R-:W-:Y:S05]  /*18570*/  WARPSYNC.COLLECTIVE R15, `(.L_x_1596) ;  /* 0x000000000f087348 */ /* 0x000fea0003c00000 */
[----:B------:R0:W1:Y:S02]  /*18580*/  SHFL.IDX P6, R14, R13, R12, R11 ;  /* 0x0000000c0d0e7389 */ /* 0x00006400000c000b */
[----:B01----:R-:W-:Y:S01]  /*18590*/  ENDCOLLECTIVE ;  /* 0x000000000000791b */ /* 0x003fe20003800000 */
.L_x_1596:
        /* <DEDUP_REMOVED lines=14> */
.L_x_1597:
[----:B------:R-:W-:Y:S02]  /*18680*/  IMAD.MOV.U32 R13, RZ, RZ, R23 ;  /* 0x000000ffff0d7224 */ /* 0x000fe400078e0017 */
[----:B------:R-:W-:Y:S02]  /*18690*/  IMAD.MOV.U32 R12, RZ, RZ, 0x6 ;  /* 0x00000006ff0c7424 */ /* 0x000fe400078e00ff */
[----:B------:R-:W-:-:S07]  /*186a0*/  IMAD.MOV.U32 R2, RZ, RZ, R14 ;  /* 0x000000ffff027224 */ /* 0x000fce00078e000e */
[----:B------:R-:W-:Y:S05]  /*186b0*/  WARPSYNC.COLLECTIVE R15, `(.L_x_1598) ;  /* 0x000000000f087348 */ /* 0x000fea0003c00000 */
[----:B------:R0:W1:Y:S02]  /*186c0*/  SHFL.IDX P6, R14, R13, R12, R11 ;  /* 0x0000000c0d0e7389 */ /* 0x00006400000c000b */
[----:B01----:R-:W-:Y:S01]  /*186d0*/  ENDCOLLECTIVE ;  /* 0x000000000000791b */ /* 0x003fe20003800000 */
.L_x_1598:
        /* <DEDUP_REMOVED lines=14> */
.L_x_1599:
[----:B------:R-:W-:Y:S02]  /*187c0*/  IMAD.MOV.U32 R13, RZ, RZ, R23 ;  /* 0x000000ffff0d7224 */ /* 0x000fe400078e0017 */
[----:B------:R-:W-:Y:S02]  /*187d0*/  IMAD.MOV.U32 R12, RZ, RZ, 0x7 ;  /* 0x00000007ff0c7424 */ /* 0x000fe400078e00ff */
[----:B------:R-:W-:-:S07]  /*187e0*/  IMAD.MOV.U32 R2, RZ, RZ, R14 ;  /* 0x000000ffff027224 */ /* 0x000fce00078e000e */
[----:B------:R-:W-:Y:S05]  /*187f0*/  WARPSYNC.COLLECTIVE R15, `(.L_x_1600) ;  /* 0x000000000f087348 */ /* 0x000fea0003c00000 */
[----:B------:R0:W1:Y:S02]  /*18800*/  SHFL.IDX P6, R14, R13, R12, R11 ;  /* 0x0000000c0d0e7389 */ /* 0x00006400000c000b */
[----:B01----:R-:W-:Y:S01]  /*18810*/  ENDCOLLECTIVE ;  /* 0x000000000000791b */ /* 0x003fe20003800000 */
.L_x_1600:
        /* <DEDUP_REMOVED lines=13> */
.L_x_1601:
[----:B------:R-:W-:Y:S01]  /*188f0*/  @!PT LDS RZ, [RZ] ;  /* 0x00000000fffff984 */ /* 0x000fe20000000800 */
[----:B------:R-:W-:Y:S01]  /*18900*/  @!PT LDS RZ, [RZ] ;  /* 0x00000000fffff984 */ /* 0x000fe20000000800 */
[----:B------:R-:W-:Y:S01]  /*18910*/  @!PT LDS RZ, [RZ] ;  /* 0x00000000fffff984 */ /* 0x000fe20000000800 */
[----:B------:R1:W-:Y:S01]  /*18920*/  LDGSTS.E.BYPASS.LTC128B.128 [R7+0x7400], desc[UR54][R2.64+0x80], !P0 ;  /* 0x0740008002077fae */ /* 0x0003e2000c101d76 */
[----:B------:R-:W-:Y:S05]  /*18930*/  BRA `(.L_x_1602) ;  /* 0xffffffb400d87947 */ /* 0x000fea000383ffff */
.L_x_1493:
[----:B0-----:R0:W1:Y:S02]  /*18940*/  SYNCS.PHASECHK.TRANS64.TRYWAIT P0, [R0+URZ+0x28860], R3 ;  /* 0x02886003000075a7 */ /* 0x001064000800017f */
[----:B-1----:R-:W-:Y:S05]  /*18950*/  @!P0 NANOSLEEP.SYNCS 0x989680 ;  /* 0x009896800000895d */ /* 0x002fea0003900000 */
[----:B------:R-:W1:Y:S02]  /*18960*/  @!P0 SYNCS.PHASECHK.TRANS64 P0, [R0+URZ+0x28860], R3 ;  /* 0x02886003000085a7 */ /* 0x000e64000800007f */
[----:B-1----:R-:W-:Y:S05]  /*18970*/  @!P0 BRA `(.L_x_1493) ;  /* 0xfffffffc00f08947 */ /* 0x002fea000383ffff */
[----:B------:R-:W-:Y:S05]  /*18980*/  BRA `(.L_x_1603) ;  /* 0xffffffb800f47947 */ /* 0x000fea000383ffff */
.L_x_1494:
        /* <DEDUP_REMOVED lines=8> */
.L_x_1605:
[----:B------:R-:W-:Y:S05]  /*18a10*/  BSYNC B0 ;  /* 0x0000000000007941 */ /* 0x000fea0003800000 */
.L_x_1604:
        /* <DEDUP_REMOVED lines=9> */
.L_x_1606:
[----:B------:R-:W-:Y:S01]  /*18ab0*/  ULDC UR4, c[0x0][0x2f4] ;  /* 0x0000bd0000047ab9 */ /* 0x000fe20000000800 */
[----:B------:R-:W-:Y:S01]  /*18ac0*/  IMAD R4, R9, 0x2, R22 ;  /* 0x0000000209047824 */ /* 0x000fe200078e0216 */
[----:B------:R-:W-:Y:S02]  /*18ad0*/  ISETP.GE.AND P1, PT, R30, UR4, PT ;  /* 0x000000041e007c0c */ /* 0x000fe4000bf26270 */
[----:B------:R-:W-:Y:S02]  /*18ae0*/  ISETP.GE.AND P0, PT, R29, UR4, PT ;  /* 0x000000041d007c0c */ /* 0x000fe4000bf06270 */
[C---:B------:R-:W-:Y:S02]  /*18af0*/  ISETP.LT.OR P3, PT, R6.reuse, 0x1, P1 ;  /* 0x000000010600780c */ /* 0x040fe40000f61670 */
[----:B------:R-:W-:Y:S01]  /*18b00*/  ISETP.LT.OR P4, PT, R6, 0x1, P0 ;  /* 0x000000010600780c */ /* 0x000fe20000781670 */
[----:B------:R-:W-:Y:S02]  /*18b10*/  IMAD.MOV.U32 R13, RZ, RZ, R23 ;  /* 0x000000ffff0d7224 */ /* 0x000fe400078e0017 */
[----:B------:R-:W-:Y:S01]  /*18b20*/  IMAD.MOV.U32 R12, RZ, RZ, 0x1 ;  /* 0x00000001ff0c7424 */ /* 0x000fe200078e00ff */
[----:B------:R-:W-:-:S13]  /*18b30*/  IADD3 R2, P2, R14, R5, RZ ;  /* 0x000000050e027210 */ /* 0x000fda0007f5e0ff */
[----:B------:R-:W-:Y:S05]  /*18b40*/  WARPSYNC.COLLECTIVE R15, `(.L_x_1607) ;  /* 0x000000000f087348 */ /* 0x000fea0003c00000 */
[----:B------:R0:W1:Y:S02]  /*18b50*/  SHFL.IDX P6, R14, R13, R12, R11 ;  /* 0x0000000c0d0e7389 */ /* 0x00006400000c000b */
[----:B01----:R-:W-:Y:S01]  /*18b60*/  ENDCOLLECTIVE ;  /* 0x000000000000791b */ /* 0x003fe20003800000 */
.L_x_1607:
        /* <DEDUP_REMOVED lines=13> */
.L_x_1608:
[----:B------:R-:W-:Y:S02]  /*18c40*/  IMAD.MOV.U32 R13, RZ, RZ, R23 ;  /* 0x000000ffff0d7224 */ /* 0x000fe400078e0017 */
[----:B------:R-:W-:Y:S02]  /*18c50*/  IMAD.MOV.U32 R12, RZ, RZ, 0x2 ;  /* 0x00000002ff0c7424 */ /* 0x000fe400078e00ff */
[----:B------:R-:W-:-:S07]  /*18c60*/  IMAD.MOV.U32 R10, RZ, RZ, R14 ;  /* 0x000000ffff0a7224 */ /* 0x000fce00078e000e */
[----:B------:R-:W-:Y:S05]  /*18c70*/  WARPSYNC.COLLECTIVE R15, `(.L_x_1609) ;  /* 0x000000000f087348 */ /* 0x000fea0003c00000 */
[----:B------:R0:W1:Y:S02]  /*18c80*/  SHFL.IDX P6, R14, R13, R12, R11 ;  /* 0x0000000c0d0e7389 */ /* 0x00006400000c000b */
[----:B01----:R-:W-:Y:S01]  /*18c90*/  ENDCOLLECTIVE ;  /* 0x000000000000791b */ /* 0x003fe20003800000 */
.L_x_1609:
[----:B------:R-:W-:-:S05]  /*18ca0*/  IADD3 R2, P2, R10, R5, RZ ;  /* 0x000000050a027210 */ /* 0x000fca0007f5e0ff */
[----:B------:R-:W-:-:S05]  /*18cb0*/  IMAD.X R3, RZ, RZ, R7, P2 ;  /* 0x000000ffff037224 */ /* 0x000fca00010e0607 */
[----:B------:R-:W-:Y:S01]  /*18cc0*/  @!PT LDS RZ, [RZ] ;  /* 0x00000000fffff984 */ /* 0x000fe20000000800 */
[----:B------:R-:W-:Y:S01]  /*18cd0*/  @!PT LDS RZ, [RZ] ;  /* 0x00000000fffff984 */ /* 0x000fe20000000800 */
[----:B------:R-:W-:Y:S01]  /*18ce0*/  @!PT LDS RZ, [RZ] ;  /* 0x00000000fffff984 */ /* 0x000fe20000000800 */
[----:B------:R0:W-:Y:S01]  /*18cf0*/  LDGSTS.E.BYPASS.LTC128B.128 [R4+0xc00], desc[UR54][R2.64], !P3 ;  /* 0x00c0000002047fae */ /* 0x0001e2000d901d76 */
[----:B------:R-:W-:Y:S01]  /*18d00*/  IMAD.MOV.U32 R13, RZ, RZ, R17 ;  /* 0x000000ffff0d7224 */ /* 0x000fe200078e0011 */
[C---:B------:R-:W-:Y:S02]  /*18d10*/  ISETP.LT.OR P3, PT, R6.reuse, 0x21, P1 ;  /* 0x000000210600780c */ /* 0x040fe40000f61670 */
[----:B------:R0:W-:Y:S01]  /*18d20*/  LDGSTS.E.BYPASS.LTC128B.128 [R4+0x4c00], desc[UR54][R2.64+0x80], !P4 ;  /* 0x04c0008002047fae */ /* 0x0001e2000e101d76 */
[----:B------:R-:W-:Y:S01]  /*18d30*/  ISETP.LT.OR P4, PT, R6, 0x21, P0 ;  /* 0x000000210600780c */ /* 0x000fe20000781670 */
[----:B------:R-:W-:-:S12]  /*18d40*/  IMAD.MOV.U32 R8, RZ, RZ, R14 ;  /* 0x000000ffff087224 */ /* 0x000fd800078e000e */
[----:B0-----:R-:W-:Y:S05]  /*18d50*/  WARPSYNC.COLLECTIVE R15, `(.L_x_1610) ;  /* 0x000000000f087348 */ /* 0x001fea0003c00000 */
[----:B------:R1:W2:Y:S02]  /*18d60*/  SHFL.IDX P6, R14, R13, R12, R11 ;  /* 0x0000000c0d0e7389 */ /* 0x0002a400000c000b */
[----:B012---:R-:W-:Y:S01]  /*18d70*/  ENDCOLLECTIVE ;  /* 0x000000000000791b */ /* 0x007fe20003800000 */
.L_x_1610:
[----:B------:R-:W-:Y:S02]  /*18d80*/  IMAD.MOV.U32 R13, RZ, RZ, R23 ;  /* 0x000000ffff0d7224 */ /* 0x000fe400078e0017 */
[----:B------:R-:W-:Y:S01]  /*18d90*/  IMAD.MOV.U32 R12, RZ, RZ, 0x3 ;  /* 0x00000003ff0c7424 */ /* 0x000fe200078e00ff */
[----:B------:R-:W-:-:S13]  /*18da0*/  IADD3 R2, P2, R14, R5, RZ ;  /* 0x000000050e027210 */ /* 0x000fda0007f5e0ff */
[----:B------:R-:W-:Y:S05]  /*18db0*/  WARPSYNC.COLLECTIVE R15, `(.L_x_1611) ;  /* 0x000000000f087348 */ /* 0x000fea0003c00000 */
[----:B------:R0:W1:Y:S02]  /*18dc0*/  SHFL.IDX P6, R14, R13, R12, R11 ;  /* 0x0000000c0d0e7389 */ /* 0x00006400000c000b */
[----:B01----:R-:W-:Y:S01]  /*18dd0*/  ENDCOLLECTIVE ;  /* 0x000000000000791b */ /* 0x003fe20003800000 */
.L_x_1611:
        /* <DEDUP_REMOVED lines=13> */
.L_x_1612:
[----:B------:R-:W-:Y:S02]  /*18eb0*/  IMAD.MOV.U32 R13, RZ, RZ, R23 ;  /* 0x000000ffff0d7224 */ /* 0x000fe400078e0017 */
[----:B------:R-:W-:Y:S01]  /*18ec0*/  IMAD.MOV.U32 R12, RZ, RZ, 0x4 ;  /* 0x00000004ff0c7424 */ /* 0x000fe200078e00ff */
[----:B------:R-:W-:-:S13]  /*18ed0*/  IADD3 R2, P2, R14, R5, RZ ;  /* 0x000000050e027210 */ /* 0x000fda0007f5e0ff */
[----:B------:R-:W-:Y:S05]  /*18ee0*/  WARPSYNC.COLLECTIVE R15, `(.L_x_1613) ;  /* 0x000000000f087348 */ /* 0x000fea0003c00000 */
[----:B------:R0:W1:Y:S02]  /*18ef0*/  SHFL.IDX P6, R14, R13, R12, R11 ;  /* 0x0000000c0d0e7389 */ /* 0x00006400000c000b */
[----:B01----:R-:W-:Y:S01]  /*18f00*/  ENDCOLLECTIVE ;  /* 0x000000000000791b */ /* 0x003fe20003800000 */
.L_x_1613:
        /* <DEDUP_REMOVED lines=13> */
.L_x_1614:
[----:B------:R-:W-:Y:S02]  /*18fe0*/  IMAD.MOV.U32 R13, RZ, RZ, R23 ;  /* 0x000000ffff0d7224 */ /* 0x000fe400078e0017 */
[----:B------:R-:W-:Y:S02]  /*18ff0*/  IMAD.MOV.U32 R12, RZ, RZ, 0x5 ;  /* 0x00000005ff0c7424 */ /* 0x000fe400078e00ff */
[----:B------:R-:W-:-:S07]  /*19000*/  IMAD.MOV.U32 R10, RZ, RZ, R14 ;  /* 0x000000ffff0a7224 */ /* 0x000fce00078e000e */
[----:B------:R-:W-:Y:S05]  /*19010*/  WARPSYNC.COLLECTIVE R15, `(.L_x_1615) ;  /* 0x000000000f087348 */ /* 0x000fea0003c00000 */
[----:B------:R0:W1:Y:S02]  /*19020*/  SHFL.IDX P6, R14, R13, R12, R11 ;  /* 0x0000000c0d0e7389 */ /* 0x00006400000c000b */
[----:B01----:R-:W-:Y:S01]  /*19030*/  ENDCOLLECTIVE ;  /* 0x000000000000791b */ /* 0x003fe20003800000 */
.L_x_1615:
        /* <DEDUP_REMOVED lines=14> */
.L_x_1616:
[----:B------:R-:W-:Y:S02]  /*19120*/  IMAD.MOV.U32 R13, RZ, RZ, R23 ;  /* 0x000000ffff0d7224 */ /* 0x000fe400078e0017 */
[----:B------:R-:W-:Y:S01]  /*19130*/  IMAD.MOV.U32 R12, RZ, RZ, 0x6 ;  /* 0x00000006ff0c7424 */ /* 0x000fe200078e00ff */
[----:B------:R-:W-:-:S13]  /*19140*/  IADD3 R2, P2, R14, R5, RZ ;  /* 0x000000050e027210 */ /* 0x000fda0007f5e0ff */
[----:B------:R-:W-:Y:S05]  /*19150*/  WARPSYNC.COLLECTIVE R15, `(.L_x_1617) ;  /* 0x000000000f087348 */ /* 0x000fea0003c00000 */
[----:B------:R0:W1:Y:S02]  /*19160*/  SHFL.IDX P6, R14, R13, R12, R11 ;  /* 0x0000000c0d0e7389 */ /* 0x00006400000c000b */
[----:B01----:R-:W-:Y:S01]  /*19170*/  ENDCOLLECTIVE ;  /* 0x000000000000791b */ /* 0x003fe20003800000 */
.L_x_1617:
        /* <DEDUP_REMOVED lines=13> */
.L_x_1618:
[----:B------:R-:W-:Y:S02]  /*19250*/  IMAD.MOV.U32 R13, RZ, RZ, R23 ;  /* 0x000000ffff0d7224 */ /* 0x000fe400078e0017 */
[----:B------:R-:W-:Y:S02]  /*19260*/  IMAD.MOV.U32 R12, RZ, RZ, 0x7 ;  /* 0x00000007ff0c7424 */ /* 0x000fe400078e00ff */
[----:B------:R-:W-:-:S07]  /*19270*/  IMAD.MOV.U32 R10, RZ, RZ, R14 ;  /* 0x000000ffff0a7224 */ /* 0x000fce00078e000e */
[----:B------:R-:W-:Y:S05]  /*19280*/  WARPSYNC.COLLECTIVE R15, `(.L_x_1619) ;  /* 0x000000000f087348 */ /* 0x000fea0003c00000 */
[----:B------:R0:W1:Y:S02]  /*19290*/  SHFL.IDX P6, R14, R13, R12, R11 ;  /* 0x0000000c0d0e7389 */ /* 0x00006400000c000b */
[----:B01----:R-:W-:Y:S01]  /*192a0*/  ENDCOLLECTIVE ;  /* 0x000000000000791b */ /* 0x003fe20003800000 */
.L_x_1619:
        /* <DEDUP_REMOVED lines=12> */
.L_x_1620:
[----:B------:R-:W-:Y:S05]  /*19370*/  BRA `(.L_x_1621) ;  /* 0xffffffb400947947 */ /* 0x000fea000383ffff */
.L_x_1499:
        /* <DEDUP_REMOVED lines=8> */
.L_x_1623:
[----:B------:R-:W-:Y:S05]  /*19400*/  BSYNC B0 ;  /* 0x0000000000007941 */ /* 0x000fea0003800000 */
.L_x_1622:
[----:B------:R-:W-:Y:S02]  /*19410*/  IMAD.MOV.U32 R13, RZ, RZ, R16 ;  /* 0x000000ffff0d7224 */ /* 0x000fe400078e0010 */
[----:B------:R-:W-:Y:S02]  /*19420*/  IMAD.MOV.U32 R12, RZ, RZ, 0x1 ;  /* 0x00000001ff0c7424 */ /* 0x000fe400078e00ff */
[----:B------:R-:W-:Y:S02]  /*19430*/  IMAD.MOV.U32 R11, RZ, RZ, 0x1f ;  /* 0x0000001fff0b7424 */ /* 0x000fe400078e00ff */
[----:B------:R-:W-:Y:S02]  /*19440*/  IMAD.MOV.U32 R15, RZ, RZ, -0x1 ;  /* 0xffffffffff0f7424 */ /* 0x000fe400078e00ff */
[----:B------:R-:W-:Y:S02]  /*19450*/  IMAD.IADD R7, R19, 0x1, R8 ;  /* 0x0000000113077824 */ /* 0x000fe400078e0208 */
[----:B------:R-:W-:-:S07]  /*19460*/  IMAD.MOV.U32 R5, RZ, RZ, R14 ;  /* 0x000000ffff057224 */ /* 0x000fce00078e000e */
[----:B------:R-:W-:Y:S05]  /*19470*/  WARPSYNC.COLLECTIVE R15, `(.L_x_1624) ;  /* 0x000000000f087348 */ /* 0x000fea0003c00000 */
[----:B------:R0:W1:Y:S02]  /*19480*/  SHFL.IDX P6, R14, R13, R12, R11 ;  /* 0x0000000c0d0e7389 */ /* 0x00006400000c000b */
[----:B01----:R-:W-:Y:S01]  /*19490*/  ENDCOLLECTIVE ;  /* 0x000000000000791b */ /* 0x003fe20003800000 */
.L_x_1624:
        /* <DEDUP_REMOVED lines=18> */
.L_x_1625:
[----:B------:R-:W-:Y:S01]  /*195c0*/  IMAD.MOV.U32 R12, RZ, RZ, 0x2 ;  /* 0x00000002ff0c7424 */ /* 0x000fe200078e00ff */
[----:B------:R-:W-:-:S05]  /*195d0*/  SEL R7, R14, RZ, P1 ;  /* 0x000000ff0e077207 */ /* 0x000fca0000800000 */
[----:B------:R-:W-:-:S04]  /*195e0*/  IMAD.IADD R6, R4, 0x1, R7 ;  /* 0x0000000104067824 */ /* 0x000fc800078e0207 */
[----:B------:R-:W-:-:S07]  /*195f0*/  IMAD.MOV.U32 R13, RZ, RZ, R6 ;  /* 0x000000ffff0d7224 */ /* 0x000fce00078e0006 */
[----:B------:R-:W-:Y:S05]  /*19600*/  WARPSYNC.COLLECTIVE R15, `(.L_x_1626) ;  /* 0x000000000f087348 */ /* 0x000fea0003c00000 */
[----:B------:R0:W1:Y:S02]  /*19610*/  SHFL.UP P6, R14, R13, R12, R11 ;  /* 0x0400000c0d0e7389 */ /* 0x00006400000c000b */
[----:B01----:R-:W-:Y:S01]  /*19620*/  ENDCOLLECTIVE ;  /* 0x000000000000791b */ /* 0x003fe20003800000 */
.L_x_1626:
[----:B------:R-:W-:Y:S01]  /*19630*/  IMAD.MOV.U32 R12, RZ, RZ, 0x4 ;  /* 0x00000004ff0c7424 */ /* 0x000fe200078e00ff */
[----:B------:R-:W-:-:S05]  /*19640*/  SEL R7, R14, RZ, P2 ;  /* 0x000000ff0e077207 */ /* 0x000fca0001000000 */
[----:B------:R-:W-:-:S04]  /*19650*/  IMAD.IADD R7, R6, 0x1, R7 ;  /* 0x0000000106077824 */ /* 0x000fc800078e0207 */
[----:B------:R-:W-:-:S07]  /*19660*/  IMAD.MOV.U32 R13, RZ, RZ, R7 ;  /* 0x000000ffff0d7224 */ /* 0x000fce00078e0007 */
[----:B------:R-:W-:Y:S05]  /*19670*/  WARPSYNC.COLLECTIVE R15, `(.L_x_1627) ;  /* 0x000000000f087348 */ /* 0x000fea0003c00000 */
[----:B------:R0:W1:Y:S02]  /*19680*/  SHFL.UP P6, R14, R13, R12, R11 ;  /* 0x0400000c0d0e7389 */ /* 0x00006400000c000b */
[----:B01----:R-:W-:Y:S01]  /*19690*/  ENDCOLLECTIVE ;  /* 0x000000000000791b */ /* 0x003fe20003800000 */
.L_x_1627:
[----:B------:R-:W-:Y:S01]  /*196a0*/  IMAD.MOV.U32 R12, RZ, RZ, 0x8 ;  /* 0x00000008ff0c7424 */ /* 0x000fe200078e00ff */
[----:B------:R-:W-:-:S05]  /*196b0*/  SEL R2, R14, RZ, P3 ;  /* 0x000000ff0e027207 */ /* 0x000fca0001800000 */
[----:B------:R-:W-:-:S04]  /*196c0*/  IMAD.IADD R2, R7, 0x1, R2 ;  /* 0x0000000107027824 */ /* 0x000fc800078e0202 */
[----:B------:R-:W-:-:S07]  /*196d0*/  IMAD.MOV.U32 R13, RZ, RZ, R2 ;  /* 0x000000ffff0d7224 */ /* 0x000fce00078e0002 */
[----:B------:R-:W-:Y:S05]  /*196e0*/  WARPSYNC.COLLECTIVE R15, `(.L_x_1628) ;  /* 0x000000000f087348 */ /* 0x000fea0003c00000 */
[----:B------:R0:W1:Y:S02]  /*196f0*/  SHFL.UP P6, R14, R13, R12, R11 ;  /* 0x0400000c0d0e7389 */ /* 0x00006400000c000b */
[----:B01----:R-:W-:Y:S01]  /*19700*/  ENDCOLLECTIVE ;  /* 0x000000000000791b */ /* 0x003fe20003800000 */
.L_x_1628:
[----:B------:R-:W-:Y:S01]  /*19710*/  IMAD.MOV.U32 R12, RZ, RZ, 0x10 ;  /* 0x00000010ff0c7424 */ /* 0x000fe200078e00ff */
[----:B------:R-:W-:-:S05]  /*19720*/  SEL R3, R14, RZ, P4 ;  /* 0x000000ff0e037207 */ /* 0x000fca0002000000 */
[----:B------:R-:W-:-:S04]  /*19730*/  IMAD.IADD R3, R2, 0x1, R3 ;  /* 0x0000000102037824 */ /* 0x000fc800078e0203 */
[----:B------:R-:W-:-:S07]  /*19740*/  IMAD.MOV.U32 R13, RZ, RZ, R3 ;  /* 0x000000ffff0d7224 */ /* 0x000fce00078e0003 */
[----:B------:R-:W-:Y:S05]  /*19750*/  WARPSYNC.COLLECTIVE R15, `(.L_x_1629) ;  /* 0x000000000f087348 */ /* 0x000fea0003c00000 */
[----:B------:R0:W1:Y:S02]  /*19760*/  SHFL.UP P6, R14, R13, R12, R11 ;  /* 0x0400000c0d0e7389 */ /* 0x00006400000c000b */
[----:B01----:R-:W-:Y:S01]  /*19770*/  ENDCOLLECTIVE ;  /* 0x000000000000791b */ /* 0x003fe20003800000 */
.L_x_1629:
        /* <DEDUP_REMOVED lines=8> */
.L_x_1630:
[----:B------:R-:W-:Y:S05]  /*19800*/  BRA `(.L_x_1631) ;  /* 0xffffffb400a07947 */ /* 0x000fea000383ffff */
.L_x_1504:
        /* <DEDUP_REMOVED lines=8> */
.L_x_1633:
[----:B------:R-:W-:Y:S05]  /*19890*/  BSYNC B0 ;  /* 0x0000000000007941 */ /* 0x000fea0003800000 */
.L_x_1632:
[----:B------:R-:W-:Y:S01]  /*198a0*/  SEL R13, R14, RZ, P1 ;  /* 0x000000ff0e0d7207 */ /* 0x000fe20000800000 */
[----:B------:R-:W-:Y:S02]  /*198b0*/  IMAD.MOV.U32 R12, RZ, RZ, 0x2 ;  /* 0x00000002ff0c7424 */ /* 0x000fe400078e00ff */
[----:B------:R-:W-:Y:S02]  /*198c0*/  IMAD.MOV.U32 R11, RZ, RZ, RZ ;  /* 0x000000ffff0b7224 */ /* 0x000fe400078e00ff */
[----:B------:R-:W-:Y:S02]  /*198d0*/  IMAD.IADD R13, R4, 0x1, R13 ;  /* 0x00000001040d7824 */ /* 0x000fe400078e020d */
[----:B------:R-:W-:-:S07]  /*198e0*/  IMAD.MOV.U32 R15, RZ, RZ, -0x1 ;  /* 0xffffffffff0f7424 */ /* 0x000fce00078e00ff */
[----:B------:R-:W-:Y:S05]  /*198f0*/  WARPSYNC.COLLECTIVE R15, `(.L_x_1634) ;  /* 0x000000000f087348 */ /* 0x000fea0003c00000 */
[----:B------:R0:W1:Y:S02]  /*19900*/  SHFL.UP P6, R14, R13, R12, R11 ;  /* 0x0400000c0d0e7389 */ /* 0x00006400000c000b */
[----:B01----:R-:W-:Y:S01]  /*19910*/  ENDCOLLECTIVE ;  /* 0x000000000000791b */ /* 0x003fe20003800000 */
.L_x_1634:
[----:B------:R-:W-:Y:S01]  /*19920*/  IMAD.MOV.U32 R12, RZ, RZ, 0x4 ;  /* 0x00000004ff0c7424 */ /* 0x000fe200078e00ff */
[----:B------:R-:W-:-:S05]  /*19930*/  SEL R0, R14, RZ, P2 ;  /* 0x000000ff0e007207 */ /* 0x000fca0001000000 */
[----:B------:R-:W-:-:S04]  /*19940*/  IMAD.IADD R0, R13, 0x1, R0 ;  /* 0x000000010d007824 */ /* 0x000fc800078e0200 */
[----:B------:R-:W-:-:S07]  /*19950*/  IMAD.MOV.U32 R13, RZ, RZ, R0 ;  /* 0x000000ffff0d7224 */ /* 0x000fce00078e0000 */
[----:B------:R-:W-:Y:S05]  /*19960*/  WARPSYNC.COLLECTIVE R15, `(.L_x_1635) ;  /* 0x000000000f087348 */ /* 0x000fea0003c00000 */
[----:B------:R0:W1:Y:S02]  /*19970*/  SHFL.UP P6, R14, R13, R12, R11 ;  /* 0x0400000c0d0e7389 */ /* 0x00006400000c000b */
[----:B01----:R-:W-:Y:S01]  /*19980*/  ENDCOLLECTIVE ;  /* 0x000000000000791b */ /* 0x003fe20003800000 */
.L_x_1635:
[----:B------:R-:W-:Y:S01]  /*19990*/  IMAD.MOV.U32 R12, RZ, RZ, 0x8 ;  /* 0x00000008ff0c7424 */ /* 0x000fe200078e00ff */
[----:B------:R-:W-:-:S05]  /*199a0*/  SEL R3, R14, RZ, P3 ;  /* 0x000000ff0e037207 */ /* 0x000fca0001800000 */
[----:B------:R-:W-:-:S04]  /*199b0*/  IMAD.IADD R2, R0, 0x1, R3 ;  /* 0x0000000100027824 */ /* 0x000fc800078e0203 */
[----:B------:R-:W-:-:S07]  /*199c0*/  IMAD.MOV.U32 R13, RZ, RZ, R2 ;  /* 0x000000ffff0d7224 */ /* 0x000fce00078e0002 */
[----:B------:R-:W-:Y:S05]  /*199d0*/  WARPSYNC.COLLECTIVE R15, `(.L_x_1636) ;  /* 0x000000000f087348 */ /* 0x000fea0003c00000 */
[----:B------:R0:W1:Y:S02]  /*199e0*/  SHFL.UP P6, R14, R13, R12, R11 ;  /* 0x0400000c0d0e7389 */ /* 0x00006400000c000b */
[----:B01----:R-:W-:Y:S01]  /*199f0*/  ENDCOLLECTIVE ;  /* 0x000000000000791b */ /* 0x003fe20003800000 */
.L_x_1636:
[----:B------:R-:W-:Y:S01]  /*19a00*/  IMAD.MOV.U32 R12, RZ, RZ, 0x10 ;  /* 0x00000010ff0c7424 */ /* 0x000fe200078e00ff */
[----:B------:R-:W-:-:S05]  /*19a10*/  SEL R3, R14, RZ, P4 ;  /* 0x000000ff0e037207 */ /* 0x000fca0002000000 */
[----:B------:R-:W-:-:S04]  /*19a20*/  IMAD.IADD R3, R2, 0x1, R3 ;  /* 0x0000000102037824 */ /* 0x000fc800078e0203 */
[----:B------:R-:W-:-:S07]  /*19a30*/  IMAD.MOV.U32 R13, RZ, RZ, R3 ;  /* 0x000000ffff0d7224 */ /* 0x000fce00078e0003 */
[----:B------:R-:W-:Y:S05]  /*19a40*/  WARPSYNC.COLLECTIVE R15, `(.L_x_1637) ;  /* 0x000000000f087348 */ /* 0x000fea0003c00000 */
[----:B------:R0:W1:Y:S02]  /*19a50*/  SHFL.UP P6, R14, R13, R12, R11 ;  /* 0x0400000c0d0e7389 */ /* 0x00006400000c000b */
[----:B01----:R-:W-:Y:S01]  /*19a60*/  ENDCOLLECTIVE ;  /* 0x000000000000791b */ /* 0x003fe20003800000 */
.L_x_1637:
        /* <DEDUP_REMOVED lines=8> */
.L_x_1638:
[----:B------:R-:W-:Y:S05]  /*19af0*/  BRA `(.L_x_1639) ;  /* 0xffffffb400807947 */ /* 0x000fea000383ffff */
.L_x_1506:
[----:B------:R-:W-:Y:S01]  /*19b00*/  BSSY B0, `(.L_x_1640) ;  /* 0x0000006000007945 */ /* 0x000fe20003800000 */
[----:B------:R-:W-:Y:S01]  /*19b10*/  PLOP3.LUT P6, PT, P6, PT, PT, 0x8, 0x0 ;  /* 0x000000000000781c */ /* 0x000fe200037ce170 */
[----:B------:R-:W-:-:S12]  /*19b20*/  IMAD.MOV.U32 R15, RZ, RZ, -0x1 ;  /* 0xffffffffff0f7424 */ /* 0x000fd800078e00ff */
[----:B01----:R-:W-:Y:S05]  /*19b30*/  WARPSYNC.COLLECTIVE R15, `(.L_x_1641) ;  /* 0x000000000f087348 */ /* 0x003fea0003c00000 */
[----:B------:R-:W-:Y:S01]  /*19b40*/  VOTE.ANY R14, PT, P6 ;  /* 0x00000000000e7806 */ /* 0x000fe200030e0100 */
[----:B01----:R-:W-:Y:S06]  /*19b50*/  ENDCOLLECTIVE ;  /* 0x000000000000791b */ /* 0x003fec0003800000 */
.L_x_1641:
[----:B------:R-:W-:Y:S05]  /*19b60*/  BSYNC B0 ;  /* 0x0000000000007941 */ /* 0x000fea0003800000 */
.L_x_1640:
        /* <DEDUP_REMOVED lines=9> */
.L_x_1642:
[----:B------:R-:W-:Y:S01]  /*19c00*/  IMAD.MOV.U32 R4, RZ, RZ, R14 ;  /* 0x000000ffff047224 */ /* 0x000fe200078e000e */
[----:B------:R-:W-:Y:S06]  /*19c10*/  BRA `(.L_x_1643) ;  /* 0xffffffb400707947 */ /* 0x000fec000383ffff */
.L_x_1508:
[----:B------:R-:W-:Y:S01]  /*19c20*/  BSSY B0, `(.L_x_1644) ;  /* 0x0000007000007945 */ /* 0x000fe20003800000 */
[----:B------:R-:W-:Y:S02]  /*19c30*/  IMAD.MOV.U32 R13, RZ, RZ, R6 ;  /* 0x000000ffff0d7224 */ /* 0x000fe400078e0006 */
[----:B------:R-:W-:Y:S02]  /*19c40*/  IMAD.MOV.U32 R11, RZ, RZ, 0x1f ;  /* 0x0000001fff0b7424 */ /* 0x000fe400078e00ff */
[----:B------:R-:W-:-:S07]  /*19c50*/  IMAD.MOV.U32 R15, RZ, RZ, -0x1 ;  /* 0xffffffffff0f7424 */ /* 0x000fce00078e00ff */
[----:B0123--:R-:W-:Y:S05]  /*19c60*/  WARPSYNC.COLLECTIVE R15, `(.L_x_1645) ;  /* 0x000000000f087348 */ /* 0x00ffea0003c00000 */
[----:B------:R4:W0:Y:S02]  /*19c70*/  SHFL.IDX P6, R14, R13, R12, R11 ;  /* 0x0000000c0d0e7389 */ /* 0x00082400000c000b */
[----:B01234-:R-:W-:Y:S01]  /*19c80*/  ENDCOLLECTIVE ;  /* 0x000000000000791b */ /* 0x01ffe20003800000 */
.L_x_1645:
[----:B------:R-:W-:Y:S05]  /*19c90*/  BSYNC B0 ;  /* 0x0000000000007941 */ /* 0x000fea0003800000 */
.L_x_1644:
[----:B------:R-:W-:Y:S05]  /*19ca0*/  BRA `(.L_x_1507) ;  /* 0xffffffb400687947 */ /* 0x000fea000383ffff */
.L_x_1512:
[----:B-1----:R1:W4:Y:S02]  /*19cb0*/  SYNCS.PHASECHK.TRANS64.TRYWAIT P0, [R7+URZ+0x28820], R0 ;  /* 0x02882000070075a7 */ /* 0x002324000800017f */
[----:B----4-:R-:W-:Y:S05]  /*19cc0*/  @!P0 NANOSLEEP.SYNCS 0x989680 ;  /* 0x009896800000895d */ /* 0x010fea0003900000 */
[----:B------:R-:W4:Y:S02]  /*19cd0*/  @!P0 SYNCS.PHASECHK.TRANS64 P0, [R7+URZ+0x28820], R0 ;  /* 0x02882000070085a7 */ /* 0x000f24000800007f */
[----:B----4-:R-:W-:Y:S05]  /*19ce0*/  @!P0 BRA `(.L_x_1512) ;  /* 0xfffffffc00f08947 */ /* 0x010fea000383ffff */
[----:B------:R-:W-:Y:S05]  /*19cf0*/  BRA `(.L_x_1646) ;  /* 0xffffffb800e07947 */ /* 0x000fea000383ffff */
.L_x_1513:
[----:B------:R-:W4:Y:S01]  /*19d00*/  S2R R2, SR_TID.X ;  /* 0x0000000000027919 */ /* 0x000f220000002100 */
[----:B------:R-:W-:Y:S01]  /*19d10*/  BSSY B0, `(.L_x_1647) ;  /* 0x000000a000007945 */ /* 0x000fe20003800000 */
[----:B------:R-:W-:Y:S02]  /*19d20*/  IMAD.MOV.U32 R12, RZ, RZ, RZ ;  /* 0x000000ffff0c7224 */ /* 0x000fe400078e00ff */
[----:B------:R-:W-:Y:S02]  /*19d30*/  IMAD.MOV.U32 R11, RZ, RZ, 0x1f ;  /* 0x0000001fff0b7424 */ /* 0x000fe400078e00ff */
[----:B------:R-:W-:Y:S01]  /*19d40*/  IMAD.MOV.U32 R15, RZ, RZ, -0x1 ;  /* 0xffffffffff0f7424 */ /* 0x000fe200078e00ff */
[----:B----4-:R-:W-:-:S04]  /*19d50*/  SHF.R.U32.HI R2, RZ, 0x5, R2 ;  /* 0x00000005ff027819 */ /* 0x010fc80000011602 */
[----:B------:R-:W-:-:S05]  /*19d60*/  LOP3.LUT R2, R2, 0x3, RZ, 0xc0, !PT ;  /* 0x0000000302027812 */ /* 0x000fca00078ec0ff */
[----:B------:R-:W-:-:S07]  /*19d70*/  IMAD.MOV.U32 R13, RZ, RZ, R2 ;  /* 0x000000ffff0d7224 */ /* 0x000fce00078e0002 */
[----:B0123--:R-:W-:Y:S05]  /*19d80*/  WARPSYNC.COLLECTIVE R15, `(.L_x_1648) ;  /* 0x000000000f087348 */ /* 0x00ffea0003c00000 */
[----:B------:R4:W0:Y:S02]  /*19d90*/  SHFL.IDX P6, R14, R13, R12, R11 ;  /* 0x0000000c0d0e7389 */ /* 0x00082400000c000b */
[----:B01234-:R-:W-:Y:S01]  /*19da0*/  ENDCOLLECTIVE ;  /* 0x000000000000791b */ /* 0x01ffe20003800000 */
.L_x_1648:
[----:B------:R-:W-:Y:S05]  /*19db0*/  BSYNC B0 ;  /* 0x0000000000007941 */ /* 0x000fea0003800000 */
.L_x_1647:
[----:B------:R-:W-:Y:S05]  /*19dc0*/  BRA `(.L_x_1649) ;  /* 0xffffffb800c87947 */ /* 0x000fea000383ffff */
.L_x_1516:
[----:B------:R-:W-:Y:S01]  /*19dd0*/  BSSY B1, `(.L_x_1650) ;  /* 0x0000006000017945 */ /* 0x000fe20003800000 */
[----:B------:R-:W-:-:S07]  /*19de0*/  IMAD.MOV.U32 R15, RZ, RZ, -0x1 ;  /* 0xffffffffff0f7424 */ /* 0x000fce00078e00ff */
[----:B0123--:R-:W-:Y:S05]  /*19df0*/  WARPSYNC.COLLECTIVE R15, `(.L_x_1651) ;  /* 0x000000000f0c7348 */ /* 0x00ffea0003c00000 */
[----:B------:R-:W-:Y:S02]  /*19e00*/  ELECT P6, UR62, PT ;  /* 0x00000000003e782f */ /* 0x000fe400038c0000 */
[----:B------:R-:W-:Y:S01]  /*19e10*/  MOV R14, UR62 ;  /* 0x0000003e000e7c02 */ /* 0x000fe20008000f00 */
[----:B0123--:R-:W-:Y:S10]  /*19e20*/  ENDCOLLECTIVE ;  /* 0x000000000000791b */ /* 0x00fff40003800000 */
.L_x_1651:
[----:B------:R-:W-:Y:S05]  /*19e30*/  BSYNC B1 ;  /* 0x0000000000017941 */ /* 0x000fea0003800000 */
.L_x_1650:
[----:B------:R-:W-:Y:S05]  /*19e40*/  BRA `(.L_x_1652) ;  /* 0xffffffb800c07947 */ /* 0x000fea000383ffff */
.L_x_1518:
[----:B-1----:R1:W4:Y:S02]  /*19e50*/  SYNCS.PHASECHK.TRANS64.TRYWAIT P1, [R5+URZ+0x28840], R0 ;  /* 0x02884000050075a7 */ /* 0x002324000802017f */
[----:B----4-:R-:W-:Y:S05]  /*19e60*/  @!P1 NANOSLEEP.SYNCS 0x989680 ;  /* 0x009896800000995d */ /* 0x010fea0003900000 */
[----:B------:R-:W4:Y:S02]  /*19e70*/  @!P1 SYNCS.PHASECHK.TRANS64 P1, [R5+URZ+0x28840], R0 ;  /* 0x02884000050095a7 */ /* 0x000f24000802007f */
[----:B----4-:R-:W-:Y:S05]  /*19e80*/  @!P1 BRA `(.L_x_1518) ;  /* 0xfffffffc00f09947 */ /* 0x010fea000383ffff */
[----:B------:R-:W-:Y:S05]  /*19e90*/  BRA `(.L_x_1653) ;  /* 0xffffffb800e07947 */ /* 0x000fea000383ffff */
.L_x_1520:
[----:B----4-:R4:W0:Y:S02]  /*19ea0*/  SYNCS.PHASECHK.TRANS64.TRYWAIT P1, [R3+URZ+0x28840], R2 ;  /* 0x02884002030075a7 */ /* 0x010824000802017f */
[----:B0-----:R-:W-:Y:S05]  /*19eb0*/  @!P1 NANOSLEEP.SYNCS 0x989680 ;  /* 0x009896800000995d */ /* 0x001fea0003900000 */
[----:B------:R-:W0:Y:S02]  /*19ec0*/  @!P1 SYNCS.PHASECHK.TRANS64 P1, [R3+URZ+0x28840], R2 ;  /* 0x02884002030095a7 */ /* 0x000e24000802007f */
[----:B0-----:R-:W-:Y:S05]  /*19ed0*/  @!P1 BRA `(.L_x_1520) ;  /* 0xfffffffc00f09947 */ /* 0x001fea000383ffff */
[----:B------:R-:W-:Y:S05]  /*19ee0*/  BRA `(.L_x_1654) ;  /* 0xffffffb800ec7947 */ /* 0x000fea000383ffff */
.L_x_1522:
[----:B------:R0:W0:Y:S02]  /*19ef0*/  SYNCS.PHASECHK.TRANS64.TRYWAIT P1, [R5+URZ+0x28860], R0 ;  /* 0x02886000050075a7 */ /* 0x000024000802017f */
[----:B0-----:R-:W-:Y:S05]  /*19f00*/  @!P1 NANOSLEEP.SYNCS 0x989680 ;  /* 0x009896800000995d */ /* 0x001fea0003900000 */
[----:B------:R-:W0:Y:S02]  /*19f10*/  @!P1 SYNCS.PHASECHK.TRANS64 P1, [R5+URZ+0x28860], R0 ;  /* 0x02886000050095a7 */ /* 0x000e24000802007f */
[----:B0-----:R-:W-:Y:S05]  /*19f20*/  @!P1 BRA `(.L_x_1522) ;  /* 0xfffffffc00f09947 */ /* 0x001fea000383ffff */
[----:B------:R-:W-:Y:S05]  /*19f30*/  BRA `(.L_x_1655) ;  /* 0xffffffb800e87947 */ /* 0x000fea000383ffff */
.L_x_1656:
        /* <DEDUP_REMOVED lines=12> */
.L_x_3482:


//--------------------- .text._ZN7cutlass13device_kernelIN5flash11enable_sm90INS1_16FlashAttnFwdSm90INS1_25CollectiveMainloopFwdSm90ILi2EN4cute5tupleIJNS5_1CILi1EEES8_S8_EEENS6_IJNS7_ILi128EEESA_SA_EEELi128ENS_6half_tEfNS_4arch4Sm90ELb0ELb1ELb0ELb1ELb1ELb1ELb0ELb1ELb1ELb1ELb0ELb0EEENS1_21CollectiveEpilogueFwdISB_S9_SC_SE_Li256ELb1ELb1ELb0ELb0EEENS1_36VarlenDynamicPersistentTileSchedulerILi128ELi128ELi256ELi128ELb0ELb1ELb1ELb1ELb0ELb1EEEEEEEEEvNT_6ParamsE --------------------------
	.section	.text._ZN7cutlass13device_kernelIN5flash11enable_sm90INS1_16FlashAttnFwdSm90INS1_25CollectiveMainloopFwdSm90ILi2EN4cute5tupleIJNS5_1CILi1EEES8_S8_EEENS6_IJNS7_ILi128EEESA_SA_EEELi128ENS_6half_tEfNS_4arch4Sm90ELb0ELb1ELb0ELb1ELb1ELb1ELb0ELb1ELb1ELb1ELb0ELb0EEENS1_21CollectiveEpilogueFwdISB_S9_SC_SE_Li256ELb1ELb1ELb0ELb0EEENS1_36VarlenDynamicPersistentTileSchedulerILi128ELi128ELi256ELi128ELb0ELb1ELb1ELb1ELb0ELb1EEEEEEEEEvNT_6ParamsE,"ax",@progbits
	.align	128
.text._ZN7cutlass13device_kernelIN5flash11enable_sm90INS1_16FlashAttnFwdSm90INS1_25CollectiveMainloopFwdSm90ILi2EN4cute5tupleIJNS5_1CILi1EEES8_S8_EEENS6_IJNS7_ILi128EEESA_SA_EEELi128ENS_6half_tEfNS_4arch4Sm90ELb0ELb1ELb0ELb1ELb1ELb1ELb0ELb1ELb1ELb1ELb0ELb0EEENS1_21CollectiveEpilogueFwdISB_S9_SC_SE_Li256ELb1ELb1ELb0ELb0EEENS1_36VarlenDynamicPersistentTileSchedulerILi128ELi128ELi256ELi128ELb0ELb1ELb1ELb1ELb0ELb1EEEEEEEEEvNT_6ParamsE:
        .type           _ZN7cutlass13device_kernelIN5flash11enable_sm90INS1_16FlashAttnFwdSm90INS1_25CollectiveMainloopFwdSm90ILi2EN4cute5tupleIJNS5_1CILi1EEES8_S8_EEENS6_IJNS7_ILi128EEESA_SA_EEELi128ENS_6half_tEfNS_4arch4Sm90ELb0ELb1ELb0ELb1ELb1ELb1ELb0ELb1ELb1ELb1ELb0ELb0EEENS1_21CollectiveEpilogueFwdISB_S9_SC_SE_Li256ELb1ELb1ELb0ELb0EEENS1_36VarlenDynamicPersistentTileSchedulerILi128ELi128ELi256ELi128ELb0ELb1ELb1ELb1ELb0ELb1EEEEEEEEEvNT_6ParamsE,@function
        .size           _ZN7cutlass13device_kernelIN5flash11enable_sm90INS1_16FlashAttnFwdSm90INS1_25CollectiveMainloopFwdSm90ILi2EN4cute5tupleIJNS5_1CILi1EEES8_S8_EEENS6_IJNS7_ILi128EEESA_SA_EEELi128ENS_6half_tEfNS_4arch4Sm90ELb0ELb1ELb0ELb1ELb1ELb1ELb0ELb1ELb1ELb1ELb0ELb0EEENS1_21CollectiveEpilogueFwdISB_S9_SC_SE_Li256ELb1ELb1ELb0ELb0EEENS1_36VarlenDynamicPersistentTileSchedulerILi128ELi128ELi256ELi128ELb0ELb1ELb1ELb1ELb0ELb1EEEEEEEEEvNT_6ParamsE,(.L_x_3483 - _ZN7cutlass13device_kernelIN5flash11enable_sm90INS1_16FlashAttnFwdSm90INS1_25CollectiveMainloopFwdSm90ILi2EN4cute5tupleIJNS5_1CILi1EEES8_S8_EEENS6_IJNS7_ILi128EEESA_SA_EEELi128ENS_6half_tEfNS_4arch4Sm90ELb0ELb1ELb0ELb1ELb1ELb1ELb0ELb1ELb1ELb1ELb0ELb0EEENS1_21CollectiveEpilogueFwdISB_S9_SC_SE_Li256ELb1ELb1ELb0ELb0EEENS1_36VarlenDynamicPersistentTileSchedulerILi128ELi128ELi256ELi128ELb0ELb1ELb1ELb1ELb0ELb1EEEEEEEEEvNT_6ParamsE)
        .other          _ZN7cutlass13device_kernelIN5flash11enable_sm90INS1_16FlashAttnFwdSm90INS1_25CollectiveMainloopFwdSm90ILi2EN4cute5tupleIJNS5_1CILi1EEES8_S8_EEENS6_IJNS7_ILi128EEESA_SA_EEELi128ENS_6half_tEfNS_4arch4Sm90ELb0ELb1ELb0ELb1ELb1ELb1ELb0ELb1ELb1ELb1ELb0ELb0EEENS1_21CollectiveEpilogueFwdISB_S9_SC_SE_Li256ELb1ELb1ELb0ELb0EEENS1_36VarlenDynamicPersistentTileSchedulerILi128ELi128ELi256ELi128ELb0ELb1ELb1ELb1ELb0ELb1EEEEEEEEEvNT_6ParamsE,@"STO_CUDA_ENTRY STV_DEFAULT"
_ZN7cutlass13device_kernelIN5flash11enable_sm90INS1_16FlashAttnFwdSm90INS1_25CollectiveMainloopFwdSm90ILi2EN4cute5tupleIJNS5_1CILi1EEES8_S8_EEENS6_IJNS7_ILi128EEESA_SA_EEELi128ENS_6half_tEfNS_4arch4Sm90ELb0ELb1ELb0ELb1ELb1ELb1ELb0ELb1ELb1ELb1ELb0ELb0EEENS1_21CollectiveEpilogueFwdISB_S9_SC_SE_Li256ELb1ELb1ELb0ELb0EEENS1_36VarlenDynamicPersistentTileSchedulerILi128ELi128ELi256ELi128ELb0ELb1ELb1ELb1ELb0ELb1EEEEEEEEEvNT_6ParamsE:
[----:B------:R-:W0:Y:S02]  /*0000*/  LDC R1, c[0x0][0x28] ;  /* 0x00000a00ff017b82 */ /* 0x000e240000000800 */
[----:B0-----:R-:W-:Y:S01]  /*0010*/  VIADD R1, R1, 0xffffffd0 ;  /* 0xffffffd001017836 */ /* 0x001fe20000000000 */
[----:B------:R-:W0:Y:S01]  /*0020*/  S2R R0, SR_TID.X ;  /* 0x0000000000007919 */ /* 0x000e220000002100 */
[----:B------:R-:W-:Y:S01]  /*0030*/  ELECT P0, URZ, PT ;  /* 0x00000000003f782f */ /* 0x000fe20003800000 */
[----:B------:R-:W-:Y:S01]  /*0040*/  BSSY B0, `(.L_x_1657) ;  /* 0x000000e000007945 */ /* 0x000fe20003800000 */
[--C-:B0-----:R-:W-:Y:S02]  /*0050*/  SHF.R.U32.HI R2, RZ, 0x5, R0.reuse ;  /* 0x00000005ff027819 */ /* 0x101fe40000011600 */
[----:B------:R-:W-:-:S03]  /*0060*/  SHF.R.U32.HI R4, RZ, 0x7, R0 ;  /* 0x00000007ff047819 */ /* 0x000fc60000011600 */
        /* <DEDUP_REMOVED lines=11> */
.L_x_1658:
[----:B------:R-:W-:Y:S05]  /*0120*/  BSYNC B0 ;  /* 0x0000000000007941 */ /* 0x000fea0003800000 */
.L_x_1657:
[----:B------:R-:W-:Y:S01]  /*0130*/  VOTEU.ANY UP0, P0 ;  /* 0x00000000003f7886 */ /* 0x000fe20000000100 */
[----:B------:R-:W0:Y:S01]  /*0140*/  SHFL.IDX PT, R4, R4, RZ, 0x1f ;  /* 0x00001fff04047589 */ /* 0x000e2200000e0000 */
[----:B------:R-:W-:Y:S01]  /*0150*/  UMOV UR4, 0x80 ;  /* 0x0000008000047882 */ /* 0x000fe20000000000 */
[----:B------:R-:W-:Y:S01]  /*0160*/  UMOV UR7, 0x100 ;  /* 0x0000010000077882 */ /* 0x000fe20000000000 */
[----:B------:R-:W-:Y:S01]  /*0170*/  VOTEU.ANY UP1, P0 ;  /* 0x00000000003f7886 */ /* 0x000fe20000020100 */
[----:B------:R-:W1:Y:S01]  /*0180*/  @UP0 S2UR UR8, SR_CgaCtaId ;  /* 0x00000000000809c3 */ /* 0x000e620000008800 */
[----:B------:R-:W2:Y:S01]  /*0190*/  SHFL.IDX PT, R3, R2, RZ, 0x1f ;  /* 0x00001fff02037589 */ /* 0x000ea200000e0000 */
[----:B------:R-:W-:Y:S01]  /*01a0*/  @UP0 UMOV UR6, 0x400 ;  /* 0x0000040000060882 */ /* 0x000fe20000000000 */
[----:B------:R-:W-:-:S04]  /*01b0*/  @UP0 UIADD3 UR4, -UR4, 0x100000, URZ ;  /* 0x0010000004040890 */ /* 0x000fc8000fffe13f */
[----:B------:R-:W-:Y:S02]  /*01c0*/  @UP0 USHF.L.U32 UR5, UR4, 0xb, URZ ;  /* 0x0000000b04050899 */ /* 0x000fe4000800063f */
[----:B------:R-:W-:Y:S01]  /*01d0*/  @UP0 USHF.L.U32 UR4, UR4, 0x1, URZ ;  /* 0x0000000104040899 */ /* 0x000fe2000800063f */
[----:B------:R-:W-:Y:S01]  /*01e0*/  VOTEU.ANY UP2, P0 ;  /* 0x00000000003f7886 */ /* 0x000fe20000040100 */
[----:B0-----:R-:W-:Y:S01]  /*01f0*/  R2UR UR9, R4 ;  /* 0x00000000040972ca */ /* 0x001fe200000e0000 */
[----:B-1----:R-:W-:Y:S01]  /*0200*/  @UP0 ULEA UR8, UR8, UR6, 0x18 ;  /* 0x0000000608080291 */ /* 0x002fe2000f8ec03f */
[----:B--2---:R-:W-:Y:S01]  /*0210*/  ISETP.NE.AND P1, PT, R3, RZ, PT ;  /* 0x000000ff0300720c */ /* 0x004fe20003f25270 */
[----:B------:R-:W-:-:S04]  /*0220*/  @UP0 UIADD3 UR6, -UR7, 0x100000, URZ ;  /* 0x0010000007060890 */ /* 0x000fc8000fffe13f */
[----:B------:R-:W-:Y:S02]  /*0230*/  @UP0 USHF.L.U32 UR7, UR6, 0xb, URZ ;  /* 0x0000000b06070899 */ /* 0x000fe4000800063f */
[----:B------:R-:W-:-:S04]  /*0240*/  @UP0 USHF.L.U32 UR6, UR6, 0x1, URZ ;  /* 0x0000000106060899 */ /* 0x000fc8000800063f */
[----:B------:R-:W-:Y:S01]  /*0250*/  UISETP.NE.AND UP0, UPT, UR9, URZ, UPT ;  /* 0x0000003f0900728c */ /* 0x000fe2000bf05270 */
[----:B------:R-:W0:Y:S02]  /*0260*/  FENCE.VIEW.ASYNC.S ;  /* 0x00000000000073c6 */ /* 0x000e240000000000 */
[----:B0-----:R0:W1:Y:S05]  /*0270*/  @UP1 SYNCS.EXCH.64 URZ, [UR8+0x28800], UR4 ;  /* 0x02880004083f15b2 */ /* 0x00106a0008000100 */
[----:B------:R0:W2:Y:S01]  /*0280*/  @UP2 SYNCS.EXCH.64 URZ, [UR8+0x28820], UR6 ;  /* 0x02882006083f25b2 */ /* 0x0000a20008000100 */
        /* <DEDUP_REMOVED lines=17> */
[----:B------:R3:W0:Y:S02]  /*03a0*/  SYNCS.EXCH.64 URZ, [UR8+0x28848], UR6 ;  /* 0x02884806083f75b2 */ /* 0x0006240008000100 */
[----:B---3--:R-:W-:Y:S01]  /*03b0*/  NOP ;  /* 0x0000000000007918 */ /* 0x008fe20000000000 */
.L_x_1659:
[----:B------:R-:W3:Y:S01]  /*03c0*/  SHFL.IDX PT, R3, R2, RZ, 0x1f ;  /* 0x00001fff02037589 */ /* 0x000ee200000e0000 */
[----:B------:R-:W-:Y:S01]  /*03d0*/  NOP ;  /* 0x0000000000007918 */ /* 0x000fe20000000000 */
[----:B---3--:R-:W-:-:S13]  /*03e0*/  ISETP.NE.AND P0, PT, R3, RZ, PT ;  /* 0x000000ff0300720c */ /* 0x008fda0003f05270 */
        /* <DEDUP_REMOVED lines=17> */
[----:B------:R3:W0:Y:S02]  /*0500*/  SYNCS.EXCH.64 URZ, [UR8+0x28868], UR6 ;  /* 0x02886806083f75b2 */ /* 0x0006240008000100 */
[----:B---3--:R-:W-:Y:S01]  /*0510*/  NOP ;  /* 0x0000000000007918 */ /* 0x008fe20000000000 */
.L_x_1660:
[----:B------:R-:W3:Y:S01]  /*0520*/  SHFL.IDX PT, R3, R2, RZ, 0x1f ;  /* 0x00001fff02037589 */ /* 0x000ee200000e0000 */
[----:B------:R-:W-:Y:S01]  /*0530*/  NOP ;  /* 0x0000000000007918 */ /* 0x000fe20000000000 */
[----:B---3--:R-:W-:-:S13]  /*0540*/  ISETP.NE.AND P0, PT, R3, RZ, PT ;  /* 0x000000ff0300720c */ /* 0x008fda0003f05270 */
        /* <DEDUP_REMOVED lines=13> */
[----:B------:R3:W0:Y:S02]  /*0620*/  SYNCS.EXCH.64 URZ, [UR6+0x28888], UR4 ;  /* 0x02888804063f75b2 */ /* 0x0006240008000100 */
[----:B---3--:R-:W-:Y:S01]  /*0630*/  NOP ;  /* 0x0000000000007918 */ /* 0x008fe20000000000 */
.L_x_1661:
        /* <DEDUP_REMOVED lines=22> */
.L_x_1662:
        /* <DEDUP_REMOVED lines=22> */
.L_x_1663:
[----:B------:R-:W-:Y:S01]  /*0900*/  PLOP3.LUT P0, PT, PT, PT, UP0, 0x80, 0x0 ;  /* 0x000000000000781c */ /* 0x000fe20003f0f008 */
[----:B------:R-:W-:Y:S01]  /*0910*/  UMOV UR36, 0x1 ;  /* 0x0000000100247882 */ /* 0x000fe20000000000 */
[----:B------:R-:W-:Y:S01]  /*0920*/  NOP ;  /* 0x0000000000007918 */ /* 0x000fe20000000000 */
[----:B------:R-:W-:Y:S01]  /*0930*/  USEL UR36, UR36, 0x2, !UP0 ;  /* 0x0000000224247887 */ /* 0x000fe2000c000000 */
[----:B------:R-:W-:Y:S01]  /*0940*/  BSSY B9, `(.L_x_1664) ;  /* 0x0002309000097945 */ /* 0x000fe20003800000 */
[----:B------:R-:W-:Y:S01]  /*0950*/  ULDC.64 UR54, c[0x0][0x208] ;  /* 0x0000820000367ab9 */ /* 0x000fe20000000a00 */
[----:B012-4-:R-:W-:Y:S07]  /*0960*/  BAR.SYNC.DEFER_BLOCKING 0x0 ;  /* 0x0000000000007b1d */ /* 0x017fee0000010000 */
[----:B------:R-:W-:Y:S05]  /*0970*/  @!P0 BRA `(.L_x_1665) ;  /* 0x000001bc00508947 */ /* 0x000fea0003800000 */
.L_x_1666:
[----:B------:R-:W-:-:S08]  /*0980*/  NOP ;  /* 0x0000000000007918 */ /* 0x000fd00000000000 */
[----:B------:R-:W0:Y:S02]  /*0990*/  USETMAXREG.TRY_ALLOC.CTAPOOL UP0, 0xe8 ;  /* 0x000000e8000079c8 */ /* 0x000e240008000600 */
[----:B0-----:R-:W-:-:S13]  /*09a0*/  PLOP3.LUT P0, PT, PT, PT, UP0, 0x80, 0x0 ;  /* 0x000000000000781c */ /* 0x001fda0003f0f008 */
[----:B------:R-:W-:Y:S05]  /*09b0*/  @!P0 BRA `(.L_x_1666) ;  /* 0xfffffffc00f08947 */ /* 0x000fea000383ffff */
[----:B------:R-:W-:Y:S01]  /*09c0*/  SHF.R.U32.HI R2, RZ, 0x7, R0 ;  /* 0x00000007ff027819 */ /* 0x000fe20000011600 */
[----:B------:R-:W0:Y:S08]  /*09d0*/  S2UR UR38, SR_CgaCtaId ;  /* 0x00000000002679c3 */ /* 0x000e300000008800 */
[----:B------:R-:W-:Y:S06]  /*09e0*/  BAR.ARV 0x8, 0x180 ;  /* 0x0206000000007b1d */ /* 0x000fec0000002000 */
[----:B------:R-:W-:Y:S01]  /*09f0*/  ISETP.NE.AND P0, PT, R2, 0x1, PT ;  /* 0x000000010200780c */ /* 0x000fe20003f05270 */
[----:B------:R-:W-:-:S12]  /*0a00*/  UMOV UR4, 0x400 ;  /* 0x0000040000047882 */ /* 0x000fd80000000000 */
[----:B------:R-:W-:Y:S06]  /*0a10*/  @!P0 BAR.ARV 0x9, 0x100 ;  /* 0x0244000000008b1d */ /* 0x000fec0000002000 */
[----:B0-----:R-:W-:Y:S02]  /*0a20*/  ULEA UR4, UR38, UR4, 0x18 ;  /* 0x0000000426047291 */ /* 0x001fe4000f8ec03f */
[----:B------:R-:W-:Y:S04]  /*0a30*/  BAR.SYNC.DEFER_BLOCKING 0x5, 0x180 ;  /* 0x0146000000007b1d */ /* 0x000fe80000010000 */
[----:B------:R-:W-:-:S02]  /*0a40*/  IMAD.U32 R18, RZ, RZ, UR4 ;  /* 0x00000004ff127e24 */ /* 0x000fc4000f8e00ff */
[----:B------:R-:W-:-:S03]  /*0a50*/  ULDC UR4, c[0x0][0xc3c] ;  /* 0x00030f0000047ab9 */ /* 0x000fc60000000800 */
[----:B------:R-:W0:Y:S01]  /*0a60*/  LDS.128 R40, [R18+0x288d0] ;  /* 0x0288d00012287984 */ /* 0x000e220000000c00 */
[----:B------:R-:W-:Y:S06]  /*0a70*/  BAR.ARV 0x4, 0x180 ;  /* 0x0106000000007b1d */ /* 0x000fec0000002000 */
[----:B0-----:R-:W-:-:S13]  /*0a80*/  ISETP.GE.AND P0, PT, R43, UR4, PT ;  /* 0x000000042b007c0c */ /* 0x001fda000bf06270 */
[----:B------:R-:W-:Y:S05]  /*0a90*/  @P0 BRA `(.L_x_1667) ;  /* 0x0000022c00cc0947 */ /* 0x000fea0003800000 */
[----:B------:R-:W-:Y:S01]  /*0aa0*/  VIADD R226, R0, 0xffffff80 ;  /* 0xffffff8000e27836 */ /* 0x000fe20000000000 */
[----:B------:R-:W-:Y:S01]  /*0ab0*/  R2UR UR40, R18 ;  /* 0x00000000122872ca */ /* 0x000fe200000e0000 */
[----:B------:R-:W-:Y:S01]  /*0ac0*/  IMAD.MOV.U32 R19, RZ, RZ, RZ ;  /* 0x000000ffff137224 */ /* 0x000fe200078e00ff */
[----:B------:R-:W-:Y:S01]  /*0ad0*/  ULOP3.LUT UR39, UR36, 0x1, URZ, 0xfc, !UPT ;  /* 0x0000000124277892 */ /* 0x000fe2000f8efc3f */
[----:B------:R-:W-:Y:S01]  /*0ae0*/  IMAD.MOV.U32 R192, RZ, RZ, RZ ;  /* 0x000000ffffc07224 */ /* 0x000fe200078e00ff */
[----:B------:R-:W-:Y:S01]  /*0af0*/  SHF.R.S32.HI R3, RZ, 0x1f, R226 ;  /* 0x0000001fff037819 */ /* 0x000fe200000114e2 */
[----:B------:R-:W-:Y:S01]  /*0b00*/  IMAD.MOV.U32 R187, RZ, RZ, RZ ;  /* 0x000000ffffbb7224 */ /* 0x000fe200078e00ff */
[----:B------:R-:W-:Y:S01]  /*0b10*/  UMOV UR37, URZ ;  /* 0x0000003f00257c82 */ /* 0x000fe20008000000 */
[----:B------:R-:W-:Y:S01]  /*0b20*/  IMAD.MOV.U32 R184, RZ, RZ, RZ ;  /* 0x000000ffffb87224 */ /* 0x000fe200078e00ff */
[CC--:B------:R-:W-:Y:S02]  /*0b30*/  LEA.HI R5, R3.reuse, R226.reuse, RZ, 0x7 ;  /* 0x000000e203057211 */ /* 0x0c0fe400078f38ff */
[----:B------:R-:W-:-:S02]  /*0b40*/  LEA.HI R2, R3, R226, RZ, 0x5 ;  /* 0x000000e203027211 */ /* 0x000fc400078f28ff */
[----:B------:R-:W-:Y:S01]  /*0b50*/  LOP3.LUT R211, R5, 0xffffff80, RZ, 0xc0, !PT ;  /* 0xffffff8005d37812 */ /* 0x000fe200078ec0ff */
[----:B------:R-:W-:Y:S01]  /*0b60*/  UIADD3 UR40, UR40, 0x10400, URZ ;  /* 0x0001040028287890 */ /* 0x000fe2000fffe03f */
[CC--:B------:R-:W-:Y:S01]  /*0b70*/  LEA.HI R0, R3.reuse, R226.reuse, RZ, 0x4 ;  /* 0x000000e203007211 */ /* 0x0c0fe200078f20ff */
[----:B------:R-:W-:Y:S01]  /*0b80*/  IMAD.SHL.U32 R2, R2, 0x20, RZ ;  /* 0x0000002002027824 */ /* 0x000fe200078e00ff */
[----:B------:R-:W-:Y:S01]  /*0b90*/  LEA.HI R10, R3, R226, RZ, 0x2 ;  /* 0x000000e2030a7211 */ /* 0x000fe200078f10ff */
[----:B------:R-:W-:Y:S01]  /*0ba0*/  IMAD.IADD R211, R226, 0x1, -R211 ;  /* 0x00000001e2d37824 */ /* 0x000fe200078e0ad3 */
[----:B------:R-:W-:Y:S02]  /*0bb0*/  LOP3.LUT R7, R0, 0x3fffff0, RZ, 0xc0, !PT ;  /* 0x03fffff000077812 */ /* 0x000fe400078ec0ff */
[----:B------:R-:W-:Y:S02]  /*0bc0*/  LOP3.LUT R2, R2, 0xfffffc00, RZ, 0xc0, !PT ;  /* 0xfffffc0002027812 */ /* 0x000fe400078ec0ff */
[----:B------:R-:W-:Y:S01]  /*0bd0*/  SHF.R.S32.HI R4, RZ, 0x1f, R211 ;  /* 0x0000001fff047819 */ /* 0x000fe200000114d3 */
[----:B------:R-:W-:Y:S01]  /*0be0*/  IMAD.IADD R7, R226, 0x1, -R7 ;  /* 0x00000001e2077824 */ /* 0x000fe200078e0a07 */
[----:B------:R-:W-:-:S02]  /*0bf0*/  LOP3.LUT R13, R10, 0xfffffffc, RZ, 0xc0, !PT ;  /* 0xfffffffc0a0d7812 */ /* 0x000fc400078ec0ff */
[----:B------:R-:W-:Y:S02]  /*0c00*/  LEA.HI R6, R4, R211, RZ, 0x2 ;  /* 0x000000d304067211 */ /* 0x000fe400078f10ff */
[----:B------:R-:W-:Y:S01]  /*0c10*/  SHF.R.S32.HI R218, RZ, 0x7, R5 ;  /* 0x00000007ffda7819 */ /* 0x000fe20000011405 */
[----:B------:R-:W-:Y:S01]  /*0c20*/  IMAD.IADD R13, R226, 0x1, -R13 ;  /* 0x00000001e20d7824 */ /* 0x000fe200078e0a0d */
[--C-:B------:R-:W-:Y:S02]  /*0c30*/  SHF.R.S32.HI R8, RZ, 0x2, R6.reuse ;  /* 0x00000002ff087819 */ /* 0x100fe40000011406 */
[----:B------:R-:W-:Y:S02]  /*0c40*/  SHF.R.S32.HI R9, RZ, 0x1f, R6 ;  /* 0x0000001fff097819 */ /* 0x000fe40000011406 */
[----:B------:R-:W-:Y:S02]  /*0c50*/  LEA.HI R188, R3, R226, RZ, 0x3 ;  /* 0x000000e203bc7211 */ /* 0x000fe400078f18ff */
[----:B------:R-:W-:-:S02]  /*0c60*/  LEA.HI R9, R9, R8, RZ, 0x3 ;  /* 0x0000000809097211 */ /* 0x000fc400078f18ff */
[----:B------:R-:W-:Y:S02]  /*0c70*/  LEA.HI R4, R4, R211, RZ, 0x5 ;  /* 0x000000d304047211 */ /* 0x000fe400078f28ff */
[----:B------:R-:W-:Y:S02]  /*0c80*/  LOP3.LUT R11, R9, 0xfffffff8, RZ, 0xc0, !PT ;  /* 0xfffffff8090b7812 */ /* 0x000fe400078ec0ff */
[----:B------:R-:W-:Y:S02]  /*0c90*/  LEA R9, R7, R2, 0x6 ;  /* 0x0000000207097211 */ /* 0x000fe400078e30ff */
[----:B------:R-:W-:Y:S01]  /*0ca0*/  SHF.R.S32.HI R7, RZ, 0x4, R0 ;  /* 0x00000004ff077819 */ /* 0x000fe20000011400 */
[----:B------:R-:W-:Y:S01]  /*0cb0*/  IMAD.IADD R11, R8, 0x1, -R11 ;  /* 0x00000001080b7824 */ /* 0x000fe200078e0a0b */
[----:B------:R-:W-:Y:S02]  /*0cc0*/  LEA.HI R5, R5, R218, RZ, 0x1 ;  /* 0x000000da05057211 */ /* 0x000fe400078f08ff */
[----:B------:R-:W-:-:S02]  /*0cd0*/  LEA.HI R0, R0, R7, RZ, 0x1 ;  /* 0x0000000700007211 */ /* 0x000fc400078f08ff */
[----:B------:R-:W-:Y:S02]  /*0ce0*/  LEA.HI R3, R3, R226, RZ, 0x6 ;  /* 0x000000e203037211 */ /* 0x000fe400078f30ff */
[----:B------:R-:W-:Y:S02]  /*0cf0*/  LOP3.LUT R207, R188, 0xfffffff8, RZ, 0xc0, !PT ;  /* 0xfffffff8bccf7812 */ /* 0x000fe400078ec0ff */
[----:B------:R-:W-:Y:S01]  /*0d00*/  LOP3.LUT R0, R0, 0x1ffffffe, RZ, 0xc0, !PT ;  /* 0x1ffffffe00007812 */ /* 0x000fe200078ec0ff */
[----:B------:R-:W-:Y:S01]  /*0d10*/  IMAD.SHL.U32 R3, R3, 0x8, RZ ;  /* 0x0000000803037824 */ /* 0x000fe200078e00ff */
[----:B------:R-:W-:Y:S02]  /*0d20*/  SHF.R.S32.HI R188, RZ, 0x3, R188 ;  /* 0x00000003ffbc7819 */ /* 0x000fe400000114bc */
[----:B------:R-:W-:Y:S01]  /*0d30*/  SHF.R.S32.HI R4, RZ, 0x5, R4 ;  /* 0x00000005ff047819 */ /* 0x000fe20000011404 */
[----:B------:R-:W-:Y:S01]  /*0d40*/  IMAD.IADD R0, R7, 0x1, -R0 ;  /* 0x0000000107007824 */ /* 0x000fe200078e0a00 */
[----:B------:R-:W-:Y:S01]  /*0d50*/  LOP3.LUT R5, R5, 0x3fffffe, RZ, 0xc0, !PT ;  /* 0x03fffffe05057812 */ /* 0x000fe200078ec0ff */
[----:B------:R-:W-:Y:S01]  /*0d60*/  IMAD.SHL.U32 R222, R188, 0x40, RZ ;  /* 0x00000040bcde7824 */ /* 0x000fe200078e00ff */
[----:B------:R-:W-:Y:S01]  /*0d70*/  LEA.HI R2, R13, R13, RZ, 0x1 ;  /* 0x0000000d0d027211 */ /* 0x000fe200078f08ff */
[----:B------:R-:W-:Y:S01]  /*0d80*/  IMAD R4, R4, 0x10, R11 ;  /* 0x0000001004047824 */ /* 0x000fe200078e020b */
[----:B------:R-:W-:Y:S01]  /*0d90*/  IADD3 R207, R226, -R207, RZ ;  /* 0x800000cfe2cf7210 */ /* 0x000fe20007ffe0ff */
[----:B------:R-:W-:Y:S01]  /*0da0*/  IMAD.IADD R5, R218, 0x1, -R5 ;  /* 0x00000001da057824 */ /* 0x000fe200078e0a05 */
[----:B------:R-:W-:Y:S01]  /*0db0*/  LOP3.LUT R2, R2, 0x1ffffffe, RZ, 0xc0, !PT ;  /* 0x1ffffffe02027812 */ /* 0x000fe200078ec0ff */
[C---:B------:R-:W-:Y:S01]  /*0dc0*/  VIADD R217, R188.reuse, 0x20 ;  /* 0x00000020bcd97836 */ /* 0x040fe20000000000 */
[----:B------:R-:W-:Y:S01]  /*0dd0*/  LOP3.LUT R204, R3, 0xfffffe00, RZ, 0xc0, !PT ;  /* 0xfffffe0003cc7812 */ /* 0x000fe200078ec0ff */
[----:B------:R-:W-:Y:S01]  /*0de0*/  VIADD R216, R188, 0x40 ;  /* 0x00000040bcd87836 */ /* 0x000fe20000000000 */
[----:B------:R-:W-:Y:S01]  /*0df0*/  LOP3.LUT R3, R222, 0x1c0, RZ, 0xc0, !PT ;  /* 0x000001c0de037812 */ /* 0x000fe200078ec0ff */
[----:B------:R-:W-:Y:S01]  /*0e00*/  VIADD R215, R188, 0x60 ;  /* 0x00000060bcd77836 */ /* 0x000fe20000000000 */
[----:B------:R-:W-:Y:S01]  /*0e10*/  LOP3.LUT R6, R6, 0x7ffffffc, RZ, 0xc0, !PT ;  /* 0x7ffffffc06067812 */ /* 0x000fe200078ec0ff */
[----:B------:R-:W-:Y:S01]  /*0e20*/  IMAD R220, R0, 0x8, R9 ;  /* 0x0000000800dc7824 */ /* 0x000fe200078e0209 */
[----:B------:R-:W-:Y:S01]  /*0e30*/  IADD3 R0, R13, -R2, RZ ;  /* 0x800000020d007210 */ /* 0x000fe20007ffe0ff */
[----:B------:R-:W-:Y:S01]  /*0e40*/  IMAD.SHL.U32 R16, R207, 0x8, RZ ;  /* 0x00000008cf107824 */ /* 0x000fe200078e00ff */
[----:B------:R-:W-:Y:S01]  /*0e50*/  SHF.R.S32.HI R2, RZ, 0x1f, R217 ;  /* 0x0000001fff027819 */ /* 0x000fe200000114d9 */
[----:B------:R-:W-:Y:S01]  /*0e60*/  IMAD R219, R5, 0x40, R4 ;  /* 0x0000004005db7824 */ /* 0x000fe200078e0204 */
[----:B------:R-:W-:Y:S01]  /*0e70*/  SHF.R.S32.HI R5, RZ, 0x1f, R216 ;  /* 0x0000001fff057819 */ /* 0x000fe200000114d8 */
[----:B------:R-:W-:Y:S01]  /*0e80*/  IMAD.SHL.U32 R199, R217, 0x40, RZ ;  /* 0x00000040d9c77824 */ /* 0x000fe200078e00ff */
[----:B------:R-:W-:Y:S01]  /*0e90*/  SHF.R.S32.HI R4, RZ, 0x1f, R215 ;  /* 0x0000001fff047819 */ /* 0x000fe200000114d7 */
[----:B------:R-:W-:Y:S01]  /*0ea0*/  IMAD.SHL.U32 R196, R215, 0x40, RZ ;  /* 0x00000040d7c47824 */ /* 0x000fe200078e00ff */
[----:B------:R-:W-:Y:S01]  /*0eb0*/  SHF.R.U32.HI R203, RZ, 0x3, R3 ;  /* 0x00000003ffcb7819 */ /* 0x000fe20000011603 */
[----:B------:R-:W-:Y:S01]  /*0ec0*/  IMAD.SHL.U32 R22, R207, 0x4, RZ ;  /* 0x00000004cf167824 */ /* 0x000fe200078e00ff */
[----:B------:R-:W-:Y:S01]  /*0ed0*/  LOP3.LUT R206, R3, 0x38, R16, 0xf8, !PT ;  /* 0x0000003803ce7812 */ /* 0x000fe200078ef810 */
[----:B------:R-:W-:Y:S01]  /*0ee0*/  IMAD.IADD R191, R211, 0x1, -R6 ;  /* 0x00000001d3bf7824 */ /* 0x000fe200078e0a06 */
[----:B------:R-:W-:Y:S01]  /*0ef0*/  LEA.HI R3, R2, R217, RZ, 0x3 ;  /* 0x000000d902037211 */ /* 0x000fe200078f18ff */
[----:B------:R-:W-:Y:S01]  /*0f00*/  VIADD R186, R22, 0x20 ;  /* 0x0000002016ba7836 */ /* 0x000fe20000000000 */
[----:B------:R-:W-:Y:S01]  /*0f10*/  LEA.HI R5, R5, R216, RZ, 0x3 ;  /* 0x000000d805057211 */ /* 0x000fe200078f18ff */
[----:B------:R-:W-:Y:S01]  /*0f20*/  VIADD R2, R16, 0x40 ;  /* 0x0000004010027836 */ /* 0x000fe20000000000 */
[----:B------:R-:W-:Y:S01]  /*0f30*/  SHF.L.U32 R197, R216, 0x6, RZ ;  /* 0x00000006d8c57819 */ /* 0x000fe200000006ff */
[----:B------:R-:W-:Y:S01]  /*0f40*/  IMAD.SHL.U32 R3, R3, 0x40, RZ ;  /* 0x0000004003037824 */ /* 0x000fe200078e00ff */
[----:B------:R-:W-:Y:S01]  /*0f50*/  LEA.HI R4, R4, R215, RZ, 0x3 ;  /* 0x000000d704047211 */ /* 0x000fe200078f18ff */
[----:B------:R-:W-:Y:S01]  /*0f60*/  IMAD.SHL.U32 R5, R5, 0x40, RZ ;  /* 0x0000004005057824 */ /* 0x000fe200078e00ff */
[----:B------:R-:W-:Y:S01]  /*0f70*/  LOP3.LUT R199, R199, 0x1c0, RZ, 0xc0, !PT ;  /* 0x000001c0c7c77812 */ /* 0x000fe200078ec0ff */
[----:B------:R-:W-:Y:S01]  /*0f80*/  IMAD R195, R0, 0x8, R219 ;  /* 0x0000000800c37824 */ /* 0x000fe200078e02db */
[----:B------:R-:W-:-:S02]  /*0f90*/  LOP3.LUT R197, R197, 0x1c0, RZ, 0xc0, !PT ;  /* 0x000001c0c5c57812 */ /* 0x000fc400078ec0ff */
[----:B------:R-:W-:Y:S02]  /*0fa0*/  LOP3.LUT R196, R196, 0x1c0, RZ, 0xc0, !PT ;  /* 0x000001c0c4c47812 */ /* 0x000fe400078ec0ff */
[----:B------:R-:W-:Y:S02]  /*0fb0*/  SHF.L.U32 R4, R4, 0x6, RZ ;  /* 0x0000000604047819 */ /* 0x000fe400000006ff */
[----:B------:R-:W-:Y:S02]  /*0fc0*/  SHF.R.U32.HI R225, RZ, 0x3, R199 ;  /* 0x00000003ffe17819 */ /* 0x000fe400000116c7 */
[--C-:B------:R-:W-:Y:S02]  /*0fd0*/  LOP3.LUT R7, R199, 0x38, R16.reuse, 0xf8, !PT ;  /* 0x00000038c7077812 */ /* 0x100fe400078ef810 */
[----:B------:R-:W-:Y:S02]  /*0fe0*/  SHF.R.U32.HI R224, RZ, 0x3, R197 ;  /* 0x00000003ffe07819 */ /* 0x000fe400000116c5 */
[----:B------:R-:W-:-:S02]  /*0ff0*/  LOP3.LUT R8, R197, 0x38, R16, 0xf8, !PT ;  /* 0x00000038c5087812 */ /* 0x000fc400078ef810 */
[----:B------:R-:W-:Y:S02]  /*1000*/  SHF.R.U32.HI R223, RZ, 0x3, R196 ;  /* 0x00000003ffdf7819 */ /* 0x000fe400000116c4 */
[----:B------:R-:W-:Y:S02]  /*1010*/  LOP3.LUT R9, R196, 0x38, R16, 0xf8, !PT ;  /* 0x00000038c4097812 */ /* 0x000fe400078ef810 */
[----:B------:R-:W-:Y:S02]  /*1020*/  LOP3.LUT R202, R3, 0xfffffe00, RZ, 0xc0, !PT ;  /* 0xfffffe0003ca7812 */ /* 0x000fe400078ec0ff */
[----:B------:R-:W-:Y:S02]  /*1030*/  LOP3.LUT R201, R5, 0xfffffe00, RZ, 0xc0, !PT ;  /* 0xfffffe0005c97812 */ /* 0x000fe400078ec0ff */
[----:B------:R-:W-:Y:S02]  /*1040*/  LOP3.LUT R200, R4, 0xfffffe00, RZ, 0xc0, !PT ;  /* 0xfffffe0004c87812 */ /* 0x000fe400078ec0ff */
[----:B------:R-:W-:-:S02]  /*1050*/  LOP3.LUT R206, R204, R206, R203, 0xf6, !PT ;  /* 0x000000ceccce7212 */ /* 0x000fc400078ef6cb */
[----:B------:R-:W-:Y:S02]  /*1060*/  LOP3.LUT R7, R202, R7, R225, 0xf6, !PT ;  /* 0x00000007ca077212 */ /* 0x000fe400078ef6e1 */
[----:B------:R-:W-:Y:S02]  /*1070*/  LOP3.LUT R8, R201, R8, R224, 0xf6, !PT ;  /* 0x00000008c9087212 */ /* 0x000fe400078ef6e0 */
[----:B------:R-:W-:Y:S02]  /*1080*/  LOP3.LUT R9, R200, R9, R223, 0xf6, !PT ;  /* 0x00000009c8097212 */ /* 0x000fe400078ef6df */
[----:B------:R-:W-:Y:S02]  /*1090*/  SHF.R.S32.HI R221, RZ, 0x1f, R188 ;  /* 0x0000001fffdd7819 */ /* 0x000fe400000114bc */
[----:B------:R-:W-:Y:S02]  /*10a0*/  SHF.R.S32.HI R23, RZ, 0x1f, R22 ;  /* 0x0000001fff177819 */ /* 0x000fe40000011416 */
[----:B------:R-:W-:-:S02]  /*10b0*/  SHF.R.S32.HI R17, RZ, 0x1f, R16 ;  /* 0x0000001fff117819 */ /* 0x000fc40000011410 */
[----:B------:R-:W-:Y:S02]  /*10c0*/  SHF.R.S32.HI R185, RZ, 0x1f, R2 ;  /* 0x0000001fffb97819 */ /* 0x000fe40000011402 */
[----:B------:R-:W-:Y:S02]  /*10d0*/  SHF.R.S32.HI R210, RZ, 0x1f, R186 ;  /* 0x0000001fffd27819 */ /* 0x000fe400000114ba */
[----:B------:R-:W-:Y:S02]  /*10e0*/  LEA R205, R206, UR40, 0x1 ;  /* 0x00000028cecd7c11 */ /* 0x000fe4000f8e08ff */
[----:B------:R-:W-:Y:S02]  /*10f0*/  LEA R214, R7, UR40, 0x1 ;  /* 0x0000002807d67c11 */ /* 0x000fe4000f8e08ff */
[----:B------:R-:W-:Y:S02]  /*1100*/  LEA R213, R8, UR40, 0x1 ;  /* 0x0000002808d57c11 */ /* 0x000fe4000f8e08ff */
[----:B------:R-:W-:-:S07]  /*1110*/  LEA R212, R9, UR40, 0x1 ;  /* 0x0000002809d47c11 */ /* 0x000fce000f8e08ff */
.L_x_1949:
[----:B------:R-:W-:Y:S05]  /*1120*/  YIELD ;  /* 0x0000000000007946 */ /* 0x000fea0003800000 */
[----:B------:R-:W-:Y:S01]  /*1130*/  ULDC.64 UR4, c[0x0][0xa28] ;  /* 0x00028a0000047ab9 */ /* 0x000fe20000000a00 */
[----:B0---4-:R-:W0:Y:S01]  /*1140*/  LDC.64 R6, c[0x0][0xa08] ;  /* 0x00028200ff067b82 */ /* 0x011e220000000a00 */
[----:B------:R-:W-:Y:S01]  /*1150*/  ISETP.NE.U32.AND P1, PT, RZ, UR4, PT ;  /* 0x00000004ff007c0c */ /* 0x000fe2000bf25070 */
[----:B------:R-:W-:Y:S02]  /*1160*/  IMAD.MOV.U32 R3, RZ, RZ, RZ ;  /* 0x000000ffff037224 */ /* 0x000fe400078e00ff */
[----:B------:R-:W-:Y:S01]  /*1170*/  IMAD.MOV.U32 R29, RZ, RZ, RZ ;  /* 0x000000ffff1d7224 */ /* 0x000fe200078e00ff */
[----:B------:R-:W-:Y:S01]  /*1180*/  ISETP.NE.AND.EX P1, PT, RZ, UR5, PT, P1 ;  /* 0x00000005ff007c0c */ /* 0x000fe2000bf25310 */
[----:B------:R-:W-:-:S02]  /*1190*/  ULDC.64 UR4, c[0x0][0xa18] ;  /* 0x0002860000047ab9 */ /* 0x000fc40000000a00 */
[----:B------:R-:W-:-:S04]  /*11a0*/  ISETP.NE.U32.AND P2, PT, RZ, UR4, PT ;  /* 0x00000004ff007c0c */ /* 0x000fc8000bf45070 */
[----:B------:R-:W-:Y:S01]  /*11b0*/  ISETP.NE.AND.EX P2, PT, RZ, UR5, PT, P2 ;  /* 0x00000005ff007c0c */ /* 0x000fe2000bf45320 */
[----:B------:R-:W-:Y:S02]  /*11c0*/  ULDC.64 UR4, c[0x0][0xa08] ;  /* 0x0002820000047ab9 */ /* 0x000fe40000000a00 */
[----:B------:R-:W-:-:S03]  /*11d0*/  ISETP.NE.U32.AND P0, PT, RZ, UR4, PT ;  /* 0x00000004ff007c0c */ /* 0x000fc6000bf05070 */
[----:B-1----:R-:W1:Y:S01]  /*11e0*/  @P1 LDC.64 R4, c[0x0][0xa28] ;  /* 0x00028a00ff041b82 */ /* 0x002e620000000a00 */
[----:B------:R-:W-:Y:S01]  /*11f0*/  ISETP.NE.AND.EX P0, PT, RZ, UR5, PT, P0 ;  /* 0x00000005ff007c0c */ /* 0x000fe2000bf05300 */
[----:B0-----:R-:W-:-:S06]  /*1200*/  IMAD.WIDE R10, R43, 0x4, R6 ;  /* 0x000000042b0a7825 */ /* 0x001fcc00078e0206 */
[----:B------:R-:W0:Y:S01]  /*1210*/  @P2 LDC.64 R8, c[0x0][0xa18] ;  /* 0x00028600ff082b82 */ /* 0x000e220000000a00 */
[----:B------:R-:W-:Y:S02]  /*1220*/  ULDC UR4, c[0x0][0x288] ;  /* 0x0000a20000047ab9 */ /* 0x000fe40000000800 */
[----:B------:R-:W-:Y:S01]  /*1230*/  IMAD.U32 R189, RZ, RZ, UR4 ;  /* 0x00000004ffbd7e24 */ /* 0x000fe2000f8e00ff */
[----:B------:R-:W-:Y:S02]  /*1240*/  ULDC.64 UR4, c[0x0][0x418] ;  /* 0x0001060000047ab9 */ /* 0x000fe40000000a00 */
[----:B--2---:R2:W5:Y:S01]  /*1250*/  @P0 LDG.E R29, desc[UR54][R10.64] ;  /* 0x000000360a1d0981 */ /* 0x004562000c1e1900 */
[----:B-1----:R-:W-:-:S05]  /*1260*/  @P1 IMAD.WIDE R4, R43, 0x4, R4 ;  /* 0x000000042b041825 */ /* 0x002fca00078e0204 */
[----:B------:R2:W5:Y:S01]  /*1270*/  @P1 LDG.E R3, desc[UR54][R4.64] ;  /* 0x0000003604031981 */ /* 0x000562000c1e1900 */
[----:B0-----:R-:W-:-:S05]  /*1280*/  @P2 IMAD.WIDE R6, R43, 0x4, R8 ;  /* 0x000000042b062825 */ /* 0x001fca00078e0208 */
        /* <DEDUP_REMOVED lines=8> */
[----:B------:R-:W-:Y:S01]  /*1310*/  IMAD.U32 R25, RZ, RZ, UR5 ;  /* 0x00000005ff197e24 */ /* 0x000fe2000f8e00ff */
[----:B------:R-:W-:Y:S01]  /*1320*/  MOV R28, UR4 ;  /* 0x00000004001c7c02 */ /* 0x000fe20008000f00 */
[----:B--2---:R-:W-:Y:S06]  /*1330*/  @P2 BRA `(.L_x_1668) ;  /* 0x0000000000242947 */ /* 0x004fec0003800000 */
        /* <DEDUP_REMOVED lines=9> */
.L_x_1668:
[----:B------:R-:W-:Y:S01]  /*13d0*/  ULDC.64 UR4, c[0x0][0xa20] ;  /* 0x0002880000047ab9 */ /* 0x000fe20000000a00 */
[----:B------:R-:W-:Y:S01]  /*13e0*/  IMAD.MOV.U32 R208, RZ, RZ, R42 ;  /* 0x000000ffffd07224 */ /* 0x000fe200078e002a */
[----:B------:R-:W-:Y:S01]  /*13f0*/  ISETP.NE.U32.AND P1, PT, RZ, UR4, PT ;  /* 0x00000004ff007c0c */ /* 0x000fe2000bf25070 */
[----:B------:R-:W-:-:S03]  /*1400*/  IMAD.MOV.U32 R209, RZ, RZ, R43 ;  /* 0x000000ffffd17224 */ /* 0x000fc600078e002b */
[----:B------:R-:W-:-:S13]  /*1410*/  ISETP.NE.AND.EX P1, PT, RZ, UR5, PT, P1 ;  /* 0x00000005ff007c0c */ /* 0x000fda000bf25310 */
[----:B------:R-:W-:Y:S05]  /*1420*/  @!P1 BRA `(.L_x_1669) ;  /* 0x0000000000109947 */ /* 0x000fea0003800000 */
[----:B------:R-:W0:Y:S02]  /*1430*/  LDC.64 R4, c[0x0][0xa20] ;  /* 0x00028800ff047b82 */ /* 0x000e240000000a00 */
[----:B0-----:R-:W-:-:S05]  /*1440*/  IMAD.WIDE R4, R43, 0x4, R4 ;  /* 0x000000042b047825 */ /* 0x001fca00078e0204 */
[----:B------:R0:W5:Y:S01]  /*1450*/  LDG.E R28, desc[UR54][R4.64] ;  /* 0x00000036041c7981 */ /* 0x000162000c1e1900 */
[----:B------:R-:W-:Y:S05]  /*1460*/  BRA `(.L_x_1670) ;  /* 0x0000000000107947 */ /* 0x000fea0003800000 */
.L_x_1669:
[----:B------:R-:W-:Y:S05]  /*1470*/  @!P0 BRA `(.L_x_1670) ;  /* 0x00000000000c8947 */ /* 0x000fea0003800000 */
[----:B------:R-:W2:Y:S04]  /*1480*/  LDG.E R5, desc[UR54][R10.64] ;  /* 0x000000360a057981 */ /* 0x000ea8000c1e1900 */
[----:B------:R-:W2:Y:S02]  /*1490*/  LDG.E R28, desc[UR54][R10.64+0x4] ;  /* 0x000004360a1c7981 */ /* 0x000ea4000c1e1900 */
[----:B--2---:R-:W-:-:S07]  /*14a0*/  IMAD.IADD R28, R28, 0x1, -R5 ;  /* 0x000000011c1c7824 */ /* 0x004fce00078e0a05 */
.L_x_1670:
[----:B------:R-:W-:Y:S01]  /*14b0*/  ULDC.64 UR4, c[0x0][0xa10] ;  /* 0x0002840000047ab9 */ /* 0x000fe20000000a00 */
[----:B------:R-:W1:Y:S01]  /*14c0*/  LDC R8, c[0x0][0x448] ;  /* 0x00011200ff087b82 */ /* 0x000e620000000800 */
[----:B------:R-:W-:-:S04]  /*14d0*/  ISETP.NE.U32.AND P0, PT, RZ, UR4, PT ;  /* 0x00000004ff007c0c */ /* 0x000fc8000bf05070 */
[----:B------:R-:W-:Y:S01]  /*14e0*/  ISETP.NE.AND.EX P0, PT, RZ, UR5, PT, P0 ;  /* 0x00000005ff007c0c */ /* 0x000fe2000bf05300 */
[----:B------:R-:W-:Y:S02]  /*14f0*/  ULDC.64 UR4, c[0x0][0xa30] ;  /* 0x00028c0000047ab9 */ /* 0x000fe40000000a00 */
[----:B------:R-:W-:Y:S01]  /*1500*/  ISETP.NE.U32.AND P1, PT, RZ, UR4, PT ;  /* 0x00000004ff007c0c */ /* 0x000fe2000bf25070 */
[----:B-----5:R-:W-:Y:S01]  /*1510*/  IMAD.MOV.U32 R24, RZ, RZ, R28 ;  /* 0x000000ffff187224 */ /* 0x020fe200078e001c */
[----:B------:R-:W2:Y:S02]  /*1520*/  LDC.64 R12, c[0x0][0x9e0] ;  /* 0x00027800ff0c7b82 */ /* 0x000ea40000000a00 */
[----:B------:R-:W-:-:S06]  /*1530*/  ISETP.NE.AND.EX P1, PT, RZ, UR5, PT, P1 ;  /* 0x00000005ff007c0c */ /* 0x000fcc000bf25310 */
[----:B0-----:R-:W0:Y:S08]  /*1540*/  @P0 LDC.64 R4, c[0x0][0xa10] ;  /* 0x00028400ff040b82 */ /* 0x001e300000000a00 */
[----:B------:R-:W3:Y:S01]  /*1550*/  @P1 LDC.64 R6, c[0x0][0xa30] ;  /* 0x00028c00ff061b82 */ /* 0x000ee20000000a00 */
[----:B0-----:R-:W-:-:S05]  /*1560*/  @P0 IMAD.WIDE R4, R43, 0x4, R4 ;  /* 0x000000042b040825 */ /* 0x001fca00078e0204 */
[----:B------:R-:W4:Y:S04]  /*1570*/  @P0 LDG.E R0, desc[UR54][R4.64] ;  /* 0x0000003604000981 */ /* 0x000f28000c1e1900 */
[----:B------:R-:W4:Y:S01]  /*1580*/  @P0 LDG.E R9, desc[UR54][R4.64+0x4] ;  /* 0x0000043604090981 */ /* 0x000f22000c1e1900 */
[----:B---3--:R-:W-:-:S05]  /*1590*/  @P1 IMAD.WIDE R6, R43, 0x4, R6 ;  /* 0x000000042b061825 */ /* 0x008fca00078e0206 */
[----:B------:R0:W5:Y:S01]  /*15a0*/  @P1 LDG.E R24, desc[UR54][R6.64] ;  /* 0x0000003606181981 */ /* 0x000162000c1e1900 */
[----:B-1----:R-:W-:Y:S01]  /*15b0*/  ISETP.NE.AND P1, PT, R8, 0x1, PT ;  /* 0x000000010800780c */ /* 0x002fe20003f25270 */
[----:B------:R-:W-:Y:S01]  /*15c0*/  IMAD.SHL.U32 R193, R41, 0x80, RZ ;  /* 0x0000008029c17824 */ /* 0x000fe200078e00ff */
[----:B--2---:R-:W-:Y:S01]  /*15d0*/  ISETP.GE.AND P2, PT, R13, 0x1, PT ;  /* 0x000000010d00780c */ /* 0x004fe20003f46270 */
[----:B------:R-:W-:-:S10]  /*15e0*/  IMAD.IADD R10, R28, 0x1, -R3 ;  /* 0x000000011c0a7824 */ /* 0x000fd400078e0a03 */
[----:B------:R-:W1:Y:S08]  /*15f0*/  @P1 LDC R11, c[0x0][0x44c] ;  /* 0x00011300ff0b1b82 */ /* 0x000e700000000800 */
[----:B------:R-:W2:Y:S01]  /*1600*/  @P1 LDC R8, c[0x0][0x450] ;  /* 0x00011400ff081b82 */ /* 0x000ea20000000800 */
[----:B----4-:R-:W-:Y:S01]  /*1610*/  @P0 IADD3 R25, -R0, R9, RZ ;  /* 0x0000000900190210 */ /* 0x010fe20007ffe1ff */
[----:B------:R-:W-:-:S04]  /*1620*/  VIADD R0, R193, 0x7f ;  /* 0x0000007fc1007836 */ /* 0x000fc80000000000 */
[----:B------:R-:W-:Y:S02]  /*1630*/  IMAD.IADD R190, R10, 0x1, R25 ;  /* 0x000000010abe7824 */ /* 0x000fe400078e0219 */
[----:B-1----:R-:W-:-:S03]  /*1640*/  @P1 IMAD.HI.U32 R3, R0, R11, RZ ;  /* 0x0000000b00031227 */ /* 0x002fc600078e00ff */
[C---:B------:R-:W-:Y:S01]  /*1650*/  IADD3 R5, R190.reuse, 0x1, -R189 ;  /* 0x00000001be057810 */ /* 0x040fe20007ffe8bd */
[----:B------:R-:W-:Y:S01]  /*1660*/  IMAD.MOV.U32 R4, RZ, RZ, R0 ;  /* 0x000000ffff047224 */ /* 0x000fe200078e0000 */
[----:B--2---:R-:W-:Y:S01]  /*1670*/  @P1 SHF.R.U32.HI R4, RZ, R8, R3 ;  /* 0x00000008ff041219 */ /* 0x004fe20000011603 */
[----:B------:R-:W-:-:S04]  /*1680*/  VIADD R0, R190, 0x7f ;  /* 0x0000007fbe007836 */ /* 0x000fc80000000000 */
[----:B0-----:R-:W-:Y:S01]  /*1690*/  IMAD.IADD R7, R5, 0x1, R4 ;  /* 0x0000000105077824 */ /* 0x001fe200078e0204 */
[----:B------:R-:W-:-:S04]  /*16a0*/  SHF.R.S32.HI R3, RZ, 0x1f, R0 ;  /* 0x0000001fff037819 */ /* 0x000fc80000011400 */
[----:B------:R-:W-:Y:S02]  /*16b0*/  LEA.HI R3, R3, R0, RZ, 0x7 ;  /* 0x0000000003037211 */ /* 0x000fe400078f38ff */
[----:B------:R-:W-:Y:S02]  /*16c0*/  IADD3 R0, R7, R12, RZ ;  /* 0x0000000c07007210 */ /* 0x000fe40007ffe0ff */
[----:B------:R-:W-:Y:S01]  /*16d0*/  SHF.R.S32.HI R96, RZ, 0x7, R3 ;  /* 0x00000007ff607819 */ /* 0x000fe20000011403 */
        /* <DEDUP_REMOVED lines=12> */
.L_x_1673:
[----:B------:R-:W-:-:S13]  /*17a0*/  ISETP.NE.AND P0, PT, R13, 0x1, PT ;  /* 0x000000010d00780c */ /* 0x000fda0003f05270 */
[----:B------:R-:W0:Y:S02]  /*17b0*/  @P0 LDC.64 R4, c[0x0][0x9e8] ;  /* 0x00027a00ff040b82 */ /* 0x000e240000000a00 */
[----:B0-----:R-:W-:-:S05]  /*17c0*/  @P0 IMAD.HI.U32 R4, R3, R4, RZ ;  /* 0x0000000403040227 */ /* 0x001fca00078e00ff */
[----:B------:R-:W-:-:S07]  /*17d0*/  @P0 SHF.R.U32.HI R3, RZ, R5, R4 ;  /* 0x00000005ff030219 */ /* 0x000fce0000011604 */
.L_x_1674:
[----:B------:R-:W-:Y:S05]  /*17e0*/  BSYNC B0 ;  /* 0x0000000000007941 */ /* 0x000fea0003800000 */
.L_x_1672:
[----:B------:R-:W-:-:S05]  /*17f0*/  IMAD R3, R3, R13, R13 ;  /* 0x0000000d03037224 */ /* 0x000fca00078e020d */
[----:B------:R-:W-:-:S07]  /*1800*/  VIMNMX R0, R0, R3, PT ;  /* 0x0000000300007248 */ /* 0x000fce0003fe0100 */
.L_x_1671:
[----:B------:R-:W0:Y:S01]  /*1810*/  @P1 LDC R4, c[0x0][0x44c] ;  /* 0x00011300ff041b82 */ /* 0x000e220000000800 */
[----:B------:R-:W-:Y:S01]  /*1820*/  IMAD.IADD R95, R190, 0x1, -R189 ;  /* 0x00000001be5f7824 */ /* 0x000fe200078e0abd */
[----:B------:R-:W-:-:S06]  /*1830*/  ULDC UR4, c[0x0][0x9dc] ;  /* 0x0002770000047ab9 */ /* 0x000fcc0000000800 */
[----:B------:R-:W1:Y:S01]  /*1840*/  @P1 LDC R6, c[0x0][0x450] ;  /* 0x00011400ff061b82 */ /* 0x000e620000000800 */
[----:B0-----:R-:W-:-:S04]  /*1850*/  @P1 IMAD.HI.U32 R3, R193, R4, RZ ;  /* 0x00000004c1031227 */ /* 0x001fc800078e00ff */
[----:B------:R-:W-:Y:S01]  /*1860*/  IMAD.MOV.U32 R4, RZ, RZ, R193 ;  /* 0x000000ffff047224 */ /* 0x000fe200078e00c1 */
[----:B-1----:R-:W-:-:S05]  /*1870*/  @P1 SHF.R.U32.HI R4, RZ, R6, R3 ;  /* 0x00000006ff041219 */ /* 0x002fca0000011603 */
[----:B------:R-:W-:-:S04]  /*1880*/  IMAD.IADD R3, R95, 0x1, R4 ;  /* 0x000000015f037824 */ /* 0x000fc800078e0204 */
[----:B------:R-:W-:Y:S01]  /*1890*/  VIADD R4, R3, -UR4 ;  /* 0x8000000403047c36 */ /* 0x000fe20008000000 */
[----:B------:R-:W-:Y:S06]  /*18a0*/  @!P2 BRA `(.L_x_1675) ;  /* 0x000000000044a947 */ /* 0x000fec0003800000 */
[----:B------:R-:W-:Y:S01]  /*18b0*/  ISETP.GT.AND P0, PT, R3, -0x1, PT ;  /* 0xffffffff0300780c */ /* 0x000fe20003f04270 */
[----:B------:R-:W-:-:S12]  /*18c0*/  BSSY B0, `(.L_x_1676) ;  /* 0x000000d000007945 */ /* 0x000fd80003800000 */
[----:B------:R-:W-:Y:S05]  /*18d0*/  @P0 BRA `(.L_x_1677) ;  /* 0x00000000001c0947 */ /* 0x000fea0003800000 */
[----:B------:R-:W-:Y:S02]  /*18e0*/  ISETP.NE.AND P0, PT, R13, 0x1, PT ;  /* 0x000000010d00780c */ /* 0x000fe40003f05270 */
[----:B------:R-:W-:-:S11]  /*18f0*/  LOP3.LUT R3, RZ, R3, RZ, 0x33, !PT ;  /* 0x00000003ff037212 */ /* 0x000fd600078e33ff */
[----:B------:R-:W0:Y:S02]  /*1900*/  @P0 LDC.64 R6, c[0x0][0x9e8] ;  /* 0x00027a00ff060b82 */ /* 0x000e240000000a00 */
[----:B0-----:R-:W-:-:S05]  /*1910*/  @P0 IMAD.HI.U32 R6, R3, R6, RZ ;  /* 0x0000000603060227 */ /* 0x001fca00078e00ff */
[----:B------:R-:W-:-:S04]  /*1920*/  @P0 SHF.R.U32.HI R3, RZ, R7, R6 ;  /* 0x00000007ff030219 */ /* 0x000fc80000011606 */
[----:B------:R-:W-:Y:S01]  /*1930*/  LOP3.LUT R3, RZ, R3, RZ, 0x33, !PT ;  /* 0x00000003ff037212 */ /* 0x000fe200078e33ff */
[----:B------:R-:W-:Y:S06]  /*1940*/  BRA `(.L_x_1678) ;  /* 0x0000000000107947 */ /* 0x000fec0003800000 */
.L_x_1677:
[----:B------:R-:W-:-:S13]  /*1950*/  ISETP.NE.AND P0, PT, R13, 0x1, PT ;  /* 0x000000010d00780c */ /* 0x000fda0003f05270 */
[----:B------:R-:W0:Y:S02]  /*1960*/  @P0 LDC.64 R6, c[0x0][0x9e8] ;  /* 0x00027a00ff060b82 */ /* 0x000e240000000a00 */
[----:B0-----:R-:W-:-:S05]  /*1970*/  @P0 IMAD.HI.U32 R6, R3, R6, RZ ;  /* 0x0000000603060227 */ /* 0x001fca00078e00ff */
[----:B------:R-:W-:-:S07]  /*1980*/  @P0 SHF.R.U32.HI R3, RZ, R7, R6 ;  /* 0x00000007ff030219 */ /* 0x000fce0000011606 */
.L_x_1678:
[----:B------:R-:W-:Y:S05]  /*1990*/  BSYNC B0 ;  /* 0x0000000000007941 */ /* 0x000fea0003800000 */
.L_x_1676:
[----:B------:R-:W-:-:S05]  /*19a0*/  IMAD R3, R3, R13, RZ ;  /* 0x0000000d03037224 */ /* 0x000fca00078e02ff */
[----:B------:R-:W-:-:S07]  /*19b0*/  VIMNMX R4, R4, R3, !PT ;  /* 0x0000000304047248 */ /* 0x000fce0007fe0100 */
.L_x_1675:
[----:B------:R-:W-:Y:S02]  /*19c0*/  IADD3 R0, R0, 0x7f, RZ ;  /* 0x0000007f00007810 */ /* 0x000fe40007ffe0ff */
[----:B------:R-:W-:Y:S02]  /*19d0*/  SHF.R.S32.HI R5, RZ, 0x1f, R4 ;  /* 0x0000001fff057819 */ /* 0x000fe40000011404 */
[----:B------:R-:W-:Y:S02]  /*19e0*/  SHF.R.S32.HI R3, RZ, 0x1f, R0 ;  /* 0x0000001fff037819 */ /* 0x000fe40000011400 */
[----:B------:R-:W-:Y:S02]  /*19f0*/  LEA.HI R5, R5, R4, RZ, 0x7 ;  /* 0x0000000405057211 */ /* 0x000fe400078f38ff */
[----:B------:R-:W-:Y:S02]  /*1a00*/  LEA.HI R3, R3, R0, RZ, 0x7 ;  /* 0x0000000003037211 */ /* 0x000fe400078f38ff */
[----:B------:R-:W-:-:S02]  /*1a10*/  SHF.R.S32.HI R5, RZ, 0x7, R5 ;  /* 0x00000007ff057819 */ /* 0x000fc40000011405 */
[----:B------:R-:W-:Y:S02]  /*1a20*/  SHF.R.S32.HI R3, RZ, 0x7, R3 ;  /* 0x00000007ff037819 */ /* 0x000fe40000011403 */
[----:B------:R-:W-:Y:S02]  /*1a30*/  VIMNMX R5, RZ, R5, !PT ;  /* 0x00000005ff057248 */ /* 0x000fe40007fe0100 */
[----:B------:R-:W-:-:S03]  /*1a40*/  VIMNMX R3, R96, R3, PT ;  /* 0x0000000360037248 */ /* 0x000fc60003fe0100 */
[--C-:B------:R-:W-:Y:S02]  /*1a50*/  IMAD R5, R5, 0x80, -R10.reuse ;  /* 0x0000008005057824 */ /* 0x100fe400078e0a0a */
[----:B------:R-:W-:-:S03]  /*1a60*/  IMAD R0, R3, 0x80, -R10 ;  /* 0x0000008003007824 */ /* 0x000fc600078e0a0a */
[----:B------:R-:W-:Y:S02]  /*1a70*/  VIMNMX R5, RZ, R5, !PT ;  /* 0x00000005ff057248 */ /* 0x000fe40007fe0100 */
[----:B------:R-:W-:Y:S02]  /*1a80*/  VIMNMX R0, R0, R25, PT ;  /* 0x0000001900007248 */ /* 0x000fe40003fe0100 */
[----:B------:R-:W-:Y:S02]  /*1a90*/  SHF.R.U32.HI R26, RZ, 0x7, R5 ;  /* 0x00000007ff1a7819 */ /* 0x000fe40000011605 */
[----:B------:R-:W-:-:S03]  /*1aa0*/  ISETP.GT.AND P0, PT, R0, R5, PT ;  /* 0x000000050000720c */ /* 0x000fc60003f04270 */
[----:B------:R-:W-:-:S10]  /*1ab0*/  IMAD.MOV.U32 R27, RZ, RZ, R26 ;  /* 0x000000ffff1b7224 */ /* 0x000fd400078e001a */
[----:B------:R-:W-:-:S05]  /*1ac0*/  @P0 VIADD R0, R0, 0x7f ;  /* 0x0000007f00000836 */ /* 0x000fca0000000000 */
[----:B------:R-:W-:-:S04]  /*1ad0*/  @P0 SHF.R.S32.HI R3, RZ, 0x1f, R0 ;  /* 0x0000001fff030819 */ /* 0x000fc80000011400 */
[----:B------:R-:W-:-:S04]  /*1ae0*/  @P0 LEA.HI R3, R3, R0, RZ, 0x7 ;  /* 0x0000000003030211 */ /* 0x000fc800078f38ff */
[----:B------:R-:W-:Y:S02]  /*1af0*/  @P0 SHF.R.S32.HI R27, RZ, 0x7, R3 ;  /* 0x00000007ff1b0819 */ /* 0x000fe40000011403 */
[----:B------:R-:W-:Y:S02]  /*1b00*/  PLOP3.LUT P0, PT, PT, PT, PT, 0x80, 0x0 ;  /* 0x000000000000781c */ /* 0x000fe40003f0f070 */
[----:B------:R-:W-:-:S13]  /*1b10*/  ISETP.GT.AND P1, PT, R27, R26, PT ;  /* 0x0000001a1b00720c */ /* 0x000fda0003f24270 */
[----:B------:R-:W-:Y:S05]  /*1b20*/  @!P1 BRA `(.L_x_1679) ;  /* 0x0000006800549947 */ /* 0x000fea0003800000 */
        /* <DEDUP_REMOVED lines=9> */
[----:B------:R-:W-:Y:S01]  /*1bc0*/  MOV R5, UR5 ;  /* 0x0000000500057c02 */ /* 0x000fe20008000f00 */
[----:B------:R-:W-:Y:S01]  /*1bd0*/  ULDC.64 UR4, c[0x4][0x88] ;  /* 0x0100220000047ab9 */ /* 0x000fe20000000a00 */
[----:B------:R-:W-:Y:S01]  /*1be0*/  IMAD.U32 R10, RZ, RZ, UR6 ;  /* 0x00000006ff0a7e24 */ /* 0x000fe2000f8e00ff */
[----:B------:R-:W-:Y:S01]  /*1bf0*/  MOV R13, RZ ;  /* 0x000000ff000d7202 */ /* 0x000fe20000000f00 */
[----:B------:R-:W-:Y:S02]  /*1c00*/  IMAD.U32 R6, RZ, RZ, UR4 ;  /* 0x00000004ff067e24 */ /* 0x000fe4000f8e00ff */
[----:B------:R-:W-:-:S02]  /*1c10*/  IMAD.U32 R7, RZ, RZ, UR5 ;  /* 0x00000005ff077e24 */ /* 0x000fc4000f8e00ff */
[----:B------:R-:W-:Y:S02]  /*1c20*/  IMAD.U32 R11, RZ, RZ, UR7 ;  /* 0x00000007ff0b7e24 */ /* 0x000fe4000f8e00ff */
[----:B------:R-:W-:Y:S02]  /*1c30*/  IMAD.MOV.U32 R8, RZ, RZ, 0x70 ;  /* 0x00000070ff087424 */ /* 0x000fe400078e00ff */
[----:B0-----:R-:W-:-:S07]  /*1c40*/  IMAD.MOV.U32 R12, RZ, RZ, 0x1 ;  /* 0x00000001ff0c7424 */ /* 0x001fce00078e00ff */
[----:B------:R-:W-:-:S07]  /*1c50*/  LEPC R20, `(.L_x_1681) ;  /* 0x000000001014794e */ /* 0x000fce0000000000 */
[----:B-1---5:R-:W-:Y:S05]  /*1c60*/  CALL.ABS.NOINC R14 ;  /* 0x000000000e007343 */ /* 0x022fea0003c00000 */
.L_x_1681:
[----:B------:R-:W-:Y:S05]  /*1c70*/  BSYNC B6 ;  /* 0x0000000000067941 */ /* 0x000fea0003800000 */
.L_x_1680:
        /* <DEDUP_REMOVED lines=13> */
[----:B------:R-:W-:Y:S02]  /*1d50*/  IMAD.U32 R6, RZ, RZ, UR4 ;  /* 0x00000004ff067e24 */ /* 0x000fe4000f8e00ff */
[----:B------:R-:W-:-:S02]  /*1d60*/  IMAD.U32 R7, RZ, RZ, UR5 ;  /* 0x00000005ff077e24 */ /* 0x000fc4000f8e00ff */
[----:B------:R-:W-:Y:S02]  /*1d70*/  IMAD.MOV.U32 R8, RZ, RZ, 0x70 ;  /* 0x00000070ff087424 */ /* 0x000fe400078e00ff */
[----:B------:R-:W-:Y:S02]  /*1d80*/  IMAD.MOV.U32 R12, RZ, RZ, 0x1 ;  /* 0x00000001ff0c7424 */ /* 0x000fe400078e00ff */
[----:B0-----:R-:W-:-:S07]  /*1d90*/  IMAD.MOV.U32 R13, RZ, RZ, RZ ;  /* 0x000000ffff0d7224 */ /* 0x001fce00078e00ff */
[----:B------:R-:W-:-:S07]  /*1da0*/  LEPC R20, `(.L_x_1683) ;  /* 0x000000001014794e */ /* 0x000fce0000000000 */
[----:B-1---5:R-:W-:Y:S05]  /*1db0*/  CALL.ABS.NOINC R14 ;  /* 0x000000000e007343 */ /* 0x022fea0003c00000 */
.L_x_1683:
[----:B------:R-:W-:Y:S05]  /*1dc0*/  BSYNC B6 ;  /* 0x0000000000067941 */ /* 0x000fea0003800000 */
.L_x_1682:
[----:B------:R-:W-:Y:S01]  /*1dd0*/  ULDC.64 UR4, c[0x0][0x9f8] ;  /* 0x00027e0000047ab9 */ /* 0x000fe20000000a00 */
[----:B------:R-:W-:Y:S01]  /*1de0*/  IMAD.MOV.U32 R0, RZ, RZ, R43 ;  /* 0x000000ffff007224 */ /* 0x000fe200078e002b */
[----:B------:R-:W-:Y:S01]  /*1df0*/  ISETP.NE.U32.AND P0, PT, RZ, UR4, PT ;  /* 0x00000004ff007c0c */ /* 0x000fe2000bf05070 */
[----:B------:R-:W0:Y:S03]  /*1e00*/  LDC R37, c[0x0][0x3f4] ;  /* 0x0000fd00ff257b82 */ /* 0x000e260000000800 */
[----:B------:R-:W-:-:S05]  /*1e10*/  ISETP.NE.AND.EX P0, PT, RZ, UR5, PT, P0 ;  /* 0x00000005ff007c0c */ /* 0x000fca000bf05300 */
[----:B------:R-:W1:Y:S08]  /*1e20*/  LDC.64 R14, c[0x0][0x3f8] ;  /* 0x0000fe00ff0e7b82 */ /* 0x000e700000000a00 */
[----:B------:R-:W2:Y:S08]  /*1e30*/  @P0 LDC.64 R4, c[0x0][0x9f8] ;  /* 0x00027e00ff040b82 */ /* 0x000eb00000000a00 */
[----:B------:R-:W3:Y:S01]  /*1e40*/  LDC.64 R34, c[0x0][0x408] ;  /* 0x00010200ff227b82 */ /* 0x000ee20000000a00 */
[----:B--2---:R-:W-:-:S05]  /*1e50*/  @P0 IMAD.WIDE R4, R43, 0x4, R4 ;  /* 0x000000042b040825 */ /* 0x004fca00078e0204 */
[----:B------:R2:W4:Y:S01]  /*1e60*/  @P0 LDG.E R0, desc[UR54][R4.64] ;  /* 0x0000003604000981 */ /* 0x000522000c1e1900 */
[----:B0-----:R-:W-:Y:S01]  /*1e70*/  ISETP.GE.AND P0, PT, R16, R37, PT ;  /* 0x000000251000720c */ /* 0x001fe20003f06270 */
[----:B-1----:R-:W-:Y:S01]  /*1e80*/  IMAD.WIDE.U32 R6, R188, R14, R22 ;  /* 0x0000000ebc067225 */ /* 0x002fe200078e0016 */
[C-C-:B---3--:R-:W-:Y:S01]  /*1e90*/  SHF.L.U64.HI R30, R34.reuse, 0x6, R35.reuse ;  /* 0x00000006221e7819 */ /* 0x148fe20000010223 */
[----:B------:R-:W0:Y:S01]  /*1ea0*/  S2R R38, SR_TID.X ;  /* 0x0000000000267919 */ /* 0x000e220000002100 */
[----:B------:R-:W-:Y:S01]  /*1eb0*/  SEL R13, R37, RZ, P0 ;  /* 0x000000ff250d7207 */ /* 0x000fe20000000000 */
[----:B------:R-:W-:Y:S01]  /*1ec0*/  IMAD R10, R221, R34, RZ ;  /* 0x00000022dd0a7224 */ /* 0x000fe200078e02ff */
[----:B------:R-:W-:Y:S01]  /*1ed0*/  SHF.L.U64.HI R31, R34, 0x7, R35 ;  /* 0x00000007221f7819 */ /* 0x000fe20000010223 */
[----:B------:R-:W-:Y:S02]  /*1ee0*/  IMAD.MOV.U32 R82, RZ, RZ, R6 ;  /* 0x000000ffff527224 */ /* 0x000fe400078e0006 */
[----:B------:R-:W-:-:S02]  /*1ef0*/  IMAD.IADD R13, R16, 0x1, R13 ;  /* 0x00000001100d7824 */ /* 0x000fc400078e020d */
[----:B--2---:R-:W-:-:S03]  /*1f00*/  IMAD.WIDE.U32 R4, R188, R34, R22 ;  /* 0x00000022bc047225 */ /* 0x004fc600078e0016 */
[----:B------:R-:W-:Y:S01]  /*1f10*/  SHF.R.S32.HI R6, RZ, 0x1f, R13 ;  /* 0x0000001fff067819 */ /* 0x000fe2000001140d */
[----:B------:R-:W-:Y:S02]  /*1f20*/  IMAD R8, R221, R14, RZ ;  /* 0x0000000edd087224 */ /* 0x000fe400078e02ff */
[----:B------:R-:W-:Y:S01]  /*1f30*/  IMAD R89, R188, R35, R10 ;  /* 0x00000023bc597224 */ /* 0x000fe200078e020a */
[CC--:B------:R-:W-:Y:S01]  /*1f40*/  LEA.HI R12, R6.reuse, R13.reuse, RZ, 0x3 ;  /* 0x0000000d060c7211 */ /* 0x0c0fe200078f18ff */
[----:B------:R-:W-:Y:S01]  /*1f50*/  IMAD.MOV.U32 R86, RZ, RZ, R4 ;  /* 0x000000ffff567224 */ /* 0x000fe200078e0004 */
[----:B------:R-:W-:Y:S01]  /*1f60*/  LEA.HI R4, R6, R13, RZ, 0x6 ;  /* 0x0000000d06047211 */ /* 0x000fe200078f30ff */
[----:B------:R-:W-:Y:S01]  /*1f70*/  IMAD.WIDE.U32 R10, R188, R34, R16 ;  /* 0x00000022bc0a7225 */ /* 0x000fe200078e0010 */
[----:B------:R-:W-:Y:S02]  /*1f80*/  LOP3.LUT R6, R199, 0x38, R12, 0xf8, !PT ;  /* 0x00000038c7067812 */ /* 0x000fe400078ef80c */
[----:B------:R-:W-:Y:S01]  /*1f90*/  LOP3.LUT R41, R12, 0xfffffff8, RZ, 0xc0, !PT ;  /* 0xfffffff80c297812 */ /* 0x000fe200078ec0ff */
[C---:B------:R-:W-:Y:S01]  /*1fa0*/  IMAD R85, R188.reuse, R15, R8 ;  /* 0x0000000fbc557224 */ /* 0x040fe200078e0208 */
[----:B------:R-:W-:Y:S01]  /*1fb0*/  MOV R88, R10 ;  /* 0x0000000a00587202 */ /* 0x000fe20000000f00 */
[----:B------:R-:W-:Y:S01]  /*1fc0*/  IMAD.WIDE.U32 R8, R188, R14, R16 ;  /* 0x0000000ebc087225 */ /* 0x000fe200078e0010 */
[----:B------:R-:W-:-:S02]  /*1fd0*/  LOP3.LUT R6, R6, R225, RZ, 0x3c, !PT ;  /* 0x000000e106067212 */ /* 0x000fc400078e3cff */
[----:B------:R-:W-:Y:S01]  /*1fe0*/  SHF.R.S32.HI R81, RZ, 0x3, R12 ;  /* 0x00000003ff517819 */ /* 0x000fe2000001140c */
[----:B------:R-:W-:Y:S01]  /*1ff0*/  IMAD.IADD R87, R5, 0x1, R89 ;  /* 0x0000000105577824 */ /* 0x000fe200078e0259 */
[----:B------:R-:W-:Y:S01]  /*2000*/  LOP3.LUT R5, R12, 0x38, RZ, 0xc0, !PT ;  /* 0x000000380c057812 */ /* 0x000fe200078ec0ff */
[----:B------:R-:W-:Y:S01]  /*2010*/  IMAD.IADD R89, R89, 0x1, R11 ;  /* 0x0000000159597824 */ /* 0x000fe200078e020b */
[----:B-----5:R-:W-:Y:S01]  /*2020*/  SHF.R.S32.HI R11, RZ, 0x1f, R24 ;  /* 0x0000001fff0b7819 */ /* 0x020fe20000011418 */
[----:B------:R-:W-:Y:S01]  /*2030*/  IMAD.SHL.U32 R4, R4, 0x80, RZ ;  /* 0x0000008004047824 */ /* 0x000fe200078e00ff */
[----:B0-----:R-:W-:Y:S01]  /*2040*/  SHF.R.U32.HI R38, RZ, 0x7, R38 ;  /* 0x00000007ff267819 */ /* 0x001fe20000011626 */
[----:B------:R-:W-:Y:S01]  /*2050*/  IMAD.IADD R83, R7, 0x1, R85 ;  /* 0x0000000107537824 */ /* 0x000fe200078e0255 */
[----:B------:R-:W-:Y:S01]  /*2060*/  IADD3 R85, R85, R9, RZ ;  /* 0x0000000955557210 */ /* 0x000fe20007ffe0ff */
[----:B------:R-:W-:Y:S01]  /*2070*/  IMAD.MOV.U32 R84, RZ, RZ, R8 ;  /* 0x000000ffff547224 */ /* 0x000fe200078e0008 */
[----:B------:R-:W-:Y:S01]  /*2080*/  ISETP.NE.AND P6, PT, R38, 0x1, PT ;  /* 0x000000012600780c */ /* 0x000fe20003fc5270 */
[----:B------:R-:W-:Y:S01]  /*2090*/  IMAD R13, R11, R14, RZ ;  /* 0x0000000e0b0d7224 */ /* 0x000fe200078e02ff */
[--C-:B------:R-:W-:Y:S01]  /*20a0*/  LOP3.LUT R9, R197, 0x38, R12.reuse, 0xf8, !PT ;  /* 0x00000038c5097812 */ /* 0x100fe200078ef80c */
[-C--:B------:R-:W-:Y:S01]  /*20b0*/  IMAD R11, R11, R34.reuse, RZ ;  /* 0x000000220b0b7224 */ /* 0x080fe200078e02ff */
[----:B------:R-:W-:Y:S01]  /*20c0*/  LOP3.LUT R8, R196, 0x38, R12, 0xf8, !PT ;  /* 0x00000038c4087812 */ /* 0x000fe200078ef80c */
[----:B------:R-:W-:Y:S01]  /*20d0*/  IMAD.WIDE.U32 R88, R24, R34, R88 ;  /* 0x0000002218587225 */ /* 0x000fe200078e0058 */
[----:B------:R-:W-:-:S02]  /*20e0*/  LOP3.LUT R7, R4, 0xffffe000, RZ, 0xc0, !PT ;  /* 0xffffe00004077812 */ /* 0x000fc400078ec0ff */
[----:B------:R-:W-:Y:S01]  /*20f0*/  LOP3.LUT R4, R5, 0x1c0, R222, 0xf8, !PT ;  /* 0x000001c005047812 */ /* 0x000fe200078ef8de */
[C---:B------:R-:W-:Y:S01]  /*2100*/  IMAD R11, R24.reuse, R35, R11 ;  /* 0x00000023180b7224 */ /* 0x040fe200078e020b */
[----:B------:R-:W-:Y:S01]  /*2110*/  LOP3.LUT R10, R9, R224, RZ, 0x3c, !PT ;  /* 0x000000e0090a7212 */ /* 0x000fe200078e3cff */
[----:B------:R-:W-:Y:S01]  /*2120*/  IMAD R13, R24, R15, R13 ;  /* 0x0000000f180d7224 */ /* 0x000fe200078e020d */
[----:B------:R-:W-:Y:S01]  /*2130*/  LOP3.LUT R9, R8, R223, RZ, 0x3c, !PT ;  /* 0x000000df08097212 */ /* 0x000fe200078e3cff */
[----:B------:R-:W-:Y:S05]  /*2140*/  @!P6 WARPSYNC.ALL ;  /* 0x000000000000e948 */ /* 0x000fea0003800000 */
[----:B------:R-:W-:Y:S01]  /*2150*/  LOP3.LUT R8, R4, R203, RZ, 0x3c, !PT ;  /* 0x000000cb04087212 */ /* 0x000fe200078e3cff */
[-C--:B------:R-:W-:Y:S01]  /*2160*/  IMAD.WIDE.U32 R82, R24, R14.reuse, R82 ;  /* 0x0000000e18527225 */ /* 0x080fe200078e0052 */
[-C--:B------:R-:W-:Y:S01]  /*2170*/  IADD3 R4, R6, R7.reuse, R202 ;  /* 0x0000000706047210 */ /* 0x080fe20007ffe0ca */
[----:B------:R-:W-:Y:S01]  /*2180*/  ULDC UR4, c[0x0][0x2f4] ;  /* 0x0000bd0000047ab9 */ /* 0x000fe20000000800 */
[-C--:B------:R-:W-:Y:S01]  /*2190*/  IADD3 R5, R10, R7.reuse, R201 ;  /* 0x000000070a057210 */ /* 0x080fe20007ffe0c9 */
[----:B------:R-:W-:Y:S01]  /*21a0*/  IMAD.WIDE.U32 R84, R24, R14, R84 ;  /* 0x0000000e18547225 */ /* 0x000fe200078e0054 */
[----:B------:R-:W-:-:S02]  /*21b0*/  IADD3 R6, R9, R7, R200 ;  /* 0x0000000709067210 */ /* 0x000fc40007ffe0c8 */
[----:B------:R-:W-:Y:S01]  /*21c0*/  IADD3 R7, R8, R7, R204 ;  /* 0x0000000708077210 */ /* 0x000fe20007ffe0cc */
[----:B------:R-:W-:Y:S01]  /*21d0*/  IMAD.WIDE.U32 R86, R24, R34, R86 ;  /* 0x0000002218567225 */ /* 0x000fe200078e0056 */
[C-C-:B------:R-:W-:Y:S02]  /*21e0*/  SHF.L.U64.HI R8, R14.reuse, 0x5, R15.reuse ;  /* 0x000000050e087819 */ /* 0x140fe4000001020f */
[----:B------:R-:W-:Y:S01]  /*21f0*/  SHF.L.U64.HI R9, R14, 0x6, R15 ;  /* 0x000000060e097819 */ /* 0x000fe2000001020f */
[----:B------:R-:W-:Y:S01]  /*2200*/  IMAD.IADD R3, R29, 0x1, R28 ;  /* 0x000000011d037824 */ /* 0x000fe200078e021c */
[C---:B------:R-:W-:Y:S01]  /*2210*/  SHF.L.U64.HI R29, R34.reuse, 0x5, R35 ;  /* 0x00000005221d7819 */ /* 0x040fe20000010223 */
[----:B------:R-:W-:Y:S01]  /*2220*/  IMAD.SHL.U32 R32, R34, 0x20, RZ ;  /* 0x0000002022207824 */ /* 0x000fe200078e00ff */
[----:B------:R-:W-:Y:S01]  /*2230*/  SHF.L.U64.HI R10, R14, 0x7, R15 ;  /* 0x000000070e0a7819 */ /* 0x000fe2000001020f */
[C---:B------:R-:W-:Y:S01]  /*2240*/  IMAD.SHL.U32 R33, R34.reuse, 0x40, RZ ;  /* 0x0000004022217824 */ /* 0x040fe200078e00ff */
[----:B------:R-:W-:Y:S01]  /*2250*/  SHF.L.U32 R34, R34, 0x7, RZ ;  /* 0x0000000722227819 */ /* 0x000fe200000006ff */
[----:B------:R-:W-:Y:S01]  /*2260*/  VIADD R94, R38, 0x8 ;  /* 0x00000008265e7836 */ /* 0x000fe20000000000 */
[----:B------:R-:W-:Y:S01]  /*2270*/  SHF.R.S32.HI R35, RZ, 0x1f, R42 ;  /* 0x0000001fff237819 */ /* 0x000fe2000001142a */
[----:B------:R-:W-:Y:S01]  /*2280*/  IMAD.SHL.U32 R20, R14, 0x20, RZ ;  /* 0x000000200e147824 */ /* 0x000fe200078e00ff */
[----:B------:R-:W-:Y:S01]  /*2290*/  ISETP.GE.AND P1, PT, R16, UR4, PT ;  /* 0x0000000410007c0c */ /* 0x000fe2000bf26270 */
[----:B------:R-:W-:Y:S01]  /*22a0*/  IMAD.SHL.U32 R21, R14, 0x40, RZ ;  /* 0x000000400e157824 */ /* 0x000fe200078e00ff */
[----:B------:R-:W-:Y:S01]  /*22b0*/  ISETP.GE.AND P2, PT, R2, UR4, PT ;  /* 0x0000000402007c0c */ /* 0x000fe2000bf46270 */
[----:B------:R-:W-:Y:S01]  /*22c0*/  IMAD.SHL.U32 R28, R14, 0x80, RZ ;  /* 0x000000800e1c7824 */ /* 0x000fe200078e00ff */
[----:B------:R-:W-:Y:S01]  /*22d0*/  IADD3 R80, R11, R89, RZ ;  /* 0x000000590b507210 */ /* 0x000fe20007ffe0ff */
[----:B------:R-:W-:Y:S01]  /*22e0*/  IMAD R36, R207, 0x20, R188 ;  /* 0x00000020cf247824 */ /* 0x000fe200078e02bc */
[----:B------:R-:W-:Y:S01]  /*22f0*/  SHF.R.S32.HI R90, RZ, 0x1f, R41 ;  /* 0x0000001fff5a7819 */ /* 0x000fe20000011429 */
[----:B------:R-:W-:-:S02]  /*2300*/  IMAD.SHL.U32 R37, R37, 0x2, RZ ;  /* 0x0000000225257824 */ /* 0x000fc400078e00ff */
[----:B------:R-:W-:Y:S02]  /*2310*/  IMAD.IADD R39, R83, 0x1, R13 ;  /* 0x0000000153277824 */ /* 0x000fe400078e020d */
[----:B------:R-:W-:Y:S02]  /*2320*/  IMAD.IADD R40, R13, 0x1, R85 ;  /* 0x000000010d287824 */ /* 0x000fe400078e0255 */
[----:B------:R-:W-:Y:S01]  /*2330*/  IMAD.IADD R43, R87, 0x1, R11 ;  /* 0x00000001572b7824 */ /* 0x000fe200078e020b */
[----:B------:R-:W-:Y:S01]  /*2340*/  @!P6 BAR.SYNC.DEFER_BLOCKING 0x9, 0x100 ;  /* 0x024400000000eb1d */ /* 0x000fe20000010000 */
[----:B----4-:R-:W-:-:S07]  /*2350*/  SHF.R.S32.HI R38, RZ, 0x1f, R0 ;  /* 0x0000001fff267819 */ /* 0x010fce0000011400 */
.L_x_1781:
[----:B------:R-:W0:Y:S01]  /*2360*/  LDC R100, c[0x0][0x430] ;  /* 0x00010c00ff647b82 */ /* 0x000e220000000800 */
[----:B------:R-:W-:Y:S01]  /*2370*/  VIADD R27, R27, 0xffffffff ;  /* 0xffffffff1b1b7836 */ /* 0x000fe20000000000 */
[----:B------:R-:W-:-:S03]  /*2380*/  MOV R101, RZ ;  /* 0x000000ff00657202 */ /* 0x000fc60000000f00 */
[----:B---3--:R-:W-:-:S03]  /*2390*/  IMAD R44, R27, 0x80, R36 ;  /* 0x000000801b2c7824 */ /* 0x008fc600078e0224 */
[----:B-1----:R-:W1:Y:S01]  /*23a0*/  LDC R107, c[0x0][0x3f4] ;  /* 0x0000fd00ff6b7b82 */ /* 0x002e620000000800 */
[----:B------:R-:W-:Y:S01]  /*23b0*/  IMAD.IADD R45, R3, 0x1, R44 ;  /* 0x00000001032d7824 */ /* 0x000fe200078e022c */
[----:B------:R-:W-:-:S03]  /*23c0*/  ISETP.GE.AND P3, PT, R44, R25, PT ;  /* 0x000000192c00720c */ /* 0x000fc60003f66270 */
[----:B------:R-:W-:Y:S01]  /*23d0*/  IMAD.MOV.U32 R11, RZ, RZ, R45 ;  /* 0x000000ffff0b7224 */ /* 0x000fe200078e002d */
[----:B------:R-:W-:Y:S02]  /*23e0*/  ISETP.GT.OR P3, PT, R36, 0x7f, P3 ;  /* 0x0000007f2400780c */ /* 0x000fe40001f64670 */
[----:B0-----:R-:W-:-:S11]  /*23f0*/  ISETP.NE.AND P4, PT, R100, 0x1, PT ;  /* 0x000000016400780c */ /* 0x001fd60003f85270 */
[----:B------:R-:W0:Y:S08]  /*2400*/  @!P3 LDC.64 R14, c[0x0][0x428] ;  /* 0x00010a00ff0ebb82 */ /* 0x000e300000000a00 */
[----:B--2---:R-:W2:Y:S08]  /*2410*/  @!P3 LDC.64 R46, c[0x0][0x418] ;  /* 0x00010600ff2ebb82 */ /* 0x004eb00000000a00 */
[----:B------:R-:W3:Y:S08]  /*2420*/  @P4 LDC R12, c[0x0][0x434] ;  /* 0x00010d00ff0c4b82 */ /* 0x000ef00000000800 */
[----:B------:R-:W4:Y:S01]  /*2430*/  @P4 LDC R13, c[0x0][0x438] ;  /* 0x00010e00ff0d4b82 */ /* 0x000f220000000800 */
[----:B---3--:R-:W-:-:S05]  /*2440*/  @P4 IMAD.HI.U32 R12, R45, R12, RZ ;  /* 0x0000000c2d0c4227 */ /* 0x008fca00078e00ff */
[----:B----4-:R-:W-:Y:S01]  /*2450*/  @P4 SHF.R.U32.HI R11, RZ, R13, R12 ;  /* 0x0000000dff0b4219 */ /* 0x010fe2000001160c */
[----:B0-----:R-:W-:-:S03]  /*2460*/  @!P3 IMAD R12, R38, R14, RZ ;  /* 0x0000000e260cb224 */ /* 0x001fc600078e02ff */
[--C-:B------:R-:W-:Y:S01]  /*2470*/  @!P3 SHF.R.S32.HI R13, RZ, 0x1f, R11.reuse ;  /* 0x0000001fff0db819 */ /* 0x100fe2000001140b */
[----:B------:R-:W-:Y:S02]  /*2480*/  @!P3 IMAD R15, R0, R15, R12 ;  /* 0x0000000f000fb224 */ /* 0x000fe400078e020c */
[----:B------:R-:W-:-:S04]  /*2490*/  @!P3 IMAD.MOV.U32 R12, RZ, RZ, R11 ;  /* 0x000000ffff0cb224 */ /* 0x000fc800078e000b */
[----:B------:R-:W-:-:S04]  /*24a0*/  @!P3 IMAD.WIDE.U32 R12, R0, R14, R12 ;  /* 0x0000000e000cb225 */ /* 0x000fc800078e000c */
[----:B------:R-:W-:Y:S01]  /*24b0*/  @!P3 IMAD.IADD R13, R13, 0x1, R15 ;  /* 0x000000010d0db824 */ /* 0x000fe200078e020f */
        /* <DEDUP_REMOVED lines=10> */
[----:B------:R-:W-:Y:S01]  /*2560*/  P2R R92, PR, RZ, 0x10 ;  /* 0x00000010ff5c7803 */ /* 0x000fe20000000000 */
[----:B------:R-:W-:Y:S01]  /*2570*/  IMAD R93, R93, 0x2, R18 ;  /* 0x000000025d5d7824 */ /* 0x000fe200078e0212 */
[----:B0-----:R-:W-:Y:S06]  /*2580*/  @!P3 BRA `(.L_x_1685) ;  /* 0x00000050000cb947 */ /* 0x001fec0003800000 */
[----:B------:R-:W-:Y:S01]  /*2590*/  SHF.R.S32.HI R99, RZ, 0x1f, R100 ;  /* 0x0000001fff637819 */ /* 0x000fe20000011464 */
[----:B------:R-:W-:Y:S01]  /*25a0*/  ULDC.64 UR4, c[0x0][0x300] ;  /* 0x0000c00000047ab9 */ /* 0x000fe20000000a00 */
[----:B-----5:R-:W-:Y:S01]  /*25b0*/  SHF.R.S32.HI R98, RZ, 0x1f, R101 ;  /* 0x0000001fff627819 */ /* 0x020fe20000011465 */
[C---:B------:R-:W-:Y:S01]  /*25c0*/  IMAD.WIDE.U32 R12, R100.reuse, UR4, RZ ;  /* 0x00000004640c7c25 */ /* 0x040fe2000f8e00ff */
[----:B------:R-:W-:Y:S02]  /*25d0*/  ULDC.U8 UR6, c[0x0][0x410] ;  /* 0x0001040000067ab9 */ /* 0x000fe40000000000 */
[----:B------:R-:W-:Y:S01]  /*25e0*/  ISETP.NE.AND P3, PT, RZ, UR6, PT ;  /* 0x00000006ff007c0c */ /* 0x000fe2000bf65270 */
[----:B------:R-:W-:Y:S02]  /*25f0*/  IMAD R11, R99, UR4, RZ ;  /* 0x00000004630b7c24 */ /* 0x000fe4000f8e02ff */
[----:B------:R-:W-:Y:S02]  /*2600*/  IMAD R44, R31, R27, RZ ;  /* 0x0000001b1f2c7224 */ /* 0x000fe400078e02ff */
[----:B------:R-:W-:Y:S01]  /*2610*/  IMAD R11, R100, UR5, R11 ;  /* 0x00000005640b7c24 */ /* 0x000fe2000f8e020b */
[----:B------:R-:W-:Y:S01]  /*2620*/  ULDC.64 UR4, c[0x0][0x310] ;  /* 0x0000c40000047ab9 */ /* 0x000fe20000000a00 */
[----:B------:R-:W-:-:S02]  /*2630*/  IMAD R97, R27, -0x80, R25 ;  /* 0xffffff801b617824 */ /* 0x000fc400078e0219 */
[----:B------:R-:W-:Y:S02]  /*2640*/  IMAD R14, R98, UR4, RZ ;  /* 0x00000004620e7c24 */ /* 0x000fe4000f8e02ff */
[----:B------:R-:W-:Y:S01]  /*2650*/  IMAD.IADD R13, R13, 0x1, R11 ;  /* 0x000000010d0d7824 */ /* 0x000fe200078e020b */
[----:B------:R-:W-:Y:S01]  /*2660*/  SHF.R.S32.HI R11, RZ, 0x1f, R27 ;  /* 0x0000001fff0b7819 */ /* 0x000fe2000001141b */
[----:B------:R-:W-:Y:S01]  /*2670*/  IMAD R15, R101, UR5, R14 ;  /* 0x00000005650f7c24 */ /* 0x000fe2000f8e020e */
[----:B------:R-:W-:Y:S01]  /*2680*/  VIMNMX R97, R97, 0x80, PT ;  /* 0x0000008061617848 */ /* 0x000fe20003fe0100 */
[----:B------:R-:W-:Y:S01]  /*2690*/  IMAD.WIDE.U32 R12, R101, UR4, R12 ;  /* 0x00000004650c7c25 */ /* 0x000fe2000f8e000c */
[----:B------:R-:W-:-:S03]  /*26a0*/  ULDC.64 UR4, c[0x0][0x308] ;  /* 0x0000c20000047ab9 */ /* 0x000fc60000000a00 */
[----:B------:R-:W-:Y:S02]  /*26b0*/  IMAD R14, R10, R27, RZ ;  /* 0x0000001b0a0e7224 */ /* 0x000fe400078e02ff */
[----:B------:R-:W-:Y:S02]  /*26c0*/  IMAD.IADD R13, R13, 0x1, R15 ;  /* 0x000000010d0d7824 */ /* 0x000fe400078e020f */
[----:B------:R-:W-:Y:S02]  /*26d0*/  IMAD R15, R35, UR4, RZ ;  /* 0x00000004230f7c24 */ /* 0x000fe4000f8e02ff */
[C---:B------:R-:W-:Y:S02]  /*26e0*/  IMAD R91, R11.reuse, R28, R14 ;  /* 0x0000001c0b5b7224 */ /* 0x040fe400078e020e */
[----:B------:R-:W-:Y:S02]  /*26f0*/  IMAD R11, R11, R34, R44 ;  /* 0x000000220b0b7224 */ /* 0x000fe400078e022c */
[----:B------:R-:W-:-:S02]  /*2700*/  IMAD R103, R42, UR5, R15 ;  /* 0x000000052a677c24 */ /* 0x000fc4000f8e020f */
[----:B------:R-:W-:Y:S01]  /*2710*/  IMAD.WIDE.U32 R44, R42, UR4, R12 ;  /* 0x000000042a2c7c25 */ /* 0x000fe2000f8e000c */
[----:B------:R-:W-:-:S03]  /*2720*/  ULDC.64 UR4, c[0x0][0x2e8] ;  /* 0x0000ba0000047ab9 */ /* 0x000fc60000000a00 */
[----:B------:R-:W-:Y:S01]  /*2730*/  IMAD.IADD R103, R45, 0x1, R103 ;  /* 0x000000012d677824 */ /* 0x000fe200078e0267 */
[----:B------:R-:W-:Y:S01]  /*2740*/  LEA R108, P4, R44, UR4, 0x1 ;  /* 0x000000042c6c7c11 */ /* 0x000fe2000f8808ff */
[----:B------:R-:W-:-:S03]  /*2750*/  IMAD.WIDE.U32 R14, R28, R27, RZ ;  /* 0x0000001b1c0e7225 */ /* 0x000fc600078e00ff */
[----:B------:R-:W-:Y:S01]  /*2760*/  LEA.HI.X R103, R44, UR5, R103, 0x1, P4 ;  /* 0x000000052c677c11 */ /* 0x000fe2000a0f0c67 */
        /* <DEDUP_REMOVED lines=33> */
.L_x_1688:
[----:B------:R-:W-:Y:S05]  /*2980*/  BSYNC B1 ;  /* 0x0000000000017941 */ /* 0x000fea0003800000 */
.L_x_1687:
        /* <DEDUP_REMOVED lines=12> */
[----:B------:R-:W-:Y:S01]  /*2a50*/  P2R R122, PR, RZ, 0x8 ;  /* 0x00000008ff7a7803 */ /* 0x000fe20000000000 */
[----:B------:R-:W-:Y:S01]  /*2a60*/  IMAD.MOV.U32 R46, RZ, RZ, R74 ;  /* 0x000000ffff2e7224 */ /* 0x000fe200078e004a */
[----:B------:R-:W-:-:S02]  /*2a70*/  PRMT R120, R120, 0x5410, R47 ;  /* 0x0000541078787816 */ /* 0x000fc4000000002f */
[----:B------:R-:W-:Y:S02]  /*2a80*/  CS2R R64, SRZ ;  /* 0x0000000000407805 */ /* 0x000fe4000001ff00 */
[----:B------:R-:W-:Y:S02]  /*2a90*/  PRMT R115, R44, 0x5410, R45 ;  /* 0x000054102c737816 */ /* 0x000fe4000000002d */
[----:B------:R-:W-:Y:S02]  /*2aa0*/  CS2R R62, SRZ ;  /* 0x00000000003e7805 */ /* 0x000fe4000001ff00 */
[----:B------:R-:W-:Y:S02]  /*2ab0*/  PRMT R121, R46, 0x7610, R121 ;  /* 0x000076102e797816 */ /* 0x000fe40000000079 */
        /* <DEDUP_REMOVED lines=22> */
.L_x_1690:
[----:B------:R-:W-:Y:S05]  /*2c20*/  BSYNC B1 ;  /* 0x0000000000017941 */ /* 0x000fea0003800000 */
.L_x_1689:
[----:B------:R-:W-:Y:S01]  /*2c30*/  ISETP.GE.AND P3, PT, R216, R97, PT ;  /* 0x00000061d800720c */ /* 0x000fe20003f66270 */
[----:B0----5:R-:W-:Y:S01]  /*2c40*/  IMAD.MOV.U32 R44, RZ, RZ, R60 ;  /* 0x000000ffff2c7224 */ /* 0x021fe200078e003c */
[----:B------:R-:W-:Y:S01]  /*2c50*/  MOV R46, R64 ;  /* 0x00000040002e7202 */ /* 0x000fe20000000f00 */
[----:B------:R-:W-:Y:S01]  /*2c60*/  IMAD.MOV.U32 R45, RZ, RZ, R61 ;  /* 0x000000ffff2d7224 */ /* 0x000fe200078e003d */
[----:B------:R-:W-:Y:S01]  /*2c70*/  BSSY B1, `(.L_x_1691) ;  /* 0x0000027000017945 */ /* 0x000fe20003800000 */
[----:B------:R-:W-:Y:S01]  /*2c80*/  IMAD.MOV.U32 R47, RZ, RZ, R65 ;  /* 0x000000ffff2f7224 */ /* 0x000fe200078e0041 */
[----:B------:R-:W-:Y:S02]  /*2c90*/  CS2R R52, SRZ ;  /* 0x0000000000347805 */ /* 0x000fe4000001ff00 */
[----:B------:R-:W-:Y:S02]  /*2ca0*/  CS2R R56, SRZ ;  /* 0x0000000000387805 */ /* 0x000fe4000001ff00 */
[----:B------:R-:W-:Y:S01]  /*2cb0*/  PRMT R106, R44, 0x5410, R45 ;  /* 0x000054102c6a7816 */ /* 0x000fe2000000002d */
[----:B------:R-:W-:Y:S01]  /*2cc0*/  IMAD.MOV.U32 R44, RZ, RZ, R62 ;  /* 0x000000ffff2c7224 */ /* 0x000fe200078e003e */
[----:B------:R-:W-:Y:S01]  /*2cd0*/  PRMT R112, R46, 0x5410, R47 ;  /* 0x000054102e707816 */ /* 0x000fe2000000002f */
[----:B------:R-:W-:Y:S01]  /*2ce0*/  IMAD.MOV.U32 R45, RZ, RZ, R63 ;  /* 0x000000ffff2d7224 */ /* 0x000fe200078e003f */
[----:B------:R-:W-:Y:S01]  /*2cf0*/  CS2R R54, SRZ ;  /* 0x0000000000367805 */ /* 0x000fe2000001ff00 */
[----:B------:R-:W-:Y:S01]  /*2d00*/  IMAD.MOV.U32 R46, RZ, RZ, R66 ;  /* 0x000000ffff2e7224 */ /* 0x000fe200078e0042 */
[----:B------:R-:W-:Y:S01]  /*2d10*/  CS2R R58, SRZ ;  /* 0x00000000003a7805 */ /* 0x000fe2000001ff00 */
[----:B------:R-:W-:Y:S01]  /*2d20*/  IMAD.MOV.U32 R47, RZ, RZ, R67 ;  /* 0x000000ffff2f7224 */ /* 0x000fe200078e0043 */
[----:B------:R-:W-:-:S02]  /*2d30*/  PRMT R109, R44, 0x5410, R45 ;  /* 0x000054102c6d7816 */ /* 0x000fc4000000002d */
[----:B------:R-:W-:Y:S02]  /*2d40*/  CS2R R44, SRZ ;  /* 0x00000000002c7805 */ /* 0x000fe4000001ff00 */
[----:B------:R-:W-:Y:S02]  /*2d50*/  CS2R R48, SRZ ;  /* 0x0000000000307805 */ /* 0x000fe4000001ff00 */
        /* <DEDUP_REMOVED lines=24> */
.L_x_1692:
[----:B------:R-:W-:Y:S05]  /*2ee0*/  BSYNC B1 ;  /* 0x0000000000017941 */ /* 0x000fea0003800000 */
.L_x_1691:
[----:B------:R-:W-:Y:S01]  /*2ef0*/  ISETP.GE.AND P4, PT, R215, R97, PT ;  /* 0x00000061d700720c */ /* 0x000fe20003f86270 */
[----:B------:R-:W-:-:S12]  /*2f00*/  BSSY B1, `(.L_x_1693) ;  /* 0x000001e000017945 */ /* 0x000fd80003800000 */
[----:B------:R-:W-:Y:S05]  /*2f10*/  @P4 BRA `(.L_x_1694) ;  /* 0x0000000000704947 */ /* 0x000fea0003800000 */
[----:B------:R-:W1:Y:S01]  /*2f20*/  LDC.64 R44, c[0x0][0x3f8] ;  /* 0x0000fe00ff2c7b82 */ /* 0x000e620000000a00 */
[----:B------:R-:W-:Y:S01]  /*2f30*/  IMAD.MOV.U32 R15, RZ, RZ, R91 ;  /* 0x000000ffff0f7224 */ /* 0x000fe200078e005b */
[----:B------:R-:W-:Y:S01]  /*2f40*/  MOV R13, R11 ;  /* 0x0000000b000d7202 */ /* 0x000fe20000000f00 */
[----:B------:R-:W-:Y:S01]  /*2f50*/  ULDC.64 UR4, c[0x0][0x3e8] ;  /* 0x0000fa0000047ab9 */ /* 0x000fe20000000a00 */
[----:B------:R-:W-:Y:S02]  /*2f60*/  CS2R R48, SRZ ;  /* 0x0000000000307805 */ /* 0x000fe4000001ff00 */
[----:B------:R-:W-:Y:S01]  /*2f70*/  CS2R R50, SRZ ;  /* 0x0000000000327805 */ /* 0x000fe2000001ff00 */
[----:B-1----:R-:W-:-:S04]  /*2f80*/  IMAD.WIDE.U32 R14, R44, 0x60, R14 ;  /* 0x000000602c0e7825 */ /* 0x002fc800078e000e */
[----:B------:R-:W-:Y:S01]  /*2f90*/  IMAD R46, R45, 0x60, RZ ;  /* 0x000000602d2e7824 */ /* 0x000fe200078e02ff */
[----:B------:R-:W-:-:S04]  /*2fa0*/  IADD3 R45, P5, R82, R14, RZ ;  /* 0x0000000e522d7210 */ /* 0x000fc80007fbe0ff */
[----:B------:R-:W-:Y:S02]  /*2fb0*/  IADD3.X R46, R39, R15, R46, P5, !PT ;  /* 0x0000000f272e7210 */ /* 0x000fe40002ffe42e */
        /* <DEDUP_REMOVED lines=18> */
.L_x_1694:
[----:B------:R-:W-:Y:S05]  /*30e0*/  BSYNC B1 ;  /* 0x0000000000017941 */ /* 0x000fea0003800000 */
.L_x_1693:
[----:B-----5:R-:W-:Y:S01]  /*30f0*/  IMAD.MOV.U32 R11, RZ, RZ, R52 ;  /* 0x000000ffff0b7224 */ /* 0x020fe200078e0034 */
[----:B------:R-:W-:Y:S01]  /*3100*/  UISETP.NE.AND UP0, UPT, UR39, 0x3, UPT ;  /* 0x000000032700788c */ /* 0x000fe2000bf05270 */
[----:B-1----:R-:W-:Y:S02]  /*3110*/  IMAD.MOV.U32 R12, RZ, RZ, R53 ;  /* 0x000000ffff0c7224 */ /* 0x002fe400078e0035 */
[----:B------:R-:W-:Y:S02]  /*3120*/  IMAD.MOV.U32 R13, RZ, RZ, R56 ;  /* 0x000000ffff0d7224 */ /* 0x000fe400078e0038 */
[----:B------:R-:W-:Y:S01]  /*3130*/  IMAD.MOV.U32 R14, RZ, RZ, R57 ;  /* 0x000000ffff0e7224 */ /* 0x000fe200078e0039 */
[----:B------:R-:W-:Y:S01]  /*3140*/  PRMT R116, R11, 0x5410, R12 ;  /* 0x000054100b747816 */ /* 0x000fe2000000000c */
[----:B------:R-:W-:Y:S01]  /*3150*/  IMAD.MOV.U32 R11, RZ, RZ, R54 ;  /* 0x000000ffff0b7224 */ /* 0x000fe200078e0036 */
[----:B------:R-:W-:Y:S01]  /*3160*/  PLOP3.LUT P5, PT, PT, PT, UP0, 0x80, 0x0 ;  /* 0x000000000000781c */ /* 0x000fe20003faf008 */
[----:B------:R-:W-:Y:S01]  /*3170*/  IMAD.MOV.U32 R12, RZ, RZ, R55 ;  /* 0x000000ffff0c7224 */ /* 0x000fe200078e0037 */
[----:B------:R-:W-:Y:S01]  /*3180*/  PRMT R118, R13, 0x5410, R14 ;  /* 0x000054100d767816 */ /* 0x000fe2000000000e */
[----:B------:R-:W-:Y:S01]  /*3190*/  IMAD.MOV.U32 R14, RZ, RZ, R59 ;  /* 0x000000ffff0e7224 */ /* 0x000fe200078e003b */
[----:B------:R-:W-:-:S02]  /*31a0*/  MOV R13, R58 ;  /* 0x0000003a000d7202 */ /* 0x000fc40000000f00 */
[----:B------:R-:W-:Y:S01]  /*31b0*/  PRMT R117, R11, 0x5410, R12 ;  /* 0x000054100b757816 */ /* 0x000fe2000000000c */
[----:B------:R-:W-:Y:S01]  /*31c0*/  IMAD.MOV.U32 R11, RZ, RZ, R44 ;  /* 0x000000ffff0b7224 */ /* 0x000fe200078e002c */
[----:B------:R-:W-:Y:S01]  /*31d0*/  PRMT R119, R13, 0x5410, R14 ;  /* 0x000054100d777816 */ /* 0x000fe2000000000e */
[----:B------:R-:W-:Y:S02]  /*31e0*/  IMAD.MOV.U32 R12, RZ, RZ, R45 ;  /* 0x000000ffff0c7224 */ /* 0x000fe400078e002d */
[----:B------:R-:W-:Y:S02]  /*31f0*/  IMAD.MOV.U32 R13, RZ, RZ, R48 ;  /* 0x000000ffff0d7224 */ /* 0x000fe400078e0030 */
[----:B------:R-:W-:Y:S01]  /*3200*/  IMAD.MOV.U32 R14, RZ, RZ, R49 ;  /* 0x000000ffff0e7224 */ /* 0x000fe200078e0031 */
[----:B0-----:R-:W-:Y:S01]  /*3210*/  PRMT R78, R11, 0x5410, R12 ;  /* 0x000054100b4e7816 */ /* 0x001fe2000000000c */
[----:B------:R-:W-:Y:S01]  /*3220*/  IMAD.MOV.U32 R11, RZ, RZ, R46 ;  /* 0x000000ffff0b7224 */ /* 0x000fe200078e002e */
[----:B------:R-:W-:-:S02]  /*3230*/  MOV R12, R47 ;  /* 0x0000002f000c7202 */ /* 0x000fc40000000f00 */
[----:B------:R-:W-:Y:S01]  /*3240*/  PRMT R110, R13, 0x5410, R14 ;  /* 0x000054100d6e7816 */ /* 0x000fe2000000000e */
[----:B------:R-:W-:Y:S01]  /*3250*/  IMAD.MOV.U32 R13, RZ, RZ, R50 ;  /* 0x000000ffff0d7224 */ /* 0x000fe200078e0032 */
[----:B------:R-:W-:Y:S01]  /*3260*/  PRMT R104, R11, 0x5410, R12 ;  /* 0x000054100b687816 */ /* 0x000fe2000000000c */
[----:B------:R-:W-:-:S05]  /*3270*/  IMAD.MOV.U32 R14, RZ, RZ, R51 ;  /* 0x000000ffff0e7224 */ /* 0x000fca00078e0033 */
[----:B------:R-:W-:Y:S01]  /*3280*/  PRMT R111, R13, 0x5410, R14 ;  /* 0x000054100d6f7816 */ /* 0x000fe2000000000e */
[----:B------:R-:W-:Y:S06]  /*3290*/  @!P5 BRA `(.L_x_1695) ;  /* 0x000000000004d947 */ /* 0x000fec0003800000 */
[----:B------:R-:W-:Y:S01]  /*32a0*/  BPT.TRAP 0x1 ;  /* 0x000000040000795c */ /* 0x000fe20000300000 */
.L_x_1695:
[----:B------:R-:W-:Y:S01]  /*32b0*/  IMAD R91, R19, 0x8, R18 ;  /* 0x00000008135b7824 */ /* 0x000fe200078e0212 */
[----:B------:R-:W-:Y:S01]  /*32c0*/  SHF.L.U32 R102, R192, 0x1f, RZ ;  /* 0x0000001fc0667819 */ /* 0x000fe200000006ff */
[----:B------:R-:W-:Y:S03]  /*32d0*/  BSSY B1, `(.L_x_1696) ;  /* 0x0000003000017945 */ /* 0x000fe60003800000 */
[----:B------:R-:W0:Y:S02]  /*32e0*/  SYNCS.PHASECHK.TRANS64.TRYWAIT P6, [R91+URZ+0x28890], R102 ;  /* 0x028890665b0075a7 */ /* 0x000e2400080c017f */
[----:B0-----:R-:W-:Y:S05]  /*32f0*/  @!P6 BRA `(.L_x_1697) ;  /* 0x0000020400bce947 */ /* 0x001fea0003800000 */
.L_x_2086:
[----:B------:R-:W-:Y:S05]  /*3300*/  BSYNC B1 ;  /* 0x0000000000017941 */ /* 0x000fea0003800000 */
.L_x_1696:
[----:B------:R-:W-:-:S03]  /*3310*/  UMOV UR4, 0xffffffff ;  /* 0xffffffff00047882 */ /* 0x000fc60000000000 */
[----:B------:R-:W-:Y:S05]  /*3320*/  BRA.DIV UR4, `(.L_x_1698) ;  /* 0x0000020604c47947 */ /* 0x000fea000b800000 */
[----:B------:R1:W2:Y:S04]  /*3330*/  SHFL.IDX PT, R79, R103, RZ, 0x181f ;  /* 0x00181fff674f7589 */ /* 0x0002a800000e0000 */
[----:B------:R1:W3:Y:S02]  /*3340*/  SHFL.IDX PT, R105, R108, RZ, 0x181f ;  /* 0x00181fff6c697589 */ /* 0x0002e400000e0000 */
.L_x_2090:
        /* <DEDUP_REMOVED lines=51> */
.L_x_1704:
[----:B------:R-:W-:Y:S05]  /*3680*/  BSYNC B3 ;  /* 0x0000000000037941 */ /* 0x000fea0003800000 */
.L_x_1703:
[----:B0-----:R4:W-:Y:S02]  /*3690*/  ST.E.128 desc[UR54][R76.64], R12 ;  /* 0x0000000c4c007985 */ /* 0x0019e4000c101d36 */
.L_x_1702:
[----:B------:R-:W-:Y:S05]  /*36a0*/  BSYNC B2 ;  /* 0x0000000000027941 */ /* 0x000fea0003800000 */
.L_x_1701:
        /* <DEDUP_REMOVED lines=21> */
[C---:B------:R-:W-:Y:S01]  /*3800*/  FMUL.FTZ R120, R68.reuse, R71 ;  /* 0x0000004744787220 */ /* 0x040fe20000410000 */
[C---:B------:R-:W-:Y:S01]  /*3810*/  FMUL.FTZ R74, R13.reuse, R74 ;  /* 0x0000004a0d4a7220 */ /* 0x040fe20000410000 */
[----:B------:R-:W-:Y:S01]  /*3820*/  FFMA.FTZ R76, R13, R70, -R76 ;  /* 0x000000460d4c7223 */ /* 0x000fe2000001084c */
[----:B------:R-:W-:Y:S01]  /*3830*/  FFMA.FTZ R77, R68, R69, R75 ;  /* 0x00000045444d7223 */ /* 0x000fe2000001004b */
[----:B------:R-:W-:-:S02]  /*3840*/  HADD2.F32 R68, -RZ, R115.H0_H0 ;  /* 0x20000073ff447230 */ /* 0x000fc40000004100 */
[----:B------:R-:W-:Y:S01]  /*3850*/  FFMA.FTZ R71, R11, R70, R74 ;  /* 0x000000460b477223 */ /* 0x000fe2000001004a */
[----:B------:R-:W-:Y:S02]  /*3860*/  HADD2.F32 R11, -RZ, R12.H1_H1 ;  /* 0x3000000cff0b7230 */ /* 0x000fe40000004100 */
[----:B------:R-:W-:Y:S01]  /*3870*/  FFMA.FTZ R120, R15, R69, -R120 ;  /* 0x000000450f787223 */ /* 0x000fe20000010878 */
[----:B------:R-:W-:Y:S02]  /*3880*/  HADD2.F32 R13, -RZ, R14.H1_H1 ;  /* 0x3000000eff0d7230 */ /* 0x000fe40000004100 */
[----:B------:R-:W-:Y:S02]  /*3890*/  HADD2.F32 R115, -RZ, R115.H1_H1 ;  /* 0x30000073ff737230 */ /* 0x000fe40000004100 */
[----:B------:R-:W-:Y:S01]  /*38a0*/  FMUL.FTZ R69, R11, R68 ;  /* 0x000000440b457220 */ /* 0x000fe20000410000 */
[----:B------:R-:W-:Y:S02]  /*38b0*/  HADD2.F32 R12, -RZ, R12.H0_H0 ;  /* 0x2000000cff0c7230 */ /* 0x000fe40000004100 */
[----:B------:R-:W-:-:S02]  /*38c0*/  HADD2.F32 R14, -RZ, R14.H0_H0 ;  /* 0x2000000eff0e7230 */ /* 0x000fc40000004100 */
[-C--:B------:R-:W-:Y:S01]  /*38d0*/  FMUL.FTZ R75, R13, R115.reuse ;  /* 0x000000730d4b7220 */ /* 0x080fe20000410000 */
        /* <DEDUP_REMOVED lines=12> */
.L_x_1706:
[----:B------:R-:W-:Y:S05]  /*39a0*/  BSYNC B2 ;  /* 0x0000000000027941 */ /* 0x000fea0003800000 */
.L_x_1705:
[----:B0-----:R0:W-:Y:S02]  /*39b0*/  ST.E.128 desc[UR54][R72.64], R12 ;  /* 0x0000000c48007985 */ /* 0x0011e4000c101d36 */
.L_x_1700:
[----:B------:R-:W-:Y:S05]  /*39c0*/  BSYNC B1 ;  /* 0x0000000000017941 */ /* 0x000fea0003800000 */
.L_x_1699:
[----:B------:R-:W-:-:S03]  /*39d0*/  UMOV UR4, 0xffffffff ;  /* 0xffffffff00047882 */ /* 0x000fc60000000000 */
[----:B------:R-:W-:Y:S05]  /*39e0*/  BRA.DIV UR4, `(.L_x_1707) ;  /* 0x0000020204607947 */ /* 0x000fea000b800000 */
[----:B------:R1:W1:Y:S04]  /*39f0*/  SHFL.IDX PT, R71, R103, 0x1, 0x181f ;  /* 0x00381f0067477f89 */ /* 0x00026800000e0000 */
[----:B0-----:R0:W0:Y:S02]  /*3a00*/  SHFL.IDX PT, R73, R108, 0x1, 0x181f ;  /* 0x00381f006c497f89 */ /* 0x00102400000e0000 */
.L_x_2094:
        /* <DEDUP_REMOVED lines=51> */
.L_x_1713:
[----:B------:R-:W-:Y:S05]  /*3d40*/  BSYNC B3 ;  /* 0x0000000000037941 */ /* 0x000fea0003800000 */
.L_x_1712:
[----:B--2---:R0:W-:Y:S02]  /*3d50*/  ST.E.128 desc[UR54][R68.64], R12 ;  /* 0x0000000c44007985 */ /* 0x0041e4000c101d36 */
.L_x_1711:
[----:B------:R-:W-:Y:S05]  /*3d60*/  BSYNC B2 ;  /* 0x0000000000027941 */ /* 0x000fea0003800000 */
.L_x_1710:
        /* <DEDUP_REMOVED lines=47> */
.L_x_1715:
[----:B------:R-:W-:Y:S05]  /*4060*/  BSYNC B2 ;  /* 0x0000000000027941 */ /* 0x000fea0003800000 */
.L_x_1714:
[----:B----4-:R0:W-:Y:S02]  /*4070*/  ST.E.128 desc[UR54][R64.64], R12 ;  /* 0x0000000c40007985 */ /* 0x0101e4000c101d36 */
.L_x_1709:
[----:B------:R-:W-:Y:S05]  /*4080*/  BSYNC B1 ;  /* 0x0000000000017941 */ /* 0x000fea0003800000 */
.L_x_1708:
[----:B------:R-:W-:-:S03]  /*4090*/  UMOV UR4, 0xffffffff ;  /* 0xffffffff00047882 */ /* 0x000fc60000000000 */
[----:B------:R-:W-:Y:S05]  /*40a0*/  BRA.DIV UR4, `(.L_x_1716) ;  /* 0x000001fa04fc7947 */ /* 0x000fea000b800000 */
[----:B------:R0:W0:Y:S04]  /*40b0*/  SHFL.IDX PT, R61, R103, 0x2, 0x181f ;  /* 0x00581f00673d7f89 */ /* 0x00002800000e0000 */
[----:B------:R0:W0:Y:S02]  /*40c0*/  SHFL.IDX PT, R63, R108, 0x2, 0x181f ;  /* 0x00581f006c3f7f89 */ /* 0x00002400000e0000 */
.L_x_2098:
[----:B------:R-:W-:Y:S04]  /*40d0*/  BSSY B1, `(.L_x_1717) ;  /* 0x0000066000017945 */ /* 0x000fe80003800000 */
[----:B------:R-:W-:Y:S05]  /*40e0*/  @P3 BRA `(.L_x_1718) ;  /* 0x0000000400903947 */ /* 0x000fea0003800000 */
[----:B------:R-:W-:Y:S04]  /*40f0*/  BSSY B2, `(.L_x_1719) ;  /* 0x0000032000027945 */ /* 0x000fe80003800000 */
[----:B------:R-:W-:Y:S05]  /*4100*/  @P1 BRA `(.L_x_1720) ;  /* 0x0000000000c01947 */ /* 0x000fea0003800000 */
[----:B0---4-:R0:W4:Y:S01]  /*4110*/  LDS.128 R12, [R93+0x1a400] ;  /* 0x01a400005d0c7984 */ /* 0x0111220000000c00 */
[C---:B------:R-:W-:Y:S01]  /*4120*/  LEA R64, P3, R16.reuse, R63, 0x1 ;  /* 0x0000003f10407211 */ /* 0x040fe200078608ff */
[----:B------:R-:W-:Y:S03]  /*4130*/  BSSY B3, `(.L_x_1721) ;  /* 0x000002c000037945 */ /* 0x000fe60003800000 */
[----:B------:R-:W-:Y:S02]  /*4140*/  LEA.HI.X R65, R16, R61, R17, 0x1, P3 ;  /* 0x0000003d10417211 */ /* 0x000fe400018f0c11 */
        /* <DEDUP_REMOVED lines=42> */
.L_x_1722:
[----:B------:R-:W-:Y:S05]  /*43f0*/  BSYNC B3 ;  /* 0x0000000000037941 */ /* 0x000fea0003800000 */
.L_x_1721:
[----:B----4-:R0:W-:Y:S02]  /*4400*/  ST.E.128 desc[UR54][R64.64], R12 ;  /* 0x0000000c40007985 */ /* 0x0101e4000c101d36 */
.L_x_1720:
[----:B------:R-:W-:Y:S05]  /*4410*/  BSYNC B2 ;  /* 0x0000000000027941 */ /* 0x000fea0003800000 */
.L_x_1719:
        /* <DEDUP_REMOVED lines=47> */
.L_x_1724:
[----:B------:R-:W-:Y:S05]  /*4710*/  BSYNC B2 ;  /* 0x0000000000027941 */ /* 0x000fea0003800000 */
.L_x_1723:
[----:B----4-:R0:W-:Y:S02]  /*4720*/  ST.E.128 desc[UR54][R56.64], R12 ;  /* 0x0000000c38007985 */ /* 0x0101e4000c101d36 */
.L_x_1718:
[----:B------:R-:W-:Y:S05]  /*4730*/  BSYNC B1 ;  /* 0x0000000000017941 */ /* 0x000fea0003800000 */
.L_x_1717:
[----:B------:R-:W-:-:S03]  /*4740*/  UMOV UR4, 0xffffffff ;  /* 0xffffffff00047882 */ /* 0x000fc60000000000 */
[----:B------:R-:W-:Y:S05]  /*4750*/  BRA.DIV UR4, `(.L_x_1725) ;  /* 0x000001f6049c7947 */ /* 0x000fea000b800000 */
[----:B01----:R-:W0:Y:S04]  /*4760*/  SHFL.IDX PT, R103, R103, 0x3, 0x181f ;  /* 0x00781f0067677f89 */ /* 0x003e2800000e0000 */
[----:B------:R1:W0:Y:S02]  /*4770*/  SHFL.IDX PT, R53, R108, 0x3, 0x181f ;  /* 0x00781f006c357f89 */ /* 0x00022400000e0000 */
.L_x_2102:
[----:B------:R-:W-:Y:S05]  /*4780*/  @P4 BRA `(.L_x_1726) ;  /* 0x0000003400384947 */ /* 0x000fea0003800000 */
[----:B------:R-:W-:Y:S04]  /*4790*/  BSSY B1, `(.L_x_1727) ;  /* 0x0000032000017945 */ /* 0x000fe80003800000 */
[----:B------:R-:W-:Y:S05]  /*47a0*/  @P1 BRA `(.L_x_1728) ;  /* 0x0000000000c01947 */ /* 0x000fea0003800000 */
[----:B----4-:R4:W1:Y:S01]  /*47b0*/  LDS.128 R12, [R93+0x1b400] ;  /* 0x01b400005d0c7984 */ /* 0x0108620000000c00 */
[C---:B0-----:R-:W-:Y:S01]  /*47c0*/  LEA R54, P3, R16.reuse, R53, 0x1 ;  /* 0x0000003510367211 */ /* 0x041fe200078608ff */
[----:B------:R-:W-:Y:S03]  /*47d0*/  BSSY B2, `(.L_x_1729) ;  /* 0x000002c000027945 */ /* 0x000fe60003800000 */
[----:B------:R-:W-:Y:S02]  /*47e0*/  LEA.HI.X R55, R16, R103, R17, 0x1, P3 ;  /* 0x0000006710377211 */ /* 0x000fe400018f0c11 */
[----:B------:R-:W-:-:S13]  /*47f0*/  ISETP.GE.AND P3, PT, R22, R107, PT ;  /* 0x0000006b1600720c */ /* 0x000fda0003f66270 */
[----:B----4-:R-:W-:Y:S05]  /*4800*/  @P3 BRA `(.L_x_1730) ;  /* 0x0000000000a03947 */ /* 0x010fea0003800000 */
[----:B------:R-:W-:Y:S01]  /*4810*/  SHF.R.U64 R11, R48, 0x10, R49 ;  /* 0x00000010300b7819 */ /* 0x000fe20000001231 */
[--C-:B-1----:R-:W-:Y:S01]  /*4820*/  HADD2.F32 R48, -RZ, R15.reuse.H1_H1 ;  /* 0x3000000fff307230 */ /* 0x102fe20000004100 */
        /* <DEDUP_REMOVED lines=38> */
.L_x_1730:
[----:B------:R-:W-:Y:S05]  /*4a90*/  BSYNC B2 ;  /* 0x0000000000027941 */ /* 0x000fea0003800000 */
.L_x_1729:
[----:B-1----:R0:W-:Y:S02]  /*4aa0*/  ST.E.128 desc[UR54][R54.64], R12 ;  /* 0x0000000c36007985 */ /* 0x0021e4000c101d36 */
.L_x_1728:
[----:B------:R-:W-:Y:S05]  /*4ab0*/  BSYNC B1 ;  /* 0x0000000000017941 */ /* 0x000fea0003800000 */
.L_x_1727:
        /* <DEDUP_REMOVED lines=47> */
.L_x_1732:
[----:B------:R-:W-:Y:S05]  /*4db0*/  BSYNC B1 ;  /* 0x0000000000017941 */ /* 0x000fea0003800000 */
.L_x_1731:
[----:B----4-:R0:W-:Y:S01]  /*4dc0*/  ST.E.128 desc[UR54][R48.64], R12 ;  /* 0x0000000c30007985 */ /* 0x0101e2000c101d36 */
[----:B------:R-:W-:Y:S05]  /*4dd0*/  BRA `(.L_x_1726) ;  /* 0x0000002c00a47947 */ /* 0x000fea0003800000 */
.L_x_1686:
        /* <DEDUP_REMOVED lines=25> */
[----:B------:R-:W-:-:S05]  /*4f70*/  @!P5 IADD3 R48, P6, R88, R12, RZ ;  /* 0x0000000c5830d210 */ /* 0x000fca0007fde0ff */
[----:B------:R-:W-:Y:S01]  /*4f80*/  @!P5 IMAD.X R49, R11, 0x1, R80, P6 ;  /* 0x000000010b31d824 */ /* 0x000fe200030e0650 */
[----:B0-----:R-:W-:-:S04]  /*4f90*/  @!P5 LEA R62, P6, R48, R62, 0x1 ;  /* 0x0000003e303ed211 */ /* 0x001fc800078c08ff */
[----:B------:R-:W-:Y:S02]  /*4fa0*/  @!P5 LEA.HI.X R63, R48, R63, R49, 0x1, P6 ;  /* 0x0000003f303fd211 */ /* 0x000fe400030f0c31 */
[----:B------:R-:W-:Y:S02]  /*4fb0*/  CS2R R54, SRZ ;  /* 0x0000000000367805 */ /* 0x000fe4000001ff00 */
[----:B------:R-:W-:Y:S02]  /*4fc0*/  @!P4 LEA R68, P6, R46, R68, 0x1 ;  /* 0x000000442e44c211 */ /* 0x000fe400078c08ff */
[----:B------:R-:W-:Y:S02]  /*4fd0*/  CS2R R52, SRZ ;  /* 0x0000000000347805 */ /* 0x000fe4000001ff00 */
[----:B------:R-:W-:Y:S02]  /*4fe0*/  CS2R R58, SRZ ;  /* 0x00000000003a7805 */ /* 0x000fe4000001ff00 */
[----:B------:R-:W-:-:S02]  /*4ff0*/  CS2R R56, SRZ ;  /* 0x0000000000387805 */ /* 0x000fc4000001ff00 */
[----:B------:R-:W-:Y:S02]  /*5000*/  @!P4 LEA.HI.X R69, R46, R69, R47, 0x1, P6 ;  /* 0x000000452e45c211 */ /* 0x000fe400030f0c2f */
[----:B------:R-:W-:Y:S02]  /*5010*/  CS2R R46, SRZ ;  /* 0x00000000002e7805 */ /* 0x000fe4000001ff00 */
[C---:B-1----:R-:W-:Y:S02]  /*5020*/  @!P4 LEA R70, P6, R44.reuse, R70, 0x1 ;  /* 0x000000462c46c211 */ /* 0x042fe400078c08ff */
[----:B------:R-:W-:Y:S01]  /*5030*/  CS2R R48, SRZ ;  /* 0x0000000000307805 */ /* 0x000fe2000001ff00 */
[----:B------:R-:W5:Y:S01]  /*5040*/  @!P4 LDG.E.128 R52, desc[UR54][R68.64] ;  /* 0x000000364434c981 */ /* 0x000f62000c1e1d00 */
[----:B------:R-:W-:Y:S02]  /*5050*/  @!P4 LEA.HI.X R71, R44, R71, R45, 0x1, P6 ;  /* 0x000000472c47c211 */ /* 0x000fe400030f0c2d */
[----:B------:R-:W-:-:S02]  /*5060*/  CS2R R44, SRZ ;  /* 0x00000000002c7805 */ /* 0x000fc4000001ff00 */
[----:B------:R0:W5:Y:S04]  /*5070*/  @!P5 LDG.E.128 R48, desc[UR54][R62.64] ;  /* 0x000000363e30d981 */ /* 0x000168000c1e1d00 */
[----:B------:R-:W5:Y:S01]  /*5080*/  @!P4 LDG.E.128 R56, desc[UR54][R70.64] ;  /* 0x000000364638c981 */ /* 0x000f62000c1e1d00 */
[----:B--2---:R-:W-:-:S03]  /*5090*/  @!P3 LEA R76, P4, R66, R76, 0x1 ;  /* 0x0000004c424cb211 */ /* 0x004fc600078808ff */
[----:B------:R1:W5:Y:S01]  /*50a0*/  @!P5 LDG.E.128 R44, desc[UR54][R60.64] ;  /* 0x000000363c2cd981 */ /* 0x000362000c1e1d00 */
        /* <DEDUP_REMOVED lines=12> */
[----:B------:R0:W5:Y:S01]  /*5170*/  @!P3 LDG.E.128 R60, desc[UR54][R76.64] ;  /* 0x000000364c3cb981 */ /* 0x000162000c1e1d00 */
[----:B------:R-:W-:Y:S02]  /*5180*/  CS2R R74, SRZ ;  /* 0x00000000004a7805 */ /* 0x000fe4000001ff00 */
[----:B------:R-:W-:Y:S01]  /*5190*/  CS2R R72, SRZ ;  /* 0x0000000000487805 */ /* 0x000fe2000001ff00 */
[----:B------:R0:W5:Y:S01]  /*51a0*/  @!P3 LDG.E.128 R64, desc[UR54][R78.64] ;  /* 0x000000364e40b981 */ /* 0x000162000c1e1d00 */
[----:B------:R-:W-:Y:S01]  /*51b0*/  ISETP.GE.AND P3, PT, R16, R107, PT ;  /* 0x0000006b1000720c */ /* 0x000fe20003f66270 */
[----:B------:R-:W-:-:S12]  /*51c0*/  @P4 BRA `(.L_x_1734) ;  /* 0x0000000000504947 */ /* 0x000fd80003800000 */
[----:B------:R-:W1:Y:S01]  /*51d0*/  LDC.64 R70, c[0x0][0x3f8] ;  /* 0x0000fe00ff467b82 */ /* 0x000e620000000a00 */
[----:B------:R-:W-:Y:S01]  /*51e0*/  IMAD.MOV.U32 R15, RZ, RZ, R91 ;  /* 0x000000ffff0f7224 */ /* 0x000fe200078e005b */
[----:B------:R-:W-:Y:S01]  /*51f0*/  MOV R13, R11 ;  /* 0x0000000b000d7202 */ /* 0x000fe20000000f00 */
[----:B------:R-:W-:Y:S01]  /*5200*/  ULDC.64 UR4, c[0x0][0x3e8] ;  /* 0x0000fa0000047ab9 */ /* 0x000fe20000000a00 */
[----:B------:R-:W-:-:S04]  /*5210*/  ULDC.64 UR6, c[0x0][0x400] ;  /* 0x0001000000067ab9 */ /* 0x000fc80000000a00 */
[----:B------:R-:W2:Y:S01]  /*5220*/  LDC.64 R68, c[0x0][0x408] ;  /* 0x00010200ff447b82 */ /* 0x000ea20000000a00 */
[----:B-1----:R-:W-:-:S04]  /*5230*/  IMAD.WIDE.U32 R14, R70, 0x60, R14 ;  /* 0x00000060460e7825 */ /* 0x002fc800078e000e */
[----:B------:R-:W-:Y:S01]  /*5240*/  IMAD R71, R71, 0x60, RZ ;  /* 0x0000006047477824 */ /* 0x000fe200078e02ff */
[----:B------:R-:W-:Y:S01]  /*5250*/  IADD3 R14, P4, R84, R14, RZ ;  /* 0x0000000e540e7210 */ /* 0x000fe20007f9e0ff */
[----:B--2---:R-:W-:-:S03]  /*5260*/  IMAD.WIDE.U32 R12, R68, 0x60, R12 ;  /* 0x00000060440c7825 */ /* 0x004fc600078e000c */
        /* <DEDUP_REMOVED lines=10> */
.L_x_1734:
[----:B------:R-:W-:Y:S05]  /*5310*/  BSYNC B1 ;  /* 0x0000000000017941 */ /* 0x000fea0003800000 */
.L_x_1733:
[----:B-----5:R-:W-:Y:S01]  /*5320*/  IMAD.MOV.U32 R11, RZ, RZ, R70 ;  /* 0x000000ffff0b7224 */ /* 0x020fe200078e0046 */
[----:B------:R-:W-:Y:S01]  /*5330*/  UISETP.NE.AND UP0, UPT, UR39, 0x3, UPT ;  /* 0x000000032700788c */ /* 0x000fe2000bf05270 */
[----:B------:R-:W-:Y:S02]  /*5340*/  IMAD.MOV.U32 R12, RZ, RZ, R71 ;  /* 0x000000ffff0c7224 */ /* 0x000fe400078e0047 */
        /* <DEDUP_REMOVED lines=49> */
[----:B------:R-:W-:-:S04]  /*5660*/  PRMT R117, R11, 0x5410, R12 ;  /* 0x000054100b757816 */ /* 0x000fc8000000000c */
[----:B------:R-:W-:Y:S01]  /*5670*/  PRMT R118, R13, 0x5410, R14 ;  /* 0x000054100d767816 */ /* 0x000fe2000000000e */
[----:B------:R-:W-:Y:S06]  /*5680*/  @!P5 BRA `(.L_x_1735) ;  /* 0x000000000004d947 */ /* 0x000fec0003800000 */
[----:B------:R-:W-:Y:S01]  /*5690*/  BPT.TRAP 0x1 ;  /* 0x000000040000795c */ /* 0x000fe20000300000 */
.L_x_1735:
[----:B------:R-:W-:Y:S01]  /*56a0*/  IMAD R91, R19, 0x8, R18 ;  /* 0x00000008135b7824 */ /* 0x000fe200078e0212 */
[----:B------:R-:W-:Y:S01]  /*56b0*/  SHF.L.U32 R102, R192, 0x1f, RZ ;  /* 0x0000001fc0667819 */ /* 0x000fe200000006ff */
[----:B------:R-:W1:Y:S01]  /*56c0*/  LDC R110, c[0x0][0x2f4] ;  /* 0x0000bd00ff6e7b82 */ /* 0x000e620000000800 */
[----:B------:R-:W-:Y:S02]  /*56d0*/  BSSY B1, `(.L_x_1736) ;  /* 0x0000003000017945 */ /* 0x000fe40003800000 */
[----:B------:R-:W2:Y:S02]  /*56e0*/  SYNCS.PHASECHK.TRANS64.TRYWAIT P4, [R91+URZ+0x28890], R102 ;  /* 0x028890665b0075a7 */ /* 0x000ea4000808017f */
[----:B--2---:R-:W-:Y:S05]  /*56f0*/  @!P4 BRA `(.L_x_1737) ;  /* 0x000001e80000c947 */ /* 0x004fea0003800000 */
.L_x_2103:
[----:B------:R-:W-:Y:S05]  /*5700*/  BSYNC B1 ;  /* 0x0000000000017941 */ /* 0x000fea0003800000 */
.L_x_1736:
[----:B------:R-:W-:Y:S01]  /*5710*/  UMOV UR4, 0xffffffff ;  /* 0xffffffff00047882 */ /* 0x000fe20000000000 */
[----:B-1----:R-:W-:Y:S02]  /*5720*/  IMAD.IADD R112, R110, 0x1, -R37 ;  /* 0x000000016e707824 */ /* 0x002fe400078e0a25 */
[----:B------:R-:W-:Y:S05]  /*5730*/  BRA.DIV UR4, `(.L_x_1738) ;  /* 0x000001ea04047947 */ /* 0x000fea000b800000 */
[----:B------:R1:W3:Y:S04]  /*5740*/  SHFL.IDX PT, R107, R103, RZ, 0x181f ;  /* 0x00181fff676b7589 */ /* 0x0002e800000e0000 */
[----:B------:R1:W4:Y:S02]  /*5750*/  SHFL.IDX PT, R106, R108, RZ, 0x181f ;  /* 0x00181fff6c6a7589 */ /* 0x00032400000e0000 */
.L_x_2107:
[----:B------:R-:W-:Y:S01]  /*5760*/  ISETP.GE.OR P4, PT, R188, R97, P1 ;  /* 0x00000061bc00720c */ /* 0x000fe20000f86670 */
[----:B------:R-:W-:-:S12]  /*5770*/  BSSY B1, `(.L_x_1739) ;  /* 0x0000074000017945 */ /* 0x000fd80003800000 */
[----:B------:R-:W-:Y:S05]  /*5780*/  @P4 BRA `(.L_x_1740) ;  /* 0x0000000400c84947 */ /* 0x000fea0003800000 */
[----:B------:R-:W-:Y:S01]  /*5790*/  SEL R11, R37, R112, !P0 ;  /* 0x00000070250b7207 */ /* 0x000fe20004000000 */
[----:B------:R-:W-:Y:S01]  /*57a0*/  BSSY B2, `(.L_x_1741) ;  /* 0x000006c000027945 */ /* 0x000fe20003800000 */
[C---:B----4-:R-:W-:Y:S02]  /*57b0*/  LEA R104, P4, R41.reuse, R106, 0x1 ;  /* 0x0000006a29687211 */ /* 0x050fe400078808ff */
[----:B------:R-:W-:Y:S02]  /*57c0*/  SHF.R.S32.HI R12, RZ, 0x1f, R11 ;  /* 0x0000001fff0c7819 */ /* 0x000fe4000001140b */
[----:B---3--:R-:W-:Y:S02]  /*57d0*/  LEA.HI.X R105, R41, R107, R90, 0x1, P4 ;  /* 0x0000006b29697211 */ /* 0x008fe400020f0c5a */
[----:B------:R-:W-:-:S04]  /*57e0*/  LEA.HI R12, R12, R11, RZ, 0x4 ;  /* 0x0000000b0c0c7211 */ /* 0x000fc800078f20ff */
[----:B------:R-:W-:-:S04]  /*57f0*/  LEA.HI.SX32 R12, R12, R81, 0x1c ;  /* 0x000000510c0c7211 */ /* 0x000fc800078fe2ff */
[----:B------:R-:W-:Y:S02]  /*5800*/  SHF.R.S32.HI R13, RZ, 0x1f, R12 ;  /* 0x0000001fff0d7819 */ /* 0x000fe4000001140c */
[----:B------:R-:W-:Y:S02]  /*5810*/  SHF.L.U32 R11, R12, 0x3, RZ ;  /* 0x000000030c0b7819 */ /* 0x000fe400000006ff */
[----:B------:R-:W-:Y:S02]  /*5820*/  LEA.HI R12, R13, R12, RZ, 0x3 ;  /* 0x0000000c0d0c7211 */ /* 0x000fe400078f18ff */
[----:B------:R-:W-:-:S03]  /*5830*/  LOP3.LUT R13, R11, 0x38, RZ, 0xc0, !PT ;  /* 0x000000380b0d7812 */ /* 0x000fc600078ec0ff */
[----:B------:R-:W-:Y:S01]  /*5840*/  IMAD.SHL.U32 R14, R12, 0x400, RZ ;  /* 0x000004000c0e7824 */ /* 0x000fe200078e00ff */
[----:B------:R-:W-:-:S04]  /*5850*/  LOP3.LUT R12, R13, 0x1c0, R222, 0xf8, !PT ;  /* 0x000001c00d0c7812 */ /* 0x000fc800078ef8de */
[----:B------:R-:W-:Y:S02]  /*5860*/  LOP3.LUT R13, R14, 0x7fffe000, RZ, 0xc0, !PT ;  /* 0x7fffe0000e0d7812 */ /* 0x000fe400078ec0ff */
[----:B------:R-:W-:-:S04]  /*5870*/  LOP3.LUT R12, R12, R203, RZ, 0x3c, !PT ;  /* 0x000000cb0c0c7212 */ /* 0x000fc800078e3cff */
[----:B------:R-:W-:Y:S01]  /*5880*/  IADD3 R12, R12, R13, R204 ;  /* 0x0000000d0c0c7210 */ /* 0x000fe20007ffe0cc */
[----:B------:R-:W-:-:S04]  /*5890*/  IMAD R13, R19, 0x4000, R7 ;  /* 0x00004000130d7824 */ /* 0x000fc800078e0207 */
[----:B------:R-:W-:Y:S02]  /*58a0*/  IMAD R15, R19, 0x4000, R12 ;  /* 0x00004000130f7824 */ /* 0x000fe400078e020c */
[--C-:B------:R-:W-:Y:S02]  /*58b0*/  IMAD R13, R13, 0x2, R18.reuse ;  /* 0x000000020d0d7824 */ /* 0x100fe400078e0212 */
[----:B0-----:R-:W-:-:S04]  /*58c0*/  IMAD R76, R15, 0x2, R18 ;  /* 0x000000020f4c7824 */ /* 0x001fc800078e0212 */
[----:B------:R-:W0:Y:S04]  /*58d0*/  LDS.128 R12, [R13+0x18400] ;  /* 0x018400000d0c7984 */ /* 0x000e280000000c00 */
[----:B------:R-:W3:Y:S01]  /*58e0*/  LDS.128 R76, [R76+0x18400] ;  /* 0x018400004c4c7984 */ /* 0x000ee20000000c00 */
[----:B------:R-:W-:Y:S05]  /*58f0*/  @P3 BRA `(.L_x_1742) ;  /* 0x0000000400583947 */ /* 0x000fea0003800000 */
[----:B------:R-:W-:Y:S02]  /*5900*/  SHF.R.U32.HI R128, RZ, 0x10, R49 ;  /* 0x00000010ff807819 */ /* 0x000fe40000011631 */
[--C-:B------:R-:W-:Y:S02]  /*5910*/  SHF.R.U64 R124, R44, 0x10, R45.reuse ;  /* 0x000000102c7c7819 */ /* 0x100fe4000000122d */
[----:B------:R-:W-:Y:S01]  /*5920*/  SHF.R.U32.HI R130, RZ, 0x10, R45 ;  /* 0x00000010ff827819 */ /* 0x000fe2000001162d */
[----:B------:R-:W-:Y:S01]  /*5930*/  HADD2.F32 R128, -RZ, R128.H0_H0 ;  /* 0x20000080ff807230 */ /* 0x000fe20000004100 */
[--C-:B------:R-:W-:Y:S01]  /*5940*/  SHF.R.U64 R45, R50, 0x10, R51.reuse ;  /* 0x00000010322d7819 */ /* 0x100fe20000001233 */
[----:B------:R-:W-:Y:S01]  /*5950*/  HADD2.F32 R124, -RZ, R124.H0_H0 ;  /* 0x2000007cff7c7230 */ /* 0x000fe20000004100 */
[----:B------:R-:W-:Y:S01]  /*5960*/  SHF.R.U32.HI R129, RZ, 0x10, R51 ;  /* 0x00000010ff817819 */ /* 0x000fe20000011633 */
[--C-:B------:R-:W-:Y:S01]  /*5970*/  HADD2.F32 R51, -RZ, R127.reuse.H0_H0 ;  /* 0x2000007fff337230 */ /* 0x100fe20000004100 */
[--C-:B------:R-:W-:Y:S01]  /*5980*/  SHF.R.U64 R44, R46, 0x10, R47.reuse ;  /* 0x000000102e2c7819 */ /* 0x100fe2000000122f */
[----:B------:R-:W-:Y:S01]  /*5990*/  HADD2.F32 R127, -RZ, R127.H1_H1 ;  /* 0x3000007fff7f7230 */ /* 0x000fe20000004100 */
[----:B------:R-:W-:Y:S01]  /*59a0*/  SHF.R.U32.HI R131, RZ, 0x10, R47 ;  /* 0x00000010ff837819 */ /* 0x000fe2000001162f */
[----:B0-----:R-:W-:Y:S01]  /*59b0*/  IMAD.MOV.U32 R47, RZ, RZ, R12 ;  /* 0x000000ffff2f7224 */ /* 0x001fe200078e000c */
[----:B------:R-:W-:Y:S01]  /*59c0*/  SHF.R.U64 R48, R48, 0x10, R49 ;  /* 0x0000001030307819 */ /* 0x000fe20000001231 */
[--C-:B---3--:R-:W-:Y:S01]  /*59d0*/  HADD2.F32 R46, -RZ, R77.reuse.H0_H0 ;  /* 0x2000004dff2e7230 */ /* 0x108fe20000004100 */
[----:B------:R-:W-:Y:S01]  /*59e0*/  MOV R49, R15 ;  /* 0x0000000f00317202 */ /* 0x000fe20000000f00 */
[----:B------:R-:W-:-:S02]  /*59f0*/  HADD2.F32 R77, -RZ, R77.H1_H1 ;  /* 0x3000004dff4d7230 */ /* 0x000fc40000004100 */
[--C-:B------:R-:W-:Y:S02]  /*5a00*/  HADD2.F32 R12, -RZ, R13.reuse.H0_H0 ;  /* 0x2000000dff0c7230 */ /* 0x100fe40000004100 */
        /* <DEDUP_REMOVED lines=10> */
[----:B------:R-:W-:-:S02]  /*5ab0*/  HADD2.F32 R51, -RZ, R79.H0_H0 ;  /* 0x2000004fff337230 */ /* 0x000fc40000004100 */
[--C-:B------:R-:W-:Y:S01]  /*5ac0*/  HADD2.F32 R127, -RZ, R126.reuse.H1_H1 ;  /* 0x3000007eff7f7230 */ /* 0x100fe20000004100 */
[----:B------:R-:W-:Y:S01]  /*5ad0*/  F2FP.F16.F32.PACK_AB R15, R15, R12 ;  /* 0x0000000c0f0f723e */ /* 0x000fe200000000ff */
[----:B------:R-:W-:Y:S01]  /*5ae0*/  HADD2.F32 R79, -RZ, R79.H1_H1 ;  /* 0x3000004fff4f7230 */ /* 0x000fe20000004100 */
[----:B------:R-:W-:Y:S01]  /*5af0*/  F2FP.F16.F32.PACK_AB R46, R46, R13 ;  /* 0x0000000d2e2e723e */ /* 0x000fe200000000ff */
[----:B------:R-:W-:Y:S02]  /*5b00*/  HADD2.F32 R50, -RZ, R49.H0_H0 ;  /* 0x20000031ff327230 */ /* 0x000fe40000004100 */
[----:B------:R-:W-:Y:S02]  /*5b10*/  HADD2.F32 R128, -RZ, R129.H0_H0 ;  /* 0x20000081ff807230 */ /* 0x000fe40000004100 */
[-C--:B------:R-:W-:Y:S01]  /*5b20*/  FMUL.FTZ R129, R51, R127.reuse ;  /* 0x0000007f33817220 */ /* 0x080fe20000410000 */
[----:B------:R-:W-:Y:S02]  /*5b30*/  HADD2.F32 R77, -RZ, R126.H0_H0 ;  /* 0x2000007eff4d7230 */ /* 0x000fe40000004100 */
[----:B------:R-:W-:Y:S01]  /*5b40*/  FMUL.FTZ R130, R50, R127 ;  /* 0x0000007f32827220 */ /* 0x000fe20000410000 */
[----:B------:R-:W-:-:S02]  /*5b50*/  HADD2.F32 R49, -RZ, R49.H1_H1 ;  /* 0x30000031ff317230 */ /* 0x000fc40000004100 */
[-C--:B------:R-:W-:Y:S01]  /*5b60*/  FMUL.FTZ R132, R79, R128.reuse ;  /* 0x000000804f847220 */ /* 0x080fe20000410000 */
[----:B------:R-:W-:Y:S02]  /*5b70*/  HADD2.F32 R126, -RZ, R131.H0_H0 ;  /* 0x20000083ff7e7230 */ /* 0x000fe40000004100 */
[-C--:B------:R-:W-:Y:S01]  /*5b80*/  FFMA.FTZ R130, R51, R77.reuse, R130 ;  /* 0x0000004d33827223 */ /* 0x080fe20000010082 */
[----:B------:R-:W-:Y:S02]  /*5b90*/  HADD2.F32 R51, -RZ, R48.H0_H0 ;  /* 0x20000030ff337230 */ /* 0x000fe40000004100 */
[C---:B------:R-:W-:Y:S01]  /*5ba0*/  FMUL.FTZ R128, R49.reuse, R128 ;  /* 0x0000008031807220 */ /* 0x040fe20000410000 */
[----:B------:R-:W-:Y:S01]  /*5bb0*/  FFMA.FTZ R129, R50, R77, -R129 ;  /* 0x0000004d32817223 */ /* 0x000fe20000010881 */
[-C--:B------:R-:W-:Y:S01]  /*5bc0*/  FFMA.FTZ R132, R49, R126.reuse, -R132 ;  /* 0x0000007e31847223 */ /* 0x080fe20000010884 */
[----:B------:R-:W-:Y:S02]  /*5bd0*/  HADD2.F32 R49, -RZ, R76.H0_H0 ;  /* 0x2000004cff317230 */ /* 0x000fe40000004100 */
[----:B------:R-:W-:Y:S01]  /*5be0*/  FFMA.FTZ R127, R79, R126, R128 ;  /* 0x0000007e4f7f7223 */ /* 0x000fe20000010080 */
[----:B------:R-:W-:-:S02]  /*5bf0*/  HADD2.F32 R48, -RZ, R47.H0_H0 ;  /* 0x2000002fff307230 */ /* 0x000fc40000004100 */
[----:B------:R-:W-:Y:S01]  /*5c00*/  HADD2.F32 R76, -RZ, R76.H1_H1 ;  /* 0x3000004cff4c7230 */ /* 0x000fe20000004100 */
[----:B------:R-:W-:Y:S01]  /*5c10*/  F2FP.F16.F32.PACK_AB R129, R132, R129 ;  /* 0x000000818481723e */ /* 0x000fe200000000ff */
[----:B------:R-:W-:Y:S01]  /*5c20*/  HADD2.F32 R50, -RZ, R125.H1_H1 ;  /* 0x3000007dff327230 */ /* 0x000fe20000004100 */
[----:B------:R-:W-:Y:S01]  /*5c30*/  F2FP.F16.F32.PACK_AB R127, R127, R130 ;  /* 0x000000827f7f723e */ /* 0x000fe200000000ff */
[----:B------:R-:W-:Y:S02]  /*5c40*/  HADD2.F32 R47, -RZ, R47.H1_H1 ;  /* 0x3000002fff2f7230 */ /* 0x000fe40000004100 */
[-C--:B------:R-:W-:Y:S01]  /*5c50*/  FMUL.FTZ R128, R76, R51.reuse ;  /* 0x000000334c807220 */ /* 0x080fe20000410000 */
[----:B------:R-:W-:Y:S02]  /*5c60*/  HADD2.F32 R125, -RZ, R125.H0_H0 ;  /* 0x2000007dff7d7230 */ /* 0x000fe40000004100 */
[----:B------:R-:W-:Y:S02]  /*5c70*/  IMAD.MOV.U32 R13, RZ, RZ, R15 ;  /* 0x000000ffff0d7224 */ /* 0x000fe400078e000f */
[C---:B------:R-:W-:Y:S01]  /*5c80*/  FMUL.FTZ R51, R47.reuse, R51 ;  /* 0x000000332f337220 */ /* 0x040fe20000410000 */
[-C--:B------:R-:W-:Y:S01]  /*5c90*/  FFMA.FTZ R128, R47, R124.reuse, -R128 ;  /* 0x0000007c2f807223 */ /* 0x080fe20000010880 */
[-C--:B------:R-:W-:Y:S01]  /*5ca0*/  FMUL.FTZ R77, R49, R125.reuse ;  /* 0x0000007d314d7220 */ /* 0x080fe20000410000 */
[----:B------:R-:W-:Y:S01]  /*5cb0*/  FMUL.FTZ R126, R48, R125 ;  /* 0x0000007d307e7220 */ /* 0x000fe20000410000 */
[----:B------:R-:W-:Y:S01]  /*5cc0*/  FFMA.FTZ R79, R76, R124, R51 ;  /* 0x0000007c4c4f7223 */ /* 0x000fe20000010033 */
[----:B------:R-:W-:-:S02]  /*5cd0*/  HADD2.F32 R51, -RZ, R45.H0_H0 ;  /* 0x2000002dff337230 */ /* 0x000fc40000004100 */
[-C--:B------:R-:W-:Y:S01]  /*5ce0*/  FFMA.FTZ R77, R48, R50.reuse, -R77 ;  /* 0x00000032304d7223 */ /* 0x080fe2000001084d */
[----:B------:R-:W-:Y:S01]  /*5cf0*/  FFMA.FTZ R126, R49, R50, R126 ;  /* 0x00000032317e7223 */ /* 0x000fe2000001007e */
[----:B------:R-:W-:Y:S02]  /*5d00*/  HADD2.F32 R47, -RZ, R78.H0_H0 ;  /* 0x2000004eff2f7230 */ /* 0x000fe40000004100 */
[----:B------:R-:W-:Y:S01]  /*5d10*/  HADD2.F32 R50, -RZ, R123.H0_H0 ;  /* 0x2000007bff327230 */ /* 0x000fe20000004100 */
[----:B------:R-:W-:Y:S01]  /*5d20*/  F2FP.F16.F32.PACK_AB R12, R128, R77 ;  /* 0x0000004d800c723e */ /* 0x000fe200000000ff */
[----:B------:R-:W-:Y:S01]  /*5d30*/  HADD2.F32 R45, -RZ, R14.H0_H0 ;  /* 0x2000000eff2d7230 */ /* 0x000fe20000004100 */
[----:B------:R-:W-:Y:S01]  /*5d40*/  F2FP.F16.F32.PACK_AB R76, R79, R126 ;  /* 0x0000007e4f4c723e */ /* 0x000fe200000000ff */
[----:B------:R-:W-:Y:S02]  /*5d50*/  HADD2.F32 R78, -RZ, R78.H1_H1 ;  /* 0x3000004eff4e7230 */ /* 0x000fe40000004100 */
[----:B------:R-:W-:-:S02]  /*5d60*/  HADD2.F32 R14, -RZ, R14.H1_H1 ;  /* 0x3000000eff0e7230 */ /* 0x000fc40000004100 */
[----:B------:R-:W-:Y:S02]  /*5d70*/  HADD2.F32 R48, -RZ, R123.H1_H1 ;  /* 0x3000007bff307230 */ /* 0x000fe40000004100 */
[-C--:B------:R-:W-:Y:S01]  /*5d80*/  FMUL.FTZ R123, R78, R51.reuse ;  /* 0x000000334e7b7220 */ /* 0x080fe20000410000 */
[----:B------:R-:W-:Y:S02]  /*5d90*/  HADD2.F32 R49, -RZ, R44.H0_H0 ;  /* 0x2000002cff317230 */ /* 0x000fe40000004100 */
[-C--:B------:R-:W-:Y:S01]  /*5da0*/  FMUL.FTZ R44, R47, R50.reuse ;  /* 0x000000322f2c7220 */ /* 0x080fe20000410000 */
[C---:B------:R-:W-:Y:S01]  /*5db0*/  FMUL.FTZ R50, R45.reuse, R50 ;  /* 0x000000322d327220 */ /* 0x040fe20000410000 */
[C---:B------:R-:W-:Y:S01]  /*5dc0*/  FMUL.FTZ R51, R14.reuse, R51 ;  /* 0x000000330e337220 */ /* 0x040fe20000410000 */
[----:B------:R-:W-:Y:S02]  /*5dd0*/  IMAD.MOV.U32 R77, RZ, RZ, R46 ;  /* 0x000000ffff4d7224 */ /* 0x000fe400078e002e */
[-C--:B------:R-:W-:Y:S01]  /*5de0*/  FFMA.FTZ R44, R45, R48.reuse, -R44 ;  /* 0x000000302d2c7223 */ /* 0x080fe2000001082c */
[----:B------:R-:W-:Y:S01]  /*5df0*/  FFMA.FTZ R50, R47, R48, R50 ;  /* 0x000000302f327223 */ /* 0x000fe20000010032 */
[-C--:B------:R-:W-:Y:S01]  /*5e00*/  FFMA.FTZ R123, R14, R49.reuse, -R123 ;  /* 0x000000310e7b7223 */ /* 0x080fe2000001087b */
[----:B------:R-:W-:Y:S01]  /*5e10*/  FFMA.FTZ R51, R78, R49, R51 ;  /* 0x000000314e337223 */ /* 0x000fe20000010033 */
[----:B------:R-:W-:-:S02]  /*5e20*/  IMAD.MOV.U32 R15, RZ, RZ, R129 ;  /* 0x000000ffff0f7224 */ /* 0x000fc400078e0081 */
[----:B------:R-:W-:Y:S01]  /*5e30*/  IMAD.MOV.U32 R79, RZ, RZ, R127 ;  /* 0x000000ffff4f7224 */ /* 0x000fe200078e007f */
[----:B------:R-:W-:Y:S02]  /*5e40*/  F2FP.F16.F32.PACK_AB R14, R123, R44 ;  /* 0x0000002c7b0e723e */ /* 0x000fe400000000ff */
[----:B------:R-:W-:-:S07]  /*5e50*/  F2FP.F16.F32.PACK_AB R78, R51, R50 ;  /* 0x00000032334e723e */ /* 0x000fce00000000ff */
.L_x_1742:
[----:B------:R-:W-:Y:S05]  /*5e60*/  BSYNC B2 ;  /* 0x0000000000027941 */ /* 0x000fea0003800000 */
.L_x_1741:
[----:B------:R-:W-:Y:S01]  /*5e70*/  ISETP.GE.AND P4, PT, R11, R110, PT ;  /* 0x0000006e0b00720c */ /* 0x000fe20003f86270 */
[----:B0-----:R0:W-:-:S12]  /*5e80*/  ST.E.128 desc[UR54][R104.64], R12 ;  /* 0x0000000c68007985 */ /* 0x0011d8000c101d36 */
[----:B------:R-:W-:-:S05]  /*5e90*/  @!P4 IMAD.WIDE R106, R11, 0x2, R106 ;  /* 0x000000020b6ac825 */ /* 0x000fca00078e026a */
[----:B---3--:R0:W-:Y:S02]  /*5ea0*/  @!P4 ST.E.128 desc[UR54][R106.64], R76 ;  /* 0x0000004c6a00c985 */ /* 0x0081e4000c101d36 */
.L_x_1740:
[----:B------:R-:W-:Y:S05]  /*5eb0*/  BSYNC B1 ;  /* 0x0000000000017941 */ /* 0x000fea0003800000 */
.L_x_1739:
[----:B------:R-:W-:-:S03]  /*5ec0*/  UMOV UR4, 0xffffffff ;  /* 0xffffffff00047882 */ /* 0x000fc60000000000 */
[----:B------:R-:W-:Y:S05]  /*5ed0*/  BRA.DIV UR4, `(.L_x_1743) ;  /* 0x000001e204687947 */ /* 0x000fea000b800000 */
[----:B------:R0:W0:Y:S04]  /*5ee0*/  SHFL.IDX PT, R51, R103, 0x1, 0x181f ;  /* 0x00381f0067337f89 */ /* 0x00002800000e0000 */
[----:B------:R0:W0:Y:S02]  /*5ef0*/  SHFL.IDX PT, R50, R108, 0x1, 0x181f ;  /* 0x00381f006c327f89 */ /* 0x00002400000e0000 */
.L_x_2111:
[----:B------:R-:W-:Y:S01]  /*5f00*/  ISETP.GE.OR P4, PT, R217, R97, P1 ;  /* 0x00000061d900720c */ /* 0x000fe20000f86670 */
[----:B------:R-:W-:-:S12]  /*5f10*/  BSSY B1, `(.L_x_1744) ;  /* 0x0000075000017945 */ /* 0x000fd80003800000 */
        /* <DEDUP_REMOVED lines=15> */
[----:B------:R-:W-:Y:S02]  /*6010*/  IADD3 R12, R13, R12, R202 ;  /* 0x0000000c0d0c7210 */ /* 0x000fe40007ffe0ca */
[----:B------:R-:W-:-:S03]  /*6020*/  LEA R13, R19, R4, 0xe ;  /* 0x00000004130d7211 */ /* 0x000fc600078e70ff */
[----:B------:R-:W-:Y:S02]  /*6030*/  IMAD R15, R19, 0x4000, R12 ;  /* 0x00004000130f7824 */ /* 0x000fe400078e020c */
[--C-:B------:R-:W-:Y:S02]  /*6040*/  IMAD R13, R13, 0x2, R18.reuse ;  /* 0x000000020d0d7824 */ /* 0x100fe400078e0212 */
[----:B------:R-:W-:-:S04]  /*6050*/  IMAD R44, R15, 0x2, R18 ;  /* 0x000000020f2c7824 */ /* 0x000fc800078e0212 */
[----:B------:R-:W0:Y:S04]  /*6060*/  LDS.128 R12, [R13+0x18400] ;  /* 0x018400000d0c7984 */ /* 0x000e280000000c00 */
[----:B------:R-:W0:Y:S01]  /*6070*/  LDS.128 R44, [R44+0x18400] ;  /* 0x018400002c2c7984 */ /* 0x000e220000000c00 */
[----:B------:R-:W-:Y:S05]  /*6080*/  @P3 BRA `(.L_x_1747) ;  /* 0x0000000400603947 */ /* 0x000fea0003800000 */
[----:B---3--:R-:W-:Y:S02]  /*6090*/  SHF.R.U64 R107, R56, 0x10, R57 ;  /* 0x00000010386b7819 */ /* 0x008fe40000001239 */
[----:B------:R-:W-:Y:S02]  /*60a0*/  SHF.R.U64 R123, R52, 0x10, R53 ;  /* 0x00000010347b7819 */ /* 0x000fe40000001235 */
[----:B------:R-:W-:Y:S01]  /*60b0*/  SHF.R.U32.HI R56, RZ, 0x10, R57 ;  /* 0x00000010ff387819 */ /* 0x000fe20000011639 */
[----:B------:R-:W-:Y:S01]  /*60c0*/  HADD2.F32 R57, -RZ, R122.H1_H1 ;  /* 0x3000007aff397230 */ /* 0x000fe20000004100 */
[----:B------:R-:W-:Y:S01]  /*60d0*/  SHF.R.U32.HI R76, RZ, 0x10, R53 ;  /* 0x00000010ff4c7819 */ /* 0x000fe20000011635 */
[----:B0-----:R-:W-:Y:S01]  /*60e0*/  IMAD.MOV.U32 R53, RZ, RZ, R44 ;  /* 0x000000ffff357224 */ /* 0x001fe200078e002c */
[----:B------:R-:W-:Y:S01]  /*60f0*/  SHF.R.U64 R52, R54, 0x10, R55 ;  /* 0x0000001036347819 */ /* 0x000fe20000001237 */
[----:B------:R-:W-:Y:S01]  /*6100*/  IMAD.MOV.U32 R54, RZ, RZ, R46 ;  /* 0x000000ffff367224 */ /* 0x000fe200078e002e */
[----:B----4-:R-:W-:Y:S01]  /*6110*/  SHF.R.U64 R106, R58, 0x10, R59 ;  /* 0x000000103a6a7819 */ /* 0x010fe2000000123b */
[----:B------:R-:W-:Y:S01]  /*6120*/  IMAD.MOV.U32 R44, RZ, RZ, R14 ;  /* 0x000000ffff2c7224 */ /* 0x000fe200078e000e */
[----:B------:R-:W-:Y:S01]  /*6130*/  SHF.R.U32.HI R78, RZ, 0x10, R55 ;  /* 0x00000010ff4e7819 */ /* 0x000fe20000011637 */
[----:B------:R-:W-:Y:S01]  /*6140*/  HADD2.F32 R46, -RZ, R45.H0_H0 ;  /* 0x2000002dff2e7230 */ /* 0x000fe20000004100 */
[----:B------:R-:W-:Y:S01]  /*6150*/  SHF.R.U32.HI R77, RZ, 0x10, R59 ;  /* 0x00000010ff4d7819 */ /* 0x000fe2000001163b */
[----:B------:R-:W-:-:S02]  /*6160*/  HADD2.F32 R14, -RZ, R13.H0_H0 ;  /* 0x2000000dff0e7230 */ /* 0x000fc40000004100 */
[----:B------:R-:W-:Y:S02]  /*6170*/  HADD2.F32 R45, -RZ, R45.H1_H1 ;  /* 0x3000002dff2d7230 */ /* 0x000fe40000004100 */
[-C--:B------:R-:W-:Y:S01]  /*6180*/  FMUL.FTZ R59, R46, R57.reuse ;  /* 0x000000392e3b7220 */ /* 0x080fe20000410000 */
[----:B------:R-:W-:Y:S02]  /*6190*/  HADD2.F32 R58, -RZ, R56.H0_H0 ;  /* 0x20000038ff3a7230 */ /* 0x000fe40000004100 */
[----:B------:R-:W-:Y:S01]  /*61a0*/  FMUL.FTZ R57, R14, R57 ;  /* 0x000000390e397220 */ /* 0x000fe20000410000 */
[----:B------:R-:W-:Y:S02]  /*61b0*/  HADD2.F32 R55, -RZ, R120.H1_H1 ;  /* 0x30000078ff377230 */ /* 0x000fe40000004100 */
[----:B------:R-:W-:Y:S02]  /*61c0*/  HADD2.F32 R13, -RZ, R13.H1_H1 ;  /* 0x3000000dff0d7230 */ /* 0x000fe40000004100 */
[----:B------:R-:W-:-:S02]  /*61d0*/  HADD2.F32 R56, -RZ, R76.H0_H0 ;  /* 0x2000004cff387230 */ /* 0x000fc40000004100 */
[-C--:B------:R-:W-:Y:S01]  /*61e0*/  FMUL.FTZ R76, R45, R58.reuse ;  /* 0x0000003a2d4c7220 */ /* 0x080fe20000410000 */
[-C--:B------:R-:W-:Y:S01]  /*61f0*/  FFMA.FTZ R59, R14, R55.reuse, -R59 ;  /* 0x000000370e3b7223 */ /* 0x080fe2000001083b */
[----:B------:R-:W-:Y:S01]  /*6200*/  FFMA.FTZ R57, R46, R55, R57 ;  /* 0x000000372e397223 */ /* 0x000fe20000010039 */
[C---:B------:R-:W-:Y:S01]  /*6210*/  FMUL.FTZ R58, R13.reuse, R58 ;  /* 0x0000003a0d3a7220 */ /* 0x040fe20000410000 */
[-C--:B------:R-:W-:Y:S01]  /*6220*/  FFMA.FTZ R76, R13, R56.reuse, -R76 ;  /* 0x000000380d4c7223 */ /* 0x080fe2000001084c */
[----:B------:R-:W-:Y:S02]  /*6230*/  HADD2.F32 R55, -RZ, R121.H1_H1 ;  /* 0x30000079ff377230 */ /* 0x000fe40000004100 */
[----:B------:R-:W-:Y:S02]  /*6240*/  HADD2.F32 R14, -RZ, R47.H0_H0 ;  /* 0x2000002fff0e7230 */ /* 0x000fe40000004100 */
[----:B------:R-:W-:Y:S01]  /*6250*/  FFMA.FTZ R58, R45, R56, R58 ;  /* 0x000000382d3a7223 */ /* 0x000fe2000001003a */
[----:B------:R-:W-:-:S02]  /*6260*/  HADD2.F32 R13, -RZ, R15.H0_H0 ;  /* 0x2000000fff0d7230 */ /* 0x000fc40000004100 */
[----:B------:R-:W-:Y:S02]  /*6270*/  HADD2.F32 R46, -RZ, R78.H0_H0 ;  /* 0x2000004eff2e7230 */ /* 0x000fe40000004100 */
[-C--:B------:R-:W-:Y:S01]  /*6280*/  FMUL.FTZ R78, R14, R55.reuse ;  /* 0x000000370e4e7220 */ /* 0x080fe20000410000 */
[----:B------:R-:W-:Y:S02]  /*6290*/  HADD2.F32 R45, -RZ, R119.H1_H1 ;  /* 0x30000077ff2d7230 */ /* 0x000fe40000004100 */
[----:B------:R-:W-:Y:S01]  /*62a0*/  FMUL.FTZ R55, R13, R55 ;  /* 0x000000370d377220 */ /* 0x000fe20000410000 */
[----:B------:R-:W-:Y:S01]  /*62b0*/  HADD2.F32 R47, -RZ, R47.H1_H1 ;  /* 0x3000002fff2f7230 */ /* 0x000fe20000004100 */
[----:B------:R-:W-:Y:S01]  /*62c0*/  F2FP.F16.F32.PACK_AB R57, R58, R57 ;  /* 0x000000393a39723e */ /* 0x000fe200000000ff */
[----:B------:R-:W-:Y:S02]  /*62d0*/  HADD2.F32 R56, -RZ, R77.H0_H0 ;  /* 0x2000004dff387230 */ /* 0x000fe40000004100 */
[----:B------:R-:W-:Y:S01]  /*62e0*/  FFMA.FTZ R79, R14, R45, R55 ;  /* 0x0000002d0e4f7223 */ /* 0x000fe20000010037 */
[----:B------:R-:W-:-:S02]  /*62f0*/  HADD2.F32 R15, -RZ, R15.H1_H1 ;  /* 0x3000000fff0f7230 */ /* 0x000fc40000004100 */
[----:B------:R-:W-:Y:S01]  /*6300*/  FFMA.FTZ R78, R13, R45, -R78 ;  /* 0x0000002d0d4e7223 */ /* 0x000fe2000001084e */
[----:B------:R-:W-:Y:S02]  /*6310*/  HADD2.F32 R122, -RZ, R122.H0_H0 ;  /* 0x2000007aff7a7230 */ /* 0x000fe40000004100 */
[-C--:B------:R-:W-:Y:S01]  /*6320*/  FMUL.FTZ R104, R47, R56.reuse ;  /* 0x000000382f687220 */ /* 0x080fe20000410000 */
[----:B------:R-:W-:Y:S02]  /*6330*/  HADD2.F32 R14, -RZ, R53.H0_H0 ;  /* 0x20000035ff0e7230 */ /* 0x000fe40000004100 */
[C---:B------:R-:W-:Y:S01]  /*6340*/  FMUL.FTZ R56, R15.reuse, R56 ;  /* 0x000000380f387220 */ /* 0x040fe20000410000 */
[----:B------:R-:W-:Y:S02]  /*6350*/  HADD2.F32 R45, -RZ, R107.H0_H0 ;  /* 0x2000006bff2d7230 */ /* 0x000fe40000004100 */
[----:B------:R-:W-:Y:S01]  /*6360*/  FFMA.FTZ R105, R15, R46, -R104 ;  /* 0x0000002e0f697223 */ /* 0x000fe20000010868 */
[----:B------:R-:W-:-:S02]  /*6370*/  HADD2.F32 R53, -RZ, R53.H1_H1 ;  /* 0x30000035ff357230 */ /* 0x000fc40000004100 */
[----:B------:R-:W-:Y:S01]  /*6380*/  FFMA.FTZ R104, R47, R46, R56 ;  /* 0x0000002e2f687223 */ /* 0x000fe20000010038 */
[----:B------:R-:W-:Y:S02]  /*6390*/  HADD2.F32 R120, -RZ, R120.H0_H0 ;  /* 0x20000078ff787230 */ /* 0x000fe40000004100 */
[-C--:B------:R-:W-:Y:S01]  /*63a0*/  FMUL.FTZ R46, R14, R122.reuse ;  /* 0x0000007a0e2e7220 */ /* 0x080fe20000410000 */
[--C-:B------:R-:W-:Y:S02]  /*63b0*/  HADD2.F32 R13, -RZ, R12.reuse.H0_H0 ;  /* 0x2000000cff0d7230 */ /* 0x100fe40000004100 */
[----:B------:R-:W-:Y:S01]  /*63c0*/  FMUL.FTZ R55, R53, R45 ;  /* 0x0000002d35377220 */ /* 0x000fe20000410000 */
[----:B------:R-:W-:Y:S01]  /*63d0*/  HADD2.F32 R12, -RZ, R12.H1_H1 ;  /* 0x3000000cff0c7230 */ /* 0x000fe20000004100 */
[----:B------:R-:W-:Y:S01]  /*63e0*/  F2FP.F16.F32.PACK_AB R79, R104, R79 ;  /* 0x0000004f684f723e */ /* 0x000fe200000000ff */
        /* <DEDUP_REMOVED lines=24> */
[----:B------:R-:W-:Y:S01]  /*6570*/  F2FP.F16.F32.PACK_AB R12, R55, R46 ;  /* 0x0000002e370c723e */ /* 0x000fe200000000ff */
[----:B------:R-:W-:Y:S01]  /*6580*/  IMAD.MOV.U32 R47, RZ, RZ, R79 ;  /* 0x000000ffff2f7224 */ /* 0x000fe200078e004f */
[----:B------:R-:W-:-:S02]  /*6590*/  F2FP.F16.F32.PACK_AB R15, R105, R78 ;  /* 0x0000004e690f723e */ /* 0x000fc400000000ff */
[----:B------:R-:W-:Y:S02]  /*65a0*/  F2FP.F16.F32.PACK_AB R46, R44, R53 ;  /* 0x000000352c2e723e */ /* 0x000fe400000000ff */
[----:B------:R-:W-:Y:S01]  /*65b0*/  F2FP.F16.F32.PACK_AB R78, R45, R14 ;  /* 0x0000000e2d4e723e */ /* 0x000fe200000000ff */
[----:B------:R-:W-:Y:S01]  /*65c0*/  IMAD.MOV.U32 R45, RZ, RZ, R57 ;  /* 0x000000ffff2d7224 */ /* 0x000fe200078e0039 */
[----:B------:R-:W-:Y:S01]  /*65d0*/  F2FP.F16.F32.PACK_AB R13, R76, R59 ;  /* 0x0000003b4c0d723e */ /* 0x000fe200000000ff */
[----:B------:R-:W-:Y:S01]  /*65e0*/  IMAD.MOV.U32 R14, RZ, RZ, R46 ;  /* 0x000000ffff0e7224 */ /* 0x000fe200078e002e */
[----:B------:R-:W-:Y:S01]  /*65f0*/  MOV R44, R56 ;  /* 0x00000038002c7202 */ /* 0x000fe20000000f00 */
[----:B------:R-:W-:-:S07]  /*6600*/  IMAD.MOV.U32 R46, RZ, RZ, R78 ;  /* 0x000000ffff2e7224 */ /* 0x000fce00078e004e */
.L_x_1747:
[----:B------:R-:W-:Y:S05]  /*6610*/  BSYNC B2 ;  /* 0x0000000000027941 */ /* 0x000fea0003800000 */
.L_x_1746:
[----:B------:R-:W-:Y:S01]  /*6620*/  ISETP.GE.AND P4, PT, R11, R110, PT ;  /* 0x0000006e0b00720c */ /* 0x000fe20003f86270 */
[----:B0-----:R0:W-:-:S12]  /*6630*/  ST.E.128 desc[UR54][R48.64], R12 ;  /* 0x0000000c30007985 */ /* 0x0011d8000c101d36 */
[----:B------:R-:W-:-:S05]  /*6640*/  @!P4 IMAD.WIDE R50, R11, 0x2, R50 ;  /* 0x000000020b32c825 */ /* 0x000fca00078e0232 */
[----:B------:R0:W-:Y:S02]  /*6650*/  @!P4 ST.E.128 desc[UR54][R50.64], R44 ;  /* 0x0000002c3200c985 */ /* 0x0001e4000c101d36 */
.L_x_1745:
[----:B------:R-:W-:Y:S05]  /*6660*/  BSYNC B1 ;  /* 0x0000000000017941 */ /* 0x000fea0003800000 */
.L_x_1744:
[----:B------:R-:W-:-:S03]  /*6670*/  UMOV UR4, 0xffffffff ;  /* 0xffffffff00047882 */ /* 0x000fc60000000000 */
[----:B------:R-:W-:Y:S05]  /*6680*/  BRA.DIV UR4, `(.L_x_1748) ;  /* 0x000001da04c87947 */ /* 0x000fea000b800000 */
[----:B0-----:R0:W0:Y:S04]  /*6690*/  SHFL.IDX PT, R45, R103, 0x2, 0x181f ;  /* 0x00581f00672d7f89 */ /* 0x00102800000e0000 */
[----:B------:R0:W0:Y:S02]  /*66a0*/  SHFL.IDX PT, R14, R108, 0x2, 0x181f ;  /* 0x00581f006c0e7f89 */ /* 0x00002400000e0000 */
.L_x_2115:
[----:B------:R-:W-:Y:S01]  /*66b0*/  ISETP.GE.OR P4, PT, R216, R97, P1 ;  /* 0x00000061d800720c */ /* 0x000fe20000f86670 */
[----:B------:R-:W-:-:S12]  /*66c0*/  BSSY B1, `(.L_x_1749) ;  /* 0x0000075000017945 */ /* 0x000fd80003800000 */
[----:B------:R-:W-:Y:S05]  /*66d0*/  @P4 BRA `(.L_x_1750) ;  /* 0x0000000400cc4947 */ /* 0x000fea0003800000 */
[----:B------:R-:W-:Y:S01]  /*66e0*/  SEL R11, R37, R112, !P0 ;  /* 0x00000070250b7207 */ /* 0x000fe20004000000 */
[----:B0-----:R-:W-:Y:S01]  /*66f0*/  IMAD.MOV.U32 R50, RZ, RZ, R14 ;  /* 0x000000ffff327224 */ /* 0x001fe200078e000e */
[C---:B------:R-:W-:Y:S01]  /*6700*/  LEA R48, P4, R41.reuse, R14, 0x1 ;  /* 0x0000000e29307211 */ /* 0x040fe200078808ff */
[----:B------:R-:W-:Y:S01]  /*6710*/  IMAD.MOV.U32 R51, RZ, RZ, R45 ;  /* 0x000000ffff337224 */ /* 0x000fe200078e002d */
[----:B------:R-:W-:Y:S01]  /*6720*/  SHF.R.S32.HI R12, RZ, 0x1f, R11 ;  /* 0x0000001fff0c7819 */ /* 0x000fe2000001140b */
[----:B------:R-:W-:Y:S01]  /*6730*/  BSSY B2, `(.L_x_1751) ;  /* 0x0000069000027945 */ /* 0x000fe20003800000 */
        /* <DEDUP_REMOVED lines=8> */
[----:B------:R-:W-:Y:S02]  /*67c0*/  LOP3.LUT R12, R13, R224, RZ, 0x3c, !PT ;  /* 0x000000e00d0c7212 */ /* 0x000fe400078e3cff */
[----:B------:R-:W-:Y:S02]  /*67d0*/  LEA R13, R19, R5, 0xe ;  /* 0x00000005130d7211 */ /* 0x000fe400078e70ff */
[----:B------:R-:W-:-:S03]  /*67e0*/  LOP3.LUT R15, R15, 0x7fffe000, RZ, 0xc0, !PT ;  /* 0x7fffe0000f0f7812 */ /* 0x000fc600078ec0ff */
[----:B------:R-:W-:Y:S01]  /*67f0*/  IMAD R13, R13, 0x2, R18 ;  /* 0x000000020d0d7824 */ /* 0x000fe200078e0212 */
[----:B------:R-:W-:-:S05]  /*6800*/  IADD3 R12, R12, R15, R201 ;  /* 0x0000000f0c0c7210 */ /* 0x000fca0007ffe0c9 */
[----:B------:R-:W-:-:S04]  /*6810*/  IMAD R15, R19, 0x4000, R12 ;  /* 0x00004000130f7824 */ /* 0x000fc800078e020c */
[----:B------:R-:W-:Y:S02]  /*6820*/  IMAD R44, R15, 0x2, R18 ;  /* 0x000000020f2c7824 */ /* 0x000fe400078e0212 */
[----:B------:R-:W0:Y:S04]  /*6830*/  LDS.128 R12, [R13+0x18400] ;  /* 0x018400000d0c7984 */ /* 0x000e280000000c00 */
[----:B------:R-:W0:Y:S01]  /*6840*/  LDS.128 R44, [R44+0x18400] ;  /* 0x018400002c2c7984 */ /* 0x000e220000000c00 */
[----:B------:R-:W-:Y:S05]  /*6850*/  @P3 BRA `(.L_x_1752) ;  /* 0x0000000400583947 */ /* 0x000fea0003800000 */
[----:B------:R-:W-:Y:S01]  /*6860*/  SHF.R.U32.HI R56, RZ, 0x10, R65 ;  /* 0x00000010ff387819 */ /* 0x000fe20000011641 */
[----:B0-----:R-:W-:Y:S01]  /*6870*/  IMAD.MOV.U32 R52, RZ, RZ, R44 ;  /* 0x000000ffff347224 */ /* 0x001fe200078e002c */
[----:B------:R-:W-:Y:S01]  /*6880*/  MOV R44, R14 ;  /* 0x0000000e002c7202 */ /* 0x000fe20000000f00 */
[----:B------:R-:W-:Y:S01]  /*6890*/  IMAD.MOV.U32 R53, RZ, RZ, R46 ;  /* 0x000000ffff357224 */ /* 0x000fe200078e002e */
[--C-:B------:R-:W-:Y:S01]  /*68a0*/  SHF.R.U32.HI R54, RZ, 0x10, R61.reuse ;  /* 0x00000010ff367819 */ /* 0x100fe2000001163d */
        /* <DEDUP_REMOVED lines=9> */
[----:B------:R-:W-:Y:S01]  /*6940*/  SHF.R.U32.HI R66, RZ, 0x10, R67 ;  /* 0x00000010ff427819 */ /* 0x000fe20000011643 */
[----:B------:R-:W-:-:S02]  /*6950*/  HADD2.F32 R57, -RZ, R118.H1_H1 ;  /* 0x30000076ff397230 */ /* 0x000fc40000004100 */
[-C--:B------:R-:W-:Y:S01]  /*6960*/  FMUL.FTZ R58, R45, R56.reuse ;  /* 0x000000382d3a7220 */ /* 0x080fe20000410000 */
[----:B------:R-:W-:Y:S02]  /*6970*/  HADD2.F32 R54, -RZ, R54.H0_H0 ;  /* 0x20000036ff367230 */ /* 0x000fe40000004100 */
[C---:B------:R-:W-:Y:S01]  /*6980*/  FMUL.FTZ R56, R13.reuse, R56 ;  /* 0x000000380d387220 */ /* 0x040fe20000410000 */
[----:B------:R-:W-:Y:S02]  /*6990*/  HADD2.F32 R55, -RZ, R116.H1_H1 ;  /* 0x30000074ff377230 */ /* 0x000fe40000004100 */
[-C--:B------:R-:W-:Y:S01]  /*69a0*/  FMUL.FTZ R59, R46, R57.reuse ;  /* 0x000000392e3b7220 */ /* 0x080fe20000410000 */
[C---:B------:R-:W-:Y:S01]  /*69b0*/  FMUL.FTZ R57, R14.reuse, R57 ;  /* 0x000000390e397220 */ /* 0x040fe20000410000 */
[-C--:B------:R-:W-:Y:S01]  /*69c0*/  FFMA.FTZ R58, R13, R54.reuse, -R58 ;  /* 0x000000360d3a7223 */ /* 0x080fe2000001083a */
[----:B------:R-:W-:Y:S01]  /*69d0*/  FFMA.FTZ R60, R45, R54, R56 ;  /* 0x000000362d3c7223 */ /* 0x000fe20000010038 */
[----:B------:R-:W-:Y:S01]  /*69e0*/  FFMA.FTZ R59, R14, R55, -R59 ;  /* 0x000000370e3b7223 */ /* 0x000fe2000001083b */
[----:B------:R-:W-:-:S02]  /*69f0*/  HADD2.F32 R54, -RZ, R117.H1_H1 ;  /* 0x30000075ff367230 */ /* 0x000fc40000004100 */
[----:B------:R-:W-:Y:S01]  /*6a00*/  FFMA.FTZ R57, R46, R55, R57 ;  /* 0x000000372e397223 */ /* 0x000fe20000010039 */
[----:B------:R-:W-:Y:S01]  /*6a10*/  HADD2.F32 R13, -RZ, R15.H0_H0 ;  /* 0x2000000fff0d7230 */ /* 0x000fe20000004100 */
[----:B------:R-:W-:Y:S01]  /*6a20*/  SHF.R.U64 R76, R64, 0x10, R65 ;  /* 0x00000010404c7819 */ /* 0x000fe20000001241 */
[----:B------:R-:W-:Y:S02]  /*6a30*/  HADD2.F32 R14, -RZ, R47.H0_H0 ;  /* 0x2000002fff0e7230 */ /* 0x000fe40000004100 */
[----:B------:R-:W-:Y:S02]  /*6a40*/  HADD2.F32 R45, -RZ, R115.H1_H1 ;  /* 0x30000073ff2d7230 */ /* 0x000fe40000004100 */
[----:B------:R-:W-:Y:S01]  /*6a50*/  FMUL.FTZ R55, R13, R54 ;  /* 0x000000360d377220 */ /* 0x000fe20000410000 */
[----:B------:R-:W-:Y:S01]  /*6a60*/  HADD2.F32 R47, -RZ, R47.H1_H1 ;  /* 0x3000002fff2f7230 */ /* 0x000fe20000004100 */
[----:B------:R-:W-:Y:S01]  /*6a70*/  F2FP.F16.F32.PACK_AB R57, R60, R57 ;  /* 0x000000393c39723e */ /* 0x000fe200000000ff */
[----:B------:R-:W-:-:S02]  /*6a80*/  HADD2.F32 R56, -RZ, R66.H0_H0 ;  /* 0x20000042ff387230 */ /* 0x000fc40000004100 */
[CC--:B------:R-:W-:Y:S01]  /*6a90*/  FFMA.FTZ R63, R14.reuse, R45.reuse, R55 ;  /* 0x0000002d0e3f7223 */ /* 0x0c0fe20000010037 */
[----:B------:R-:W-:Y:S02]  /*6aa0*/  HADD2.F32 R46, -RZ, R62.H0_H0 ;  /* 0x2000003eff2e7230 */ /* 0x000fe40000004100 */
[----:B------:R-:W-:Y:S01]  /*6ab0*/  FMUL.FTZ R62, R14, R54 ;  /* 0x000000360e3e7220 */ /* 0x000fe20000410000 */
[----:B------:R-:W-:Y:S02]  /*6ac0*/  HADD2.F32 R15, -RZ, R15.H1_H1 ;  /* 0x3000000fff0f7230 */ /* 0x000fe40000004100 */
[----:B------:R-:W-:Y:S01]  /*6ad0*/  FMUL.FTZ R54, R47, R56 ;  /* 0x000000382f367220 */ /* 0x000fe20000410000 */
[----:B------:R-:W-:Y:S02]  /*6ae0*/  HADD2.F32 R14, -RZ, R52.H0_H0 ;  /* 0x20000034ff0e7230 */ /* 0x000fe40000004100 */
[----:B------:R-:W-:Y:S01]  /*6af0*/  FFMA.FTZ R62, R13, R45, -R62 ;  /* 0x0000002d0d3e7223 */ /* 0x000fe2000001083e */
[----:B------:R-:W-:-:S02]  /*6b00*/  HADD2.F32 R118, -RZ, R118.H0_H0 ;  /* 0x20000076ff767230 */ /* 0x000fc40000004100 */
[C---:B------:R-:W-:Y:S01]  /*6b10*/  FMUL.FTZ R56, R15.reuse, R56 ;  /* 0x000000380f387220 */ /* 0x040fe20000410000 */
[----:B------:R-:W-:Y:S02]  /*6b20*/  HADD2.F32 R45, -RZ, R76.H0_H0 ;  /* 0x2000004cff2d7230 */ /* 0x000fe40000004100 */
[-C--:B------:R-:W-:Y:S01]  /*6b30*/  FFMA.FTZ R65, R15, R46.reuse, -R54 ;  /* 0x0000002e0f417223 */ /* 0x080fe20000010836 */
[----:B------:R-:W-:Y:S02]  /*6b40*/  HADD2.F32 R13, -RZ, R12.H0_H0 ;  /* 0x2000000cff0d7230 */ /* 0x000fe40000004100 */
[----:B------:R-:W-:Y:S01]  /*6b50*/  FFMA.FTZ R64, R47, R46, R56 ;  /* 0x0000002e2f407223 */ /* 0x000fe20000010038 */
[----:B------:R-:W-:Y:S02]  /*6b60*/  HADD2.F32 R52, -RZ, R52.H1_H1 ;  /* 0x30000034ff347230 */ /* 0x000fe40000004100 */
[----:B------:R-:W-:Y:S01]  /*6b70*/  FMUL.FTZ R46, R14, R118 ;  /* 0x000000760e2e7220 */ /* 0x000fe20000410000 */
[----:B------:R-:W-:-:S02]  /*6b80*/  HADD2.F32 R12, -RZ, R12.H1_H1 ;  /* 0x3000000cff0c7230 */ /* 0x000fc40000004100 */
[C---:B------:R-:W-:Y:S01]  /*6b90*/  FMUL.FTZ R47, R13.reuse, R118 ;  /* 0x000000760d2f7220 */ /* 0x040fe20000410000 */
[----:B------:R-:W-:Y:S02]  /*6ba0*/  HADD2.F32 R116, -RZ, R116.H0_H0 ;  /* 0x20000074ff747230 */ /* 0x000fe40000004100 */
[-C--:B------:R-:W-:Y:S01]  /*6bb0*/  FMUL.FTZ R55, R52, R45.reuse ;  /* 0x0000002d34377220 */ /* 0x080fe20000410000 */
[----:B------:R-:W-:Y:S02]  /*6bc0*/  HADD2.F32 R15, -RZ, R78.H0_H0 ;  /* 0x2000004eff0f7230 */ /* 0x000fe40000004100 */
[----:B------:R-:W-:Y:S01]  /*6bd0*/  FMUL.FTZ R45, R12, R45 ;  /* 0x0000002d0c2d7220 */ /* 0x000fe20000410000 */
[----:B------:R-:W-:Y:S02]  /*6be0*/  HADD2.F32 R117, -RZ, R117.H0_H0 ;  /* 0x20000075ff757230 */ /* 0x000fe40000004100 */
[----:B------:R-:W-:Y:S01]  /*6bf0*/  FFMA.FTZ R46, R13, R116, -R46 ;  /* 0x000000740d2e7223 */ /* 0x000fe2000001082e */
[----:B------:R-:W-:-:S02]  /*6c00*/  HADD2.F32 R13, -RZ, R53.H0_H0 ;  /* 0x20000035ff0d7230 */ /* 0x000fc40000004100 */
[-C--:B------:R-:W-:Y:S01]  /*6c10*/  FFMA.FTZ R55, R12, R15.reuse, -R55 ;  /* 0x0000000f0c377223 */ /* 0x080fe20000010837 */
[----:B------:R-:W-:Y:S01]  /*6c20*/  FFMA.FTZ R52, R52, R15, R45 ;  /* 0x0000000f34347223 */ /* 0x000fe2000001002d */
[--C-:B------:R-:W-:Y:S02]  /*6c30*/  HADD2.F32 R12, -RZ, R44.reuse.H0_H0 ;  /* 0x2000002cff0c7230 */ /* 0x100fe40000004100 */
[----:B------:R-:W-:Y:S01]  /*6c40*/  FFMA.FTZ R47, R14, R116, R47 ;  /* 0x000000740e2f7223 */ /* 0x000fe2000001002f */
[----:B------:R-:W-:Y:S02]  /*6c50*/  HADD2.F32 R15, -RZ, R61.H0_H0 ;  /* 0x2000003dff0f7230 */ /* 0x000fe40000004100 */
[-C--:B------:R-:W-:Y:S01]  /*6c60*/  FMUL.FTZ R45, R13, R117.reuse ;  /* 0x000000750d2d7220 */ /* 0x080fe20000410000 */
[----:B------:R-:W-:Y:S02]  /*6c70*/  HADD2.F32 R53, -RZ, R53.H1_H1 ;  /* 0x30000035ff357230 */ /* 0x000fe40000004100 */
[----:B------:R-:W-:Y:S01]  /*6c80*/  FMUL.FTZ R54, R12, R117 ;  /* 0x000000750c367220 */ /* 0x000fe20000410000 */
[----:B------:R-:W-:Y:S01]  /*6c90*/  HADD2.F32 R44, -RZ, R44.H1_H1 ;  /* 0x3000002cff2c7230 */ /* 0x000fe20000004100 */
[----:B------:R-:W-:Y:S01]  /*6ca0*/  F2FP.F16.F32.PACK_AB R63, R64, R63 ;  /* 0x0000003f403f723e */ /* 0x000fe200000000ff */
[----:B------:R-:W-:-:S02]  /*6cb0*/  HADD2.F32 R115, -RZ, R115.H0_H0 ;  /* 0x20000073ff737230 */ /* 0x000fc40000004100 */
        /* <DEDUP_REMOVED lines=11> */
[----:B------:R-:W-:Y:S01]  /*6d70*/  F2FP.F16.F32.PACK_AB R14, R44, R45 ;  /* 0x0000002d2c0e723e */ /* 0x000fe200000000ff */
[----:B------:R-:W-:Y:S01]  /*6d80*/  IMAD.MOV.U32 R44, RZ, RZ, R56 ;  /* 0x000000ffff2c7224 */ /* 0x000fe200078e0038 */
[----:B------:R-:W-:Y:S01]  /*6d90*/  F2FP.F16.F32.PACK_AB R13, R58, R59 ;  /* 0x0000003b3a0d723e */ /* 0x000fe200000000ff */
[----:B------:R-:W-:Y:S01]  /*6da0*/  IMAD.MOV.U32 R45, RZ, RZ, R57 ;  /* 0x000000ffff2d7224 */ /* 0x000fe200078e0039 */
[----:B------:R-:W-:-:S07]  /*6db0*/  F2FP.F16.F32.PACK_AB R46, R53, R54 ;  /* 0x00000036352e723e */ /* 0x000fce00000000ff */
.L_x_1752:
[----:B------:R-:W-:Y:S05]  /*6dc0*/  BSYNC B2 ;  /* 0x0000000000027941 */ /* 0x000fea0003800000 */
.L_x_1751:
[----:B------:R-:W-:Y:S01]  /*6dd0*/  ISETP.GE.AND P4, PT, R11, R110, PT ;  /* 0x0000006e0b00720c */ /* 0x000fe20003f86270 */
[----:B0-----:R0:W-:-:S12]  /*6de0*/  ST.E.128 desc[UR54][R48.64], R12 ;  /* 0x0000000c30007985 */ /* 0x0011d8000c101d36 */
[----:B------:R-:W-:-:S05]  /*6df0*/  @!P4 IMAD.WIDE R50, R11, 0x2, R50 ;  /* 0x000000020b32c825 */ /* 0x000fca00078e0232 */
[----:B------:R0:W-:Y:S02]  /*6e00*/  @!P4 ST.E.128 desc[UR54][R50.64], R44 ;  /* 0x0000002c3200c985 */ /* 0x0001e4000c101d36 */
.L_x_1750:
[----:B------:R-:W-:Y:S05]  /*6e10*/  BSYNC B1 ;  /* 0x0000000000017941 */ /* 0x000fea0003800000 */
.L_x_1749:
[----:B------:R-:W-:-:S03]  /*6e20*/  UMOV UR4, 0xffffffff ;  /* 0xffffffff00047882 */ /* 0x000fc60000000000 */
[----:B------:R-:W-:Y:S05]  /*6e30*/  BRA.DIV UR4, `(.L_x_1753) ;  /* 0x000001d604247947 */ /* 0x000fea000b800000 */
[----:B01----:R-:W0:Y:S04]  /*6e40*/  SHFL.IDX PT, R103, R103, 0x3, 0x181f ;  /* 0x00781f0067677f89 */ /* 0x003e2800000e0000 */
[----:B------:R-:W1:Y:S02]  /*6e50*/  SHFL.IDX PT, R108, R108, 0x3, 0x181f ;  /* 0x00781f006c6c7f89 */ /* 0x000e6400000e0000 */
.L_x_2119:
[----:B------:R-:W-:-:S13]  /*6e60*/  ISETP.GE.OR P4, PT, R215, R97, P1 ;  /* 0x00000061d700720c */ /* 0x000fda0000f86670 */
[----:B------:R-:W-:Y:S05]  /*6e70*/  @P4 BRA `(.L_x_1726) ;  /* 0x0000000c007c4947 */ /* 0x000fea0003800000 */
[----:B------:R-:W-:Y:S01]  /*6e80*/  SEL R112, R37, R112, !P0 ;  /* 0x0000007025707207 */ /* 0x000fe20004000000 */
[----:B------:R-:W-:Y:S01]  /*6e90*/  BSSY B1, `(.L_x_1754) ;  /* 0x000006b000017945 */ /* 0x000fe20003800000 */
[C---:B-1----:R-:W-:Y:S02]  /*6ea0*/  LEA R48, P4, R41.reuse, R108, 0x1 ;  /* 0x0000006c29307211 */ /* 0x042fe400078808ff */
[----:B------:R-:W-:Y:S02]  /*6eb0*/  SHF.R.S32.HI R11, RZ, 0x1f, R112 ;  /* 0x0000001fff0b7819 */ /* 0x000fe40000011470 */
[----:B0-----:R-:W-:Y:S02]  /*6ec0*/  LEA.HI.X R49, R41, R103, R90, 0x1, P4 ;  /* 0x0000006729317211 */ /* 0x001fe400020f0c5a */
        /* <DEDUP_REMOVED lines=15> */
[----:B------:R-:W1:Y:S01]  /*6fc0*/  LDS.128 R44, [R44+0x18400] ;  /* 0x018400002c2c7984 */ /* 0x000e620000000c00 */
[----:B------:R-:W-:Y:S05]  /*6fd0*/  @P3 BRA `(.L_x_1755) ;  /* 0x0000000400583947 */ /* 0x000fea0003800000 */
[----:B------:R-:W-:Y:S01]  /*6fe0*/  SHF.R.U32.HI R54, RZ, 0x10, R73 ;  /* 0x00000010ff367819 */ /* 0x000fe20000011649 */
[----:B-1----:R-:W-:Y:S01]  /*6ff0*/  IMAD.MOV.U32 R50, RZ, RZ, R44 ;  /* 0x000000ffff327224 */ /* 0x002fe200078e002c */
[----:B------:R-:W-:Y:S01]  /*7000*/  SHF.R.U32.HI R52, RZ, 0x10, R69 ;  /* 0x00000010ff347819 */ /* 0x000fe20000011645 */
[----:B------:R-:W-:Y:S01]  /*7010*/  IMAD.MOV.U32 R51, RZ, RZ, R46 ;  /* 0x000000ffff337224 */ /* 0x000fe200078e002e */
[--C-:B------:R-:W-:Y:S01]  /*7020*/  SHF.R.U64 R63, R74, 0x10, R75.reuse ;  /* 0x000000104a3f7819 */ /* 0x100fe2000000124b */
[----:B0-----:R-:W-:Y:S01]  /*7030*/  IMAD.MOV.U32 R44, RZ, RZ, R14 ;  /* 0x000000ffff2c7224 */ /* 0x001fe200078e000e */
[----:B------:R-:W-:Y:S01]  /*7040*/  SHF.R.U32.HI R74, RZ, 0x10, R75 ;  /* 0x00000010ff4a7819 */ /* 0x000fe2000001164b */
[--C-:B------:R-:W-:Y:S01]  /*7050*/  HADD2.F32 R46, -RZ, R45.reuse.H0_H0 ;  /* 0x2000002dff2e7230 */ /* 0x100fe20000004100 */
[--C-:B------:R-:W-:Y:S01]  /*7060*/  SHF.R.U64 R65, R70, 0x10, R71.reuse ;  /* 0x0000001046417819 */ /* 0x100fe20000001247 */
[----:B------:R-:W-:Y:S01]  /*7070*/  HADD2.F32 R45, -RZ, R45.H1_H1 ;  /* 0x3000002dff2d7230 */ /* 0x000fe20000004100 */
[----:B------:R-:W-:Y:S01]  /*7080*/  SHF.R.U32.HI R70, RZ, 0x10, R71 ;  /* 0x00000010ff467819 */ /* 0x000fe20000011647 */
[--C-:B------:R-:W-:Y:S01]  /*7090*/  HADD2.F32 R14, -RZ, R13.reuse.H0_H0 ;  /* 0x2000000dff0e7230 */ /* 0x100fe20000004100 */
[----:B------:R-:W-:Y:S01]  /*70a0*/  SHF.R.U64 R64, R72, 0x10, R73 ;  /* 0x0000001048407819 */ /* 0x000fe20000001249 */
[----:B------:R-:W-:Y:S01]  /*70b0*/  HADD2.F32 R54, -RZ, R54.H0_H0 ;  /* 0x20000036ff367230 */ /* 0x000fe20000004100 */
[----:B------:R-:W-:Y:S01]  /*70c0*/  SHF.R.U64 R66, R68, 0x10, R69 ;  /* 0x0000001044427819 */ /* 0x000fe20000001245 */
[----:B------:R-:W-:-:S02]  /*70d0*/  HADD2.F32 R13, -RZ, R13.H1_H1 ;  /* 0x3000000dff0d7230 */ /* 0x000fc40000004100 */
[----:B------:R-:W-:Y:S02]  /*70e0*/  HADD2.F32 R55, -RZ, R109.H0_H0 ;  /* 0x2000006dff377230 */ /* 0x000fe40000004100 */
[-C--:B------:R-:W-:Y:S01]  /*70f0*/  FMUL.FTZ R56, R45, R54.reuse ;  /* 0x000000362d387220 */ /* 0x080fe20000410000 */
[----:B------:R-:W-:Y:S02]  /*7100*/  HADD2.F32 R52, -RZ, R52.H0_H0 ;  /* 0x20000034ff347230 */ /* 0x000fe40000004100 */
[C---:B------:R-:W-:Y:S01]  /*7110*/  FMUL.FTZ R54, R13.reuse, R54 ;  /* 0x000000360d367220 */ /* 0x040fe20000410000 */
[----:B------:R-:W-:Y:S02]  /*7120*/  HADD2.F32 R53, -RZ, R113.H0_H0 ;  /* 0x20000071ff357230 */ /* 0x000fe40000004100 */
[-C--:B------:R-:W-:Y:S01]  /*7130*/  FMUL.FTZ R57, R46, R55.reuse ;  /* 0x000000372e397220 */ /* 0x080fe20000410000 */
[C---:B------:R-:W-:Y:S01]  /*7140*/  FMUL.FTZ R55, R14.reuse, R55 ;  /* 0x000000370e377220 */ /* 0x040fe20000410000 */
[-C--:B------:R-:W-:Y:S01]  /*7150*/  FFMA.FTZ R56, R13, R52.reuse, -R56 ;  /* 0x000000340d387223 */ /* 0x080fe20000010838 */
[----:B------:R-:W-:Y:S01]  /*7160*/  FFMA.FTZ R58, R45, R52, R54 ;  /* 0x000000342d3a7223 */ /* 0x000fe20000010036 */
[----:B------:R-:W-:Y:S01]  /*7170*/  FFMA.FTZ R57, R14, R53, -R57 ;  /* 0x000000350e397223 */ /* 0x000fe20000010839 */
[----:B------:R-:W-:-:S02]  /*7180*/  HADD2.F32 R52, -RZ, R111.H0_H0 ;  /* 0x2000006fff347230 */ /* 0x000fc40000004100 */
[----:B------:R-:W-:Y:S01]  /*7190*/  FFMA.FTZ R55, R46, R53, R55 ;  /* 0x000000352e377223 */ /* 0x000fe20000010037 */
[----:B------:R-:W-:Y:S02]  /*71a0*/  HADD2.F32 R13, -RZ, R15.H0_H0 ;  /* 0x2000000fff0d7230 */ /* 0x000fe40000004100 */
[--C-:B------:R-:W-:Y:S02]  /*71b0*/  HADD2.F32 R14, -RZ, R47.reuse.H0_H0 ;  /* 0x2000002fff0e7230 */ /* 0x100fe40000004100 */
[----:B------:R-:W-:Y:S02]  /*71c0*/  HADD2.F32 R45, -RZ, R114.H0_H0 ;  /* 0x20000072ff2d7230 */ /* 0x000fe40000004100 */
[-C--:B------:R-:W-:Y:S01]  /*71d0*/  FMUL.FTZ R53, R13, R52.reuse ;  /* 0x000000340d357220 */ /* 0x080fe20000410000 */
[----:B------:R-:W-:Y:S02]  /*71e0*/  HADD2.F32 R47, -RZ, R47.H1_H1 ;  /* 0x3000002fff2f7230 */ /* 0x000fe40000004100 */
[----:B------:R-:W-:Y:S01]  /*71f0*/  FMUL.FTZ R60, R14, R52 ;  /* 0x000000340e3c7220 */ /* 0x000fe20000410000 */
[----:B------:R-:W-:-:S02]  /*7200*/  HADD2.F32 R54, -RZ, R74.H0_H0 ;  /* 0x2000004aff367230 */ /* 0x000fc40000004100 */
[-C--:B------:R-:W-:Y:S01]  /*7210*/  FFMA.FTZ R59, R14, R45.reuse, R53 ;  /* 0x0000002d0e3b7223 */ /* 0x080fe20000010035 */
[----:B------:R-:W-:Y:S02]  /*7220*/  HADD2.F32 R15, -RZ, R15.H1_H1 ;  /* 0x3000000fff0f7230 */ /* 0x000fe40000004100 */
[----:B------:R-:W-:Y:S01]  /*7230*/  FFMA.FTZ R60, R13, R45, -R60 ;  /* 0x0000002d0d3c7223 */ /* 0x000fe2000001083c */
[----:B------:R-:W-:Y:S02]  /*7240*/  HADD2.F32 R46, -RZ, R70.H0_H0 ;  /* 0x20000046ff2e7230 */ /* 0x000fe40000004100 */
[-C--:B------:R-:W-:Y:S01]  /*7250*/  FMUL.FTZ R52, R47, R54.reuse ;  /* 0x000000362f347220 */ /* 0x080fe20000410000 */
[----:B------:R-:W-:Y:S02]  /*7260*/  HADD2.F32 R14, -RZ, R50.H0_H0 ;  /* 0x20000032ff0e7230 */ /* 0x000fe40000004100 */
[----:B------:R-:W-:Y:S01]  /*7270*/  FMUL.FTZ R54, R15, R54 ;  /* 0x000000360f367220 */ /* 0x000fe20000410000 */
[----:B------:R-:W-:-:S02]  /*7280*/  HADD2.F32 R109, -RZ, R109.H1_H1 ;  /* 0x3000006dff6d7230 */ /* 0x000fc40000004100 */
[-C--:B------:R-:W-:Y:S01]  /*7290*/  FFMA.FTZ R61, R15, R46.reuse, -R52 ;  /* 0x0000002e0f3d7223 */ /* 0x080fe20000010834 */
[----:B------:R-:W-:Y:S02]  /*72a0*/  HADD2.F32 R45, -RZ, R64.H0_H0 ;  /* 0x20000040ff2d7230 */ /* 0x000fe40000004100 */
[----:B------:R-:W-:Y:S01]  /*72b0*/  FFMA.FTZ R62, R47, R46, R54 ;  /* 0x0000002e2f3e7223 */ /* 0x000fe20000010036 */
[----:B------:R-:W-:Y:S02]  /*72c0*/  HADD2.F32 R13, -RZ, R12.H0_H0 ;  /* 0x2000000cff0d7230 */ /* 0x000fe40000004100 */
[----:B------:R-:W-:Y:S01]  /*72d0*/  FMUL.FTZ R46, R14, R109 ;  /* 0x0000006d0e2e7220 */ /* 0x000fe20000410000 */
[----:B------:R-:W-:Y:S01]  /*72e0*/  HADD2.F32 R50, -RZ, R50.H1_H1 ;  /* 0x30000032ff327230 */ /* 0x000fe20000004100 */
[----:B------:R-:W-:Y:S01]  /*72f0*/  F2FP.F16.F32.PACK_AB R55, R58, R55 ;  /* 0x000000373a37723e */ /* 0x000fe200000000ff */
[----:B------:R-:W-:Y:S02]  /*7300*/  HADD2.F32 R12, -RZ, R12.H1_H1 ;  /* 0x3000000cff0c7230 */ /* 0x000fe40000004100 */
[----:B------:R-:W-:Y:S01]  /*7310*/  FMUL.FTZ R109, R13, R109 ;  /* 0x0000006d0d6d7220 */ /* 0x000fe20000410000 */
[----:B------:R-:W-:-:S02]  /*7320*/  HADD2.F32 R113, -RZ, R113.H1_H1 ;  /* 0x30000071ff717230 */ /* 0x000fc40000004100 */
[-C--:B------:R-:W-:Y:S01]  /*7330*/  FMUL.FTZ R47, R50, R45.reuse ;  /* 0x0000002d322f7220 */ /* 0x080fe20000410000 */
[----:B------:R-:W-:Y:S02]  /*7340*/  HADD2.F32 R15, -RZ, R66.H0_H0 ;  /* 0x20000042ff0f7230 */ /* 0x000fe40000004100 */
[C---:B------:R-:W-:Y:S01]  /*7350*/  FMUL.FTZ R45, R12.reuse, R45 ;  /* 0x0000002d0c2d7220 */ /* 0x040fe20000410000 */
[----:B------:R-:W-:Y:S02]  /*7360*/  HADD2.F32 R111, -RZ, R111.H1_H1 ;  /* 0x3000006fff6f7230 */ /* 0x000fe40000004100 */
[----:B------:R-:W-:Y:S01]  /*7370*/  FFMA.FTZ R46, R13, R113, -R46 ;  /* 0x000000710d2e7223 */ /* 0x000fe2000001082e */
[----:B------:R-:W-:Y:S02]  /*7380*/  HADD2.F32 R13, -RZ, R51.H0_H0 ;  /* 0x20000033ff0d7230 */ /* 0x000fe40000004100 */
[-C--:B------:R-:W-:Y:S01]  /*7390*/  FFMA.FTZ R47, R12, R15.reuse, -R47 ;  /* 0x0000000f0c2f7223 */ /* 0x080fe2000001082f */
[----:B------:R-:W-:Y:S01]  /*73a0*/  FFMA.FTZ R50, R50, R15, R45 ;  /* 0x0000000f32327223 */ /* 0x000fe2000001002d */
[----:B------:R-:W-:-:S02]  /*73b0*/  HADD2.F32 R15, -RZ, R63.H0_H0 ;  /* 0x2000003fff0f7230 */ /* 0x000fc40000004100 */
[----:B------:R-:W-:Y:S01]  /*73c0*/  FFMA.FTZ R109, R14, R113, R109 ;  /* 0x000000710e6d7223 */ /* 0x000fe2000001006d */
[--C-:B------:R-:W-:Y:S02]  /*73d0*/  HADD2.F32 R12, -RZ, R44.reuse.H0_H0 ;  /* 0x2000002cff0c7230 */ /* 0x100fe40000004100 */
[----:B------:R-:W-:Y:S01]  /*73e0*/  FMUL.FTZ R45, R13, R111 ;  /* 0x0000006f0d2d7220 */ /* 0x000fe20000410000 */
[----:B------:R-:W-:Y:S01]  /*73f0*/  HADD2.F32 R51, -RZ, R51.H1_H1 ;  /* 0x30000033ff337230 */ /* 0x000fe20000004100 */
[----:B------:R-:W-:Y:S01]  /*7400*/  F2FP.F16.F32.PACK_AB R59, R62, R59 ;  /* 0x0000003b3e3b723e */ /* 0x000fe200000000ff */
[----:B------:R-:W-:Y:S02]  /*7410*/  HADD2.F32 R44, -RZ, R44.H1_H1 ;  /* 0x3000002cff2c7230 */ /* 0x000fe40000004100 */
[----:B------:R-:W-:Y:S01]  /*7420*/  FMUL.FTZ R52, R12, R111 ;  /* 0x0000006f0c347220 */ /* 0x000fe20000410000 */
[----:B------:R-:W-:Y:S02]  /*7430*/  HADD2.F32 R114, -RZ, R114.H1_H1 ;  /* 0x30000072ff727230 */ /* 0x000fe40000004100 */
        /* <DEDUP_REMOVED lines=9> */
[----:B------:R-:W-:Y:S01]  /*74d0*/  F2FP.F16.F32.PACK_AB R12, R47, R46 ;  /* 0x0000002e2f0c723e */ /* 0x000fe200000000ff */
[----:B------:R-:W-:Y:S01]  /*74e0*/  IMAD.MOV.U32 R47, RZ, RZ, R59 ;  /* 0x000000ffff2f7224 */ /* 0x000fe200078e003b */
[----:B------:R-:W-:Y:S01]  /*74f0*/  F2FP.F16.F32.PACK_AB R14, R44, R45 ;  /* 0x0000002d2c0e723e */ /* 0x000fe200000000ff */
[----:B------:R-:W-:Y:S01]  /*7500*/  IMAD.MOV.U32 R45, RZ, RZ, R55 ;  /* 0x000000ffff2d7224 */ /* 0x000fe200078e0037 */
[----:B------:R-:W-:-:S02]  /*7510*/  F2FP.F16.F32.PACK_AB R13, R56, R57 ;  /* 0x00000039380d723e */ /* 0x000fc400000000ff */
[----:B------:R-:W-:Y:S02]  /*7520*/  F2FP.F16.F32.PACK_AB R46, R51, R52 ;  /* 0x00000034332e723e */ /* 0x000fe400000000ff */
[----:B------:R-:W-:-:S07]  /*7530*/  MOV R44, R54 ;  /* 0x00000036002c7202 */ /* 0x000fce0000000f00 */
.L_x_1755:
[----:B------:R-:W-:Y:S05]  /*7540*/  BSYNC B1 ;  /* 0x0000000000017941 */ /* 0x000fea0003800000 */
.L_x_1754:
[----:B0-----:R0:W-:Y:S01]  /*7550*/  ST.E.128 desc[UR54][R48.64], R12 ;  /* 0x0000000c30007985 */ /* 0x0011e2000c101d36 */
[----:B------:R-:W-:Y:S01]  /*7560*/  ISETP.GE.AND P3, PT, R11, R110, PT ;  /* 0x0000006e0b00720c */ /* 0x000fe20003f66270 */
[----:B------:R-:W-:-:S12]  /*7570*/  IMAD.MOV.U32 R109, RZ, RZ, R103 ;  /* 0x000000ffff6d7224 */ /* 0x000fd800078e0067 */
[----:B------:R-:W-:Y:S05]  /*7580*/  @P3 BRA `(.L_x_1726) ;  /* 0x0000000400b83947 */ /* 0x000fea0003800000 */
[----:B0-----:R-:W-:-:S05]  /*7590*/  IMAD.WIDE R12, R11, 0x2, R108 ;  /* 0x000000020b0c7825 */ /* 0x001fca00078e026c */
[----:B-1----:R0:W-:Y:S01]  /*75a0*/  ST.E.128 desc[UR54][R12.64], R44 ;  /* 0x0000002c0c007985 */ /* 0x0021e2000c101d36 */
[----:B------:R-:W-:Y:S05]  /*75b0*/  BRA `(.L_x_1726) ;  /* 0x0000000400ac7947 */ /* 0x000fea0003800000 */
.L_x_1685:
[----:B------:R-:W-:-:S06]  /*75c0*/  UISETP.NE.AND UP0, UPT, UR39, 0x3, UPT ;  /* 0x000000032700788c */ /* 0x000fcc000bf05270 */
[----:B------:R-:W-:-:S13]  /*75d0*/  PLOP3.LUT P5, PT, PT, PT, UP0, 0x80, 0x0 ;  /* 0x000000000000781c */ /* 0x000fda0003faf008 */
[----:B------:R-:W-:Y:S05]  /*75e0*/  @!P5 BRA `(.L_x_1756) ;  /* 0x000000000004d947 */ /* 0x000fea0003800000 */
[----:B------:R-:W-:Y:S01]  /*75f0*/  BPT.TRAP 0x1 ;  /* 0x000000040000795c */ /* 0x000fe20000300000 */
.L_x_1756:
[----:B------:R-:W-:Y:S01]  /*7600*/  IMAD R91, R19, 0x8, R18 ;  /* 0x00000008135b7824 */ /* 0x000fe200078e0212 */
[----:B------:R-:W-:Y:S01]  /*7610*/  SHF.L.U32 R102, R192, 0x1f, RZ ;  /* 0x0000001fc0667819 */ /* 0x000fe200000006ff */
[----:B------:R-:W-:Y:S01]  /*7620*/  BSSY B1, `(.L_x_1757) ;  /* 0x0000004000017945 */ /* 0x000fe20003800000 */
[----:B------:R-:W-:Y:S02]  /*7630*/  SHF.R.S32.HI R99, RZ, 0x1f, R100 ;  /* 0x0000001fff637819 */ /* 0x000fe40000011464 */
[----:B------:R-:W0:Y:S02]  /*7640*/  SYNCS.PHASECHK.TRANS64.TRYWAIT P3, [R91+URZ+0x28890], R102 ;  /* 0x028890665b0075a7 */ /* 0x000e24000806017f */
[----:B0-----:R-:W-:Y:S05]  /*7650*/  @!P3 BRA `(.L_x_1758) ;  /* 0x000001cc0068b947 */ /* 0x001fea0003800000 */
.L_x_2120:
[----:B------:R-:W-:Y:S05]  /*7660*/  BSYNC B1 ;  /* 0x0000000000017941 */ /* 0x000fea0003800000 */
.L_x_1757:
        /* <DEDUP_REMOVED lines=13> */
[----:B------:R-:W-:Y:S02]  /*7740*/  IMAD R15, R35, UR4, RZ ;  /* 0x00000004230f7c24 */ /* 0x000fe4000f8e02ff */
[----:B------:R-:W-:Y:S02]  /*7750*/  IMAD.IADD R13, R13, 0x1, R11 ;  /* 0x000000010d0d7824 */ /* 0x000fe400078e020b */
[C---:B------:R-:W-:Y:S02]  /*7760*/  IMAD R15, R42.reuse, UR5, R15 ;  /* 0x000000052a0f7c24 */ /* 0x040fe4000f8e020f */
[----:B------:R-:W-:Y:S01]  /*7770*/  IMAD.WIDE.U32 R12, R42, UR4, R12 ;  /* 0x000000042a0c7c25 */ /* 0x000fe2000f8e000c */
[----:B------:R-:W-:-:S03]  /*7780*/  ULDC.64 UR4, c[0x0][0x2e8] ;  /* 0x0000ba0000047ab9 */ /* 0x000fc60000000a00 */
[----:B------:R-:W-:Y:S01]  /*7790*/  IMAD.IADD R47, R97, 0x1, -R188 ;  /* 0x00000001612f7824 */ /* 0x000fe200078e0abc */
[----:B------:R-:W-:Y:S02]  /*77a0*/  IADD3 R15, R13, R15, RZ ;  /* 0x0000000f0d0f7210 */ /* 0x000fe40007ffe0ff */
[----:B------:R-:W-:Y:S01]  /*77b0*/  LEA R44, P3, R12, UR4, 0x1 ;  /* 0x000000040c2c7c11 */ /* 0x000fe2000f8608ff */
[----:B------:R-:W-:-:S03]  /*77c0*/  UMOV UR4, 0xffffffff ;  /* 0xffffffff00047882 */ /* 0x000fc60000000000 */
[----:B------:R-:W-:Y:S02]  /*77d0*/  LEA.HI.X R46, R12, UR5, R15, 0x1, P3 ;  /* 0x000000050c2e7c11 */ /* 0x000fe400098f0c0f */
[----:B------:R-:W-:Y:S01]  /*77e0*/  ISETP.GE.AND P3, PT, R47, 0x1, PT ;  /* 0x000000012f00780c */ /* 0x000fe20003f66270 */
[----:B------:R-:W-:-:S12]  /*77f0*/  BRA.DIV UR4, `(.L_x_1759) ;  /* 0x000001ce04147947 */ /* 0x000fd8000b800000 */
[----:B------:R1:W2:Y:S04]  /*7800*/  SHFL.IDX PT, R45, R46, RZ, 0x181f ;  /* 0x00181fff2e2d7589 */ /* 0x0002a800000e0000 */
[----:B------:R1:W3:Y:S02]  /*7810*/  SHFL.IDX PT, R14, R44, RZ, 0x181f ;  /* 0x00181fff2c0e7589 */ /* 0x0002e400000e0000 */
.L_x_2124:
        /* <DEDUP_REMOVED lines=13> */
.L_x_1761:
[----:B------:R-:W-:Y:S05]  /*78f0*/  BSYNC B1 ;  /* 0x0000000000017941 */ /* 0x000fea0003800000 */
.L_x_1760:
[----:B------:R-:W-:-:S03]  /*7900*/  UMOV UR4, 0xffffffff ;  /* 0xffffffff00047882 */ /* 0x000fc60000000000 */
[----:B------:R-:W-:Y:S05]  /*7910*/  BRA.DIV UR4, `(.L_x_1762) ;  /* 0x000001ce04147947 */ /* 0x000fea000b800000 */
[----:B--2---:R2:W0:Y:S04]  /*7920*/  SHFL.IDX PT, R45, R46, 0x1, 0x181f ;  /* 0x00381f002e2d7f89 */ /* 0x00442800000e0000 */
[----:B---34-:R2:W3:Y:S02]  /*7930*/  SHFL.IDX PT, R14, R44, 0x1, 0x181f ;  /* 0x00381f002c0e7f89 */ /* 0x0184e400000e0000 */
.L_x_2128:
        /* <DEDUP_REMOVED lines=14> */
.L_x_1764:
[----:B------:R-:W-:Y:S05]  /*7a20*/  BSYNC B1 ;  /* 0x0000000000017941 */ /* 0x000fea0003800000 */
.L_x_1763:
[----:B------:R-:W-:-:S03]  /*7a30*/  UMOV UR4, 0xffffffff ;  /* 0xffffffff00047882 */ /* 0x000fc60000000000 */
[----:B------:R-:W-:Y:S05]  /*7a40*/  BRA.DIV UR4, `(.L_x_1765) ;  /* 0x000001ce04107947 */ /* 0x000fea000b800000 */
[----:B0-----:R0:W0:Y:S04]  /*7a50*/  SHFL.IDX PT, R45, R46, 0x2, 0x181f ;  /* 0x00581f002e2d7f89 */ /* 0x00102800000e0000 */
[----:B---34-:R3:W4:Y:S02]  /*7a60*/  SHFL.IDX PT, R14, R44, 0x2, 0x181f ;  /* 0x00581f002c0e7f89 */ /* 0x01872400000e0000 */
.L_x_2132:
        /* <DEDUP_REMOVED lines=14> */
.L_x_1767:
[----:B------:R-:W-:Y:S05]  /*7b50*/  BSYNC B1 ;  /* 0x0000000000017941 */ /* 0x000fea0003800000 */
.L_x_1766:
[----:B------:R-:W-:-:S03]  /*7b60*/  UMOV UR4, 0xffffffff ;  /* 0xffffffff00047882 */ /* 0x000fc60000000000 */
[----:B------:R-:W-:Y:S05]  /*7b70*/  BRA.DIV UR4, `(.L_x_1768) ;  /* 0x000001ce040c7947 */ /* 0x000fea000b800000 */
[----:B0-----:R0:W0:Y:S04]  /*7b80*/  SHFL.IDX PT, R45, R46, 0x3, 0x181f ;  /* 0x00781f002e2d7f89 */ /* 0x00102800000e0000 */
[----:B----4-:R4:W0:Y:S02]  /*7b90*/  SHFL.IDX PT, R14, R44, 0x3, 0x181f ;  /* 0x00781f002c0e7f89 */ /* 0x01082400000e0000 */
.L_x_2136:
        /* <DEDUP_REMOVED lines=13> */
.L_x_1726:
[----:B------:R-:W-:Y:S05]  /*7c70*/  BSYNC B0 ;  /* 0x0000000000007941 */ /* 0x000fea0003800000 */
.L_x_1684:
[----:B------:R-:W5:Y:S01]  /*7c80*/  S2R R11, SR_TID.X ;  /* 0x00000000000b7919 */ /* 0x000f620000002100 */
[----:B------:R-:W-:Y:S01]  /*7c90*/  @!PT LDS RZ, [RZ] ;  /* 0x00000000fffff984 */ /* 0x000fe20000000800 */
[----:B------:R-:W-:Y:S01]  /*7ca0*/  @!PT LDS RZ, [RZ] ;  /* 0x00000000fffff984 */ /* 0x000fe20000000800 */
[----:B------:R-:W-:Y:S01]  /*7cb0*/  @!PT LDS RZ, [RZ] ;  /* 0x00000000fffff984 */ /* 0x000fe20000000800 */
[----:B------:R-:W-:Y:S01]  /*7cc0*/  @!PT LDS RZ, [RZ] ;  /* 0x00000000fffff984 */ /* 0x000fe20000000800 */
[----:B------:R2:W-:Y:S06]  /*7cd0*/  MEMBAR.ALL.CTA ;  /* 0x0000000000007992 */ /* 0x0005ec0000008000 */
[----:B--2---:R-:W2:Y:S01]  /*7ce0*/  FENCE.VIEW.ASYNC.S ;  /* 0x00000000000073c6 */ /* 0x004ea20000000000 */
[----:B------:R-:W-:Y:S05]  /*7cf0*/  WARPSYNC.ALL ;  /* 0x0000000000007948 */ /* 0x000fea0003800000 */
[----:B------:R-:W-:Y:S01]  /*7d00*/  BSSY B0, `(.L_x_1769) ;  /* 0x0000009000007945 */ /* 0x000fe20003800000 */
[----:B-----5:R-:W-:Y:S01]  /*7d10*/  LOP3.LUT R11, R11, 0x7f, RZ, 0xc0, !PT ;  /* 0x0000007f0b0b7812 */ /* 0x020fe200078ec0ff */
[----:B--2---:R2:W-:Y:S03]  /*7d20*/  BAR.SYNC.DEFER_BLOCKING R94, 0x80 ;  /* 0x0002005e0000751d */ /* 0x0045e60000010000 */
[----:B------:R-:W-:-:S13]  /*7d30*/  ISETP.NE.AND P3, PT, R11, RZ, PT ;  /* 0x000000ff0b00720c */ /* 0x000fda0003f65270 */
[----:B------:R-:W-:-:S05]  /*7d40*/  @!P3 VIADD R11, R91, 0x288a0 ;  /* 0x000288a05b0bb836 */ /* 0x000fca0000000000 */
[----:B------:R-:W-:-:S04]  /*7d50*/  @!P3 PRMT R11, RZ, 0x654, R11 ;  /* 0x00000654ff0bb816 */ /* 0x000fc8000000000b */
[----:B------:R2:W-:Y:S01]  /*7d60*/  @!P3 SYNCS.ARRIVE.TRANS64.RED.A1T0 RZ, [R11+URZ], RZ ;  /* 0x000000ff0bffb9a7 */ /* 0x0005e2000810043f */
[----:B------:R-:W-:Y:S05]  /*7d70*/  @!P5 BRA `(.L_x_1770) ;  /* 0x000000000004d947 */ /* 0x000fea0003800000 */
[----:B------:R-:W-:Y:S01]  /*7d80*/  BPT.TRAP 0x1 ;  /* 0x000000040000795c */ /* 0x000fe20000300000 */
.L_x_1770:
[----:B------:R-:W-:Y:S05]  /*7d90*/  BSYNC B0 ;  /* 0x0000000000007941 */ /* 0x000fea0003800000 */
.L_x_1769:
[----:B------:R-:W5:Y:S01]  /*7da0*/  SYNCS.PHASECHK.TRANS64.TRYWAIT P4, [R91+URZ+0x288b0], R102 ;  /* 0x0288b0665b0075a7 */ /* 0x000f62000808017f */
[----:B------:R-:W-:Y:S01]  /*7db0*/  ULDC UR41, c[0x0][0x2f4] ;  /* 0x0000bd0000297ab9 */ /* 0x000fe20000000800 */
[----:B------:R-:W-:Y:S04]  /*7dc0*/  BSSY B0, `(.L_x_1771) ;  /* 0x0000002000007945 */ /* 0x000fe80003800000 */
[----:B-----5:R-:W-:Y:S05]  /*7dd0*/  @!P4 BRA `(.L_x_1772) ;  /* 0x000001c800bcc947 */ /* 0x020fea0003800000 */
.L_x_2137:
[----:B------:R-:W-:Y:S05]  /*7de0*/  BSYNC B0 ;  /* 0x0000000000007941 */ /* 0x000fea0003800000 */
.L_x_1771:
[----:B------:R-:W-:Y:S01]  /*7df0*/  ULDC.64 UR4, c[0x0][0x328] ;  /* 0x0000ca0000047ab9 */ /* 0x000fe20000000a00 */
[----:B------:R-:W-:Y:S01]  /*7e00*/  IMAD.IADD R97, R97, 0x1, -R188 ;  /* 0x0000000161617824 */ /* 0x000fe200078e0abc */
[----:B------:R-:W-:Y:S01]  /*7e10*/  BSSY B0, `(.L_x_1773) ;  /* 0x0000020000007945 */ /* 0x000fe20003800000 */
[----:B------:R-:W-:Y:S02]  /*7e20*/  IMAD R99, R99, UR4, RZ ;  /* 0x0000000463637c24 */ /* 0x000fe4000f8e02ff */
[----:B0---4-:R-:W-:-:S04]  /*7e30*/  IMAD.WIDE.U32 R12, R100, UR4, RZ ;  /* 0x00000004640c7c25 */ /* 0x011fc8000f8e00ff */
[----:B------:R-:W-:Y:S01]  /*7e40*/  IMAD R99, R100, UR5, R99 ;  /* 0x0000000564637c24 */ /* 0x000fe2000f8e0263 */
[----:B------:R-:W-:Y:S02]  /*7e50*/  ULDC.64 UR4, c[0x0][0x338] ;  /* 0x0000ce0000047ab9 */ /* 0x000fe40000000a00 */
[----:B------:R-:W-:Y:S02]  /*7e60*/  IMAD R98, R98, UR4, RZ ;  /* 0x0000000462627c24 */ /* 0x000fe4000f8e02ff */
[----:B------:R-:W-:Y:S02]  /*7e70*/  IMAD.IADD R13, R13, 0x1, R99 ;  /* 0x000000010d0d7824 */ /* 0x000fe400078e0263 */
[C---:B--2---:R-:W-:Y:S02]  /*7e80*/  IMAD R11, R101.reuse, UR5, R98 ;  /* 0x00000005650b7c24 */ /* 0x044fe4000f8e0262 */
[----:B------:R-:W-:Y:S01]  /*7e90*/  IMAD.WIDE.U32 R12, R101, UR4, R12 ;  /* 0x00000004650c7c25 */ /* 0x000fe2000f8e000c */
[----:B------:R-:W-:-:S03]  /*7ea0*/  ULDC.64 UR4, c[0x0][0x330] ;  /* 0x0000cc0000047ab9 */ /* 0x000fc60000000a00 */
[----:B------:R-:W-:Y:S02]  /*7eb0*/  IMAD R15, R35, UR4, RZ ;  /* 0x00000004230f7c24 */ /* 0x000fe4000f8e02ff */
[----:B------:R-:W-:Y:S02]  /*7ec0*/  IMAD.IADD R13, R13, 0x1, R11 ;  /* 0x000000010d0d7824 */ /* 0x000fe400078e020b */
[C---:B------:R-:W-:Y:S02]  /*7ed0*/  IMAD R11, R42.reuse, UR5, R15 ;  /* 0x000000052a0b7c24 */ /* 0x040fe4000f8e020f */
[----:B------:R-:W-:Y:S01]  /*7ee0*/  IMAD.WIDE.U32 R12, R42, UR4, R12 ;  /* 0x000000042a0c7c25 */ /* 0x000fe2000f8e000c */
[----:B------:R-:W-:-:S03]  /*7ef0*/  ULDC.64 UR4, c[0x0][0x318] ;  /* 0x0000c60000047ab9 */ /* 0x000fc60000000a00 */
[----:B------:R-:W-:Y:S01]  /*7f00*/  IMAD.IADD R11, R13, 0x1, R11 ;  /* 0x000000010d0b7824 */ /* 0x000fe200078e020b */
[----:B------:R-:W-:-:S04]  /*7f10*/  LEA R48, P4, R12, UR4, 0x1 ;  /* 0x000000040c307c11 */ /* 0x000fc8000f8808ff */
[----:B------:R-:W-:Y:S01]  /*7f20*/  LEA.HI.X R11, R12, UR5, R11, 0x1, P4 ;  /* 0x000000050c0b7c11 */ /* 0x000fe2000a0f0c0b */
[----:B-1----:R0:W1:Y:S01]  /*7f30*/  SHFL.IDX PT, R47, R48, RZ, 0x181f ;  /* 0x00181fff302f7589 */ /* 0x00206200000e0000 */
[----:B------:R-:W-:-:S03]  /*7f40*/  ISETP.GE.AND P4, PT, R97, 0x1, PT ;  /* 0x000000016100780c */ /* 0x000fc60003f86270 */
[----:B------:R0:W2:Y:S10]  /*7f50*/  SHFL.IDX PT, R13, R11, RZ, 0x181f ;  /* 0x00181fff0b0d7589 */ /* 0x0000b400000e0000 */
[----:B0-----:R-:W-:Y:S05]  /*7f60*/  @!P4 BRA `(.L_x_1774) ;  /* 0x000000000028c947 */ /* 0x001fea0003800000 */
[----:B------:R-:W-:-:S13]  /*7f70*/  ISETP.GE.AND P4, PT, R16, UR41, PT ;  /* 0x0000002910007c0c */ /* 0x000fda000bf86270 */
[----:B-1-3--:R-:W-:-:S04]  /*7f80*/  @!P4 LEA R44, P5, R16, R47, 0x1 ;  /* 0x0000002f102cc211 */ /* 0x00afc800078a08ff */
[----:B--2---:R-:W-:Y:S02]  /*7f90*/  @!P4 LEA.HI.X R45, R16, R13, R17, 0x1, P5 ;  /* 0x0000000d102dc211 */ /* 0x004fe400028f0c11 */
[----:B------:R-:W-:-:S13]  /*7fa0*/  ISETP.GE.AND P5, PT, R2, UR41, PT ;  /* 0x0000002902007c0c */ /* 0x000fda000bfa6270 */
[----:B------:R-:W-:-:S04]  /*7fb0*/  @!P5 LEA R46, P6, R2, R47, 0x1 ;  /* 0x0000002f022ed211 */ /* 0x000fc800078c08ff */
[----:B------:R-:W-:Y:S02]  /*7fc0*/  @!P5 LEA.HI.X R47, R2, R13, R185, 0x1, P6 ;  /* 0x0000000d022fd211 */ /* 0x000fe400030f0cb9 */
[----:B------:R-:W0:Y:S04]  /*7fd0*/  @!P4 LDS.128 R12, [R93+0x400] ;  /* 0x000400005d0cc984 */ /* 0x000e280000000c00 */
[----:B0-----:R-:W-:Y:S04]  /*7fe0*/  @!P4 ST.E.128 desc[UR54][R44.64], R12 ;  /* 0x0000000c2c00c985 */ /* 0x001fe8000c101d36 */
[----:B------:R-:W0:Y:S04]  /*7ff0*/  @!P5 LDS.128 R12, [R93+0x4400] ;  /* 0x004400005d0cd984 */ /* 0x000e280000000c00 */
[----:B0-----:R0:W-:Y:S02]  /*8000*/  @!P5 ST.E.128 desc[UR54][R46.64], R12 ;  /* 0x0000000c2e00d985 */ /* 0x0011e4000c101d36 */
.L_x_1774:
[----:B------:R-:W-:Y:S05]  /*8010*/  BSYNC B0 ;  /* 0x0000000000007941 */ /* 0x000fea0003800000 */
.L_x_1773:
[----:B------:R-:W-:Y:S01]  /*8020*/  ISETP.GE.AND P4, PT, R97, 0x21, PT ;  /* 0x000000216100780c */ /* 0x000fe20003f86270 */
[----:B0-2---:R0:W2:Y:S01]  /*8030*/  SHFL.IDX PT, R13, R11, 0x1, 0x181f ;  /* 0x00381f000b0d7f89 */ /* 0x0050a200000e0000 */
[----:B------:R-:W-:Y:S03]  /*8040*/  BSSY B0, `(.L_x_1775) ;  /* 0x000000d000007945 */ /* 0x000fe60003800000 */
[----:B-1----:R0:W1:Y:S08]  /*8050*/  SHFL.IDX PT, R47, R48, 0x1, 0x181f ;  /* 0x00381f00302f7f89 */ /* 0x00207000000e0000 */
        /* <DEDUP_REMOVED lines=11> */
.L_x_1776:
[----:B------:R-:W-:Y:S05]  /*8110*/  BSYNC B0 ;  /* 0x0000000000007941 */ /* 0x000fea0003800000 */
.L_x_1775:
        /* <DEDUP_REMOVED lines=15> */
.L_x_1778:
[----:B------:R-:W-:Y:S05]  /*8210*/  BSYNC B0 ;  /* 0x0000000000007941 */ /* 0x000fea0003800000 */
.L_x_1777:
[----:B------:R-:W-:Y:S01]  /*8220*/  ISETP.GE.AND P4, PT, R97, 0x61, PT ;  /* 0x000000616100780c */ /* 0x000fe20003f86270 */
[----:B------:R-:W4:Y:S01]  /*8230*/  SHFL.IDX PT, R11, R11, 0x3, 0x181f ;  /* 0x00781f000b0b7f89 */ /* 0x000f2200000e0000 */
[----:B------:R-:W-:Y:S03]  /*8240*/  BSSY B0, `(.L_x_1779) ;  /* 0x000000d000007945 */ /* 0x000fe60003800000 */
[----:B01----:R0:W1:Y:S08]  /*8250*/  SHFL.IDX PT, R47, R48, 0x3, 0x181f ;  /* 0x00781f00302f7f89 */ /* 0x00307000000e0000 */
[----:B0-----:R-:W-:Y:S05]  /*8260*/  @!P4 BRA `(.L_x_1780) ;  /* 0x000000000028c947 */ /* 0x001fea0003800000 */
[----:B------:R-:W-:-:S13]  /*8270*/  ISETP.GE.AND P4, PT, R16, UR41, PT ;  /* 0x0000002910007c0c */ /* 0x000fda000bf86270 */
[----:B--2---:R-:W0:Y:S01]  /*8280*/  @!P4 LDS.128 R12, [R93+0x3400] ;  /* 0x003400005d0cc984 */ /* 0x004e220000000c00 */
[----:B-1-3--:R-:W-:-:S04]  /*8290*/  @!P4 LEA R44, P5, R16, R47, 0x1 ;  /* 0x0000002f102cc211 */ /* 0x00afc800078a08ff */
[----:B----4-:R-:W-:Y:S02]  /*82a0*/  @!P4 LEA.HI.X R45, R16, R11, R17, 0x1, P5 ;  /* 0x0000000b102dc211 */ /* 0x010fe400028f0c11 */
[----:B------:R-:W-:-:S13]  /*82b0*/  ISETP.GE.AND P5, PT, R2, UR41, PT ;  /* 0x0000002902007c0c */ /* 0x000fda000bfa6270 */
[----:B------:R-:W-:-:S04]  /*82c0*/  @!P5 LEA R46, P6, R2, R47, 0x1 ;  /* 0x0000002f022ed211 */ /* 0x000fc800078c08ff */
[----:B------:R-:W-:Y:S01]  /*82d0*/  @!P5 LEA.HI.X R47, R2, R11, R185, 0x1, P6 ;  /* 0x0000000b022fd211 */ /* 0x000fe200030f0cb9 */
[----:B0-----:R-:W-:Y:S04]  /*82e0*/  @!P4 ST.E.128 desc[UR54][R44.64], R12 ;  /* 0x0000000c2c00c985 */ /* 0x001fe8000c101d36 */
[----:B------:R-:W0:Y:S04]  /*82f0*/  @!P5 LDS.128 R12, [R93+0x7400] ;  /* 0x007400005d0cd984 */ /* 0x000e280000000c00 */
[----:B0-----:R0:W-:Y:S02]  /*8300*/  @!P5 ST.E.128 desc[UR54][R46.64], R12 ;  /* 0x0000000c2e00d985 */ /* 0x0011e4000c101d36 */
.L_x_1780:
[----:B------:R-:W-:Y:S05]  /*8310*/  BSYNC B0 ;  /* 0x0000000000007941 */ /* 0x000fea0003800000 */
.L_x_1779:
        /* <DEDUP_REMOVED lines=22> */
.L_x_1679:
[----:B------:R-:W0:Y:S01]  /*8480*/  LDC R0, c[0x0][0x448] ;  /* 0x00011200ff007b82 */ /* 0x000e220000000800 */
[----:B------:R-:W-:-:S07]  /*8490*/  IADD3 R5, R190, 0x1, -R189 ;  /* 0x00000001be057810 */ /* 0x000fce0007ffe8bd */
[----:B------:R-:W4:Y:S01]  /*84a0*/  LDC.64 R6, c[0x0][0x9e0] ;  /* 0x00027800ff067b82 */ /* 0x000f220000000a00 */
[----:B0-----:R-:W-:Y:S01]  /*84b0*/  ISETP.NE.AND P1, PT, R0, 0x1, PT ;  /* 0x000000010000780c */ /* 0x001fe20003f25270 */
[----:B------:R-:W-:Y:S01]  /*84c0*/  VIADD R0, R193, 0x7f ;  /* 0x0000007fc1007836 */ /* 0x000fe20000000000 */
[----:B----4-:R-:W-:-:S11]  /*84d0*/  ISETP.GE.AND P2, PT, R7, 0x1, PT ;  /* 0x000000010700780c */ /* 0x010fd60003f46270 */
[----:B------:R-:W0:Y:S08]  /*84e0*/  @P1 LDC R3, c[0x0][0x44c] ;  /* 0x00011300ff031b82 */ /* 0x000e300000000800 */
[----:B------:R-:W4:Y:S01]  /*84f0*/  @P1 LDC R4, c[0x0][0x450] ;  /* 0x00011400ff041b82 */ /* 0x000f220000000800 */
[----:B0-----:R-:W-:-:S05]  /*8500*/  @P1 IMAD.HI.U32 R3, R0, R3, RZ ;  /* 0x0000000300031227 */ /* 0x001fca00078e00ff */
[----:B----4-:R-:W-:-:S05]  /*8510*/  @P1 SHF.R.U32.HI R0, RZ, R4, R3 ;  /* 0x00000004ff001219 */ /* 0x010fca0000011603 */
[----:B------:R-:W-:Y:S01]  /*8520*/  IMAD.IADD R5, R5, 0x1, R0 ;  /* 0x0000000105057824 */ /* 0x000fe200078e0200 */
[----:B------:R-:W-:Y:S06]  /*8530*/  @P0 BRA `(.L_x_1782) ;  /* 0x00000000000c0947 */ /* 0x000fec0003800000 */
[----:B------:R-:W0:Y:S01]  /*8540*/  FENCE.VIEW.ASYNC.G ;  /* 0x00000000000073c6 */ /* 0x000e220000000100 */
[----:B------:R-:W-:Y:S05]  /*8550*/  WARPSYNC.ALL ;  /* 0x0000000000007948 */ /* 0x000fea0003800000 */
[----:B0-----:R-:W-:Y:S06]  /*8560*/  BAR.ARV 0xc, 0x180 ;  /* 0x0306000000007b1d */ /* 0x001fec0000002000 */
.L_x_1782:
        /* <DEDUP_REMOVED lines=13> */
.L_x_1785:
[----:B------:R-:W-:-:S13]  /*8640*/  ISETP.NE.AND P0, PT, R7, 0x1, PT ;  /* 0x000000010700780c */ /* 0x000fda0003f05270 */
[----:B------:R-:W0:Y:S02]  /*8650*/  @P0 LDC.64 R4, c[0x0][0x9e8] ;  /* 0x00027a00ff040b82 */ /* 0x000e240000000a00 */
[----:B0-----:R-:W-:-:S05]  /*8660*/  @P0 IMAD.HI.U32 R4, R3, R4, RZ ;  /* 0x0000000403040227 */ /* 0x001fca00078e00ff */
[----:B------:R-:W-:-:S07]  /*8670*/  @P0 SHF.R.U32.HI R3, RZ, R5, R4 ;  /* 0x00000005ff030219 */ /* 0x000fce0000011604 */
.L_x_1786:
[----:B------:R-:W-:Y:S05]  /*8680*/  BSYNC B0 ;  /* 0x0000000000007941 */ /* 0x000fea0003800000 */
.L_x_1784:
[----:B------:R-:W-:-:S05]  /*8690*/  IMAD R3, R3, R7, R7 ;  /* 0x0000000703037224 */ /* 0x000fca00078e0207 */
[----:B------:R-:W-:-:S07]  /*86a0*/  VIMNMX R0, R0, R3, PT ;  /* 0x0000000300007248 */ /* 0x000fce0003fe0100 */
.L_x_1783:
[----:B------:R-:W0:Y:S01]  /*86b0*/  @P1 LDC R4, c[0x0][0x44c] ;  /* 0x00011300ff041b82 */ /* 0x000e220000000800 */
[----:B------:R-:W-:Y:S01]  /*86c0*/  IADD3 R0, R0, 0x7f, RZ ;  /* 0x0000007f00007810 */ /* 0x000fe20007ffe0ff */
[----:B------:R-:W-:-:S03]  /*86d0*/  ULDC UR4, c[0x0][0x9dc] ;  /* 0x0002770000047ab9 */ /* 0x000fc60000000800 */
[----:B------:R-:W-:-:S03]  /*86e0*/  SHF.R.S32.HI R3, RZ, 0x1f, R0 ;  /* 0x0000001fff037819 */ /* 0x000fc60000011400 */
[----:B------:R-:W4:Y:S01]  /*86f0*/  @P1 LDC R6, c[0x0][0x450] ;  /* 0x00011400ff061b82 */ /* 0x000f220000000800 */
[----:B------:R-:W-:-:S04]  /*8700*/  LEA.HI R3, R3, R0, RZ, 0x7 ;  /* 0x0000000003037211 */ /* 0x000fc800078f38ff */
[----:B------:R-:W-:-:S04]  /*8710*/  SHF.R.S32.HI R3, RZ, 0x7, R3 ;  /* 0x00000007ff037819 */ /* 0x000fc80000011403 */
[----:B------:R-:W-:Y:S01]  /*8720*/  VIMNMX R89, R96, R3, PT ;  /* 0x0000000360597248 */ /* 0x000fe20003fe0100 */
[----:B0-----:R-:W-:-:S04]  /*8730*/  @P1 IMAD.HI.U32 R5, R193, R4, RZ ;  /* 0x00000004c1051227 */ /* 0x001fc800078e00ff */
[----:B------:R-:W-:Y:S01]  /*8740*/  IMAD.MOV.U32 R4, RZ, RZ, R193 ;  /* 0x000000ffff047224 */ /* 0x000fe200078e00c1 */
[----:B----4-:R-:W-:-:S05]  /*8750*/  @P1 SHF.R.U32.HI R4, RZ, R6, R5 ;  /* 0x00000006ff041219 */ /* 0x010fca0000011605 */
        /* <DEDUP_REMOVED lines=13> */
.L_x_1789:
[----:B------:R-:W-:-:S13]  /*8830*/  ISETP.NE.AND P0, PT, R7, 0x1, PT ;  /* 0x000000010700780c */ /* 0x000fda0003f05270 */
[----:B------:R-:W0:Y:S02]  /*8840*/  @P0 LDC.64 R4, c[0x0][0x9e8] ;  /* 0x00027a00ff040b82 */ /* 0x000e240000000a00 */
[----:B0-----:R-:W-:-:S05]  /*8850*/  @P0 IMAD.HI.U32 R4, R0, R4, RZ ;  /* 0x0000000400040227 */ /* 0x001fca00078e00ff */
[----:B------:R-:W-:-:S07]  /*8860*/  @P0 SHF.R.U32.HI R0, RZ, R5, R4 ;  /* 0x00000005ff000219 */ /* 0x000fce0000011604 */
.L_x_1790:
[----:B------:R-:W-:Y:S05]  /*8870*/  BSYNC B0 ;  /* 0x0000000000007941 */ /* 0x000fea0003800000 */
.L_x_1788:
[----:B------:R-:W-:-:S05]  /*8880*/  IMAD R0, R0, R7, RZ ;  /* 0x0000000700007224 */ /* 0x000fca00078e02ff */
[----:B------:R-:W-:-:S07]  /*8890*/  VIMNMX R3, R3, R0, !PT ;  /* 0x0000000003037248 */ /* 0x000fce0007fe0100 */
.L_x_1787:
[----:B------:R-:W-:Y:S02]  /*88a0*/  SHF.R.S32.HI R0, RZ, 0x1f, R3 ;  /* 0x0000001fff007819 */ /* 0x000fe40000011403 */
[----:B------:R-:W-:Y:S02]  /*88b0*/  CS2R R20, SRZ ;  /* 0x0000000000147805 */ /* 0x000fe4000001ff00 */
[----:B------:R-:W-:Y:S02]  /*88c0*/  PLOP3.LUT P0, PT, PT, PT, PT, 0x80, 0x0 ;  /* 0x000000000000781c */ /* 0x000fe40003f0f070 */
[----:B------:R-:W-:Y:S02]  /*88d0*/  CS2R R150, SRZ ;  /* 0x0000000000967805 */ /* 0x000fe4000001ff00 */
[----:B------:R-:W-:Y:S02]  /*88e0*/  LEA.HI R0, R0, R3, RZ, 0x7 ;  /* 0x0000000300007211 */ /* 0x000fe400078f38ff */
[----:B------:R-:W-:-:S02]  /*88f0*/  CS2R R148, SRZ ;  /* 0x0000000000947805 */ /* 0x000fc4000001ff00 */
[----:B------:R-:W-:Y:S02]  /*8900*/  CS2R R146, SRZ ;  /* 0x0000000000927805 */ /* 0x000fe4000001ff00 */
[----:B------:R-:W-:Y:S02]  /*8910*/  CS2R R144, SRZ ;  /* 0x0000000000907805 */ /* 0x000fe4000001ff00 */
[----:B------:R-:W-:Y:S02]  /*8920*/  SHF.R.S32.HI R0, RZ, 0x7, R0 ;  /* 0x00000007ff007819 */ /* 0x000fe40000011400 */
[----:B------:R-:W-:Y:S01]  /*8930*/  CS2R R34, SRZ ;  /* 0x0000000000227805 */ /* 0x000fe2000001ff00 */
[----:B------:R-:W-:Y:S01]  /*8940*/  IMAD.MOV.U32 R142, RZ, RZ, RZ ;  /* 0x000000ffff8e7224 */ /* 0x000fe200078e00ff */
[----:B------:R-:W-:Y:S02]  /*8950*/  CS2R R32, SRZ ;  /* 0x0000000000207805 */ /* 0x000fe4000001ff00 */
[----:B------:R-:W-:Y:S01]  /*8960*/  VIMNMX R198, RZ, R0, !PT ;  /* 0x00000000ffc67248 */ /* 0x000fe20007fe0100 */
[----:B------:R-:W-:Y:S01]  /*8970*/  IMAD.MOV.U32 R141, RZ, RZ, RZ ;  /* 0x000000ffff8d7224 */ /* 0x000fe200078e00ff */
[----:B------:R-:W-:Y:S01]  /*8980*/  MOV R137, RZ ;  /* 0x000000ff00897202 */ /* 0x000fe20000000f00 */
[----:B------:R-:W-:Y:S01]  /*8990*/  IMAD.MOV.U32 R138, RZ, RZ, RZ ;  /* 0x000000ffff8a7224 */ /* 0x000fe200078e00ff */
[----:B------:R-:W-:-:S02]  /*89a0*/  ISETP.GT.AND P1, PT, R89, R198, PT ;  /* 0x000000c65900720c */ /* 0x000fc40003f24270 */
[----:B------:R-:W-:Y:S01]  /*89b0*/  CS2R R30, SRZ ;  /* 0x00000000001e7805 */ /* 0x000fe2000001ff00 */
[----:B------:R-:W-:Y:S01]  /*89c0*/  IMAD.MOV.U32 R134, RZ, RZ, RZ ;  /* 0x000000ffff867224 */ /* 0x000fe200078e00ff */
[----:B------:R-:W-:Y:S01]  /*89d0*/  CS2R R130, SRZ ;  /* 0x0000000000827805 */ /* 0x000fe2000001ff00 */
[----:B------:R-:W-:Y:S01]  /*89e0*/  IMAD.MOV.U32 R133, RZ, RZ, RZ ;  /* 0x000000ffff857224 */ /* 0x000fe200078e00ff */
        /* <DEDUP_REMOVED lines=11> */
[----:B---3--:R-:W-:Y:S02]  /*8aa0*/  CS2R R106, SRZ ;  /* 0x00000000006a7805 */ /* 0x008fe4000001ff00 */
[----:B------:R-:W-:Y:S02]  /*8ab0*/  CS2R R104, SRZ ;  /* 0x0000000000687805 */ /* 0x000fe4000001ff00 */
[----:B------:R-:W-:Y:S02]  /*8ac0*/  CS2R R102, SRZ ;  /* 0x0000000000667805 */ /* 0x000fe4000001ff00 */
[----:B------:R-:W-:Y:S02]  /*8ad0*/  CS2R R100, SRZ ;  /* 0x0000000000647805 */ /* 0x000fe4000001ff00 */
[----:B------:R-:W-:-:S02]  /*8ae0*/  CS2R R98, SRZ ;  /* 0x0000000000627805 */ /* 0x000fc4000001ff00 */
[----:B------:R-:W-:Y:S02]  /*8af0*/  CS2R R96, SRZ ;  /* 0x0000000000607805 */ /* 0x000fe4000001ff00 */
[----:B------:R-:W-:Y:S01]  /*8b00*/  CS2R R6, SRZ ;  /* 0x0000000000067805 */ /* 0x000fe2000001ff00 */
[----:B------:R-:W-:Y:S01]  /*8b10*/  IMAD.MOV.U32 R94, RZ, RZ, RZ ;  /* 0x000000ffff5e7224 */ /* 0x000fe200078e00ff */
[----:B------:R-:W-:Y:S01]  /*8b20*/  CS2R R90, SRZ ;  /* 0x00000000005a7805 */ /* 0x000fe2000001ff00 */
[----:B------:R-:W-:Y:S02]  /*8b30*/  IMAD.MOV.U32 R93, RZ, RZ, RZ ;  /* 0x000000ffff5d7224 */ /* 0x000fe400078e00ff */
[----:B------:R-:W-:Y:S02]  /*8b40*/  IMAD.MOV.U32 R3, RZ, RZ, RZ ;  /* 0x000000ffff037224 */ /* 0x000fe400078e00ff */
[----:B------:R-:W-:Y:S01]  /*8b50*/  IMAD.MOV.U32 R88, RZ, RZ, RZ ;  /* 0x000000ffff587224 */ /* 0x000fe200078e00ff */
[----:B------:R-:W-:Y:S06]  /*8b60*/  @!P1 BRA `(.L_x_1791) ;  /* 0x0000011800c09947 */ /* 0x000fec0003800000 */
[----:B------:R-:W-:-:S03]  /*8b70*/  UMOV UR4, 0xffffffff ;  /* 0xffffffff00047882 */ /* 0x000fc60000000000 */
[----:B------:R-:W-:Y:S05]  /*8b80*/  BRA.DIV UR4, `(.L_x_1792) ;  /* 0x000001be04647947 */ /* 0x000fea000b800000 */
[----:B------:R0:W3:Y:S02]  /*8b90*/  SHFL.IDX PT, R194, R218, RZ, 0x1f ;  /* 0x00001fffdac27589 */ /* 0x0000e400000e0000 */
.L_x_2140:
[----:B---3--:R-:W-:-:S04]  /*8ba0*/  LEA.HI R0, R194, R194, RZ, 0x1 ;  /* 0x000000c2c2007211 */ /* 0x008fc800078f08ff */
[----:B------:R-:W-:Y:S01]  /*8bb0*/  LOP3.LUT R3, R0, 0x1e, RZ, 0xc0, !PT ;  /* 0x0000001e00037812 */ /* 0x000fe200078ec0ff */
[----:B------:R-:W-:-:S03]  /*8bc0*/  IMAD.U32 R0, RZ, RZ, UR40 ;  /* 0x00000028ff007e24 */ /* 0x000fc6000f8e00ff */
[----:B------:R-:W-:Y:S02]  /*8bd0*/  IADD3 R3, R194, -R3, RZ ;  /* 0x80000003c2037210 */ /* 0x000fe40007ffe0ff */
[----:B------:R-:W-:Y:S02]  /*8be0*/  LOP3.LUT P0, RZ, R0, 0x3ff, RZ, 0xc0, !PT ;  /* 0x000003ff00ff7812 */ /* 0x000fe4000780c0ff */
[----:B------:R-:W-:Y:S02]  /*8bf0*/  LEA R3, R3, UR40, 0xd ;  /* 0x0000002803037c11 */ /* 0x000fe4000f8e68ff */
[----:B------:R-:W-:Y:S02]  /*8c00*/  P2R R25, PR, RZ, 0x1 ;  /* 0x00000001ff197803 */ /* 0x000fe40000000000 */
[----:B------:R-:W-:-:S04]  /*8c10*/  SHF.R.U32.HI R3, RZ, 0x4, R3 ;  /* 0x00000004ff037819 */ /* 0x000fc80000011603 */
[----:B------:R-:W-:-:S03]  /*8c20*/  LOP3.LUT R42, R3, 0x3fff, RZ, 0xc0, !PT ;  /* 0x00003fff032a7812 */ /* 0x000fc600078ec0ff */
[----:B------:R-:W-:Y:S05]  /*8c30*/  @!P0 BRA `(.L_x_1793) ;  /* 0x0000000000408947 */ /* 0x000fea0003800000 */
[----:B------:R-:W-:Y:S01]  /*8c40*/  MOV R0, 0x0 ;  /* 0x0000000000007802 */ /* 0x000fe20000000f00 */
[----:B------:R-:W-:Y:S01]  /*8c50*/  ULDC.64 UR4, c[0x4][0x80] ;  /* 0x0100200000047ab9 */ /* 0x000fe20000000a00 */
[----:B------:R-:W-:Y:S01]  /*8c60*/  ULDC.64 UR6, c[0x4][0x88] ;  /* 0x0100220000067ab9 */ /* 0x000fe20000000a00 */
[----:B------:R-:W-:Y:S01]  /*8c70*/  IMAD.U32 R4, RZ, RZ, UR4 ;  /* 0x00000004ff047e24 */ /* 0x000fe2000f8e00ff */
[----:B------:R3:W4:Y:S01]  /*8c80*/  LDC.64 R14, c[0x4][R0] ;  /* 0x01000000000e7b82 */ /* 0x0007220000000a00 */
        /* <DEDUP_REMOVED lines=8> */
[----:B--23--:R-:W-:-:S07]  /*8d10*/  IMAD.MOV.U32 R13, RZ, RZ, RZ ;  /* 0x000000ffff0d7224 */ /* 0x00cfce00078e00ff */
[----:B------:R-:W-:-:S07]  /*8d20*/  LEPC R20, `(.L_x_1793) ;  /* 0x000000001014794e */ /* 0x000fce0000000000 */
[----:B01--45:R-:W-:Y:S05]  /*8d30*/  CALL.ABS.NOINC R14 ;  /* 0x000000000e007343 */ /* 0x033fea0003c00000 */
.L_x_1793:
[----:B------:R-:W-:Y:S02]  /*8d40*/  ULDC UR4, c[0x0][0x3f4] ;  /* 0x0000fd0000047ab9 */ /* 0x000fe40000000800 */
[----:B------:R-:W-:-:S13]  /*8d50*/  ISETP.LT.AND P0, PT, RZ, UR4, PT ;  /* 0x00000004ff007c0c */ /* 0x000fda000bf01270 */
[----:B------:R-:W-:Y:S05]  /*8d60*/  @P0 BRA `(.L_x_1794) ;  /* 0x0000000000400947 */ /* 0x000fea0003800000 */
[----:B------:R-:W-:-:S04]  /*8d70*/  ULEA.HI UR4, UR37, UR37, URZ, 0x1 ;  /* 0x0000002525047291 */ /* 0x000fc8000f8f083f */
[----:B------:R-:W-:-:S04]  /*8d80*/  ULOP3.LUT UR4, UR4, 0xfffffffe, URZ, 0xc0, !UPT ;  /* 0xfffffffe04047892 */ /* 0x000fc8000f8ec03f */
[----:B------:R-:W-:-:S06]  /*8d90*/  UIADD3 UR4, UR37, -UR4, URZ ;  /* 0x8000000425047290 */ /* 0x000fcc000fffe03f */
[----:B------:R-:W-:-:S05]  /*8da0*/  IMAD.U32 R3, RZ, RZ, UR4 ;  /* 0x00000004ff037e24 */ /* 0x000fca000f8e00ff */
[----:B------:R-:W-:-:S04]  /*8db0*/  SHF.L.U32 R3, R3, 0x1f, RZ ;  /* 0x0000001f03037819 */ /* 0x000fc800000006ff */
[----:B------:R3:W4:Y:S03]  /*8dc0*/  SYNCS.PHASECHK.TRANS64.TRYWAIT P0, [R18+URZ+0x28800], R3 ;  /* 0x02880003120075a7 */ /* 0x000726000800017f */
[----:B----4-:R-:W-:Y:S05]  /*8dd0*/  @!P0 NANOSLEEP.SYNCS 0x989680 ;  /* 0x009896800000895d */ /* 0x010fea0003900000 */
[----:B------:R-:W4:Y:S01]  /*8de0*/  @!P0 SYNCS.PHASECHK.TRANS64 P0, [R18+URZ+0x28800], R3 ;  /* 0x02880003120085a7 */ /* 0x000f22000800007f */
[----:B------:R-:W-:Y:S04]  /*8df0*/  BSSY B0, `(.L_x_1795) ;  /* 0x0000006000007945 */ /* 0x000fe80003800000 */
[----:B----4-:R-:W-:Y:S05]  /*8e00*/  @P0 BRA `(.L_x_1796) ;  /* 0x0000000000100947 */ /* 0x010fea0003800000 */
.L_x_1797:
[----:B----4-:R4:W0:Y:S02]  /*8e10*/  SYNCS.PHASECHK.TRANS64.TRYWAIT P0, [R18+URZ+0x28800], R3 ;  /* 0x02880003120075a7 */ /* 0x010824000800017f */
[----:B0-----:R-:W-:Y:S05]  /*8e20*/  @!P0 NANOSLEEP.SYNCS 0x989680 ;  /* 0x009896800000895d */ /* 0x001fea0003900000 */
[----:B------:R-:W0:Y:S02]  /*8e30*/  @!P0 SYNCS.PHASECHK.TRANS64 P0, [R18+URZ+0x28800], R3 ;  /* 0x02880003120085a7 */ /* 0x000e24000800007f */
[----:B0-----:R-:W-:Y:S05]  /*8e40*/  @!P0 BRA `(.L_x_1797) ;  /* 0xfffffffc00f08947 */ /* 0x001fea000383ffff */
.L_x_1796:
[----:B------:R-:W-:Y:S05]  /*8e50*/  BSYNC B0 ;  /* 0x0000000000007941 */ /* 0x000fea0003800000 */
.L_x_1795:
[----:B------:R-:W-:Y:S05]  /*8e60*/  BRA `(.L_x_1798) ;  /* 0x0000004c00a07947 */ /* 0x000fea0003800000 */
.L_x_1794:
[----:B------:R-:W-:Y:S01]  /*8e70*/  ISETP.NE.AND P0, PT, R25, RZ, PT ;  /* 0x000000ff1900720c */ /* 0x000fe20003f05270 */
[----:B------:R-:W-:Y:S01]  /*8e80*/  ULDC.64 UR4, c[0x0][0x3f8] ;  /* 0x0000fe0000047ab9 */ /* 0x000fe20000000a00 */
[----:B-----5:R-:W-:Y:S01]  /*8e90*/  SHF.R.S32.HI R0, RZ, 0x1f, R24 ;  /* 0x0000001fff007819 */ /* 0x020fe20000011418 */
[----:B------:R-:W-:Y:S01]  /*8ea0*/  ULDC.64 UR6, c[0x0][0x408] ;  /* 0x0001020000067ab9 */ /* 0x000fe20000000a00 */
[----:B------:R-:W-:-:S04]  /*8eb0*/  IMAD.WIDE.U32 R26, R24, UR4, RZ ;  /* 0x00000004181a7c25 */ /* 0x000fc8000f8e00ff */
[C---:B------:R-:W-:Y:S02]  /*8ec0*/  IMAD R3, R0.reuse, UR4, RZ ;  /* 0x0000000400037c24 */ /* 0x040fe4000f8e02ff */
[----:B------:R-:W-:Y:S02]  /*8ed0*/  IMAD R5, R0, UR6, RZ ;  /* 0x0000000600057c24 */ /* 0x000fe4000f8e02ff */
[C---:B------:R-:W-:Y:S02]  /*8ee0*/  IMAD R3, R24.reuse, UR5, R3 ;  /* 0x0000000518037c24 */ /* 0x040fe4000f8e0203 */
[C---:B------:R-:W-:Y:S02]  /*8ef0*/  IMAD R5, R24.reuse, UR7, R5 ;  /* 0x0000000718057c24 */ /* 0x040fe4000f8e0205 */
[----:B------:R-:W-:-:S04]  /*8f00*/  IMAD.WIDE.U32 R24, R24, UR6, RZ ;  /* 0x0000000618187c25 */ /* 0x000fc8000f8e00ff */
[----:B------:R-:W-:Y:S02]  /*8f10*/  IMAD.IADD R29, R3, 0x1, R27 ;  /* 0x00000001031d7824 */ /* 0x000fe400078e021b */
[----:B------:R-:W-:Y:S01]  /*8f20*/  IMAD.IADD R31, R5, 0x1, R25 ;  /* 0x00000001051f7824 */ /* 0x000fe200078e0219 */
[----:B------:R-:W-:Y:S06]  /*8f30*/  @!P0 BRA `(.L_x_1799) ;  /* 0x0000000000408947 */ /* 0x000fec0003800000 */
[----:B------:R-:W-:Y:S01]  /*8f40*/  MOV R0, 0x0 ;  /* 0x0000000000007802 */ /* 0x000fe20000000f00 */
[----:B------:R-:W-:Y:S01]  /*8f50*/  ULDC.64 UR4, c[0x4][0x80] ;  /* 0x0100200000047ab9 */ /* 0x000fe20000000a00 */
[----:B------:R-:W-:Y:S01]  /*8f60*/  ULDC.64 UR6, c[0x4][0x20] ;  /* 0x0100080000067ab9 */ /* 0x000fe20000000a00 */
[----:B------:R-:W-:Y:S01]  /*8f70*/  MOV R4, UR4 ;  /* 0x0000000400047c02 */ /* 0x000fe20008000f00 */
[----:B------:R3:W4:Y:S01]  /*8f80*/  LDC.64 R14, c[0x4][R0] ;  /* 0x01000000000e7b82 */ /* 0x0007220000000a00 */
        /* <DEDUP_REMOVED lines=8> */
[----:B--23--:R-:W-:-:S07]  /*9010*/  IMAD.MOV.U32 R13, RZ, RZ, RZ ;  /* 0x000000ffff0d7224 */ /* 0x00cfce00078e00ff */
[----:B------:R-:W-:-:S07]  /*9020*/  LEPC R20, `(.L_x_1799) ;  /* 0x000000001014794e */ /* 0x000fce0000000000 */
[----:B01--4-:R-:W-:Y:S05]  /*9030*/  CALL.ABS.NOINC R14 ;  /* 0x000000000e007343 */ /* 0x013fea0003c00000 */
.L_x_1799:
[----:B------:R-:W-:Y:S01]  /*9040*/  ULDC.U8 UR4, c[0x0][0x410] ;  /* 0x0001040000047ab9 */ /* 0x000fe20000000000 */
[----:B------:R-:W-:Y:S01]  /*9050*/  IMAD.IADD R57, R188, 0x1, R193 ;  /* 0x00000001bc397824 */ /* 0x000fe200078e02c1 */
[----:B------:R-:W-:Y:S01]  /*9060*/  ISETP.NE.AND P0, PT, RZ, UR4, PT ;  /* 0x00000004ff007c0c */ /* 0x000fe2000bf05270 */
[----:B------:R-:W-:Y:S02]  /*9070*/  BSSY B0, `(.L_x_1800) ;  /* 0x00004bf000007945 */ /* 0x000fe40003800000 */
[----:B------:R-:W-:-:S10]  /*9080*/  IMAD R3, R207, 0x20, R57 ;  /* 0x00000020cf037824 */ /* 0x000fd400078e0239 */
[----:B------:R-:W-:Y:S05]  /*9090*/  @!P0 BRA `(.L_x_1801) ;  /* 0x0000002400b88947 */ /* 0x000fea0003800000 */
[----:B------:R-:W3:Y:S01]  /*90a0*/  LDC R64, c[0x0][0x448] ;  /* 0x00011200ff407b82 */ /* 0x000ee20000000800 */
[----:B------:R-:W-:Y:S01]  /*90b0*/  ULDC.64 UR4, c[0x0][0x3f8] ;  /* 0x0000fe0000047ab9 */ /* 0x000fe20000000a00 */
[----:B------:R-:W-:Y:S01]  /*90c0*/  ULDC.64 UR6, c[0x0][0x408] ;  /* 0x0001020000067ab9 */ /* 0x000fe20000000a00 */
[----:B------:R-:W-:Y:S01]  /*90d0*/  MOV R11, R31 ;  /* 0x0000001f000b7202 */ /* 0x000fe20000000f00 */
[----:B------:R-:W-:Y:S02]  /*90e0*/  IMAD.MOV.U32 R8, RZ, RZ, R26 ;  /* 0x000000ffff087224 */ /* 0x000fe400078e001a */
[----:B------:R-:W-:Y:S02]  /*90f0*/  IMAD.MOV.U32 R9, RZ, RZ, R29 ;  /* 0x000000ffff097224 */ /* 0x000fe400078e001d */
[----:B------:R-:W-:Y:S01]  /*9100*/  IMAD.MOV.U32 R10, RZ, RZ, R24 ;  /* 0x000000ffff0a7224 */ /* 0x000fe200078e0018 */
[----:B---3--:R-:W-:-:S13]  /*9110*/  ISETP.NE.AND P0, PT, R64, 0x1, PT ;  /* 0x000000014000780c */ /* 0x008fda0003f05270 */
[----:B------:R-:W3:Y:S08]  /*9120*/  @P0 LDC R0, c[0x0][0x44c] ;  /* 0x00011300ff000b82 */ /* 0x000ef00000000800 */
[----:B------:R-:W4:Y:S01]  /*9130*/  @P0 LDC R5, c[0x0][0x450] ;  /* 0x00011400ff050b82 */ /* 0x000f220000000800 */
[----:B---3--:R-:W-:-:S05]  /*9140*/  @P0 IMAD.HI.U32 R0, R3, R0, RZ ;  /* 0x0000000003000227 */ /* 0x008fca00078e00ff */
[----:B----4-:R-:W-:-:S04]  /*9150*/  @P0 SHF.R.U32.HI R3, RZ, R5, R0 ;  /* 0x00000005ff030219 */ /* 0x010fc80000011600 */
[----:B------:R-:W-:Y:S01]  /*9160*/  SHF.R.S32.HI R0, RZ, 0x1f, R3 ;  /* 0x0000001fff007819 */ /* 0x000fe20000011403 */
[----:B------:R-:W-:-:S04]  /*9170*/  IMAD.WIDE.U32 R8, R3, UR4, R8 ;  /* 0x0000000403087c25 */ /* 0x000fc8000f8e0008 */
[C---:B------:R-:W-:Y:S02]  /*9180*/  IMAD R4, R0.reuse, UR4, RZ ;  /* 0x0000000400047c24 */ /* 0x040fe4000f8e02ff */
[----:B------:R-:W-:Y:S02]  /*9190*/  IMAD R0, R0, UR6, RZ ;  /* 0x0000000600007c24 */ /* 0x000fe4000f8e02ff */
[C---:B--2---:R-:W-:Y:S01]  /*91a0*/  IMAD R13, R3.reuse, UR5, R4 ;  /* 0x00000005030d7c24 */ /* 0x044fe2000f8e0204 */
[----:B------:R-:W-:Y:S01]  /*91b0*/  ULDC.64 UR4, c[0x0][0x3e8] ;  /* 0x0000fa0000047ab9 */ /* 0x000fe20000000a00 */
[C---:B------:R-:W-:Y:S01]  /*91c0*/  IMAD.WIDE.U32 R10, R3.reuse, UR6, R10 ;  /* 0x00000006030a7c25 */ /* 0x040fe2000f8e000a */
[----:B------:R-:W-:Y:S01]  /*91d0*/  LEA R5, P0, R8, UR4, 0x1 ;  /* 0x0000000408057c11 */ /* 0x000fe2000f8008ff */
[----:B------:R-:W-:Y:S02]  /*91e0*/  UMOV UR4, 0xffffffff ;  /* 0xffffffff00047882 */ /* 0x000fe40000000000 */
[----:B------:R-:W-:Y:S01]  /*91f0*/  IMAD R3, R3, UR7, R0 ;  /* 0x0000000703037c24 */ /* 0x000fe2000f8e0200 */
[----:B------:R-:W-:Y:S01]  /*9200*/  ULDC.64 UR6, c[0x0][0x400] ;  /* 0x0001000000067ab9 */ /* 0x000fe20000000a00 */
[----:B------:R-:W-:Y:S01]  /*9210*/  IMAD.IADD R9, R9, 0x1, R13 ;  /* 0x0000000109097824 */ /* 0x000fe200078e020d */
[----:B------:R-:W-:Y:S01]  /*9220*/  LEA R7, P1, R10, UR6, 0x1 ;  /* 0x000000060a077c11 */ /* 0x000fe2000f8208ff */
[----:B------:R-:W-:-:S03]  /*9230*/  IMAD.IADD R3, R11, 0x1, R3 ;  /* 0x000000010b037824 */ /* 0x000fc600078e0203 */
[----:B------:R-:W-:Y:S02]  /*9240*/  LEA.HI.X R6, R8, UR5, R9, 0x1, P0 ;  /* 0x0000000508067c11 */ /* 0x000fe400080f0c09 */
[----:B------:R-:W-:Y:S01]  /*9250*/  LEA.HI.X R8, R10, UR7, R3, 0x1, P1 ;  /* 0x000000070a087c11 */ /* 0x000fe200088f0c03 */
[----:B------:R-:W-:Y:S06]  /*9260*/  BRA.DIV UR4, `(.L_x_1802) ;  /* 0x000001b604d87947 */ /* 0x000fec000b800000 */
[----:B------:R2:W3:Y:S04]  /*9270*/  SHFL.IDX PT, R0, R6, RZ, 0x181f ;  /* 0x00181fff06007589 */ /* 0x0004e800000e0000 */
[----:B------:R2:W4:Y:S04]  /*9280*/  SHFL.IDX PT, R3, R5, RZ, 0x181f ;  /* 0x00181fff05037589 */ /* 0x00052800000e0000 */
[----:B------:R2:W0:Y:S04]  /*9290*/  SHFL.IDX PT, R4, R8, RZ, 0x181f ;  /* 0x00181fff08047589 */ /* 0x00042800000e0000 */
[----:B------:R2:W0:Y:S02]  /*92a0*/  SHFL.IDX PT, R14, R7, RZ, 0x181f ;  /* 0x00181fff070e7589 */ /* 0x00042400000e0000 */
.L_x_2146:
[----:B------:R-:W-:Y:S01]  /*92b0*/  IMAD R64, R189, R64, RZ ;  /* 0x00000040bd407224 */ /* 0x000fe200078e02ff */
[----:B------:R-:W-:Y:S01]  /*92c0*/  BSSY B1, `(.L_x_1803) ;  /* 0x000001e000017945 */ /* 0x000fe20003800000 */
[----:B------:R-:W-:Y:S02]  /*92d0*/  CS2R R48, SRZ ;  /* 0x0000000000307805 */ /* 0x000fe4000001ff00 */
[----:B------:R-:W-:Y:S02]  /*92e0*/  CS2R R44, SRZ ;  /* 0x00000000002c7805 */ /* 0x000fe4000001ff00 */
[----:B-1----:R-:W-:Y:S02]  /*92f0*/  CS2R R46, SRZ ;  /* 0x00000000002e7805 */ /* 0x002fe4000001ff00 */
[----:B------:R-:W-:Y:S02]  /*9300*/  ISETP.GE.AND P0, PT, R57, R64, PT ;  /* 0x000000403900720c */ /* 0x000fe40003f06270 */
[----:B------:R-:W-:-:S11]  /*9310*/  CS2R R40, SRZ ;  /* 0x0000000000287805 */ /* 0x000fd6000001ff00 */
[----:B------:R-:W-:Y:S05]  /*9320*/  @P0 BRA `(.L_x_1804) ;  /* 0x00000000005c0947 */ /* 0x000fea0003800000 */
[----:B------:R-:W-:Y:S01]  /*9330*/  ULDC UR4, c[0x0][0x3f4] ;  /* 0x0000fd0000047ab9 */ /* 0x000fe20000000800 */
[----:B------:R-:W-:Y:S02]  /*9340*/  CS2R R40, SRZ ;  /* 0x0000000000287805 */ /* 0x000fe4000001ff00 */
[----:B------:R-:W-:Y:S02]  /*9350*/  ISETP.GE.AND P4, PT, R22, UR4, PT ;  /* 0x0000000416007c0c */ /* 0x000fe4000bf86270 */
[----:B------:R-:W-:Y:S02]  /*9360*/  CS2R R44, SRZ ;  /* 0x00000000002c7805 */ /* 0x000fe4000001ff00 */
[----:B------:R-:W-:-:S09]  /*9370*/  ISETP.GE.AND P5, PT, R186, UR4, PT ;  /* 0x00000004ba007c0c */ /* 0x000fd2000bfa6270 */
[C---:B------:R-:W-:Y:S01]  /*9380*/  @!P4 IMAD.SHL.U32 R12, R22.reuse, 0x2, RZ ;  /* 0x00000002160cc824 */ /* 0x040fe200078e00ff */
[----:B------:R-:W-:-:S03]  /*9390*/  @!P4 SHF.L.U64.HI R13, R22, 0x1, R23 ;  /* 0x00000001160dc819 */ /* 0x000fc60000010217 */
[C---:B------:R-:W-:Y:S01]  /*93a0*/  @!P5 IMAD.SHL.U32 R15, R186.reuse, 0x2, RZ ;  /* 0x00000002ba0fd824 */ /* 0x040fe200078e00ff */
[----:B------:R-:W-:Y:S02]  /*93b0*/  @!P5 SHF.L.U64.HI R9, R186, 0x1, R210 ;  /* 0x00000001ba09d819 */ /* 0x000fe400000102d2 */
[CC--:B----4-:R-:W-:Y:S02]  /*93c0*/  @!P4 IADD3 R10, P0, R3.reuse, R12.reuse, RZ ;  /* 0x0000000c030ac210 */ /* 0x0d0fe40007f1e0ff */
[----:B0-----:R-:W-:Y:S02]  /*93d0*/  @!P4 IADD3 R12, P1, R14, R12, RZ ;  /* 0x0000000c0e0cc210 */ /* 0x001fe40007f3e0ff */
[-C--:B------:R-:W-:Y:S01]  /*93e0*/  @!P5 IADD3 R20, P2, R3, R15.reuse, RZ ;  /* 0x0000000f0314d210 */ /* 0x080fe20007f5e0ff */
[----:B---3--:R-:W-:Y:S01]  /*93f0*/  @!P4 IMAD.X R11, R0, 0x1, R13, P0 ;  /* 0x00000001000bc824 */ /* 0x008fe200000e060d */
[----:B------:R-:W-:Y:S02]  /*9400*/  @!P5 IADD3 R14, P3, R14, R15, RZ ;  /* 0x0000000f0e0ed210 */ /* 0x000fe40007f7e0ff */
[----:B------:R-:W-:-:S02]  /*9410*/  CS2R R46, SRZ ;  /* 0x00000000002e7805 */ /* 0x000fc4000001ff00 */
[----:B------:R-:W-:Y:S01]  /*9420*/  CS2R R48, SRZ ;  /* 0x0000000000307805 */ /* 0x000fe2000001ff00 */
[--C-:B------:R-:W-:Y:S01]  /*9430*/  @!P5 IMAD.X R21, R0, 0x1, R9.reuse, P2 ;  /* 0x000000010015d824 */ /* 0x100fe200010e0609 */
[C---:B------:R-:W-:Y:S01]  /*9440*/  @!P4 IADD3.X R13, R4.reuse, R13, RZ, P1, !PT ;  /* 0x0000000d040dc210 */ /* 0x040fe20000ffe4ff */
[----:B------:R-:W-:Y:S01]  /*9450*/  @!P5 IMAD.X R15, R4, 0x1, R9, P3 ;  /* 0x00000001040fd824 */ /* 0x000fe200018e0609 */
[----:B------:R1:W5:Y:S04]  /*9460*/  @!P4 LD.E.64 R46, desc[UR54][R10.64] ;  /* 0x000000360a2ec980 */ /* 0x000368000c101b00 */
[----:B------:R1:W5:Y:S04]  /*9470*/  @!P5 LD.E.64 R40, desc[UR54][R20.64] ;  /* 0x000000361428d980 */ /* 0x000368000c101b00 */
[----:B------:R1:W5:Y:S04]  /*9480*/  @!P5 LD.E.64 R44, desc[UR54][R14.64] ;  /* 0x000000360e2cd980 */ /* 0x000368000c101b00 */
[----:B------:R1:W5:Y:S02]  /*9490*/  @!P4 LD.E.64 R48, desc[UR54][R12.64] ;  /* 0x000000360c30c980 */ /* 0x000364000c101b00 */
.L_x_1804:
[----:B------:R-:W-:Y:S05]  /*94a0*/  BSYNC B1 ;  /* 0x0000000000017941 */ /* 0x000fea0003800000 */
.L_x_1803:
[----:B---3-5:R-:W-:Y:S01]  /*94b0*/  IMAD.MOV.U32 R0, RZ, RZ, R48 ;  /* 0x000000ffff007224 */ /* 0x028fe200078e0030 */
[----:B------:R-:W-:Y:S01]  /*94c0*/  UMOV UR4, 0xffffffff ;  /* 0xffffffff00047882 */ /* 0x000fe20000000000 */
[----:B0-----:R-:W-:Y:S01]  /*94d0*/  IMAD.MOV.U32 R4, RZ, RZ, R44 ;  /* 0x000000ffff047224 */ /* 0x001fe200078e002c */
[----:B------:R-:W-:Y:S01]  /*94e0*/  CS2R R38, SRZ ;  /* 0x0000000000267805 */ /* 0x000fe2000001ff00 */
[----:B------:R-:W-:Y:S01]  /*94f0*/  IMAD.MOV.U32 R9, RZ, RZ, R45 ;  /* 0x000000ffff097224 */ /* 0x000fe200078e002d */
[----:B------:R-:W-:Y:S01]  /*9500*/  PRMT R65, R0, 0x7610, R65 ;  /* 0x0000761000417816 */ /* 0x000fe20000000041 */
[----:B----4-:R-:W-:Y:S01]  /*9510*/  IMAD.MOV.U32 R3, RZ, RZ, R49 ;  /* 0x000000ffff037224 */ /* 0x010fe200078e0031 */
[----:B------:R-:W-:Y:S01]  /*9520*/  PRMT R60, R4, 0x7610, R60 ;  /* 0x00007610043c7816 */ /* 0x000fe2000000003c */
[----:B------:R-:W-:Y:S01]  /*9530*/  IMAD.MOV.U32 R0, RZ, RZ, R46 ;  /* 0x000000ffff007224 */ /* 0x000fe200078e002e */
[----:B------:R-:W-:Y:S01]  /*9540*/  PRMT R59, R59, 0x5410, R9 ;  /* 0x000054103b3b7816 */ /* 0x000fe20000000009 */
[----:B------:R-:W-:Y:S01]  /*9550*/  IMAD.MOV.U32 R4, RZ, RZ, R40 ;  /* 0x000000ffff047224 */ /* 0x000fe200078e0028 */
[----:B------:R-:W-:Y:S01]  /*9560*/  PRMT R70, R3, 0x7610, R70 ;  /* 0x0000761003467816 */ /* 0x000fe20000000046 */
[----:B------:R-:W-:Y:S01]  /*9570*/  IMAD.MOV.U32 R9, RZ, RZ, R41 ;  /* 0x000000ffff097224 */ /* 0x000fe200078e0029 */
[----:B------:R-:W-:-:S02]  /*9580*/  MOV R3, R47 ;  /* 0x0000002f00037202 */ /* 0x000fc40000000f00 */
[----:B------:R-:W-:Y:S02]  /*9590*/  PRMT R65, R65, 0x5410, R0 ;  /* 0x0000541041417816 */ /* 0x000fe40000000000 */
[----:B------:R-:W-:Y:S02]  /*95a0*/  PRMT R70, R70, 0x5410, R3 ;  /* 0x0000541046467816 */ /* 0x000fe40000000003 */
[----:B------:R-:W-:Y:S02]  /*95b0*/  PRMT R60, R60, 0x5410, R4 ;  /* 0x000054103c3c7816 */ /* 0x000fe40000000004 */
[----:B------:R-:W-:Y:S01]  /*95c0*/  PRMT R59, R9, 0x7610, R59 ;  /* 0x00007610093b7816 */ /* 0x000fe2000000003b */
[----:B------:R-:W-:Y:S06]  /*95d0*/  BRA.DIV UR4, `(.L_x_1805) ;  /* 0x000001b6046c7947 */ /* 0x000fec000b800000 */
[----:B------:R0:W3:Y:S04]  /*95e0*/  SHFL.IDX PT, R0, R6, 0x1, 0x181f ;  /* 0x00381f0006007f89 */ /* 0x0000e800000e0000 */
[----:B------:R0:W4:Y:S04]  /*95f0*/  SHFL.IDX PT, R3, R5, 0x1, 0x181f ;  /* 0x00381f0005037f89 */ /* 0x00012800000e0000 */
[----:B------:R0:W0:Y:S04]  /*9600*/  SHFL.IDX PT, R4, R8, 0x1, 0x181f ;  /* 0x00381f0008047f89 */ /* 0x00002800000e0000 */
[----:B-1----:R1:W0:Y:S02]  /*9610*/  SHFL.IDX PT, R14, R7, 0x1, 0x181f ;  /* 0x00381f00070e7f89 */ /* 0x00222400000e0000 */
.L_x_2152:
[----:B------:R-:W-:Y:S01]  /*9620*/  VIADD R9, R57, 0x20 ;  /* 0x0000002039097836 */ /* 0x000fe20000000000 */
[----:B------:R-:W-:Y:S01]  /*9630*/  BSSY B1, `(.L_x_1806) ;  /* 0x000001d000017945 */ /* 0x000fe20003800000 */
[----:B------:R-:W-:Y:S02]  /*9640*/  CS2R R34, SRZ ;  /* 0x0000000000227805 */ /* 0x000fe4000001ff00 */
[----:B------:R-:W-:Y:S02]  /*9650*/  CS2R R36, SRZ ;  /* 0x0000000000247805 */ /* 0x000fe4000001ff00 */
[----:B------:R-:W-:Y:S02]  /*9660*/  CS2R R32, SRZ ;  /* 0x0000000000207805 */ /* 0x000fe4000001ff00 */
[----:B------:R-:W-:-:S13]  /*9670*/  ISETP.GE.AND P0, PT, R9, R64, PT ;  /* 0x000000400900720c */ /* 0x000fda0003f06270 */
        /* <DEDUP_REMOVED lines=11> */
[-C--:B------:R-:W-:Y:S02]  /*9730*/  @!P5 IADD3 R20, P2, R3, R11.reuse, RZ ;  /* 0x0000000b0314d210 */ /* 0x080fe40007f5e0ff */
[C---:B0-----:R-:W-:Y:S02]  /*9740*/  @!P4 IADD3 R12, P1, R14.reuse, R12, RZ ;  /* 0x0000000c0e0cc210 */ /* 0x041fe40007f3e0ff */
[----:B------:R-:W-:Y:S01]  /*9750*/  @!P5 IADD3 R14, P3, R14, R11, RZ ;  /* 0x0000000b0e0ed210 */ /* 0x000fe20007f7e0ff */
[----:B---3--:R-:W-:Y:S01]  /*9760*/  @!P5 IMAD.X R21, R0, 0x1, R15, P2 ;  /* 0x000000010015d824 */ /* 0x008fe200010e060f */
[----:B------:R-:W-:-:S02]  /*9770*/  CS2R R36, SRZ ;  /* 0x0000000000247805 */ /* 0x000fc4000001ff00 */
[----:B------:R-:W-:Y:S02]  /*9780*/  CS2R R38, SRZ ;  /* 0x0000000000267805 */ /* 0x000fe4000001ff00 */
[----:B------:R-:W-:Y:S01]  /*9790*/  @!P4 IADD3.X R11, R0, R9, RZ, P0, !PT ;  /* 0x00000009000bc210 */ /* 0x000fe200007fe4ff */
[C---:B------:R-:W-:Y:S01]  /*97a0*/  @!P4 IMAD.X R13, R4.reuse, 0x1, R9, P1 ;  /* 0x00000001040dc824 */ /* 0x040fe200008e0609 */
[----:B------:R0:W5:Y:S01]  /*97b0*/  @!P5 LD.E.64 R32, desc[UR54][R20.64] ;  /* 0x000000361420d980 */ /* 0x000162000c101b00 */
[----:B------:R-:W-:-:S03]  /*97c0*/  @!P5 IMAD.X R15, R4, 0x1, R15, P3 ;  /* 0x00000001040fd824 */ /* 0x000fc600018e060f */
[----:B------:R0:W5:Y:S04]  /*97d0*/  @!P4 LD.E.64 R36, desc[UR54][R10.64] ;  /* 0x000000360a24c980 */ /* 0x000168000c101b00 */
[----:B------:R0:W5:Y:S04]  /*97e0*/  @!P5 LD.E.64 R34, desc[UR54][R14.64] ;  /* 0x000000360e22d980 */ /* 0x000168000c101b00 */
[----:B------:R0:W5:Y:S02]  /*97f0*/  @!P4 LD.E.64 R38, desc[UR54][R12.64] ;  /* 0x000000360c26c980 */ /* 0x000164000c101b00 */
.L_x_1807:
[----:B------:R-:W-:Y:S05]  /*9800*/  BSYNC B1 ;  /* 0x0000000000017941 */ /* 0x000fea0003800000 */
.L_x_1806:
[----:B----45:R-:W-:Y:S01]  /*9810*/  IMAD.MOV.U32 R3, RZ, RZ, R39 ;  /* 0x000000ffff037224 */ /* 0x030fe200078e0027 */
[----:B------:R-:W-:Y:S01]  /*9820*/  UMOV UR4, 0xffffffff ;  /* 0xffffffff00047882 */ /* 0x000fe20000000000 */
[----:B0-----:R-:W-:Y:S02]  /*9830*/  IMAD.MOV.U32 R4, RZ, RZ, R34 ;  /* 0x000000ffff047224 */ /* 0x001fe400078e0022 */
[----:B------:R-:W-:Y:S01]  /*9840*/  IMAD.MOV.U32 R9, RZ, RZ, R35 ;  /* 0x000000ffff097224 */ /* 0x000fe200078e0023 */
[----:B------:R-:W-:Y:S01]  /*9850*/  PRMT R55, R55, 0x5410, R3 ;  /* 0x0000541037377816 */ /* 0x000fe20000000003 */
[----:B---3--:R-:W-:Y:S02]  /*9860*/  IMAD.MOV.U32 R0, RZ, RZ, R38 ;  /* 0x000000ffff007224 */ /* 0x008fe400078e0026 */
        /* <DEDUP_REMOVED lines=8> */
[----:B------:R-:W-:Y:S01]  /*98f0*/  PRMT R52, R4, 0x5410, R9 ;  /* 0x0000541004347816 */ /* 0x000fe20000000009 */
[----:B------:R-:W-:Y:S06]  /*9900*/  BRA.DIV UR4, `(.L_x_1808) ;  /* 0x000001b604107947 */ /* 0x000fec000b800000 */
[----:B------:R0:W3:Y:S04]  /*9910*/  SHFL.IDX PT, R0, R6, 0x2, 0x181f ;  /* 0x00581f0006007f89 */ /* 0x0000e800000e0000 */
[----:B------:R0:W4:Y:S04]  /*9920*/  SHFL.IDX PT, R3, R5, 0x2, 0x181f ;  /* 0x00581f0005037f89 */ /* 0x00012800000e0000 */
[----:B------:R0:W0:Y:S04]  /*9930*/  SHFL.IDX PT, R4, R8, 0x2, 0x181f ;  /* 0x00581f0008047f89 */ /* 0x00002800000e0000 */
[----:B------:R0:W0:Y:S02]  /*9940*/  SHFL.IDX PT, R14, R7, 0x2, 0x181f ;  /* 0x00581f00070e7f89 */ /* 0x00002400000e0000 */
.L_x_2158:
[----:B------:R-:W-:Y:S01]  /*9950*/  VIADD R9, R57, 0x40 ;  /* 0x0000004039097836 */ /* 0x000fe20000000000 */
[----:B------:R-:W-:Y:S01]  /*9960*/  BSSY B1, `(.L_x_1809) ;  /* 0x000001e000017945 */ /* 0x000fe20003800000 */
[----:B------:R-:W-:Y:S02]  /*9970*/  CS2R R30, SRZ ;  /* 0x00000000001e7805 */ /* 0x000fe4000001ff00 */
[----:B------:R-:W-:Y:S02]  /*9980*/  CS2R R20, SRZ ;  /* 0x0000000000147805 */ /* 0x000fe4000001ff00 */
[----:B------:R-:W-:Y:S02]  /*9990*/  CS2R R28, SRZ ;  /* 0x00000000001c7805 */ /* 0x000fe4000001ff00 */
        /* <DEDUP_REMOVED lines=13> */
[C---:B0-----:R-:W-:Y:S02]  /*9a70*/  @!P4 IADD3 R12, P1, R14.reuse, R12, RZ ;  /* 0x0000000c0e0cc210 */ /* 0x041fe40007f3e0ff */
[-C--:B------:R-:W-:Y:S02]  /*9a80*/  @!P5 IADD3 R26, P2, R3, R11.reuse, RZ ;  /* 0x0000000b031ad210 */ /* 0x080fe40007f5e0ff */
[----:B------:R-:W-:Y:S02]  /*9a90*/  @!P5 IADD3 R14, P3, R14, R11, RZ ;  /* 0x0000000b0e0ed210 */ /* 0x000fe40007f7e0ff */
[----:B------:R-:W-:-:S02]  /*9aa0*/  CS2R R28, SRZ ;  /* 0x00000000001c7805 */ /* 0x000fc4000001ff00 */
[C---:B---3--:R-:W-:Y:S02]  /*9ab0*/  @!P5 IADD3.X R27, R0.reuse, R15, RZ, P2, !PT ;  /* 0x0000000f001bd210 */ /* 0x048fe400017fe4ff */
[----:B------:R-:W-:Y:S01]  /*9ac0*/  CS2R R30, SRZ ;  /* 0x00000000001e7805 */ /* 0x000fe2000001ff00 */
[--C-:B------:R-:W-:Y:S02]  /*9ad0*/  @!P4 IMAD.X R11, R0, 0x1, R9.reuse, P0 ;  /* 0x00000001000bc824 */ /* 0x100fe400000e0609 */
[C---:B------:R-:W-:Y:S01]  /*9ae0*/  @!P4 IMAD.X R13, R4.reuse, 0x1, R9, P1 ;  /* 0x00000001040dc824 */ /* 0x040fe200008e0609 */
[----:B------:R0:W5:Y:S01]  /*9af0*/  @!P5 LD.E.64 R24, desc[UR54][R26.64] ;  /* 0x000000361a18d980 */ /* 0x000162000c101b00 */
[----:B------:R-:W-:-:S03]  /*9b00*/  @!P5 IMAD.X R15, R4, 0x1, R15, P3 ;  /* 0x00000001040fd824 */ /* 0x000fc600018e060f */
[----:B------:R0:W5:Y:S04]  /*9b10*/  @!P4 LD.E.64 R28, desc[UR54][R10.64] ;  /* 0x000000360a1cc980 */ /* 0x000168000c101b00 */
[----:B------:R0:W5:Y:S04]  /*9b20*/  @!P5 LD.E.64 R20, desc[UR54][R14.64] ;  /* 0x000000360e14d980 */ /* 0x000168000c101b00 */
[----:B------:R0:W5:Y:S02]  /*9b30*/  @!P4 LD.E.64 R30, desc[UR54][R12.64] ;  /* 0x000000360c1ec980 */ /* 0x000164000c101b00 */
.L_x_1810:
[----:B------:R-:W-:Y:S05]  /*9b40*/  BSYNC B1 ;  /* 0x0000000000017941 */ /* 0x000fea0003800000 */
.L_x_1809:
[----:B---3-5:R-:W-:Y:S01]  /*9b50*/  IMAD.MOV.U32 R0, RZ, RZ, R30 ;  /* 0x000000ffff007224 */ /* 0x028fe200078e001e */
[----:B------:R-:W-:Y:S01]  /*9b60*/  MOV R9, R21 ;  /* 0x0000001500097202 */ /* 0x000fe20000000f00 */
[----:B----4-:R-:W-:Y:S01]  /*9b70*/  IMAD.MOV.U32 R3, RZ, RZ, R31 ;  /* 0x000000ffff037224 */ /* 0x010fe200078e001f */
[----:B------:R-:W-:Y:S01]  /*9b80*/  UMOV UR4, 0xffffffff ;  /* 0xffffffff00047882 */ /* 0x000fe20000000000 */
[----:B0-----:R-:W-:Y:S01]  /*9b90*/  IMAD.MOV.U32 R4, RZ, RZ, R20 ;  /* 0x000000ffff047224 */ /* 0x001fe200078e0014 */
[----:B------:R-:W-:Y:S02]  /*9ba0*/  CS2R R26, SRZ ;  /* 0x00000000001a7805 */ /* 0x000fe4000001ff00 */
[----:B------:R-:W-:Y:S01]  /*9bb0*/  PRMT R53, R0, 0x5410, R3 ;  /* 0x0000541000357816 */ /* 0x000fe20000000003 */
[----:B------:R-:W-:Y:S01]  /*9bc0*/  IMAD.MOV.U32 R0, RZ, RZ, R28 ;  /* 0x000000ffff007224 */ /* 0x000fe200078e001c */
[----:B------:R-:W-:Y:S01]  /*9bd0*/  PRMT R43, R4, 0x5410, R9 ;  /* 0x00005410042b7816 */ /* 0x000fe20000000009 */
[----:B------:R-:W-:-:S02]  /*9be0*/  IMAD.MOV.U32 R3, RZ, RZ, R29 ;  /* 0x000000ffff037224 */ /* 0x000fc400078e001d */
[----:B------:R-:W-:Y:S02]  /*9bf0*/  IMAD.MOV.U32 R4, RZ, RZ, R24 ;  /* 0x000000ffff047224 */ /* 0x000fe400078e0018 */
[----:B------:R-:W-:Y:S01]  /*9c00*/  IMAD.MOV.U32 R9, RZ, RZ, R25 ;  /* 0x000000ffff097224 */ /* 0x000fe200078e0019 */
[----:B------:R-:W-:-:S04]  /*9c10*/  PRMT R54, R0, 0x5410, R3 ;  /* 0x0000541000367816 */ /* 0x000fc80000000003 */
[----:B------:R-:W-:Y:S01]  /*9c20*/  PRMT R50, R4, 0x5410, R9 ;  /* 0x0000541004327816 */ /* 0x000fe20000000009 */
[----:B------:R-:W-:Y:S06]  /*9c30*/  BRA.DIV UR4, `(.L_x_1811) ;  /* 0x000001b204b47947 */ /* 0x000fec000b800000 */
[----:B------:R0:W3:Y:S04]  /*9c40*/  SHFL.IDX PT, R0, R6, 0x3, 0x181f ;  /* 0x00781f0006007f89 */ /* 0x0000e800000e0000 */
[----:B------:R0:W4:Y:S04]  /*9c50*/  SHFL.IDX PT, R3, R5, 0x3, 0x181f ;  /* 0x00781f0005037f89 */ /* 0x00012800000e0000 */
[----:B------:R0:W0:Y:S04]  /*9c60*/  SHFL.IDX PT, R4, R8, 0x3, 0x181f ;  /* 0x00781f0008047f89 */ /* 0x00002800000e0000 */
[----:B------:R0:W0:Y:S02]  /*9c70*/  SHFL.IDX PT, R14, R7, 0x3, 0x181f ;  /* 0x00781f00070e7f89 */ /* 0x00002400000e0000 */
.L_x_2164:
[----:B------:R-:W-:Y:S01]  /*9c80*/  VIADD R57, R57, 0x60 ;  /* 0x0000006039397836 */ /* 0x000fe20000000000 */
[----:B------:R-:W-:Y:S01]  /*9c90*/  BSSY B1, `(.L_x_1812) ;  /* 0x000001d000017945 */ /* 0x000fe20003800000 */
[----:B------:R-:W-:Y:S02]  /*9ca0*/  CS2R R10, SRZ ;  /* 0x00000000000a7805 */ /* 0x000fe4000001ff00 */
[----:B------:R-:W-:Y:S02]  /*9cb0*/  CS2R R12, SRZ ;  /* 0x00000000000c7805 */ /* 0x000fe4000001ff00 */
[----:B0-2---:R-:W-:Y:S02]  /*9cc0*/  CS2R R8, SRZ ;  /* 0x0000000000087805 */ /* 0x005fe4000001ff00 */
[----:B------:R-:W-:-:S13]  /*9cd0*/  ISETP.GE.AND P0, PT, R57, R64, PT ;  /* 0x000000403900720c */ /* 0x000fda0003f06270 */
[----:B------:R-:W-:Y:S05]  /*9ce0*/  @P0 BRA `(.L_x_1813) ;  /* 0x00000000005c0947 */ /* 0x000fea0003800000 */
[----:B------:R-:W-:Y:S01]  /*9cf0*/  ULDC UR4, c[0x0][0x3f4] ;  /* 0x0000fd0000047ab9 */ /* 0x000fe20000000800 */
[----:B------:R-:W-:Y:S02]  /*9d00*/  CS2R R8, SRZ ;  /* 0x0000000000087805 */ /* 0x000fe4000001ff00 */
[----:B------:R-:W-:Y:S02]  /*9d10*/  ISETP.GE.AND P4, PT, R22, UR4, PT ;  /* 0x0000000416007c0c */ /* 0x000fe4000bf86270 */
[----:B------:R-:W-:-:S11]  /*9d20*/  ISETP.GE.AND P5, PT, R186, UR4, PT ;  /* 0x00000004ba007c0c */ /* 0x000fd6000bfa6270 */
[C---:B------:R-:W-:Y:S01]  /*9d30*/  @!P4 IMAD.SHL.U32 R56, R22.reuse, 0x2, RZ ;  /* 0x000000021638c824 */ /* 0x040fe200078e00ff */
[----:B------:R-:W-:Y:S02]  /*9d40*/  @!P4 SHF.L.U64.HI R5, R22, 0x1, R23 ;  /* 0x000000011605c819 */ /* 0x000fe40000010217 */
[----:B------:R-:W-:Y:S02]  /*9d50*/  @!P5 SHF.L.U32 R15, R186, 0x1, RZ ;  /* 0x00000001ba0fd819 */ /* 0x000fe400000006ff */
[-C--:B----4-:R-:W-:Y:S02]  /*9d60*/  @!P4 IADD3 R6, P0, R3, R56.reuse, RZ ;  /* 0x000000380306c210 */ /* 0x090fe40007f1e0ff */
[----:B------:R-:W-:Y:S02]  /*9d70*/  @!P4 IADD3 R56, P1, R14, R56, RZ ;  /* 0x000000380e38c210 */ /* 0x000fe40007f3e0ff */
[----:B------:R-:W-:Y:S02]  /*9d80*/  @!P5 SHF.L.U64.HI R11, R186, 0x1, R210 ;  /* 0x00000001ba0bd819 */ /* 0x000fe400000102d2 */
[----:B------:R-:W-:-:S02]  /*9d90*/  CS2R R12, SRZ ;  /* 0x00000000000c7805 */ /* 0x000fc4000001ff00 */
[-C--:B------:R-:W-:Y:S02]  /*9da0*/  @!P5 IADD3 R62, P2, R3, R15.reuse, RZ ;  /* 0x0000000f033ed210 */ /* 0x080fe40007f5e0ff */
[----:B------:R-:W-:Y:S02]  /*9db0*/  CS2R R26, SRZ ;  /* 0x00000000001a7805 */ /* 0x000fe4000001ff00 */
[----:B------:R-:W-:Y:S01]  /*9dc0*/  @!P5 IADD3 R14, P3, R14, R15, RZ ;  /* 0x0000000f0e0ed210 */ /* 0x000fe20007f7e0ff */
[C---:B-1-3--:R-:W-:Y:S02]  /*9dd0*/  @!P4 IMAD.X R7, R0.reuse, 0x1, R5, P0 ;  /* 0x000000010007c824 */ /* 0x04afe400000e0605 */
[--C-:B------:R-:W-:Y:S02]  /*9de0*/  @!P5 IMAD.X R63, R0, 0x1, R11.reuse, P2 ;  /* 0x00000001003fd824 */ /* 0x100fe400010e060b */
[C---:B------:R-:W-:Y:S01]  /*9df0*/  @!P5 IMAD.X R15, R4.reuse, 0x1, R11, P3 ;  /* 0x00000001040fd824 */ /* 0x040fe200018e060b */
[----:B------:R-:W-:Y:S01]  /*9e00*/  CS2R R10, SRZ ;  /* 0x00000000000a7805 */ /* 0x000fe2000001ff00 */
[----:B------:R-:W-:Y:S01]  /*9e10*/  @!P4 IMAD.X R57, R4, 0x1, R5, P1 ;  /* 0x000000010439c824 */ /* 0x000fe200008e0605 */
[----:B------:R0:W5:Y:S04]  /*9e20*/  @!P5 LD.E.64 R8, desc[UR54][R62.64] ;  /* 0x000000363e08d980 */ /* 0x000168000c101b00 */
[----:B------:R0:W5:Y:S04]  /*9e30*/  @!P5 LD.E.64 R10, desc[UR54][R14.64] ;  /* 0x000000360e0ad980 */ /* 0x000168000c101b00 */
[----:B------:R0:W5:Y:S04]  /*9e40*/  @!P4 LD.E.64 R12, desc[UR54][R6.64] ;  /* 0x00000036060cc980 */ /* 0x000168000c101b00 */
[----:B------:R0:W5:Y:S02]  /*9e50*/  @!P4 LD.E.64 R26, desc[UR54][R56.64] ;  /* 0x00000036381ac980 */ /* 0x000164000c101b00 */
.L_x_1813:
[----:B------:R-:W-:Y:S05]  /*9e60*/  BSYNC B1 ;  /* 0x0000000000017941 */ /* 0x000fea0003800000 */
.L_x_1812:
[----:B------:R-:W-:Y:S01]  /*9e70*/  ULEA.HI UR4, UR37, UR37, URZ, 0x1 ;  /* 0x0000002525047291 */ /* 0x000fe2000f8f083f */
[----:B----45:R-:W-:Y:S01]  /*9e80*/  IMAD.MOV.U32 R3, RZ, RZ, R26 ;  /* 0x000000ffff037224 */ /* 0x030fe200078e001a */
[----:B------:R-:W-:Y:S01]  /*9e90*/  MOV R4, R27 ;  /* 0x0000001b00047202 */ /* 0x000fe20000000f00 */
[----:B0-----:R-:W-:Y:S01]  /*9ea0*/  IMAD.MOV.U32 R6, RZ, RZ, R12 ;  /* 0x000000ffff067224 */ /* 0x001fe200078e000c */
[----:B------:R-:W-:Y:S01]  /*9eb0*/  ULOP3.LUT UR4, UR4, 0xfffffffe, URZ, 0xc0, !UPT ;  /* 0xfffffffe04047892 */ /* 0x000fe2000f8ec03f */
[----:B-1----:R-:W-:Y:S01]  /*9ec0*/  IMAD.MOV.U32 R7, RZ, RZ, R13 ;  /* 0x000000ffff077224 */ /* 0x002fe200078e000d */
[----:B------:R-:W-:Y:S01]  /*9ed0*/  PRMT R15, R3, 0x5410, R4 ;  /* 0x00005410030f7816 */ /* 0x000fe20000000004 */
[----:B------:R-:W-:Y:S01]  /*9ee0*/  IMAD.MOV.U32 R3, RZ, RZ, R10 ;  /* 0x000000ffff037224 */ /* 0x000fe200078e000a */
[----:B------:R-:W-:Y:S01]  /*9ef0*/  UIADD3 UR4, UR37, -UR4, URZ ;  /* 0x8000000425047290 */ /* 0x000fe2000fffe03f */
[----:B------:R-:W-:Y:S01]  /*9f00*/  IMAD.MOV.U32 R4, RZ, RZ, R11 ;  /* 0x000000ffff047224 */ /* 0x000fe200078e000b */
[----:B---3--:R-:W-:Y:S01]  /*9f10*/  VIADDMNMX R0, R64, -R193, 0x80, PT ;  /* 0x0000008040007446 */ /* 0x008fe200038009c1 */
[----:B------:R-:W-:Y:S01]  /*9f20*/  BSSY B1, `(.L_x_1814) ;  /* 0x000000a000017945 */ /* 0x000fe20003800000 */
[----:B------:R-:W-:Y:S01]  /*9f30*/  PRMT R56, R6, 0x5410, R7 ;  /* 0x0000541006387816 */ /* 0x000fe20000000007 */
[----:B------:R-:W-:Y:S01]  /*9f40*/  IMAD.MOV.U32 R6, RZ, RZ, R9 ;  /* 0x000000ffff067224 */ /* 0x000fe200078e0009 */
[----:B------:R-:W-:Y:S01]  /*9f50*/  PRMT R3, R3, 0x5410, R4 ;  /* 0x0000541003037816 */ /* 0x000fe20000000004 */
[----:B------:R-:W-:Y:S01]  /*9f60*/  IMAD.U32 R5, RZ, RZ, UR4 ;  /* 0x00000004ff057e24 */ /* 0x000fe2000f8e00ff */
[----:B------:R-:W-:Y:S01]  /*9f70*/  ISETP.GE.AND P1, PT, R188, R0, PT ;  /* 0x00000000bc00720c */ /* 0x000fe20003f26270 */
[----:B------:R-:W-:-:S03]  /*9f80*/  IMAD.MOV.U32 R4, RZ, RZ, R8 ;  /* 0x000000ffff047224 */ /* 0x000fc600078e0008 */
[----:B------:R-:W-:-:S04]  /*9f90*/  SHF.L.U32 R5, R5, 0x1f, RZ ;  /* 0x0000001f05057819 */ /* 0x000fc800000006ff */
[----:B------:R-:W0:Y:S02]  /*9fa0*/  SYNCS.PHASECHK.TRANS64.TRYWAIT P0, [R18+URZ+0x28800], R5 ;  /* 0x02880005120075a7 */ /* 0x000e24000800017f */
[----:B0-----:R-:W-:Y:S05]  /*9fb0*/  @!P0 BRA `(.L_x_1815) ;  /* 0x000001b000448947 */ /* 0x001fea0003800000 */
.L_x_2165:
[----:B------:R-:W-:Y:S05]  /*9fc0*/  BSYNC B1 ;  /* 0x0000000000017941 */ /* 0x000fea0003800000 */
.L_x_1814:
[----:B------:R-:W-:Y:S01]  /*9fd0*/  BSSY B1, `(.L_x_1816) ;  /* 0x000005e000017945 */ /* 0x000fe20003800000 */
[----:B------:R-:W-:-:S03]  /*9fe0*/  PRMT R14, R4, 0x5410, R6 ;  /* 0x00005410040e7816 */ /* 0x000fc60000000006 */
[----:B------:R-:W-:Y:S05]  /*9ff0*/  @P1 BRA `(.L_x_1817) ;  /* 0x00000004006c1947 */ /* 0x000fea0003800000 */
[----:B0-----:R-:W0:Y:S01]  /*a000*/  LDC R5, c[0x0][0x3f4] ;  /* 0x0000fd00ff057b82 */ /* 0x001e220000000800 */
[----:B------:R-:W-:Y:S01]  /*a010*/  BSSY B2, `(.L_x_1818) ;  /* 0x000002e000027945 */ /* 0x000fe20003800000 */
[-C--:B0-----:R-:W-:Y:S02]  /*a020*/  ISETP.GE.AND P0, PT, R22, R5.reuse, PT ;  /* 0x000000051600720c */ /* 0x081fe40003f06270 */
[----:B------:R-:W-:-:S11]  /*a030*/  ISETP.GE.AND P1, PT, R186, R5, PT ;  /* 0x00000005ba00720c */ /* 0x000fd60003f26270 */
[----:B------:R-:W-:Y:S05]  /*a040*/  @P0 BRA `(.L_x_1819) ;  /* 0x0000000000a80947 */ /* 0x000fea0003800000 */
[----:B------:R-:W0:Y:S01]  /*a050*/  LDS.128 R4, [R205] ;  /* 0x00000000cd047984 */ /* 0x000e220000000c00 */
[----:B------:R-:W-:Y:S01]  /*a060*/  SHF.R.U32.HI R61, RZ, 0x10, R47 ;  /* 0x00000010ff3d7819 */ /* 0x000fe2000001162f */
[--C-:B------:R-:W-:Y:S01]  /*a070*/  HADD2.F32 R62, -RZ, R65.reuse.H0_H0 ;  /* 0x20000041ff3e7230 */ /* 0x100fe20000004100 */
[--C-:B------:R-:W-:Y:S01]  /*a080*/  SHF.R.U32.HI R63, RZ, 0x10, R49.reuse ;  /* 0x00000010ff3f7819 */ /* 0x100fe20000011631 */
[----:B------:R-:W-:Y:S01]  /*a090*/  HADD2.F32 R57, -RZ, R65.H1_H1 ;  /* 0x30000041ff397230 */ /* 0x000fe20000004100 */
[----:B------:R-:W-:Y:S01]  /*a0a0*/  SHF.R.U64 R67, R48, 0x10, R49 ;  /* 0x0000001030437819 */ /* 0x000fe20000001231 */
[----:B------:R-:W-:Y:S01]  /*a0b0*/  HADD2.F32 R61, -RZ, R61.H0_H0 ;  /* 0x2000003dff3d7230 */ /* 0x000fe20000004100 */
[----:B------:R-:W-:Y:S01]  /*a0c0*/  SHF.R.U64 R69, R46, 0x10, R47 ;  /* 0x000000102e457819 */ /* 0x000fe2000000122f */
[----:B------:R-:W-:Y:S02]  /*a0d0*/  HADD2.F32 R63, -RZ, R63.H0_H0 ;  /* 0x2000003fff3f7230 */ /* 0x000fe40000004100 */
[----:B0-----:R-:W-:-:S02]  /*a0e0*/  HADD2.F32 R48, -RZ, R7.H0_H0 ;  /* 0x20000007ff307230 */ /* 0x001fc40000004100 */
[----:B------:R-:W-:Y:S02]  /*a0f0*/  HADD2.F32 R49, -RZ, R7.H1_H1 ;  /* 0x30000007ff317230 */ /* 0x000fe40000004100 */
[--C-:B------:R-:W-:Y:S02]  /*a100*/  HADD2.F32 R7, -RZ, R4.reuse.H0_H0 ;  /* 0x20000004ff077230 */ /* 0x100fe40000004100 */
[----:B------:R-:W-:Y:S02]  /*a110*/  HADD2.F32 R4, -RZ, R4.H1_H1 ;  /* 0x30000004ff047230 */ /* 0x000fe40000004100 */
[C---:B------:R-:W-:Y:S01]  /*a120*/  FMUL.FTZ R66, R49.reuse, R61 ;  /* 0x0000003d31427220 */ /* 0x040fe20000410000 */
[----:B------:R-:W-:Y:S01]  /*a130*/  FMUL.FTZ R65, R49, R63 ;  /* 0x0000003f31417220 */ /* 0x000fe20000410000 */
[--C-:B------:R-:W-:Y:S02]  /*a140*/  HADD2.F32 R46, -RZ, R6.reuse.H0_H0 ;  /* 0x20000006ff2e7230 */ /* 0x100fe40000004100 */
[----:B------:R-:W-:Y:S01]  /*a150*/  FMUL.FTZ R64, R4, R62 ;  /* 0x0000003e04407220 */ /* 0x000fe20000410000 */
[----:B------:R-:W-:-:S02]  /*a160*/  HADD2.F32 R47, -RZ, R6.H1_H1 ;  /* 0x30000006ff2f7230 */ /* 0x000fc40000004100 */
[C---:B------:R-:W-:Y:S01]  /*a170*/  FFMA.FTZ R68, R48.reuse, R63, R66 ;  /* 0x0000003f30447223 */ /* 0x040fe20000010042 */
[--C-:B------:R-:W-:Y:S02]  /*a180*/  HADD2.F32 R6, -RZ, R5.reuse.H0_H0 ;  /* 0x20000005ff067230 */ /* 0x100fe40000004100 */
[----:B------:R-:W-:Y:S01]  /*a190*/  FFMA.FTZ R65, R48, R61, -R65 ;  /* 0x0000003d30417223 */ /* 0x000fe20000010841 */
[-C--:B------:R-:W-:Y:S01]  /*a1a0*/  FMUL.FTZ R66, R4, R57.reuse ;  /* 0x0000003904427220 */ /* 0x080fe20000410000 */
[C---:B------:R-:W-:Y:S01]  /*a1b0*/  FFMA.FTZ R64, R7.reuse, R57, -R64 ;  /* 0x0000003907407223 */ /* 0x040fe20000010840 */
[----:B------:R-:W-:Y:S02]  /*a1c0*/  HADD2.F32 R5, -RZ, R5.H1_H1 ;  /* 0x30000005ff057230 */ /* 0x000fe40000004100 */
[--C-:B------:R-:W-:Y:S02]  /*a1d0*/  HADD2.F32 R57, -RZ, R70.reuse.H0_H0 ;  /* 0x20000046ff397230 */ /* 0x100fe40000004100 */
[----:B------:R-:W-:Y:S01]  /*a1e0*/  FFMA.FTZ R61, R7, R62, R66 ;  /* 0x0000003e073d7223 */ /* 0x000fe20000010042 */
[----:B------:R-:W-:-:S02]  /*a1f0*/  HADD2.F32 R48, -RZ, R70.H1_H1 ;  /* 0x30000046ff307230 */ /* 0x000fc40000004100 */
[----:B------:R-:W-:Y:S02]  /*a200*/  HADD2.F32 R49, -RZ, R67.H0_H0 ;  /* 0x20000043ff317230 */ /* 0x000fe40000004100 */
[C---:B------:R-:W-:Y:S01]  /*a210*/  FMUL.FTZ R63, R47.reuse, R57 ;  /* 0x000000392f3f7220 */ /* 0x040fe20000410000 */
[----:B------:R-:W-:Y:S02]  /*a220*/  HADD2.F32 R4, -RZ, R69.H0_H0 ;  /* 0x20000045ff047230 */ /* 0x000fe40000004100 */
[-C--:B------:R-:W-:Y:S01]  /*a230*/  FMUL.FTZ R66, R47, R48.reuse ;  /* 0x000000302f427220 */ /* 0x080fe20000410000 */
[C---:B------:R-:W-:Y:S01]  /*a240*/  FMUL.FTZ R7, R5.reuse, R49 ;  /* 0x0000003105077220 */ /* 0x040fe20000410000 */
[C---:B------:R-:W-:Y:S01]  /*a250*/  FFMA.FTZ R63, R46.reuse, R48, -R63 ;  /* 0x000000302e3f7223 */ /* 0x040fe2000001083f */
[-C--:B------:R-:W-:Y:S01]  /*a260*/  FMUL.FTZ R62, R5, R4.reuse ;  /* 0x00000004053e7220 */ /* 0x080fe20000410000 */
[----:B------:R-:W-:Y:S01]  /*a270*/  FFMA.FTZ R66, R46, R57, R66 ;  /* 0x000000392e427223 */ /* 0x000fe20000010042 */
[----:B------:R-:W-:Y:S01]  /*a280*/  FFMA.FTZ R5, R6, R4, -R7 ;  /* 0x0000000406057223 */ /* 0x000fe20000010807 */
[----:B------:R-:W-:Y:S01]  /*a290*/  F2FP.F16.F32.PACK_AB R7, R68, R65 ;  /* 0x000000414407723e */ /* 0x000fe200000000ff */
[----:B------:R-:W-:Y:S01]  /*a2a0*/  FFMA.FTZ R62, R6, R49, R62 ;  /* 0x00000031063e7223 */ /* 0x000fe2000001003e */
[----:B------:R-:W-:-:S02]  /*a2b0*/  F2FP.F16.F32.PACK_AB R4, R61, R64 ;  /* 0x000000403d04723e */ /* 0x000fc400000000ff */
[----:B------:R-:W-:Y:S02]  /*a2c0*/  F2FP.F16.F32.PACK_AB R6, R66, R63 ;  /* 0x0000003f4206723e */ /* 0x000fe400000000ff */
[----:B------:R-:W-:-:S05]  /*a2d0*/  F2FP.F16.F32.PACK_AB R5, R62, R5 ;  /* 0x000000053e05723e */ /* 0x000fca00000000ff */
[----:B------:R0:W-:Y:S02]  /*a2e0*/  STS.128 [R205], R4 ;  /* 0x00000004cd007388 */ /* 0x0001e40000000c00 */
.L_x_1819:
[----:B------:R-:W-:Y:S05]  /*a2f0*/  BSYNC B2 ;  /* 0x0000000000027941 */ /* 0x000fea0003800000 */
.L_x_1818:
[----:B------:R-:W-:Y:S05]  /*a300*/  @P1 BRA `(.L_x_1817) ;  /* 0x0000000000a81947 */ /* 0x000fea0003800000 */
[----:B0-----:R-:W0:Y:S01]  /*a310*/  LDS.128 R4, [R205+0x4000] ;  /* 0x00400000cd047984 */ /* 0x001e220000000c00 */
[----:B------:R-:W-:Y:S01]  /*a320*/  SHF.R.U32.HI R48, RZ, 0x10, R45 ;  /* 0x00000010ff307819 */ /* 0x000fe2000001162d */
[--C-:B------:R-:W-:Y:S01]  /*a330*/  HADD2.F32 R46, -RZ, R60.reuse.H1_H1 ;  /* 0x3000003cff2e7230 */ /* 0x100fe20000004100 */
[----:B------:R-:W-:Y:S01]  /*a340*/  SHF.R.U32.HI R47, RZ, 0x10, R41 ;  /* 0x00000010ff2f7819 */ /* 0x000fe20000011629 */
[----:B------:R-:W-:Y:S01]  /*a350*/  HADD2.F32 R60, -RZ, R60.H0_H0 ;  /* 0x2000003cff3c7230 */ /* 0x000fe20000004100 */
[----:B------:R-:W-:Y:S01]  /*a360*/  SHF.R.U64 R61, R44, 0x10, R45 ;  /* 0x000000102c3d7819 */ /* 0x000fe2000000122d */
[----:B------:R-:W-:Y:S01]  /*a370*/  HADD2.F32 R48, -RZ, R48.H0_H0 ;  /* 0x20000030ff307230 */ /* 0x000fe20000004100 */
[----:B------:R-:W-:Y:S01]  /*a380*/  SHF.R.U64 R63, R40, 0x10, R41 ;  /* 0x00000010283f7819 */ /* 0x000fe20000001229 */
[----:B------:R-:W-:Y:S02]  /*a390*/  HADD2.F32 R47, -RZ, R47.H0_H0 ;  /* 0x2000002fff2f7230 */ /* 0x000fe40000004100 */
[----:B0-----:R-:W-:-:S02]  /*a3a0*/  HADD2.F32 R45, -RZ, R7.H1_H1 ;  /* 0x30000007ff2d7230 */ /* 0x001fc40000004100 */
[----:B------:R-:W-:Y:S02]  /*a3b0*/  HADD2.F32 R44, -RZ, R7.H0_H0 ;  /* 0x20000007ff2c7230 */ /* 0x000fe40000004100 */
[--C-:B------:R-:W-:Y:S02]  /*a3c0*/  HADD2.F32 R7, -RZ, R4.reuse.H0_H0 ;  /* 0x20000004ff077230 */ /* 0x100fe40000004100 */
[CC--:B------:R-:W-:Y:S01]  /*a3d0*/  FMUL.FTZ R49, R45.reuse, R48.reuse ;  /* 0x000000302d317220 */ /* 0x0c0fe20000410000 */
[----:B------:R-:W-:Y:S01]  /*a3e0*/  FMUL.FTZ R45, R45, R47 ;  /* 0x0000002f2d2d7220 */ /* 0x000fe20000410000 */
[----:B------:R-:W-:Y:S02]  /*a3f0*/  HADD2.F32 R4, -RZ, R4.H1_H1 ;  /* 0x30000004ff047230 */ /* 0x000fe40000004100 */
[--C-:B------:R-:W-:Y:S02]  /*a400*/  HADD2.F32 R40, -RZ, R6.reuse.H0_H0 ;  /* 0x20000006ff287230 */ /* 0x100fe40000004100 */
[----:B------:R-:W-:Y:S01]  /*a410*/  FFMA.FTZ R64, R44, R48, R45 ;  /* 0x000000302c407223 */ /* 0x000fe2000001002d */
[----:B------:R-:W-:-:S02]  /*a420*/  HADD2.F32 R41, -RZ, R6.H1_H1 ;  /* 0x30000006ff297230 */ /* 0x000fc40000004100 */
[----:B------:R-:W-:Y:S01]  /*a430*/  FMUL.FTZ R62, R4, R60 ;  /* 0x0000003c043e7220 */ /* 0x000fe20000410000 */
[----:B------:R-:W-:Y:S02]  /*a440*/  HADD2.F32 R45, -RZ, R59.H1_H1 ;  /* 0x3000003bff2d7230 */ /* 0x000fe40000004100 */
[----:B------:R-:W-:Y:S01]  /*a450*/  FFMA.FTZ R57, R44, R47, -R49 ;  /* 0x0000002f2c397223 */ /* 0x000fe20000010831 */
[----:B------:R-:W-:Y:S02]  /*a460*/  HADD2.F32 R6, -RZ, R5.H0_H0 ;  /* 0x20000005ff067230 */ /* 0x000fe40000004100 */
[-C--:B------:R-:W-:Y:S01]  /*a470*/  FMUL.FTZ R48, R4, R46.reuse ;  /* 0x0000002e04307220 */ /* 0x080fe20000410000 */
[----:B------:R-:W-:Y:S02]  /*a480*/  HADD2.F32 R59, -RZ, R59.H0_H0 ;  /* 0x2000003bff3b7230 */ /* 0x000fe40000004100 */
[----:B------:R-:W-:Y:S01]  /*a490*/  FFMA.FTZ R62, R7, R46, -R62 ;  /* 0x0000002e073e7223 */ /* 0x000fe2000001083e */
[----:B------:R-:W-:-:S02]  /*a4a0*/  HADD2.F32 R5, -RZ, R5.H1_H1 ;  /* 0x30000005ff057230 */ /* 0x000fc40000004100 */
[----:B------:R-:W-:Y:S01]  /*a4b0*/  FFMA.FTZ R47, R7, R60, R48 ;  /* 0x0000003c072f7223 */ /* 0x000fe20000010030 */
        /* <DEDUP_REMOVED lines=14> */
[----:B------:R1:W-:Y:S02]  /*a5a0*/  STS.128 [R205+0x4000], R4 ;  /* 0x00400004cd007388 */ /* 0x0003e40000000c00 */
.L_x_1817:
[----:B------:R-:W-:Y:S05]  /*a5b0*/  BSYNC B1 ;  /* 0x0000000000017941 */ /* 0x000fea0003800000 */
.L_x_1816:
[----:B------:R-:W-:Y:S01]  /*a5c0*/  ISETP.GE.AND P0, PT, R217, R0, PT ;  /* 0x00000000d900720c */ /* 0x000fe20003f06270 */
[----:B------:R-:W-:-:S12]  /*a5d0*/  BSSY B1, `(.L_x_1820) ;  /* 0x000005d000017945 */ /* 0x000fd80003800000 */
[----:B------:R-:W-:Y:S05]  /*a5e0*/  @P0 BRA `(.L_x_1821) ;  /* 0x00000004006c0947 */ /* 0x000fea0003800000 */
[----:B01----:R-:W0:Y:S01]  /*a5f0*/  LDC R5, c[0x0][0x3f4] ;  /* 0x0000fd00ff057b82 */ /* 0x003e220000000800 */
[----:B------:R-:W-:Y:S01]  /*a600*/  BSSY B2, `(.L_x_1822) ;  /* 0x000002e000027945 */ /* 0x000fe20003800000 */
[-C--:B0-----:R-:W-:Y:S02]  /*a610*/  ISETP.GE.AND P0, PT, R22, R5.reuse, PT ;  /* 0x000000051600720c */ /* 0x081fe40003f06270 */
[----:B------:R-:W-:-:S11]  /*a620*/  ISETP.GE.AND P1, PT, R186, R5, PT ;  /* 0x00000005ba00720c */ /* 0x000fd60003f26270 */
[----:B------:R-:W-:Y:S05]  /*a630*/  @P0 BRA `(.L_x_1823) ;  /* 0x0000000000a80947 */ /* 0x000fea0003800000 */
[----:B------:R-:W0:Y:S01]  /*a640*/  LDS.128 R4, [R205+0x1000] ;  /* 0x00100000cd047984 */ /* 0x000e220000000c00 */
        /* <DEDUP_REMOVED lines=41> */
.L_x_1823:
[----:B------:R-:W-:Y:S05]  /*a8e0*/  BSYNC B2 ;  /* 0x0000000000027941 */ /* 0x000fea0003800000 */
.L_x_1822:
[----:B------:R-:W-:Y:S05]  /*a8f0*/  @P1 BRA `(.L_x_1821) ;  /* 0x0000000000a81947 */ /* 0x000fea0003800000 */
[----:B0-----:R-:W0:Y:S01]  /*a900*/  LDS.128 R4, [R205+0x5000] ;  /* 0x00500000cd047984 */ /* 0x001e220000000c00 */
[----:B------:R-:W-:Y:S01]  /*a910*/  SHF.R.U32.HI R37, RZ, 0x10, R33 ;  /* 0x00000010ff257819 */ /* 0x000fe20000011621 */
[----:B------:R-:W-:Y:S01]  /*a920*/  HADD2.F32 R36, -RZ, R52.H0_H0 ;  /* 0x20000034ff247230 */ /* 0x000fe20000004100 */
[--C-:B------:R-:W-:Y:S01]  /*a930*/  SHF.R.U32.HI R39, RZ, 0x10, R35.reuse ;  /* 0x00000010ff277819 */ /* 0x100fe20000011623 */
[----:B------:R-:W-:Y:S01]  /*a940*/  HADD2.F32 R38, -RZ, R51.H0_H0 ;  /* 0x20000033ff267230 */ /* 0x000fe20000004100 */
[----:B------:R-:W-:Y:S01]  /*a950*/  SHF.R.U64 R45, R34, 0x10, R35 ;  /* 0x00000010222d7819 */ /* 0x000fe20000001223 */
[----:B------:R-:W-:Y:S01]  /*a960*/  HADD2.F32 R37, -RZ, R37.H0_H0 ;  /* 0x20000025ff257230 */ /* 0x000fe20000004100 */
[----:B------:R-:W-:Y:S01]  /*a970*/  SHF.R.U64 R47, R32, 0x10, R33 ;  /* 0x00000010202f7819 */ /* 0x000fe20000001221 */
[----:B------:R-:W-:Y:S02]  /*a980*/  HADD2.F32 R39, -RZ, R39.H0_H0 ;  /* 0x20000027ff277230 */ /* 0x000fe40000004100 */
[----:B------:R-:W-:-:S02]  /*a990*/  HADD2.F32 R51, -RZ, R51.H1_H1 ;  /* 0x30000033ff337230 */ /* 0x000fc40000004100 */
[----:B------:R-:W-:Y:S02]  /*a9a0*/  HADD2.F32 R52, -RZ, R52.H1_H1 ;  /* 0x30000034ff347230 */ /* 0x000fe40000004100 */
[--C-:B0-----:R-:W-:Y:S02]  /*a9b0*/  HADD2.F32 R35, -RZ, R7.reuse.H1_H1 ;  /* 0x30000007ff237230 */ /* 0x101fe40000004100 */
[----:B------:R-:W-:Y:S02]  /*a9c0*/  HADD2.F32 R34, -RZ, R7.H0_H0 ;  /* 0x20000007ff227230 */ /* 0x000fe40000004100 */
[--C-:B------:R-:W-:Y:S02]  /*a9d0*/  HADD2.F32 R7, -RZ, R4.reuse.H0_H0 ;  /* 0x20000004ff077230 */ /* 0x100fe40000004100 */
[C---:B------:R-:W-:Y:S01]  /*a9e0*/  FMUL.FTZ R44, R35.reuse, R37 ;  /* 0x00000025232c7220 */ /* 0x040fe20000410000 */
[----:B------:R-:W-:Y:S02]  /*a9f0*/  HADD2.F32 R4, -RZ, R4.H1_H1 ;  /* 0x30000004ff047230 */ /* 0x000fe40000004100 */
[----:B------:R-:W-:Y:S01]  /*aa00*/  FMUL.FTZ R41, R35, R39 ;  /* 0x0000002723297220 */ /* 0x000fe20000410000 */
[----:B------:R-:W-:-:S02]  /*aa10*/  HADD2.F32 R32, -RZ, R6.H0_H0 ;  /* 0x20000006ff207230 */ /* 0x000fc40000004100 */
[----:B------:R-:W-:Y:S01]  /*aa20*/  FFMA.FTZ R46, R34, R39, R44 ;  /* 0x00000027222e7223 */ /* 0x000fe2000001002c */
[----:B------:R-:W-:Y:S02]  /*aa30*/  HADD2.F32 R33, -RZ, R6.H1_H1 ;  /* 0x30000006ff217230 */ /* 0x000fe40000004100 */
[----:B------:R-:W-:Y:S01]  /*aa40*/  FMUL.FTZ R40, R4, R38 ;  /* 0x0000002604287220 */ /* 0x000fe20000410000 */
[--C-:B------:R-:W-:Y:S02]  /*aa50*/  HADD2.F32 R6, -RZ, R5.reuse.H0_H0 ;  /* 0x20000005ff067230 */ /* 0x100fe40000004100 */
[----:B------:R-:W-:Y:S01]  /*aa60*/  FFMA.FTZ R41, R34, R37, -R41 ;  /* 0x0000002522297223 */ /* 0x000fe20000010829 */
[-C--:B------:R-:W-:Y:S01]  /*aa70*/  FMUL.FTZ R44, R4, R36.reuse ;  /* 0x00000024042c7220 */ /* 0x080fe20000410000 */
[----:B------:R-:W-:Y:S02]  /*aa80*/  HADD2.F32 R5, -RZ, R5.H1_H1 ;  /* 0x30000005ff057230 */ /* 0x000fe40000004100 */
[----:B------:R-:W-:Y:S01]  /*aa90*/  FFMA.FTZ R40, R7, R36, -R40 ;  /* 0x0000002407287223 */ /* 0x000fe20000010828 */
[----:B------:R-:W-:-:S02]  /*aaa0*/  HADD2.F32 R34, -RZ, R45.H0_H0 ;  /* 0x2000002dff227230 */ /* 0x000fc40000004100 */
[----:B------:R-:W-:Y:S01]  /*aab0*/  FFMA.FTZ R35, R7, R38, R44 ;  /* 0x0000002607237223 */ /* 0x000fe2000001002c */
[----:B------:R-:W-:Y:S02]  /*aac0*/  HADD2.F32 R4, -RZ, R47.H0_H0 ;  /* 0x2000002fff047230 */ /* 0x000fe40000004100 */
[CC--:B------:R-:W-:Y:S01]  /*aad0*/  FMUL.FTZ R37, R33.reuse, R51.reuse ;  /* 0x0000003321257220 */ /* 0x0c0fe20000410000 */
[----:B------:R-:W-:Y:S01]  /*aae0*/  FMUL.FTZ R36, R33, R52 ;  /* 0x0000003421247220 */ /* 0x000fe20000410000 */
[C---:B------:R-:W-:Y:S01]  /*aaf0*/  FMUL.FTZ R7, R5.reuse, R34 ;  /* 0x0000002205077220 */ /* 0x040fe20000410000 */
[----:B------:R-:W-:Y:S01]  /*ab00*/  FMUL.FTZ R33, R5, R4 ;  /* 0x0000000405217220 */ /* 0x000fe20000410000 */
[C---:B------:R-:W-:Y:S01]  /*ab10*/  FFMA.FTZ R37, R32.reuse, R52, -R37 ;  /* 0x0000003420257223 */ /* 0x040fe20000010825 */
[----:B------:R-:W-:Y:S01]  /*ab20*/  FFMA.FTZ R36, R32, R51, R36 ;  /* 0x0000003320247223 */ /* 0x000fe20000010024 */
[C---:B------:R-:W-:Y:S01]  /*ab30*/  FFMA.FTZ R5, R6.reuse, R4, -R7 ;  /* 0x0000000406057223 */ /* 0x040fe20000010807 */
[----:B------:R-:W-:Y:S01]  /*ab40*/  FFMA.FTZ R34, R6, R34, R33 ;  /* 0x0000002206227223 */ /* 0x000fe20000010021 */
[----:B------:R-:W-:-:S02]  /*ab50*/  F2FP.F16.F32.PACK_AB R7, R46, R41 ;  /* 0x000000292e07723e */ /* 0x000fc400000000ff */
[----:B------:R-:W-:Y:S02]  /*ab60*/  F2FP.F16.F32.PACK_AB R6, R36, R37 ;  /* 0x000000252406723e */ /* 0x000fe400000000ff */
[----:B------:R-:W-:Y:S02]  /*ab70*/  F2FP.F16.F32.PACK_AB R4, R35, R40 ;  /* 0x000000282304723e */ /* 0x000fe400000000ff */
[----:B------:R-:W-:-:S05]  /*ab80*/  F2FP.F16.F32.PACK_AB R5, R34, R5 ;  /* 0x000000052205723e */ /* 0x000fca00000000ff */
[----:B------:R2:W-:Y:S02]  /*ab90*/  STS.128 [R205+0x5000], R4 ;  /* 0x00500004cd007388 */ /* 0x0005e40000000c00 */
.L_x_1821:
[----:B------:R-:W-:Y:S05]  /*aba0*/  BSYNC B1 ;  /* 0x0000000000017941 */ /* 0x000fea0003800000 */
.L_x_1820:
[----:B------:R-:W-:Y:S01]  /*abb0*/  ISETP.GE.AND P0, PT, R216, R0, PT ;  /* 0x00000000d800720c */ /* 0x000fe20003f06270 */
[----:B------:R-:W-:-:S12]  /*abc0*/  BSSY B1, `(.L_x_1824) ;  /* 0x000005d000017945 */ /* 0x000fd80003800000 */
[----:B------:R-:W-:Y:S05]  /*abd0*/  @P0 BRA `(.L_x_1825) ;  /* 0x00000004006c0947 */ /* 0x000fea0003800000 */
[----:B012---:R-:W0:Y:S01]  /*abe0*/  LDC R5, c[0x0][0x3f4] ;  /* 0x0000fd00ff057b82 */ /* 0x007e220000000800 */
[----:B------:R-:W-:Y:S01]  /*abf0*/  BSSY B2, `(.L_x_1826) ;  /* 0x000002e000027945 */ /* 0x000fe20003800000 */
[-C--:B0-----:R-:W-:Y:S02]  /*ac00*/  ISETP.GE.AND P0, PT, R22, R5.reuse, PT ;  /* 0x000000051600720c */ /* 0x081fe40003f06270 */
[----:B------:R-:W-:-:S11]  /*ac10*/  ISETP.GE.AND P1, PT, R186, R5, PT ;  /* 0x00000005ba00720c */ /* 0x000fd60003f26270 */
[----:B------:R-:W-:Y:S05]  /*ac20*/  @P0 BRA `(.L_x_1827) ;  /* 0x0000000000a80947 */ /* 0x000fea0003800000 */
[----:B------:R-:W0:Y:S01]  /*ac30*/  LDS.128 R4, [R205+0x2000] ;  /* 0x00200000cd047984 */ /* 0x000e220000000c00 */
        /* <DEDUP_REMOVED lines=41> */
.L_x_1827:
[----:B------:R-:W-:Y:S05]  /*aed0*/  BSYNC B2 ;  /* 0x0000000000027941 */ /* 0x000fea0003800000 */
.L_x_1826:
[----:B------:R-:W-:Y:S05]  /*aee0*/  @P1 BRA `(.L_x_1825) ;  /* 0x0000000000a81947 */ /* 0x000fea0003800000 */
[----:B0-----:R-:W0:Y:S01]  /*aef0*/  LDS.128 R4, [R205+0x6000] ;  /* 0x00600000cd047984 */ /* 0x001e220000000c00 */
[----:B------:R-:W-:Y:S01]  /*af00*/  SHF.R.U32.HI R29, RZ, 0x10, R25 ;  /* 0x00000010ff1d7819 */ /* 0x000fe20000011619 */
[----:B------:R-:W-:Y:S01]  /*af10*/  HADD2.F32 R28, -RZ, R50.H0_H0 ;  /* 0x20000032ff1c7230 */ /* 0x000fe20000004100 */
[----:B------:R-:W-:Y:S01]  /*af20*/  SHF.R.U32.HI R31, RZ, 0x10, R21 ;  /* 0x00000010ff1f7819 */ /* 0x000fe20000011615 */
        /* <DEDUP_REMOVED lines=38> */
.L_x_1825:
[----:B------:R-:W-:Y:S05]  /*b190*/  BSYNC B1 ;  /* 0x0000000000017941 */ /* 0x000fea0003800000 */
.L_x_1824:
[----:B------:R-:W-:-:S13]  /*b1a0*/  ISETP.GE.AND P0, PT, R215, R0, PT ;  /* 0x00000000d700720c */ /* 0x000fda0003f06270 */
[----:B------:R-:W-:Y:S05]  /*b1b0*/  @P0 BRA `(.L_x_1828) ;  /* 0x0000002800a80947 */ /* 0x000fea0003800000 */
[----:B0123--:R-:W0:Y:S01]  /*b1c0*/  LDC R5, c[0x0][0x3f4] ;  /* 0x0000fd00ff057b82 */ /* 0x00fe220000000800 */
[----:B------:R-:W-:Y:S01]  /*b1d0*/  BSSY B1, `(.L_x_1829) ;  /* 0x000002e000017945 */ /* 0x000fe20003800000 */
[-C--:B0-----:R-:W-:Y:S02]  /*b1e0*/  ISETP.GE.AND P0, PT, R22, R5.reuse, PT ;  /* 0x000000051600720c */ /* 0x081fe40003f06270 */
[----:B------:R-:W-:-:S11]  /*b1f0*/  ISETP.GE.AND P1, PT, R186, R5, PT ;  /* 0x00000005ba00720c */ /* 0x000fd60003f26270 */
[----:B------:R-:W-:Y:S05]  /*b200*/  @P0 BRA `(.L_x_1830) ;  /* 0x0000000000a80947 */ /* 0x000fea0003800000 */
[----:B------:R-:W0:Y:S01]  /*b210*/  LDS.128 R4, [R205+0x3000] ;  /* 0x00300000cd047984 */ /* 0x000e220000000c00 */
[----:B------:R-:W-:Y:S01]  /*b220*/  SHF.R.U32.HI R24, RZ, 0x10, R13 ;  /* 0x00000010ff187819 */ /* 0x000fe2000001160d */
[----:B------:R-:W-:Y:S01]  /*b230*/  HADD2.F32 R21, -RZ, R56.H0_H0 ;  /* 0x20000038ff157230 */ /* 0x000fe20000004100 */
[--C-:B------:R-:W-:Y:S01]  /*b240*/  SHF.R.U64 R30, R26, 0x10, R27.reuse ;  /* 0x000000101a1e7819 */ /* 0x100fe2000000121b */
[--C-:B------:R-:W-:Y:S01]  /*b250*/  HADD2.F32 R25, -RZ, R15.reuse.H0_H0 ;  /* 0x2000000fff197230 */ /* 0x100fe20000004100 */
[----:B------:R-:W-:Y:S01]  /*b260*/  SHF.R.U32.HI R26, RZ, 0x10, R27 ;  /* 0x00000010ff1a7819 */ /* 0x000fe2000001161b */
[----:B------:R-:W-:Y:S01]  /*b270*/  HADD2.F32 R24, -RZ, R24.H0_H0 ;  /* 0x20000018ff187230 */ /* 0x000fe20000004100 */
[----:B------:R-:W-:Y:S01]  /*b280*/  SHF.R.U64 R32, R12, 0x10, R13 ;  /* 0x000000100c207819 */ /* 0x000fe2000000120d */
[----:B------:R-:W-:Y:S02]  /*b290*/  HADD2.F32 R15, -RZ, R15.H1_H1 ;  /* 0x3000000fff0f7230 */ /* 0x000fe40000004100 */
[----:B------:R-:W-:-:S02]  /*b2a0*/  HADD2.F32 R26, -RZ, R26.H0_H0 ;  /* 0x2000001aff1a7230 */ /* 0x000fc40000004100 */
        /* <DEDUP_REMOVED lines=8> */
[C---:B------:R-:W-:Y:S01]  /*b330*/  FFMA.FTZ R31, R13.reuse, R26, R29 ;  /* 0x0000001a0d1f7223 */ /* 0x040fe2000001001d */
[----:B------:R-:W-:Y:S02]  /*b340*/  HADD2.F32 R12, -RZ, R6.H1_H1 ;  /* 0x30000006ff0c7230 */ /* 0x000fe40000004100 */
[C---:B------:R-:W-:Y:S01]  /*b350*/  FMUL.FTZ R27, R4.reuse, R25 ;  /* 0x00000019041b7220 */ /* 0x040fe20000410000 */
[--C-:B------:R-:W-:Y:S02]  /*b360*/  HADD2.F32 R6, -RZ, R5.reuse.H0_H0 ;  /* 0x20000005ff067230 */ /* 0x100fe40000004100 */
[----:B------:R-:W-:Y:S01]  /*b370*/  FFMA.FTZ R28, R13, R24, -R28 ;  /* 0x000000180d1c7223 */ /* 0x000fe2000001081c */
[-C--:B------:R-:W-:Y:S01]  /*b380*/  FMUL.FTZ R29, R4, R21.reuse ;  /* 0x00000015041d7220 */ /* 0x080fe20000410000 */
[----:B------:R-:W-:Y:S02]  /*b390*/  HADD2.F32 R5, -RZ, R5.H1_H1 ;  /* 0x30000005ff057230 */ /* 0x000fe40000004100 */
[----:B------:R-:W-:Y:S01]  /*b3a0*/  FFMA.FTZ R27, R0, R21, -R27 ;  /* 0x00000015001b7223 */ /* 0x000fe2000001081b */
[----:B------:R-:W-:-:S02]  /*b3b0*/  HADD2.F32 R13, -RZ, R30.H0_H0 ;  /* 0x2000001eff0d7230 */ /* 0x000fc40000004100 */
[C---:B------:R-:W-:Y:S01]  /*b3c0*/  FMUL.FTZ R20, R12.reuse, R15 ;  /* 0x0000000f0c147220 */ /* 0x040fe20000410000 */
[----:B------:R-:W-:Y:S02]  /*b3d0*/  HADD2.F32 R4, -RZ, R32.H0_H0 ;  /* 0x20000020ff047230 */ /* 0x000fe40000004100 */
[-C--:B------:R-:W-:Y:S01]  /*b3e0*/  FMUL.FTZ R24, R12, R56.reuse ;  /* 0x000000380c187220 */ /* 0x080fe20000410000 */
[----:B------:R-:W-:Y:S01]  /*b3f0*/  FFMA.FTZ R0, R0, R25, R29 ;  /* 0x0000001900007223 */ /* 0x000fe2000001001d */
[----:B------:R-:W-:Y:S01]  /*b400*/  FMUL.FTZ R21, R5, R13 ;  /* 0x0000000d05157220 */ /* 0x000fe20000410000 */
[----:B------:R-:W-:Y:S01]  /*b410*/  FFMA.FTZ R20, R7, R56, -R20 ;  /* 0x0000003807147223 */ /* 0x000fe20000010814 */
[-C--:B------:R-:W-:Y:S01]  /*b420*/  FMUL.FTZ R12, R5, R4.reuse ;  /* 0x00000004050c7220 */ /* 0x080fe20000410000 */
[----:B------:R-:W-:Y:S01]  /*b430*/  FFMA.FTZ R15, R7, R15, R24 ;  /* 0x0000000f070f7223 */ /* 0x000fe20000010018 */
[C---:B------:R-:W-:Y:S01]  /*b440*/  FFMA.FTZ R5, R6.reuse, R4, -R21 ;  /* 0x0000000406057223 */ /* 0x040fe20000010815 */
[----:B------:R-:W-:Y:S01]  /*b450*/  F2FP.F16.F32.PACK_AB R7, R31, R28 ;  /* 0x0000001c1f07723e */ /* 0x000fe200000000ff */
[----:B------:R-:W-:Y:S01]  /*b460*/  FFMA.FTZ R12, R6, R13, R12 ;  /* 0x0000000d060c7223 */ /* 0x000fe2000001000c */
[----:B------:R-:W-:-:S02]  /*b470*/  F2FP.F16.F32.PACK_AB R4, R0, R27 ;  /* 0x0000001b0004723e */ /* 0x000fc400000000ff */
[----:B------:R-:W-:Y:S02]  /*b480*/  F2FP.F16.F32.PACK_AB R6, R15, R20 ;  /* 0x000000140f06723e */ /* 0x000fe400000000ff */
[----:B------:R-:W-:-:S05]  /*b490*/  F2FP.F16.F32.PACK_AB R5, R12, R5 ;  /* 0x000000050c05723e */ /* 0x000fca00000000ff */
[----:B------:R0:W-:Y:S02]  /*b4a0*/  STS.128 [R205+0x3000], R4 ;  /* 0x00300004cd007388 */ /* 0x0001e40000000c00 */
.L_x_1830:
[----:B------:R-:W-:Y:S05]  /*b4b0*/  BSYNC B1 ;  /* 0x0000000000017941 */ /* 0x000fea0003800000 */
.L_x_1829:
[----:B------:R-:W-:Y:S05]  /*b4c0*/  @P1 BRA `(.L_x_1828) ;  /* 0x0000002400e41947 */ /* 0x000fea0003800000 */
[----:B0-----:R-:W0:Y:S01]  /*b4d0*/  LDS.128 R4, [R205+0x7000] ;  /* 0x00700000cd047984 */ /* 0x001e220000000c00 */
[----:B------:R-:W-:Y:S01]  /*b4e0*/  SHF.R.U32.HI R15, RZ, 0x10, R11 ;  /* 0x00000010ff0f7819 */ /* 0x000fe2000001160b */
[----:B------:R-:W-:Y:S01]  /*b4f0*/  HADD2.F32 R13, -RZ, R3.H0_H0 ;  /* 0x20000003ff0d7230 */ /* 0x000fe20000004100 */
[----:B------:R-:W-:Y:S02]  /*b500*/  SHF.R.U32.HI R12, RZ, 0x10, R9 ;  /* 0x00000010ff0c7819 */ /* 0x000fe40000011609 */
[----:B------:R-:W-:Y:S01]  /*b510*/  SHF.R.U64 R24, R10, 0x10, R11 ;  /* 0x000000100a187819 */ /* 0x000fe2000000120b */
[----:B------:R-:W-:Y:S01]  /*b520*/  HADD2.F32 R15, -RZ, R15.H0_H0 ;  /* 0x2000000fff0f7230 */ /* 0x000fe20000004100 */
[----:B------:R-:W-:Y:S01]  /*b530*/  SHF.R.U64 R26, R8, 0x10, R9 ;  /* 0x00000010081a7819 */ /* 0x000fe20000001209 */
[----:B------:R-:W-:Y:S02]  /*b540*/  HADD2.F32 R12, -RZ, R12.H0_H0 ;  /* 0x2000000cff0c7230 */ /* 0x000fe40000004100 */
[----:B------:R-:W-:-:S02]  /*b550*/  HADD2.F32 R11, -RZ, R14.H0_H0 ;  /* 0x2000000eff0b7230 */ /* 0x000fc40000004100 */
[----:B------:R-:W-:Y:S02]  /*b560*/  HADD2.F32 R14, -RZ, R14.H1_H1 ;  /* 0x3000000eff0e7230 */ /* 0x000fe40000004100 */
[--C-:B0-----:R-:W-:Y:S02]  /*b570*/  HADD2.F32 R10, -RZ, R7.reuse.H1_H1 ;  /* 0x30000007ff0a7230 */ /* 0x101fe40000004100 */
[----:B------:R-:W-:Y:S02]  /*b580*/  HADD2.F32 R9, -RZ, R7.H0_H0 ;  /* 0x20000007ff097230 */ /* 0x000fe40000004100 */
[--C-:B------:R-:W-:Y:S02]  /*b590*/  HADD2.F32 R0, -RZ, R4.reuse.H0_H0 ;  /* 0x20000004ff007230 */ /* 0x100fe40000004100 */
[C---:B------:R-:W-:Y:S01]  /*b5a0*/  FMUL.FTZ R20, R10.reuse, R15 ;  /* 0x0000000f0a147220 */ /* 0x040fe20000410000 */
[----:B------:R-:W-:Y:S01]  /*b5b0*/  FMUL.FTZ R10, R10, R12 ;  /* 0x0000000c0a0a7220 */ /* 0x000fe20000410000 */
[----:B------:R-:W-:-:S02]  /*b5c0*/  HADD2.F32 R4, -RZ, R4.H1_H1 ;  /* 0x30000004ff047230 */ /* 0x000fc40000004100 */
[C---:B------:R-:W-:Y:S01]  /*b5d0*/  FFMA.FTZ R20, R9.reuse, R12, -R20 ;  /* 0x0000000c09147223 */ /* 0x040fe20000010814 */
[----:B------:R-:W-:Y:S01]  /*b5e0*/  FFMA.FTZ R25, R9, R15, R10 ;  /* 0x0000000f09197223 */ /* 0x000fe2000001000a */
[--C-:B------:R-:W-:Y:S02]  /*b5f0*/  HADD2.F32 R7, -RZ, R6.reuse.H0_H0 ;  /* 0x20000006ff077230 */ /* 0x100fe40000004100 */
[C---:B------:R-:W-:Y:S01]  /*b600*/  FMUL.FTZ R21, R4.reuse, R13 ;  /* 0x0000000d04157220 */ /* 0x040fe20000410000 */
[----:B------:R-:W-:Y:S02]  /*b610*/  HADD2.F32 R8, -RZ, R6.H1_H1 ;  /* 0x30000006ff087230 */ /* 0x000fe40000004100 */
[-C--:B------:R-:W-:Y:S01]  /*b620*/  FMUL.FTZ R15, R4, R11.reuse ;  /* 0x0000000b040f7220 */ /* 0x080fe20000410000 */
[----:B------:R-:W-:Y:S02]  /*b630*/  HADD2.F32 R9, -RZ, R3.H1_H1 ;  /* 0x30000003ff097230 */ /* 0x000fe40000004100 */
[----:B------:R-:W-:Y:S01]  /*b640*/  FFMA.FTZ R21, R0, R11, -R21 ;  /* 0x0000000b00157223 */ /* 0x000fe20000010815 */
[----:B------:R-:W-:-:S02]  /*b650*/  HADD2.F32 R6, -RZ, R5.H0_H0 ;  /* 0x20000005ff067230 */ /* 0x000fc40000004100 */
[----:B------:R-:W-:Y:S01]  /*b660*/  FFMA.FTZ R0, R0, R13, R15 ;  /* 0x0000000d00007223 */ /* 0x000fe2000001000f */
[----:B------:R-:W-:Y:S02]  /*b670*/  HADD2.F32 R5, -RZ, R5.H1_H1 ;  /* 0x30000005ff057230 */ /* 0x000fe40000004100 */
[CC--:B------:R-:W-:Y:S01]  /*b680*/  FMUL.FTZ R10, R8.reuse, R9.reuse ;  /* 0x00000009080a7220 */ /* 0x0c0fe20000410000 */
[----:B------:R-:W-:Y:S02]  /*b690*/  HADD2.F32 R4, -RZ, R24.H0_H0 ;  /* 0x20000018ff047230 */ /* 0x000fe40000004100 */
[-C--:B------:R-:W-:Y:S01]  /*b6a0*/  FMUL.FTZ R8, R8, R14.reuse ;  /* 0x0000000e08087220 */ /* 0x080fe20000410000 */
[----:B------:R-:W-:Y:S02]  /*b6b0*/  HADD2.F32 R3, -RZ, R26.H0_H0 ;  /* 0x2000001aff037230 */ /* 0x000fe40000004100 */
[----:B------:R-:W-:Y:S01]  /*b6c0*/  FFMA.FTZ R10, R7, R14, -R10 ;  /* 0x0000000e070a7223 */ /* 0x000fe2000001080a */
[----:B------:R-:W-:Y:S01]  /*b6d0*/  FMUL.FTZ R11, R5, R4 ;  /* 0x00000004050b7220 */ /* 0x000fe20000410000 */
[----:B------:R-:W-:Y:S01]  /*b6e0*/  FFMA.FTZ R9, R7, R9, R8 ;  /* 0x0000000907097223 */ /* 0x000fe20000010008 */
[-C--:B------:R-:W-:Y:S01]  /*b6f0*/  FMUL.FTZ R13, R5, R3.reuse ;  /* 0x00000003050d7220 */ /* 0x080fe20000410000 */
[----:B------:R-:W-:Y:S01]  /*b700*/  F2FP.F16.F32.PACK_AB R7, R25, R20 ;  /* 0x000000141907723e */ /* 0x000fe200000000ff */
[----:B------:R-:W-:-:S02]  /*b710*/  FFMA.FTZ R5, R6, R3, -R11 ;  /* 0x0000000306057223 */ /* 0x000fc4000001080b */
[----:B------:R-:W-:Y:S01]  /*b720*/  FFMA.FTZ R8, R6, R4, R13 ;  /* 0x0000000406087223 */ /* 0x000fe2000001000d */
[----:B------:R-:W-:Y:S02]  /*b730*/  F2FP.F16.F32.PACK_AB R6, R9, R10 ;  /* 0x0000000a0906723e */ /* 0x000fe400000000ff */
[----:B------:R-:W-:Y:S02]  /*b740*/  F2FP.F16.F32.PACK_AB R4, R0, R21 ;  /* 0x000000150004723e */ /* 0x000fe400000000ff */
[----:B------:R-:W-:-:S05]  /*b750*/  F2FP.F16.F32.PACK_AB R5, R8, R5 ;  /* 0x000000050805723e */ /* 0x000fca00000000ff */
[----:B------:R0:W-:Y:S01]  /*b760*/  STS.128 [R205+0x7000], R4 ;  /* 0x00700004cd007388 */ /* 0x0001e20000000c00 */
[----:B------:R-:W-:Y:S05]  /*b770*/  BRA `(.L_x_1828) ;  /* 0x0000002400387947 */ /* 0x000fea0003800000 */
.L_x_1801:
[----:B------:R-:W3:Y:S01]  /*b780*/  LDC R0, c[0x0][0x448] ;  /* 0x00011200ff007b82 */ /* 0x000ee20000000800 */
[----:B------:R-:W-:Y:S01]  /*b790*/  ULDC.64 UR4, c[0x0][0x3f8] ;  /* 0x0000fe0000047ab9 */ /* 0x000fe20000000a00 */
[----:B------:R-:W-:Y:S01]  /*b7a0*/  MOV R27, R29 ;  /* 0x0000001d001b7202 */ /* 0x000fe20000000f00 */
[----:B------:R-:W-:Y:S01]  /*b7b0*/  ULDC.64 UR6, c[0x0][0x408] ;  /* 0x0001020000067ab9 */ /* 0x000fe20000000a00 */
        /* <DEDUP_REMOVED lines=10> */
[C---:B------:R-:W-:Y:S01]  /*b860*/  IMAD R5, R3.reuse, UR5, R6 ;  /* 0x0000000503057c24 */ /* 0x040fe2000f8e0206 */
        /* <DEDUP_REMOVED lines=12> */
[----:B------:R-:W3:Y:S01]  /*b930*/  LDC R56, c[0x0][0x3f4] ;  /* 0x0000fd00ff387b82 */ /* 0x000ee20000000800 */
[----:B------:R-:W4:Y:S01]  /*b940*/  SHFL.IDX PT, R4, R10, RZ, 0x181f ;  /* 0x00181fff0a047589 */ /* 0x000f2200000e0000 */
[----:B------:R-:W-:-:S03]  /*b950*/  IMAD R0, R189, R0, RZ ;  /* 0x00000000bd007224 */ /* 0x000fc600078e02ff */
[----:B------:R-:W5:Y:S04]  /*b960*/  SHFL.IDX PT, R3, R43, RZ, 0x181f ;  /* 0x00181fff2b037589 */ /* 0x000f6800000e0000 */
[----:B------:R-:W0:Y:S04]  /*b970*/  SHFL.IDX PT, R14, R44, RZ, 0x181f ;  /* 0x00181fff2c0e7589 */ /* 0x000e2800000e0000 */
[----:B------:R-:W1:Y:S01]  /*b980*/  SHFL.IDX PT, R5, R45, RZ, 0x181f ;  /* 0x00181fff2d057589 */ /* 0x000e6200000e0000 */
[----:B---3--:R-:W-:-:S04]  /*b990*/  ISETP.GE.AND P0, PT, R16, R56, PT ;  /* 0x000000381000720c */ /* 0x008fc80003f06270 */
[----:B------:R-:W-:-:S13]  /*b9a0*/  ISETP.GE.OR P1, PT, R57, R0, P0 ;  /* 0x000000003900720c */ /* 0x000fda0000726670 */
[C---:B------:R-:W-:Y:S01]  /*b9b0*/  @!P1 IMAD.SHL.U32 R7, R16.reuse, 0x2, RZ ;  /* 0x0000000210079824 */ /* 0x040fe200078e00ff */
[----:B------:R-:W-:-:S04]  /*b9c0*/  @!P1 SHF.L.U64.HI R6, R16, 0x1, R17 ;  /* 0x0000000110069819 */ /* 0x000fc80000010211 */
[----:B----4-:R-:W-:-:S05]  /*b9d0*/  @!P1 IADD3 R4, P2, R4, R7, RZ ;  /* 0x0000000704049210 */ /* 0x010fca0007f5e0ff */
[----:B-----5:R-:W-:Y:S02]  /*b9e0*/  @!P1 IMAD.X R3, R3, 0x1, R6, P2 ;  /* 0x0000000103039824 */ /* 0x020fe400010e0606 */
[----:B------:R-:W-:-:S03]  /*b9f0*/  @!P1 IMAD.MOV.U32 R24, RZ, RZ, R4 ;  /* 0x000000ffff189224 */ /* 0x000fc600078e0004 */
[----:B------:R-:W-:-:S06]  /*ba00*/  @!P1 MOV R25, R3 ;  /* 0x0000000300199202 */ /* 0x000fcc0000000f00 */
[----:B------:R-:W3:Y:S01]  /*ba10*/  @!P1 LD.E.128 R24, desc[UR54][R24.64] ;  /* 0x0000003618189980 */ /* 0x000ee2000c101d00 */
[----:B0-----:R-:W-:-:S05]  /*ba20*/  @!P1 IADD3 R14, P2, R14, R7, RZ ;  /* 0x000000070e0e9210 */ /* 0x001fca0007f5e0ff */
[----:B-1----:R-:W-:Y:S02]  /*ba30*/  @!P1 IMAD.X R5, R5, 0x1, R6, P2 ;  /* 0x0000000105059824 */ /* 0x002fe400010e0606 */
[----:B------:R-:W-:-:S06]  /*ba40*/  @!P1 IMAD.MOV.U32 R4, RZ, RZ, R14 ;  /* 0x000000ffff049224 */ /* 0x000fcc00078e000e */
[----:B------:R-:W4:Y:S01]  /*ba50*/  @!P1 LD.E.128 R4, desc[UR54][R4.64] ;  /* 0x0000003604049980 */ /* 0x000f22000c101d00 */
[----:B------:R-:W-:Y:S02]  /*ba60*/  CS2R R48, SRZ ;  /* 0x0000000000307805 */ /* 0x000fe4000001ff00 */
[----:B------:R-:W-:Y:S02]  /*ba70*/  CS2R R50, SRZ ;  /* 0x0000000000327805 */ /* 0x000fe4000001ff00 */
[----:B------:R-:W-:Y:S01]  /*ba80*/  CS2R R36, SRZ ;  /* 0x0000000000247805 */ /* 0x000fe2000001ff00 */
[----:B------:R0:W1:Y:S01]  /*ba90*/  SHFL.IDX PT, R9, R45, 0x1, 0x181f ;  /* 0x00381f002d097f89 */ /* 0x00006200000e0000 */
[----:B------:R-:W-:-:S03]  /*baa0*/  CS2R R20, SRZ ;  /* 0x0000000000147805 */ /* 0x000fc6000001ff00 */
[----:B------:R0:W0:Y:S01]  /*bab0*/  SHFL.IDX PT, R14, R44, 0x1, 0x181f ;  /* 0x00381f002c0e7f89 */ /* 0x00002200000e0000 */
[----:B---3--:R-:W-:Y:S01]  /*bac0*/  @!P1 IMAD.MOV.U32 R48, RZ, RZ, R24 ;  /* 0x000000ffff309224 */ /* 0x008fe200078e0018 */
[----:B------:R-:W-:Y:S01]  /*bad0*/  @!P1 MOV R50, R26 ;  /* 0x0000001a00329202 */ /* 0x000fe20000000f00 */
[----:B------:R-:W-:Y:S01]  /*bae0*/  @!P1 IMAD.MOV.U32 R49, RZ, RZ, R25 ;  /* 0x000000ffff319224 */ /* 0x000fe200078e0019 */
[----:B------:R-:W-:Y:S01]  /*baf0*/  CS2R R24, SRZ ;  /* 0x0000000000187805 */ /* 0x000fe2000001ff00 */
[----:B------:R-:W-:Y:S02]  /*bb00*/  IMAD.MOV.U32 R3, RZ, RZ, R48 ;  /* 0x000000ffff037224 */ /* 0x000fe400078e0030 */
[----:B------:R-:W-:Y:S02]  /*bb10*/  IMAD.MOV.U32 R8, RZ, RZ, R49 ;  /* 0x000000ffff087224 */ /* 0x000fe400078e0031 */
[----:B------:R-:W-:Y:S01]  /*bb20*/  @!P1 IMAD.MOV.U32 R51, RZ, RZ, R27 ;  /* 0x000000ffff339224 */ /* 0x000fe200078e001b */
[----:B------:R-:W-:Y:S01]  /*bb30*/  PRMT R65, R65, 0x5410, R3 ;  /* 0x0000541041417816 */ /* 0x000fe20000000003 */
[----:B------:R-:W-:Y:S01]  /*bb40*/  IMAD.MOV.U32 R11, RZ, RZ, R50 ;  /* 0x000000ffff0b7224 */ /* 0x000fe200078e0032 */
[----:B------:R-:W-:Y:S01]  /*bb50*/  PRMT R67, R8, 0x7610, R67 ;  /* 0x0000761008437816 */ /* 0x000fe20000000043 */
[----:B------:R3:W0:Y:S01]  /*bb60*/  SHFL.IDX PT, R3, R43, 0x1, 0x181f ;  /* 0x00381f002b037f89 */ /* 0x00062200000e0000 */
[----:B------:R-:W-:Y:S01]  /*bb70*/  IMAD.MOV.U32 R12, RZ, RZ, R51 ;  /* 0x000000ffff0c7224 */ /* 0x000fe200078e0033 */
[----:B----4-:R-:W-:Y:S01]  /*bb80*/  @!P1 MOV R37, R7 ;  /* 0x0000000700259202 */ /* 0x010fe20000000f00 */
[----:B------:R-:W-:Y:S01]  /*bb90*/  @!P1 IMAD.MOV.U32 R20, RZ, RZ, R4 ;  /* 0x000000ffff149224 */ /* 0x000fe200078e0004 */
[----:B------:R3:W4:Y:S01]  /*bba0*/  SHFL.IDX PT, R8, R10, 0x1, 0x181f ;  /* 0x00381f000a087f89 */ /* 0x00072200000e0000 */
[----:B------:R-:W-:Y:S01]  /*bbb0*/  @!P1 IMAD.MOV.U32 R21, RZ, RZ, R5 ;  /* 0x000000ffff159224 */ /* 0x000fe200078e0005 */
[----:B------:R-:W-:Y:S01]  /*bbc0*/  PRMT R46, R11, 0x5410, R12 ;  /* 0x000054100b2e7816 */ /* 0x000fe2000000000c */
[----:B------:R-:W-:-:S02]  /*bbd0*/  @!P1 IMAD.MOV.U32 R36, RZ, RZ, R6 ;  /* 0x000000ffff249224 */ /* 0x000fc400078e0006 */
[----:B------:R-:W-:Y:S02]  /*bbe0*/  IMAD.MOV.U32 R4, RZ, RZ, R20 ;  /* 0x000000ffff047224 */ /* 0x000fe400078e0014 */
[----:B------:R-:W-:Y:S02]  /*bbf0*/  IMAD.MOV.U32 R5, RZ, RZ, R21 ;  /* 0x000000ffff057224 */ /* 0x000fe400078e0015 */
[----:B------:R-:W-:Y:S02]  /*bc00*/  IMAD.MOV.U32 R6, RZ, RZ, R36 ;  /* 0x000000ffff067224 */ /* 0x000fe400078e0024 */
[----:B------:R-:W-:Y:S01]  /*bc10*/  IMAD.MOV.U32 R7, RZ, RZ, R37 ;  /* 0x000000ffff077224 */ /* 0x000fe200078e0025 */
[----:B------:R-:W-:Y:S02]  /*bc20*/  PRMT R67, R67, 0x5410, R5 ;  /* 0x0000541043437816 */ /* 0x000fe40000000005 */
[----:B------:R-:W-:Y:S02]  /*bc30*/  PRMT R66, R6, 0x5410, R4 ;  /* 0x0000541006427816 */ /* 0x000fe40000000004 */
[----:B-1-3--:R-:W-:-:S07]  /*bc40*/  PRMT R65, R7, 0x7610, R65 ;  /* 0x0000761007417816 */ /* 0x00afce0000000041 */
.L_x_2175:
[----:B------:R-:W-:Y:S01]  /*bc50*/  VIADD R5, R57, 0x20 ;  /* 0x0000002039057836 */ /* 0x000fe20000000000 */
[----:B------:R-:W-:Y:S01]  /*bc60*/  BSSY B1, `(.L_x_1832) ;  /* 0x0000012000017945 */ /* 0x000fe20003800000 */
[----:B------:R-:W-:Y:S02]  /*bc70*/  CS2R R26, SRZ ;  /* 0x00000000001a7805 */ /* 0x000fe4000001ff00 */
[----:B------:R-:W-:Y:S02]  /*bc80*/  CS2R R6, SRZ ;  /* 0x0000000000067805 */ /* 0x000fe4000001ff00 */
[----:B------:R-:W-:Y:S02]  /*bc90*/  ISETP.GE.AND P1, PT, R5, R0, PT ;  /* 0x000000000500720c */ /* 0x000fe40003f26270 */
[----:B------:R-:W-:-:S11]  /*bca0*/  CS2R R4, SRZ ;  /* 0x0000000000047805 */ /* 0x000fd6000001ff00 */
[----:B------:R-:W-:Y:S05]  /*bcb0*/  @P1 BRA `(.L_x_1833) ;  /* 0x0000000000301947 */ /* 0x000fea0003800000 */
[----:B------:R-:W-:Y:S02]  /*bcc0*/  CS2R R26, SRZ ;  /* 0x00000000001a7805 */ /* 0x000fe4000001ff00 */
[----:B------:R-:W-:Y:S02]  /*bcd0*/  CS2R R4, SRZ ;  /* 0x0000000000047805 */ /* 0x000fe4000001ff00 */
[----:B------:R-:W-:Y:S01]  /*bce0*/  CS2R R6, SRZ ;  /* 0x0000000000067805 */ /* 0x000fe2000001ff00 */
[----:B------:R-:W-:Y:S06]  /*bcf0*/  @P0 BRA `(.L_x_1833) ;  /* 0x0000000000200947 */ /* 0x000fec0003800000 */
[C---:B------:R-:W-:Y:S01]  /*bd00*/  IMAD.SHL.U32 R15, R16.reuse, 0x2, RZ ;  /* 0x00000002100f7824 */ /* 0x040fe200078e00ff */
[----:B------:R-:W-:-:S04]  /*bd10*/  SHF.L.U64.HI R6, R16, 0x1, R17 ;  /* 0x0000000110067819 */ /* 0x000fc80000010211 */
[-C--:B----4-:R-:W-:Y:S02]  /*bd20*/  IADD3 R4, P1, R8, R15.reuse, RZ ;  /* 0x0000000f08047210 */ /* 0x090fe40007f3e0ff */
[----:B0-----:R-:W-:Y:S02]  /*bd30*/  IADD3 R14, P2, R14, R15, RZ ;  /* 0x0000000f0e0e7210 */ /* 0x001fe40007f5e0ff */
[----:B------:R-:W-:-:S03]  /*bd40*/  IADD3.X R5, R3, R6, RZ, P1, !PT ;  /* 0x0000000603057210 */ /* 0x000fc60000ffe4ff */
[----:B------:R-:W-:-:S03]  /*bd50*/  IMAD.X R15, R9, 0x1, R6, P2 ;  /* 0x00000001090f7824 */ /* 0x000fc600010e0606 */
[----:B------:R-:W5:Y:S04]  /*bd60*/  LD.E.128 R4, desc[UR54][R4.64] ;  /* 0x0000003604047980 */ /* 0x000f68000c101d00 */
[----:B------:R1:W5:Y:S02]  /*bd70*/  LD.E.128 R24, desc[UR54][R14.64] ;  /* 0x000000360e187980 */ /* 0x000364000c101d00 */
.L_x_1833:
[----:B------:R-:W-:Y:S05]  /*bd80*/  BSYNC B1 ;  /* 0x0000000000017941 */ /* 0x000fea0003800000 */
.L_x_1832:
[----:B0----5:R-:W-:Y:S01]  /*bd90*/  IMAD.MOV.U32 R3, RZ, RZ, R24 ;  /* 0x000000ffff037224 */ /* 0x021fe200078e0018 */
[----:B------:R-:W-:Y:S01]  /*bda0*/  UMOV UR4, 0xffffffff ;  /* 0xffffffff00047882 */ /* 0x000fe20000000000 */
[----:B----4-:R-:W-:Y:S02]  /*bdb0*/  IMAD.MOV.U32 R8, RZ, RZ, R25 ;  /* 0x000000ffff087224 */ /* 0x010fe400078e0019 */
[----:B------:R-:W-:Y:S02]  /*bdc0*/  IMAD.MOV.U32 R9, RZ, RZ, R26 ;  /* 0x000000ffff097224 */ /* 0x000fe400078e001a */
[----:B------:R-:W-:Y:S01]  /*bdd0*/  IMAD.MOV.U32 R11, RZ, RZ, R27 ;  /* 0x000000ffff0b7224 */ /* 0x000fe200078e001b */
[----:B------:R-:W-:Y:S01]  /*bde0*/  PRMT R58, R3, 0x5410, R8 ;  /* 0x00005410033a7816 */ /* 0x000fe20000000008 */
[----:B------:R-:W-:Y:S01]  /*bdf0*/  IMAD.MOV.U32 R3, RZ, RZ, R4 ;  /* 0x000000ffff037224 */ /* 0x000fe200078e0004 */
[----:B------:R-:W-:Y:S02]  /*be00*/  MOV R8, R5 ;  /* 0x0000000500087202 */ /* 0x000fe40000000f00 */
[----:B------:R-:W-:Y:S01]  /*be10*/  PRMT R59, R9, 0x5410, R11 ;  /* 0x00005410093b7816 */ /* 0x000fe2000000000b */
[----:B------:R-:W-:Y:S01]  /*be20*/  IMAD.MOV.U32 R9, RZ, RZ, R6 ;  /* 0x000000ffff097224 */ /* 0x000fe200078e0006 */
[----:B------:R-:W-:Y:S01]  /*be30*/  PRMT R60, R3, 0x5410, R8 ;  /* 0x00005410033c7816 */ /* 0x000fe20000000008 */
[----:B------:R-:W-:-:S05]  /*be40*/  IMAD.MOV.U32 R11, RZ, RZ, R7 ;  /* 0x000000ffff0b7224 */ /* 0x000fca00078e0007 */
[----:B------:R-:W-:Y:S01]  /*be50*/  PRMT R61, R9, 0x5410, R11 ;  /* 0x00005410093d7816 */ /* 0x000fe2000000000b */
[----:B------:R-:W-:Y:S06]  /*be60*/  BRA.DIV UR4, `(.L_x_1834) ;  /* 0x0000019a04147947 */ /* 0x000fec000b800000 */
[----:B------:R-:W0:Y:S01]  /*be70*/  SHFL.IDX PT, R8, R10, 0x2, 0x181f ;  /* 0x00581f000a087f89 */ /* 0x000e2200000e0000 */
[----:B------:R-:W-:-:S03]  /*be80*/  VIADD R9, R57, 0x40 ;  /* 0x0000004039097836 */ /* 0x000fc60000000000 */
[----:B------:R-:W3:Y:S02]  /*be90*/  SHFL.IDX PT, R3, R43, 0x2, 0x181f ;  /* 0x00581f002b037f89 */ /* 0x000ee400000e0000 */
[----:B------:R-:W-:Y:S02]  /*bea0*/  ISETP.GE.OR P1, PT, R9, R0, P0 ;  /* 0x000000000900720c */ /* 0x000fe40000726670 */
[----:B-1----:R-:W1:Y:S04]  /*beb0*/  SHFL.IDX PT, R14, R44, 0x2, 0x181f ;  /* 0x00581f002c0e7f89 */ /* 0x002e6800000e0000 */
[----:B------:R-:W4:Y:S07]  /*bec0*/  SHFL.IDX PT, R9, R45, 0x2, 0x181f ;  /* 0x00581f002d097f89 */ /* 0x000f2e00000e0000 */
[C---:B------:R-:W-:Y:S01]  /*bed0*/  @!P1 IMAD.SHL.U32 R29, R16.reuse, 0x2, RZ ;  /* 0x00000002101d9824 */ /* 0x040fe200078e00ff */
[----:B------:R-:W-:-:S04]  /*bee0*/  @!P1 SHF.L.U64.HI R28, R16, 0x1, R17 ;  /* 0x00000001101c9819 */ /* 0x000fc80000010211 */
[----:B0-----:R-:W-:-:S05]  /*bef0*/  @!P1 IADD3 R8, P2, R8, R29, RZ ;  /* 0x0000001d08089210 */ /* 0x001fca0007f5e0ff */
[----:B---3--:R-:W-:Y:S02]  /*bf00*/  @!P1 IMAD.X R3, R3, 0x1, R28, P2 ;  /* 0x0000000103039824 */ /* 0x008fe400010e061c */
[----:B------:R-:W-:-:S03]  /*bf10*/  @!P1 IMAD.MOV.U32 R32, RZ, RZ, R8 ;  /* 0x000000ffff209224 */ /* 0x000fc600078e0008 */
[----:B------:R-:W-:-:S06]  /*bf20*/  @!P1 MOV R33, R3 ;  /* 0x0000000300219202 */ /* 0x000fcc0000000f00 */
[----:B------:R-:W3:Y:S01]  /*bf30*/  @!P1 LD.E.128 R32, desc[UR54][R32.64] ;  /* 0x0000003620209980 */ /* 0x000ee2000c101d00 */
[----:B-1----:R-:W-:-:S05]  /*bf40*/  @!P1 IADD3 R14, P2, R14, R29, RZ ;  /* 0x0000001d0e0e9210 */ /* 0x002fca0007f5e0ff */
[----:B----4-:R-:W-:-:S04]  /*bf50*/  @!P1 IMAD.X R9, R9, 0x1, R28, P2 ;  /* 0x0000000109099824 */ /* 0x010fc800010e061c */
[----:B------:R-:W-:-:S05]  /*bf60*/  @!P1 IMAD.MOV.U32 R15, RZ, RZ, R9 ;  /* 0x000000ffff0f9224 */ /* 0x000fca00078e0009 */
[----:B------:R-:W4:Y:S01]  /*bf70*/  @!P1 LD.E.128 R28, desc[UR54][R14.64] ;  /* 0x000000360e1c9980 */ /* 0x000f22000c101d00 */
[----:B------:R-:W-:Y:S02]  /*bf80*/  CS2R R52, SRZ ;  /* 0x0000000000347805 */ /* 0x000fe4000001ff00 */
[----:B------:R-:W-:Y:S02]  /*bf90*/  CS2R R54, SRZ ;  /* 0x0000000000367805 */ /* 0x000fe4000001ff00 */
[----:B------:R-:W-:Y:S02]  /*bfa0*/  CS2R R38, SRZ ;  /* 0x0000000000267805 */ /* 0x000fe4000001ff00 */
[----:B------:R-:W-:Y:S01]  /*bfb0*/  CS2R R40, SRZ ;  /* 0x0000000000287805 */ /* 0x000fe2000001ff00 */
[----:B---3--:R-:W-:Y:S01]  /*bfc0*/  @!P1 IMAD.MOV.U32 R52, RZ, RZ, R32 ;  /* 0x000000ffff349224 */ /* 0x008fe200078e0020 */
[----:B------:R-:W-:Y:S01]  /*bfd0*/  @!P1 MOV R54, R34 ;  /* 0x0000002200369202 */ /* 0x000fe20000000f00 */
[----:B------:R-:W-:Y:S01]  /*bfe0*/  @!P1 IMAD.MOV.U32 R53, RZ, RZ, R33 ;  /* 0x000000ffff359224 */ /* 0x000fe200078e0021 */
[----:B------:R-:W0:Y:S01]  /*bff0*/  SHFL.IDX PT, R34, R44, 0x3, 0x181f ;  /* 0x00781f002c227f89 */ /* 0x000e2200000e0000 */
[----:B------:R-:W-:-:S02]  /*c000*/  IMAD.MOV.U32 R3, RZ, RZ, R52 ;  /* 0x000000ffff037224 */ /* 0x000fc400078e0034 */
[----:B------:R-:W-:Y:S01]  /*c010*/  IMAD.MOV.U32 R8, RZ, RZ, R53 ;  /* 0x000000ffff087224 */ /* 0x000fe200078e0035 */
[----:B------:R-:W1:Y:S01]  /*c020*/  SHFL.IDX PT, R33, R45, 0x3, 0x181f ;  /* 0x00781f002d217f89 */ /* 0x000e6200000e0000 */
[----:B------:R-:W-:-:S03]  /*c030*/  @!P1 IMAD.MOV.U32 R55, RZ, RZ, R35 ;  /* 0x000000ffff379224 */ /* 0x000fc600078e0023 */
[----:B------:R-:W-:Y:S01]  /*c040*/  PRMT R62, R3, 0x5410, R8 ;  /* 0x00005410033e7816 */ /* 0x000fe20000000008 */
[----:B------:R-:W-:Y:S01]  /*c050*/  IMAD.MOV.U32 R8, RZ, RZ, R54 ;  /* 0x000000ffff087224 */ /* 0x000fe200078e0036 */
[----:B------:R-:W3:Y:S01]  /*c060*/  SHFL.IDX PT, R3, R43, 0x3, 0x181f ;  /* 0x00781f002b037f89 */ /* 0x000ee200000e0000 */
[----:B------:R-:W-:Y:S01]  /*c070*/  IMAD.MOV.U32 R9, RZ, RZ, R55 ;  /* 0x000000ffff097224 */ /* 0x000fe200078e0037 */
[----:B----4-:R-:W-:Y:S01]  /*c080*/  @!P1 MOV R41, R31 ;  /* 0x0000001f00299202 */ /* 0x010fe20000000f00 */
[----:B------:R-:W-:Y:S01]  /*c090*/  @!P1 IMAD.MOV.U32 R38, RZ, RZ, R28 ;  /* 0x000000ffff269224 */ /* 0x000fe200078e001c */
[----:B------:R4:W0:Y:S01]  /*c0a0*/  SHFL.IDX PT, R32, R10, 0x3, 0x181f ;  /* 0x00781f000a207f89 */ /* 0x00082200000e0000 */
[----:B------:R-:W-:Y:S01]  /*c0b0*/  @!P1 IMAD.MOV.U32 R39, RZ, RZ, R29 ;  /* 0x000000ffff279224 */ /* 0x000fe200078e001d */
[----:B------:R-:W-:Y:S01]  /*c0c0*/  PRMT R47, R8, 0x5410, R9 ;  /* 0x00005410082f7816 */ /* 0x000fe20000000009 */
[----:B------:R-:W-:Y:S02]  /*c0d0*/  @!P1 IMAD.MOV.U32 R40, RZ, RZ, R30 ;  /* 0x000000ffff289224 */ /* 0x000fe400078e001e */
[----:B------:R-:W-:-:S02]  /*c0e0*/  IMAD.MOV.U32 R8, RZ, RZ, R38 ;  /* 0x000000ffff087224 */ /* 0x000fc400078e0026 */
[----:B------:R-:W-:Y:S02]  /*c0f0*/  IMAD.MOV.U32 R9, RZ, RZ, R39 ;  /* 0x000000ffff097224 */ /* 0x000fe400078e0027 */
[----:B----4-:R-:W-:Y:S02]  /*c100*/  IMAD.MOV.U32 R10, RZ, RZ, R40 ;  /* 0x000000ffff0a7224 */ /* 0x010fe400078e0028 */
[----:B------:R-:W-:Y:S01]  /*c110*/  IMAD.MOV.U32 R11, RZ, RZ, R41 ;  /* 0x000000ffff0b7224 */ /* 0x000fe200078e0029 */
[----:B------:R-:W-:Y:S02]  /*c120*/  PRMT R63, R8, 0x5410, R9 ;  /* 0x00005410083f7816 */ /* 0x000fe40000000009 */
[----:B------:R-:W-:Y:S02]  /*c130*/  CS2R R8, SRZ ;  /* 0x0000000000087805 */ /* 0x000fe4000001ff00 */
[----:B-1----:R-:W-:-:S07]  /*c140*/  PRMT R64, R10, 0x5410, R11 ;  /* 0x000054100a407816 */ /* 0x002fce000000000b */
.L_x_2185:
[----:B------:R-:W-:Y:S01]  /*c150*/  VIADD R57, R57, 0x60 ;  /* 0x0000006039397836 */ /* 0x000fe20000000000 */
[----:B------:R-:W-:Y:S01]  /*c160*/  BSSY B1, `(.L_x_1835) ;  /* 0x0000012000017945 */ /* 0x000fe20003800000 */
[----:B------:R-:W-:Y:S02]  /*c170*/  CS2R R10, SRZ ;  /* 0x00000000000a7805 */ /* 0x000fe4000001ff00 */
[----:B--2---:R-:W-:Y:S02]  /*c180*/  CS2R R12, SRZ ;  /* 0x00000000000c7805 */ /* 0x004fe4000001ff00 */
[----:B------:R-:W-:Y:S02]  /*c190*/  CS2R R14, SRZ ;  /* 0x00000000000e7805 */ /* 0x000fe4000001ff00 */
[----:B------:R-:W-:-:S13]  /*c1a0*/  ISETP.GE.AND P1, PT, R57, R0, PT ;  /* 0x000000003900720c */ /* 0x000fda0003f26270 */
[----:B------:R-:W-:Y:S05]  /*c1b0*/  @P1 BRA `(.L_x_1836) ;  /* 0x0000000000301947 */ /* 0x000fea0003800000 */
[----:B------:R-:W-:Y:S02]  /*c1c0*/  CS2R R10, SRZ ;  /* 0x00000000000a7805 */ /* 0x000fe4000001ff00 */
[----:B------:R-:W-:Y:S02]  /*c1d0*/  CS2R R12, SRZ ;  /* 0x00000000000c7805 */ /* 0x000fe4000001ff00 */
[----:B------:R-:W-:Y:S01]  /*c1e0*/  CS2R R14, SRZ ;  /* 0x00000000000e7805 */ /* 0x000fe2000001ff00 */
[----:B------:R-:W-:Y:S06]  /*c1f0*/  @P0 BRA `(.L_x_1836) ;  /* 0x0000000000200947 */ /* 0x000fec0003800000 */
[C---:B------:R-:W-:Y:S01]  /*c200*/  IMAD.SHL.U32 R9, R16.reuse, 0x2, RZ ;  /* 0x0000000210097824 */ /* 0x040fe200078e00ff */
[----:B------:R-:W-:-:S04]  /*c210*/  SHF.L.U64.HI R10, R16, 0x1, R17 ;  /* 0x00000001100a7819 */ /* 0x000fc80000010211 */
[-C--:B0-----:R-:W-:Y:S02]  /*c220*/  IADD3 R8, P2, R34, R9.reuse, RZ ;  /* 0x0000000922087210 */ /* 0x081fe40007f5e0ff */
[----:B------:R-:W-:-:S03]  /*c230*/  IADD3 R12, P1, R32, R9, RZ ;  /* 0x00000009200c7210 */ /* 0x000fc60007f3e0ff */
[----:B------:R-:W-:Y:S01]  /*c240*/  IMAD.X R9, R33, 0x1, R10, P2 ;  /* 0x0000000121097824 */ /* 0x000fe200010e060a */
[----:B---3--:R-:W-:-:S05]  /*c250*/  IADD3.X R13, R3, R10, RZ, P1, !PT ;  /* 0x0000000a030d7210 */ /* 0x008fca0000ffe4ff */
[----:B------:R-:W5:Y:S04]  /*c260*/  LD.E.128 R8, desc[UR54][R8.64] ;  /* 0x0000003608087980 */ /* 0x000f68000c101d00 */
[----:B------:R-:W5:Y:S02]  /*c270*/  LD.E.128 R12, desc[UR54][R12.64] ;  /* 0x000000360c0c7980 */ /* 0x000f64000c101d00 */
.L_x_1836:
[----:B------:R-:W-:Y:S05]  /*c280*/  BSYNC B1 ;  /* 0x0000000000017941 */ /* 0x000fea0003800000 */
.L_x_1835:
[----:B------:R-:W-:Y:S01]  /*c290*/  ULEA.HI UR4, UR37, UR37, URZ, 0x1 ;  /* 0x0000002525047291 */ /* 0x000fe2000f8f083f */
[----:B------:R-:W-:Y:S01]  /*c2a0*/  VIADDMNMX R0, R0, -R193, 0x80, PT ;  /* 0x0000008000007446 */ /* 0x000fe200038009c1 */
[----:B---3-5:R-:W-:Y:S01]  /*c2b0*/  IMAD.MOV.U32 R3, RZ, RZ, R8 ;  /* 0x000000ffff037224 */ /* 0x028fe200078e0008 */
[----:B------:R-:W-:Y:S01]  /*c2c0*/  BSSY B1, `(.L_x_1837) ;  /* 0x0000015000017945 */ /* 0x000fe20003800000 */
[----:B------:R-:W-:Y:S01]  /*c2d0*/  ULOP3.LUT UR4, UR4, 0xfffffffe, URZ, 0xc0, !UPT ;  /* 0xfffffffe04047892 */ /* 0x000fe2000f8ec03f */
[----:B------:R-:W-:Y:S01]  /*c2e0*/  IMAD.MOV.U32 R28, RZ, RZ, R9 ;  /* 0x000000ffff1c7224 */ /* 0x000fe200078e0009 */
[-C--:B------:R-:W-:Y:S01]  /*c2f0*/  ISETP.GE.OR P3, PT, R188, R0.reuse, P0 ;  /* 0x00000000bc00720c */ /* 0x080fe20000766670 */
[----:B------:R-:W-:Y:S01]  /*c300*/  IMAD.MOV.U32 R30, RZ, RZ, R13 ;  /* 0x000000ffff1e7224 */ /* 0x000fe200078e000d */
[----:B------:R-:W-:Y:S01]  /*c310*/  UIADD3 UR4, UR37, -UR4, URZ ;  /* 0x8000000425047290 */ /* 0x000fe2000fffe03f */
[-C--:B------:R-:W-:Y:S02]  /*c320*/  ISETP.GE.OR P2, PT, R217, R0.reuse, P0 ;  /* 0x00000000d900720c */ /* 0x080fe40000746670 */
[----:B------:R-:W-:-:S02]  /*c330*/  ISETP.GE.OR P1, PT, R216, R0, P0 ;  /* 0x00000000d800720c */ /* 0x000fc40000726670 */
[----:B------:R-:W-:Y:S01]  /*c340*/  ISETP.GE.OR P0, PT, R215, R0, P0 ;  /* 0x00000000d700720c */ /* 0x000fe20000706670 */
[----:B------:R-:W-:Y:S01]  /*c350*/  IMAD.U32 R29, RZ, RZ, UR4 ;  /* 0x00000004ff1d7e24 */ /* 0x000fe2000f8e00ff */
[----:B------:R-:W-:Y:S01]  /*c360*/  PRMT R43, R3, 0x5410, R28 ;  /* 0x00005410032b7816 */ /* 0x000fe2000000001c */
[----:B------:R-:W-:Y:S01]  /*c370*/  IMAD.MOV.U32 R0, RZ, RZ, R10 ;  /* 0x000000ffff007224 */ /* 0x000fe200078e000a */
[----:B------:R-:W-:Y:S01]  /*c380*/  MOV R28, R12 ;  /* 0x0000000c001c7202 */ /* 0x000fe20000000f00 */
[----:B------:R-:W-:Y:S01]  /*c390*/  IMAD.MOV.U32 R3, RZ, RZ, R11 ;  /* 0x000000ffff037224 */ /* 0x000fe200078e000b */
[----:B------:R-:W-:Y:S02]  /*c3a0*/  SHF.L.U32 R29, R29, 0x1f, RZ ;  /* 0x0000001f1d1d7819 */ /* 0x000fe400000006ff */
[----:B------:R-:W-:Y:S02]  /*c3b0*/  PRMT R45, R28, 0x5410, R30 ;  /* 0x000054101c2d7816 */ /* 0x000fe4000000001e */
[----:B------:R-:W1:Y:S01]  /*c3c0*/  SYNCS.PHASECHK.TRANS64.TRYWAIT P4, [R18+URZ+0x28800], R29 ;  /* 0x0288001d120075a7 */ /* 0x000e62000808017f */
[----:B------:R-:W-:Y:S01]  /*c3d0*/  PRMT R44, R0, 0x5410, R3 ;  /* 0x00005410002c7816 */ /* 0x000fe20000000003 */
[----:B------:R-:W-:-:S02]  /*c3e0*/  IMAD.MOV.U32 R0, RZ, RZ, R14 ;  /* 0x000000ffff007224 */ /* 0x000fc400078e000e */
[----:B------:R-:W-:Y:S01]  /*c3f0*/  IMAD.MOV.U32 R3, RZ, RZ, R15 ;  /* 0x000000ffff037224 */ /* 0x000fe200078e000f */
[----:B-1----:R-:W-:Y:S06]  /*c400*/  @!P4 BRA `(.L_x_1838) ;  /* 0x00000198000cc947 */ /* 0x002fec0003800000 */
.L_x_2186:
[----:B------:R-:W-:Y:S05]  /*c410*/  BSYNC B1 ;  /* 0x0000000000017941 */ /* 0x000fea0003800000 */
.L_x_1837:
[----:B------:R-:W-:Y:S04]  /*c420*/  BSSY B1, `(.L_x_1839) ;  /* 0x0000061000017945 */ /* 0x000fe80003800000 */
[----:B------:R-:W-:Y:S05]  /*c430*/  @P3 BRA `(.L_x_1840) ;  /* 0x00000004007c3947 */ /* 0x000fea0003800000 */
[----:B------:R-:W-:Y:S01]  /*c440*/  LEA.HI R28, R56, R207, RZ, 0x1d ;  /* 0x000000cf381c7211 */ /* 0x000fe200078fe8ff */
[--C-:B------:R-:W-:Y:S01]  /*c450*/  HADD2.F32 R68, -RZ, R67.reuse.H0_H0 ;  /* 0x20000043ff447230 */ /* 0x100fe20000004100 */
[----:B------:R-:W-:Y:S01]  /*c460*/  SHF.R.U64 R81, R48, 0x10, R49 ;  /* 0x0000001030517819 */ /* 0x000fe20000001231 */
[----:B------:R-:W-:Y:S01]  /*c470*/  HADD2.F32 R69, -RZ, R67.H1_H1 ;  /* 0x30000043ff457230 */ /* 0x000fe20000004100 */
[----:B------:R-:W-:Y:S01]  /*c480*/  SHF.R.S32.HI R31, RZ, 0x1f, R28 ;  /* 0x0000001fff1f7819 */ /* 0x000fe2000001141c */
[----:B-1----:R-:W-:Y:S01]  /*c490*/  IMAD.SHL.U32 R29, R28, 0x8, RZ ;  /* 0x000000081c1d7824 */ /* 0x002fe200078e00ff */
[--C-:B------:R-:W-:Y:S01]  /*c4a0*/  SHF.R.U32.HI R70, RZ, 0x10, R21.reuse ;  /* 0x00000010ff467819 */ /* 0x100fe20000011615 */
[----:B------:R-:W-:Y:S01]  /*c4b0*/  HADD2.F32 R67, -RZ, R66.H1_H1 ;  /* 0x30000042ff437230 */ /* 0x000fe20000004100 */
[----:B------:R-:W-:Y:S02]  /*c4c0*/  LEA.HI R31, R31, R28, RZ, 0x3 ;  /* 0x0000001c1f1f7211 */ /* 0x000fe400078f18ff */
[----:B------:R-:W-:Y:S01]  /*c4d0*/  LOP3.LUT R29, R29, 0x38, RZ, 0xc0, !PT ;  /* 0x000000381d1d7812 */ /* 0x000fe200078ec0ff */
[----:B------:R-:W-:Y:S01]  /*c4e0*/  HADD2.F32 R70, -RZ, R70.H0_H0 ;  /* 0x20000046ff467230 */ /* 0x000fe20000004100 */
[----:B------:R-:W-:Y:S01]  /*c4f0*/  SHF.R.U64 R78, R20, 0x10, R21 ;  /* 0x00000010144e7819 */ /* 0x000fe20000001215 */
[----:B------:R-:W-:Y:S01]  /*c500*/  IMAD.SHL.U32 R31, R31, 0x400, RZ ;  /* 0x000004001f1f7824 */ /* 0x000fe200078e00ff */
[----:B------:R-:W-:-:S02]  /*c510*/  LOP3.LUT R28, R29, 0x1c0, R222, 0xf8, !PT ;  /* 0x000001c01d1c7812 */ /* 0x000fc400078ef8de */
[----:B------:R-:W-:Y:S02]  /*c520*/  SHF.R.U32.HI R71, RZ, 0x10, R49 ;  /* 0x00000010ff477819 */ /* 0x000fe40000011631 */
[----:B0-----:R-:W-:Y:S02]  /*c530*/  LOP3.LUT R32, R28, R203, RZ, 0x3c, !PT ;  /* 0x000000cb1c207212 */ /* 0x001fe400078e3cff */
[----:B------:R-:W-:Y:S02]  /*c540*/  LOP3.LUT R33, R31, 0x7fffe000, RZ, 0xc0, !PT ;  /* 0x7fffe0001f217812 */ /* 0x000fe400078ec0ff */
[----:B------:R-:W0:Y:S01]  /*c550*/  LDS.128 R28, [R205] ;  /* 0x00000000cd1c7984 */ /* 0x000e220000000c00 */
[--C-:B------:R-:W-:Y:S02]  /*c560*/  SHF.R.U64 R80, R50, 0x10, R51.reuse ;  /* 0x0000001032507819 */ /* 0x100fe40000001233 */
[----:B------:R-:W-:Y:S02]  /*c570*/  IADD3 R33, R32, R33, R204 ;  /* 0x0000002120217210 */ /* 0x000fe40007ffe0cc */
[----:B------:R-:W-:-:S02]  /*c580*/  SHF.R.U32.HI R79, RZ, 0x10, R51 ;  /* 0x00000010ff4f7819 */ /* 0x000fc40000011633 */
[--C-:B------:R-:W-:Y:S01]  /*c590*/  SHF.R.U32.HI R75, RZ, 0x10, R37.reuse ;  /* 0x00000010ff4b7819 */ /* 0x100fe20000011625 */
[----:B------:R-:W-:Y:S01]  /*c5a0*/  IMAD R57, R33, 0x2, R18 ;  /* 0x0000000221397824 */ /* 0x000fe200078e0212 */
[----:B------:R-:W-:-:S04]  /*c5b0*/  SHF.R.U64 R77, R36, 0x10, R37 ;  /* 0x00000010244d7819 */ /* 0x000fc80000001225 */
[----:B------:R-:W1:Y:S01]  /*c5c0*/  LDS.128 R32, [R57+0x10400] ;  /* 0x0104000039207984 */ /* 0x000e620000000c00 */
[--C-:B0-----:R-:W-:Y:S02]  /*c5d0*/  HADD2.F32 R21, -RZ, R29.reuse.H0_H0 ;  /* 0x2000001dff157230 */ /* 0x101fe40000004100 */
[----:B------:R-:W-:Y:S02]  /*c5e0*/  HADD2.F32 R29, -RZ, R29.H1_H1 ;  /* 0x3000001dff1d7230 */ /* 0x000fe40000004100 */
[----:B------:R-:W-:Y:S02]  /*c5f0*/  HADD2.F32 R20, -RZ, R28.H0_H0 ;  /* 0x2000001cff147230 */ /* 0x000fe40000004100 */
[----:B------:R-:W-:Y:S02]  /*c600*/  HADD2.F32 R36, -RZ, R30.H0_H0 ;  /* 0x2000001eff247230 */ /* 0x000fe40000004100 */
[--C-:B------:R-:W-:Y:S02]  /*c610*/  HADD2.F32 R37, -RZ, R31.reuse.H0_H0 ;  /* 0x2000001fff257230 */ /* 0x100fe40000004100 */
[----:B------:R-:W-:-:S02]  /*c620*/  HADD2.F32 R31, -RZ, R31.H1_H1 ;  /* 0x3000001fff1f7230 */ /* 0x000fc40000004100 */
[----:B------:R-:W-:Y:S02]  /*c630*/  HADD2.F32 R28, -RZ, R28.H1_H1 ;  /* 0x3000001cff1c7230 */ /* 0x000fe40000004100 */
[--C-:B-1----:R-:W-:Y:S02]  /*c640*/  HADD2.F32 R48, -RZ, R33.reuse.H0_H0 ;  /* 0x20000021ff307230 */ /* 0x102fe40000004100 */
[----:B------:R-:W-:Y:S02]  /*c650*/  HADD2.F32 R49, -RZ, R33.H1_H1 ;  /* 0x30000021ff317230 */ /* 0x000fe40000004100 */
[----:B------:R-:W-:Y:S02]  /*c660*/  HADD2.F32 R33, -RZ, R32.H0_H0 ;  /* 0x20000020ff217230 */ /* 0x000fe40000004100 */
[C---:B------:R-:W-:Y:S01]  /*c670*/  FMUL.FTZ R72, R48.reuse, R69 ;  /* 0x0000004530487220 */ /* 0x040fe20000410000 */
[----:B------:R-:W-:Y:S01]  /*c680*/  FMUL.FTZ R74, R48, R68 ;  /* 0x00000044304a7220 */ /* 0x000fe20000410000 */
[----:B------:R-:W-:-:S02]  /*c690*/  HADD2.F32 R48, -RZ, R71.H0_H0 ;  /* 0x20000047ff307230 */ /* 0x000fc40000004100 */
[C---:B------:R-:W-:Y:S01]  /*c6a0*/  FFMA.FTZ R72, R21.reuse, R68, -R72 ;  /* 0x0000004415487223 */ /* 0x040fe20000010848 */
[----:B------:R-:W-:Y:S01]  /*c6b0*/  FFMA.FTZ R74, R21, R69, R74 ;  /* 0x00000045154a7223 */ /* 0x000fe2000001004a */
[C---:B------:R-:W-:Y:S01]  /*c6c0*/  FMUL.FTZ R68, R49.reuse, R70 ;  /* 0x0000004631447220 */ /* 0x040fe20000410000 */
[----:B------:R-:W-:Y:S02]  /*c6d0*/  HADD2.F32 R21, -RZ, R65.H1_H1 ;  /* 0x30000041ff157230 */ /* 0x000fe40000004100 */
[-C--:B------:R-:W-:Y:S01]  /*c6e0*/  FMUL.FTZ R76, R49, R48.reuse ;  /* 0x00000030314c7220 */ /* 0x080fe20000410000 */
[----:B------:R-:W-:Y:S01]  /*c6f0*/  FMUL.FTZ R69, R33, R67 ;  /* 0x0000004321457220 */ /* 0x000fe20000410000 */
[----:B------:R-:W-:Y:S01]  /*c700*/  FFMA.FTZ R71, R29, R48, -R68 ;  /* 0x000000301d477223 */ /* 0x000fe20000010844 */
[----:B------:R-:W-:Y:S02]  /*c710*/  HADD2.F32 R50, -RZ, R34.H0_H0 ;  /* 0x20000022ff327230 */ /* 0x000fe40000004100 */
[-C--:B------:R-:W-:Y:S01]  /*c720*/  FMUL.FTZ R48, R33, R21.reuse ;  /* 0x0000001521307220 */ /* 0x080fe20000410000 */
[----:B------:R-:W-:Y:S01]  /*c730*/  FFMA.FTZ R69, R20, R21, -R69 ;  /* 0x0000001514457223 */ /* 0x000fe20000010845 */
[----:B------:R-:W-:-:S02]  /*c740*/  HADD2.F32 R49, -RZ, R66.H0_H0 ;  /* 0x20000042ff317230 */ /* 0x000fc40000004100 */
[----:B------:R-:W-:Y:S01]  /*c750*/  FFMA.FTZ R73, R29, R70, R76 ;  /* 0x000000461d497223 */ /* 0x000fe2000001004c */
[--C-:B------:R-:W-:Y:S02]  /*c760*/  HADD2.F32 R21, -RZ, R46.reuse.H0_H0 ;  /* 0x2000002eff157230 */ /* 0x100fe40000004100 */
[----:B------:R-:W-:Y:S01]  /*c770*/  FFMA.FTZ R67, R20, R67, R48 ;  /* 0x0000004314437223 */ /* 0x000fe20000010030 */
[----:B------:R-:W-:Y:S02]  /*c780*/  HADD2.F32 R51, -RZ, R35.H0_H0 ;  /* 0x20000023ff337230 */ /* 0x000fe40000004100 */
[C---:B------:R-:W-:Y:S01]  /*c790*/  FMUL.FTZ R29, R50.reuse, R49 ;  /* 0x00000031321d7220 */ /* 0x040fe20000410000 */
[----:B------:R-:W-:Y:S02]  /*c7a0*/  HADD2.F32 R48, -RZ, R65.H0_H0 ;  /* 0x20000041ff307230 */ /* 0x000fe40000004100 */
[----:B------:R-:W-:Y:S01]  /*c7b0*/  FMUL.FTZ R33, R50, R21 ;  /* 0x0000001532217220 */ /* 0x000fe20000410000 */
[----:B------:R-:W-:-:S02]  /*c7c0*/  HADD2.F32 R46, -RZ, R46.H1_H1 ;  /* 0x3000002eff2e7230 */ /* 0x000fc40000004100 */
[C---:B------:R-:W-:Y:S01]  /*c7d0*/  FFMA.FTZ R65, R36.reuse, R21, -R29 ;  /* 0x0000001524417223 */ /* 0x040fe2000001081d */
[----:B------:R-:W-:Y:S02]  /*c7e0*/  HADD2.F32 R35, -RZ, R35.H1_H1 ;  /* 0x30000023ff237230 */ /* 0x000fe40000004100 */
[C---:B------:R-:W-:Y:S01]  /*c7f0*/  FMUL.FTZ R66, R51.reuse, R48 ;  /* 0x0000003033427220 */ /* 0x040fe20000410000 */
[----:B------:R-:W-:Y:S02]  /*c800*/  HADD2.F32 R50, -RZ, R75.H0_H0 ;  /* 0x2000004bff327230 */ /* 0x000fe40000004100 */
[-C--:B------:R-:W-:Y:S01]  /*c810*/  FMUL.FTZ R51, R51, R46.reuse ;  /* 0x0000002e33337220 */ /* 0x080fe20000410000 */
[----:B------:R-:W-:Y:S02]  /*c820*/  HADD2.F32 R20, -RZ, R79.H0_H0 ;  /* 0x2000004fff147230 */ /* 0x000fe40000004100 */
[----:B------:R-:W-:Y:S01]  /*c830*/  FFMA.FTZ R66, R37, R46, -R66 ;  /* 0x0000002e25427223 */ /* 0x000fe20000010842 */
[----:B------:R-:W-:Y:S01]  /*c840*/  FFMA.FTZ R36, R36, R49, R33 ;  /* 0x0000003124247223 */ /* 0x000fe20000010021 */
[----:B------:R-:W-:Y:S01]  /*c850*/  FMUL.FTZ R68, R35, R50 ;  /* 0x0000003223447220 */ /* 0x000fe20000410000 */
[----:B------:R-:W-:-:S02]  /*c860*/  HADD2.F32 R32, -RZ, R32.H1_H1 ;  /* 0x30000020ff207230 */ /* 0x000fc40000004100 */
[----:B------:R-:W-:Y:S01]  /*c870*/  FMUL.FTZ R46, R35, R20 ;  /* 0x00000014232e7220 */ /* 0x000fe20000410000 */
[----:B------:R-:W-:Y:S02]  /*c880*/  HADD2.F32 R34, -RZ, R34.H1_H1 ;  /* 0x30000022ff227230 */ /* 0x000fe40000004100 */
[----:B------:R-:W-:Y:S01]  /*c890*/  FFMA.FTZ R51, R37, R48, R51 ;  /* 0x0000003025337223 */ /* 0x000fe20000010033 */
[----:B------:R-:W-:Y:S02]  /*c8a0*/  HADD2.F32 R33, -RZ, R78.H0_H0 ;  /* 0x2000004eff217230 */ /* 0x000fe40000004100 */
[C---:B------:R-:W-:Y:S01]  /*c8b0*/  FFMA.FTZ R49, R31.reuse, R20, -R68 ;  /* 0x000000141f317223 */ /* 0x040fe20000010844 */
[----:B------:R-:W-:Y:S02]  /*c8c0*/  HADD2.F32 R35, -RZ, R77.H0_H0 ;  /* 0x2000004dff237230 */ /* 0x000fe40000004100 */
[----:B------:R-:W-:Y:S01]  /*c8d0*/  FFMA.FTZ R50, R31, R50, R46 ;  /* 0x000000321f327223 */ /* 0x000fe2000001002e */
[----:B------:R-:W-:-:S02]  /*c8e0*/  HADD2.F32 R21, -RZ, R81.H0_H0 ;  /* 0x20000051ff157230 */ /* 0x000fc40000004100 */
[----:B------:R-:W-:Y:S01]  /*c8f0*/  FMUL.FTZ R31, R32, R33 ;  /* 0x00000021201f7220 */ /* 0x000fe20000410000 */
[----:B------:R-:W-:Y:S02]  /*c900*/  HADD2.F32 R29, -RZ, R80.H0_H0 ;  /* 0x20000050ff1d7230 */ /* 0x000fe40000004100 */
[----:B------:R-:W-:Y:S01]  /*c910*/  FMUL.FTZ R37, R34, R35 ;  /* 0x0000002322257220 */ /* 0x000fe20000410000 */
[----:B------:R-:W-:Y:S02]  /*c920*/  HADD2.F32 R30, -RZ, R30.H1_H1 ;  /* 0x3000001eff1e7230 */ /* 0x000fe40000004100 */
[-C--:B------:R-:W-:Y:S01]  /*c930*/  FMUL.FTZ R32, R32, R21.reuse ;  /* 0x0000001520207220 */ /* 0x080fe20000410000 */
[----:B------:R-:W-:Y:S01]  /*c940*/  FFMA.FTZ R20, R28, R21, -R31 ;  /* 0x000000151c147223 */ /* 0x000fe2000001081f */
[-C--:B------:R-:W-:Y:S01]  /*c950*/  FMUL.FTZ R46, R34, R29.reuse ;  /* 0x0000001d222e7220 */ /* 0x080fe20000410000 */
[----:B------:R-:W-:Y:S01]  /*c960*/  F2FP.F16.F32.PACK_AB R31, R49, R66 ;  /* 0x00000042311f723e */ /* 0x000fe200000000ff */
[----:B------:R-:W-:Y:S01]  /*c970*/  FFMA.FTZ R34, R30, R29, -R37 ;  /* 0x0000001d1e227223 */ /* 0x000fe20000010825 */
[----:B------:R-:W-:Y:S01]  /*c980*/  FFMA.FTZ R32, R28, R33, R32 ;  /* 0x000000211c207223 */ /* 0x000fe20000010020 */
[----:B------:R-:W-:Y:S01]  /*c990*/  FFMA.FTZ R21, R30, R35, R46 ;  /* 0x000000231e157223 */ /* 0x000fe2000001002e */
        /* <DEDUP_REMOVED lines=9> */
.L_x_1840:
[----:B------:R-:W-:Y:S05]  /*ca30*/  BSYNC B1 ;  /* 0x0000000000017941 */ /* 0x000fea0003800000 */
.L_x_1839:
[----:B------:R-:W-:Y:S04]  /*ca40*/  BSSY B1, `(.L_x_1841) ;  /* 0x0000060000017945 */ /* 0x000fe80003800000 */
[----:B------:R-:W-:Y:S05]  /*ca50*/  @P2 BRA `(.L_x_1842) ;  /* 0x0000000400782947 */ /* 0x000fea0003800000 */
[----:B------:R-:W-:Y:S01]  /*ca60*/  LEA.HI R20, R56, R207, RZ, 0x1d ;  /* 0x000000cf38147211 */ /* 0x000fe200078fe8ff */
[----:B------:R-:W-:Y:S01]  /*ca70*/  HADD2.F32 R36, -RZ, R58.H1_H1 ;  /* 0x3000003aff247230 */ /* 0x000fe20000004100 */
[----:B------:R-:W-:Y:S02]  /*ca80*/  SHF.R.U64 R65, R24, 0x10, R25 ;  /* 0x0000001018417819 */ /* 0x000fe40000001219 */
[----:B------:R-:W-:Y:S02]  /*ca90*/  SHF.R.S32.HI R21, RZ, 0x1f, R20 ;  /* 0x0000001fff157819 */ /* 0x000fe40000011414 */
[----:B--2---:R-:W-:Y:S02]  /*caa0*/  SHF.L.U32 R28, R20, 0x3, RZ ;  /* 0x00000003141c7819 */ /* 0x004fe400000006ff */
[----:B------:R-:W-:Y:S02]  /*cab0*/  LEA.HI R21, R21, R20, RZ, 0x3 ;  /* 0x0000001415157211 */ /* 0x000fe400078f18ff */
[----:B------:R-:W-:-:S02]  /*cac0*/  LOP3.LUT R20, R199, 0x38, R28, 0xf8, !PT ;  /* 0x00000038c7147812 */ /* 0x000fc400078ef81c */
[--C-:B------:R-:W-:Y:S01]  /*cad0*/  SHF.R.U64 R57, R26, 0x10, R27.reuse ;  /* 0x000000101a397819 */ /* 0x100fe2000000121b */
[----:B------:R-:W-:Y:S01]  /*cae0*/  IMAD.SHL.U32 R28, R21, 0x400, RZ ;  /* 0x00000400151c7824 */ /* 0x000fe200078e00ff */
[----:B------:R-:W-:Y:S02]  /*caf0*/  LOP3.LUT R21, R20, R225, RZ, 0x3c, !PT ;  /* 0x000000e114157212 */ /* 0x000fe400078e3cff */
[----:B------:R-:W-:Y:S01]  /*cb00*/  SHF.R.U32.HI R51, RZ, 0x10, R27 ;  /* 0x00000010ff337819 */ /* 0x000fe2000001161b */
[----:B------:R-:W-:Y:S01]  /*cb10*/  HADD2.F32 R27, -RZ, R60.H1_H1 ;  /* 0x3000003cff1b7230 */ /* 0x000fe20000004100 */
[----:B------:R-:W-:Y:S02]  /*cb20*/  LOP3.LUT R20, R28, 0x7fffe000, RZ, 0xc0, !PT ;  /* 0x7fffe0001c147812 */ /* 0x000fe400078ec0ff */
[----:B-1----:R-:W1:Y:S01]  /*cb30*/  LDS.128 R28, [R214] ;  /* 0x00000000d61c7984 */ /* 0x002e620000000c00 */
[----:B------:R-:W-:Y:S02]  /*cb40*/  SHF.R.U64 R68, R4, 0x10, R5 ;  /* 0x0000001004447819 */ /* 0x000fe40000001205 */
[----:B------:R-:W-:-:S02]  /*cb50*/  IADD3 R21, R21, R20, R202 ;  /* 0x0000001415157210 */ /* 0x000fc40007ffe0ca */
[----:B------:R-:W-:Y:S02]  /*cb60*/  SHF.R.U32.HI R37, RZ, 0x10, R5 ;  /* 0x00000010ff257819 */ /* 0x000fe40000011605 */
[----:B------:R-:W-:Y:S01]  /*cb70*/  SHF.R.U32.HI R46, RZ, 0x10, R25 ;  /* 0x00000010ff2e7819 */ /* 0x000fe20000011619 */
[----:B------:R-:W-:Y:S01]  /*cb80*/  IMAD R21, R21, 0x2, R18 ;  /* 0x0000000215157824 */ /* 0x000fe200078e0212 */
[--C-:B------:R-:W-:Y:S02]  /*cb90*/  SHF.R.U32.HI R66, RZ, 0x10, R7.reuse ;  /* 0x00000010ff427819 */ /* 0x100fe40000011607 */
[----:B------:R-:W-:Y:S01]  /*cba0*/  SHF.R.U64 R67, R6, 0x10, R7 ;  /* 0x0000001006437819 */ /* 0x000fe20000001207 */
[----:B------:R-:W-:Y:S01]  /*cbb0*/  HADD2.F32 R46, -RZ, R46.H0_H0 ;  /* 0x2000002eff2e7230 */ /* 0x000fe20000004100 */
[----:B0-----:R-:W0:Y:S01]  /*cbc0*/  LDS.128 R32, [R21+0x10400] ;  /* 0x0104000015207984 */ /* 0x001e220000000c00 */
[--C-:B-1----:R-:W-:Y:S02]  /*cbd0*/  HADD2.F32 R5, -RZ, R29.reuse.H0_H0 ;  /* 0x2000001dff057230 */ /* 0x102fe40000004100 */
[----:B------:R-:W-:-:S02]  /*cbe0*/  HADD2.F32 R29, -RZ, R29.H1_H1 ;  /* 0x3000001dff1d7230 */ /* 0x000fc40000004100 */
[----:B------:R-:W-:Y:S02]  /*cbf0*/  HADD2.F32 R4, -RZ, R28.H0_H0 ;  /* 0x2000001cff047230 */ /* 0x000fe40000004100 */
[----:B------:R-:W-:Y:S02]  /*cc00*/  HADD2.F32 R6, -RZ, R30.H0_H0 ;  /* 0x2000001eff067230 */ /* 0x000fe40000004100 */
[--C-:B------:R-:W-:Y:S02]  /*cc10*/  HADD2.F32 R7, -RZ, R31.reuse.H0_H0 ;  /* 0x2000001fff077230 */ /* 0x100fe40000004100 */
[----:B------:R-:W-:Y:S02]  /*cc20*/  HADD2.F32 R31, -RZ, R31.H1_H1 ;  /* 0x3000001fff1f7230 */ /* 0x000fe40000004100 */
[----:B------:R-:W-:Y:S02]  /*cc30*/  HADD2.F32 R28, -RZ, R28.H1_H1 ;  /* 0x3000001cff1c7230 */ /* 0x000fe40000004100 */
[----:B0-----:R-:W-:-:S02]  /*cc40*/  HADD2.F32 R24, -RZ, R33.H0_H0 ;  /* 0x20000021ff187230 */ /* 0x001fc40000004100 */
[----:B------:R-:W-:Y:S02]  /*cc50*/  HADD2.F32 R33, -RZ, R33.H1_H1 ;  /* 0x30000021ff217230 */ /* 0x000fe40000004100 */
[----:B------:R-:W-:Y:S02]  /*cc60*/  HADD2.F32 R20, -RZ, R32.H0_H0 ;  /* 0x20000020ff147230 */ /* 0x000fe40000004100 */
[CC--:B------:R-:W-:Y:S01]  /*cc70*/  FMUL.FTZ R48, R24.reuse, R36.reuse ;  /* 0x0000002418307220 */ /* 0x0c0fe20000410000 */
[-C--:B------:R-:W-:Y:S01]  /*cc80*/  FMUL.FTZ R50, R24, R27.reuse ;  /* 0x0000001b18327220 */ /* 0x080fe20000410000 */
[----:B------:R-:W-:Y:S02]  /*cc90*/  HADD2.F32 R24, -RZ, R37.H0_H0 ;  /* 0x20000025ff187230 */ /* 0x000fe40000004100 */
[C---:B------:R-:W-:Y:S01]  /*cca0*/  FFMA.FTZ R48, R5.reuse, R27, -R48 ;  /* 0x0000001b05307223 */ /* 0x040fe20000010830 */
[----:B------:R-:W-:Y:S02]  /*ccb0*/  HADD2.F32 R27, -RZ, R58.H0_H0 ;  /* 0x2000003aff1b7230 */ /* 0x000fe40000004100 */
[----:B------:R-:W-:Y:S01]  /*ccc0*/  FFMA.FTZ R50, R5, R36, R50 ;  /* 0x0000002405327223 */ /* 0x000fe20000010032 */
[----:B------:R-:W-:Y:S01]  /*ccd0*/  FMUL.FTZ R58, R33, R46 ;  /* 0x0000002e213a7220 */ /* 0x000fe20000410000 */
[----:B------:R-:W-:-:S02]  /*cce0*/  HADD2.F32 R5, -RZ, R60.H0_H0 ;  /* 0x2000003cff057230 */ /* 0x000fc40000004100 */
[-C--:B------:R-:W-:Y:S01]  /*ccf0*/  FMUL.FTZ R36, R33, R24.reuse ;  /* 0x0000001821247220 */ /* 0x080fe20000410000 */
[C---:B------:R-:W-:Y:S01]  /*cd00*/  FMUL.FTZ R33, R20.reuse, R27 ;  /* 0x0000001b14217220 */ /* 0x040fe20000410000 */
[C---:B------:R-:W-:Y:S01]  /*cd10*/  FFMA.FTZ R37, R29.reuse, R24, -R58 ;  /* 0x000000181d257223 */ /* 0x040fe2000001083a */
[----:B------:R-:W-:Y:S02]  /*cd20*/  HADD2.F32 R25, -RZ, R34.H0_H0 ;  /* 0x20000022ff197230 */ /* 0x000fe40000004100 */
[-C--:B------:R-:W-:Y:S01]  /*cd30*/  FMUL.FTZ R20, R20, R5.reuse ;  /* 0x0000000514147220 */ /* 0x080fe20000410000 */
[----:B------:R-:W-:Y:S02]  /*cd40*/  HADD2.F32 R24, -RZ, R59.H0_H0 ;  /* 0x2000003bff187230 */ /* 0x000fe40000004100 */
[----:B------:R-:W-:Y:S01]  /*cd50*/  FFMA.FTZ R33, R4, R5, -R33 ;  /* 0x0000000504217223 */ /* 0x000fe20000010821 */
[----:B------:R-:W-:Y:S02]  /*cd60*/  HADD2.F32 R5, -RZ, R61.H0_H0 ;  /* 0x2000003dff057230 */ /* 0x000fe40000004100 */
[----:B------:R-:W-:Y:S01]  /*cd70*/  FFMA.FTZ R49, R29, R46, R36 ;  /* 0x0000002e1d317223 */ /* 0x000fe20000010024 */
[----:B------:R-:W-:-:S02]  /*cd80*/  HADD2.F32 R26, -RZ, R35.H0_H0 ;  /* 0x20000023ff1a7230 */ /* 0x000fc40000004100 */
[----:B------:R-:W-:Y:S01]  /*cd90*/  FFMA.FTZ R29, R4, R27, R20 ;  /* 0x0000001b041d7223 */ /* 0x000fe20000010014 */
[----:B------:R-:W-:Y:S02]  /*cda0*/  HADD2.F32 R61, -RZ, R61.H1_H1 ;  /* 0x3000003dff3d7230 */ /* 0x000fe40000004100 */
[C---:B------:R-:W-:Y:S01]  /*cdb0*/  FMUL.FTZ R27, R25.reuse, R24 ;  /* 0x00000018191b7220 */ /* 0x040fe20000410000 */
[----:B------:R-:W-:Y:S02]  /*cdc0*/  HADD2.F32 R59, -RZ, R59.H1_H1 ;  /* 0x3000003bff3b7230 */ /* 0x000fe40000004100 */
[----:B------:R-:W-:Y:S01]  /*cdd0*/  FMUL.FTZ R25, R25, R5 ;  /* 0x0000000519197220 */ /* 0x000fe20000410000 */
[----:B------:R-:W-:Y:S02]  /*cde0*/  HADD2.F32 R35, -RZ, R35.H1_H1 ;  /* 0x30000023ff237230 */ /* 0x000fe40000004100 */
[----:B------:R-:W-:Y:S01]  /*cdf0*/  FMUL.FTZ R58, R26, R61 ;  /* 0x0000003d1a3a7220 */ /* 0x000fe20000410000 */
[----:B------:R-:W-:-:S02]  /*ce00*/  HADD2.F32 R20, -RZ, R51.H0_H0 ;  /* 0x20000033ff147230 */ /* 0x000fc40000004100 */
[----:B------:R-:W-:Y:S01]  /*ce10*/  FMUL.FTZ R46, R26, R59 ;  /* 0x0000003b1a2e7220 */ /* 0x000fe20000410000 */
[----:B------:R-:W-:Y:S02]  /*ce20*/  HADD2.F32 R4, -RZ, R66.H0_H0 ;  /* 0x20000042ff047230 */ /* 0x000fe40000004100 */
[C---:B------:R-:W-:Y:S01]  /*ce30*/  FFMA.FTZ R36, R6.reuse, R5, -R27 ;  /* 0x0000000506247223 */ /* 0x040fe2000001081b */
[----:B------:R-:W-:Y:S01]  /*ce40*/  FFMA.FTZ R26, R6, R24, R25 ;  /* 0x00000018061a7223 */ /* 0x000fe20000010019 */
[----:B------:R-:W-:Y:S02]  /*ce50*/  HADD2.F32 R32, -RZ, R32.H1_H1 ;  /* 0x30000020ff207230 */ /* 0x000fe40000004100 */
[----:B------:R-:W-:Y:S01]  /*ce60*/  FMUL.FTZ R6, R35, R20 ;  /* 0x0000001423067220 */ /* 0x000fe20000410000 */
[----:B------:R-:W-:Y:S02]  /*ce70*/  HADD2.F32 R34, -RZ, R34.H1_H1 ;  /* 0x30000022ff227230 */ /* 0x000fe40000004100 */
[C---:B------:R-:W-:Y:S01]  /*ce80*/  FFMA.FTZ R46, R7.reuse, R61, -R46 ;  /* 0x0000003d072e7223 */ /* 0x040fe2000001082e */
[----:B------:R-:W-:Y:S01]  /*ce90*/  FFMA.FTZ R58, R7, R59, R58 ;  /* 0x0000003b073a7223 */ /* 0x000fe2000001003a */
[----:B------:R-:W-:Y:S01]  /*cea0*/  FMUL.FTZ R24, R35, R4 ;  /* 0x0000000423187220 */ /* 0x000fe20000410000 */
[----:B------:R-:W-:-:S02]  /*ceb0*/  HADD2.F32 R25, -RZ, R65.H0_H0 ;  /* 0x20000041ff197230 */ /* 0x000fc40000004100 */
[C---:B------:R-:W-:Y:S01]  /*cec0*/  FFMA.FTZ R51, R31.reuse, R4, -R6 ;  /* 0x000000041f337223 */ /* 0x040fe20000010806 */
[----:B------:R-:W-:Y:S02]  /*ced0*/  HADD2.F32 R27, -RZ, R57.H0_H0 ;  /* 0x20000039ff1b7230 */ /* 0x000fe40000004100 */
[----:B------:R-:W-:Y:S01]  /*cee0*/  FFMA.FTZ R57, R31, R20, R24 ;  /* 0x000000141f397223 */ /* 0x000fe20000010018 */
[----:B------:R-:W-:Y:S02]  /*cef0*/  HADD2.F32 R5, -RZ, R68.H0_H0 ;  /* 0x20000044ff057230 */ /* 0x000fe40000004100 */
[----:B------:R-:W-:Y:S01]  /*cf00*/  FMUL.FTZ R31, R32, R25 ;  /* 0x00000019201f7220 */ /* 0x000fe20000410000 */
[----:B------:R-:W-:Y:S02]  /*cf10*/  HADD2.F32 R7, -RZ, R67.H0_H0 ;  /* 0x20000043ff077230 */ /* 0x000fe40000004100 */
[----:B------:R-:W-:Y:S01]  /*cf20*/  FMUL.FTZ R35, R34, R27 ;  /* 0x0000001b22237220 */ /* 0x000fe20000410000 */
[----:B------:R-:W-:-:S02]  /*cf30*/  HADD2.F32 R30, -RZ, R30.H1_H1 ;  /* 0x3000001eff1e7230 */ /* 0x000fc40000004100 */
[-C--:B------:R-:W-:Y:S01]  /*cf40*/  FMUL.FTZ R32, R32, R5.reuse ;  /* 0x0000000520207220 */ /* 0x080fe20000410000 */
[----:B------:R-:W-:Y:S01]  /*cf50*/  FFMA.FTZ R4, R28, R5, -R31 ;  /* 0x000000051c047223 */ /* 0x000fe2000001081f */
[-C--:B------:R-:W-:Y:S01]  /*cf60*/  FMUL.FTZ R34, R34, R7.reuse ;  /* 0x0000000722227220 */ /* 0x080fe20000410000 */
[----:B------:R-:W-:Y:S01]  /*cf70*/  F2FP.F16.F32.PACK_AB R5, R37, R48 ;  /* 0x000000302505723e */ /* 0x000fe200000000ff */
[----:B------:R-:W-:Y:S01]  /*cf80*/  FFMA.FTZ R35, R30, R7, -R35 ;  /* 0x000000071e237223 */ /* 0x000fe20000010823 */
[----:B------:R-:W-:Y:S01]  /*cf90*/  FFMA.FTZ R24, R28, R25, R32 ;  /* 0x000000191c187223 */ /* 0x000fe20000010020 */
[----:B------:R-:W-:Y:S01]  /*cfa0*/  FFMA.FTZ R31, R30, R27, R34 ;  /* 0x0000001b1e1f7223 */ /* 0x000fe20000010022 */
[----:B------:R-:W-:Y:S02]  /*cfb0*/  F2FP.F16.F32.PACK_AB R7, R51, R46 ;  /* 0x0000002e3307723e */ /* 0x000fe400000000ff */
[----:B------:R-:W-:Y:S02]  /*cfc0*/  F2FP.F16.F32.PACK_AB R4, R4, R33 ;  /* 0x000000210404723e */ /* 0x000fe400000000ff */
[----:B------:R-:W-:-:S02]  /*cfd0*/  F2FP.F16.F32.PACK_AB R6, R35, R36 ;  /* 0x000000242306723e */ /* 0x000fc400000000ff */
[----:B------:R-:W-:Y:S02]  /*cfe0*/  F2FP.F16.F32.PACK_AB R27, R57, R58 ;  /* 0x0000003a391b723e */ /* 0x000fe400000000ff */
[----:B------:R-:W-:Y:S01]  /*cff0*/  F2FP.F16.F32.PACK_AB R25, R49, R50 ;  /* 0x000000323119723e */ /* 0x000fe200000000ff */
[----:B------:R3:W-:Y:S01]  /*d000*/  STS.128 [R214], R4 ;  /* 0x00000004d6007388 */ /* 0x0007e20000000c00 */
[----:B------:R-:W-:Y:S02]  /*d010*/  F2FP.F16.F32.PACK_AB R24, R24, R29 ;  /* 0x0000001d1818723e */ /* 0x000fe400000000ff */
[----:B------:R-:W-:-:S05]  /*d020*/  F2FP.F16.F32.PACK_AB R26, R31, R26 ;  /* 0x0000001a1f1a723e */ /* 0x000fca00000000ff */
[----:B------:R3:W-:Y:S02]  /*d030*/  STS.128 [R21+0x10400], R24 ;  /* 0x0104001815007388 */ /* 0x0007e40000000c00 */
.L_x_1842:
[----:B------:R-:W-:Y:S05]  /*d040*/  BSYNC B1 ;  /* 0x0000000000017941 */ /* 0x000fea0003800000 */
.L_x_1841:
[----:B------:R-:W-:Y:S04]  /*d050*/  BSSY B1, `(.L_x_1843) ;  /* 0x0000060000017945 */ /* 0x000fe80003800000 */
[----:B------:R-:W-:Y:S05]  /*d060*/  @P1 BRA `(.L_x_1844) ;  /* 0x0000000400781947 */ /* 0x000fea0003800000 */
[----:B---3--:R-:W-:Y:S01]  /*d070*/  LEA.HI R4, R56, R207, RZ, 0x1d ;  /* 0x000000cf38047211 */ /* 0x008fe200078fe8ff */
[--C-:B--2---:R-:W-:Y:S01]  /*d080*/  HADD2.F32 R35, -RZ, R62.reuse.H1_H1 ;  /* 0x3000003eff237230 */ /* 0x104fe20000004100 */
[----:B------:R-:W-:Y:S01]  /*d090*/  SHF.R.U64 R57, R52, 0x10, R53 ;  /* 0x0000001034397819 */ /* 0x000fe20000001235 */
[--C-:B------:R-:W-:Y:S01]  /*d0a0*/  HADD2.F32 R37, -RZ, R63.reuse.H1_H1 ;  /* 0x3000003fff257230 */ /* 0x100fe20000004100 */
[----:B------:R-:W-:Y:S01]  /*d0b0*/  SHF.R.S32.HI R5, RZ, 0x1f, R4 ;  /* 0x0000001fff057819 */ /* 0x000fe20000011404 */
[----:B------:R-:W-:Y:S01]  /*d0c0*/  IMAD.SHL.U32 R6, R4, 0x8, RZ ;  /* 0x0000000804067824 */ /* 0x000fe200078e00ff */
[----:B------:R-:W-:Y:S01]  /*d0d0*/  SHF.R.U64 R51, R38, 0x10, R39 ;  /* 0x0000001026337819 */ /* 0x000fe20000001227 */
[----:B------:R-:W-:Y:S01]  /*d0e0*/  HADD2.F32 R36, -RZ, R63.H0_H0 ;  /* 0x2000003fff247230 */ /* 0x000fe20000004100 */
[----:B------:R-:W-:Y:S01]  /*d0f0*/  LEA.HI R4, R5, R4, RZ, 0x3 ;  /* 0x0000000405047211 */ /* 0x000fe200078f18ff */
[----:B------:R-:W-:Y:S01]  /*d100*/  HADD2.F32 R62, -RZ, R62.H0_H0 ;  /* 0x2000003eff3e7230 */ /* 0x000fe20000004100 */
[----:B------:R-:W-:-:S02]  /*d110*/  LOP3.LUT R5, R197, 0x38, R6, 0xf8, !PT ;  /* 0x00000038c5057812 */ /* 0x000fc400078ef806 */
[----:B------:R-:W-:Y:S01]  /*d120*/  SHF.R.U32.HI R53, RZ, 0x10, R53 ;  /* 0x00000010ff357819 */ /* 0x000fe20000011635 */
[----:B------:R-:W-:Y:S01]  /*d130*/  IMAD.SHL.U32 R4, R4, 0x400, RZ ;  /* 0x0000040004047824 */ /* 0x000fe200078e00ff */
[----:B------:R-:W-:Y:S02]  /*d140*/  LOP3.LUT R20, R5, R224, RZ, 0x3c, !PT ;  /* 0x000000e005147212 */ /* 0x000fe400078e3cff */
[----:B------:R-:W-:Y:S02]  /*d150*/  SHF.R.U32.HI R39, RZ, 0x10, R39 ;  /* 0x00000010ff277819 */ /* 0x000fe40000011627 */
[----:B------:R-:W-:Y:S02]  /*d160*/  LOP3.LUT R21, R4, 0x7fffe000, RZ, 0xc0, !PT ;  /* 0x7fffe00004157812 */ /* 0x000fe400078ec0ff */
[----:B------:R-:W2:Y:S01]  /*d170*/  LDS.128 R4, [R213] ;  /* 0x00000000d5047984 */ /* 0x000ea20000000c00 */
[----:B------:R-:W-:Y:S01]  /*d180*/  SHF.R.U64 R50, R40, 0x10, R41 ;  /* 0x0000001028327819 */ /* 0x000fe20000001229 */
[----:B------:R-:W-:Y:S01]  /*d190*/  HADD2.F32 R39, -RZ, R39.H0_H0 ;  /* 0x20000027ff277230 */ /* 0x000fe20000004100 */
[----:B------:R-:W-:-:S02]  /*d1a0*/  IADD3 R21, R20, R21, R201 ;  /* 0x0000001514157210 */ /* 0x000fc40007ffe0c9 */
[----:B------:R-:W-:Y:S02]  /*d1b0*/  SHF.R.U32.HI R48, RZ, 0x10, R41 ;  /* 0x00000010ff307819 */ /* 0x000fe40000011629 */
[--C-:B------:R-:W-:Y:S01]  /*d1c0*/  SHF.R.U64 R52, R54, 0x10, R55.reuse ;  /* 0x0000001036347819 */ /* 0x100fe20000001237 */
[----:B------:R-:W-:Y:S01]  /*d1d0*/  IMAD R21, R21, 0x2, R18 ;  /* 0x0000000215157824 */ /* 0x000fe200078e0212 */
[----:B------:R-:W-:-:S04]  /*d1e0*/  SHF.R.U32.HI R54, RZ, 0x10, R55 ;  /* 0x00000010ff367819 */ /* 0x000fc80000011637 */
[----:B------:R-:W3:Y:S01]  /*d1f0*/  LDS.128 R24, [R21+0x10400] ;  /* 0x0104000015187984 */ /* 0x000ee20000000c00 */
[--C-:B--2---:R-:W-:Y:S02]  /*d200*/  HADD2.F32 R20, -RZ, R5.reuse.H0_H0 ;  /* 0x20000005ff147230 */ /* 0x104fe40000004100 */
[----:B------:R-:W-:Y:S02]  /*d210*/  HADD2.F32 R28, -RZ, R5.H1_H1 ;  /* 0x30000005ff1c7230 */ /* 0x000fe40000004100 */
[----:B------:R-:W-:Y:S02]  /*d220*/  HADD2.F32 R5, -RZ, R4.H0_H0 ;  /* 0x20000004ff057230 */ /* 0x000fe40000004100 */
[----:B-1----:R-:W-:Y:S02]  /*d230*/  HADD2.F32 R29, -RZ, R6.H0_H0 ;  /* 0x20000006ff1d7230 */ /* 0x002fe40000004100 */
[--C-:B------:R-:W-:Y:S02]  /*d240*/  HADD2.F32 R30, -RZ, R7.reuse.H0_H0 ;  /* 0x20000007ff1e7230 */ /* 0x100fe40000004100 */
[----:B------:R-:W-:-:S02]  /*d250*/  HADD2.F32 R7, -RZ, R7.H1_H1 ;  /* 0x30000007ff077230 */ /* 0x000fc40000004100 */
[----:B------:R-:W-:Y:S02]  /*d260*/  HADD2.F32 R4, -RZ, R4.H1_H1 ;  /* 0x30000004ff047230 */ /* 0x000fe40000004100 */
[--C-:B---3--:R-:W-:Y:S02]  /*d270*/  HADD2.F32 R31, -RZ, R25.reuse.H0_H0 ;  /* 0x20000019ff1f7230 */ /* 0x108fe40000004100 */
[----:B0-----:R-:W-:Y:S02]  /*d280*/  HADD2.F32 R32, -RZ, R25.H1_H1 ;  /* 0x30000019ff207230 */ /* 0x001fe40000004100 */
[----:B------:R-:W-:Y:S02]  /*d290*/  HADD2.F32 R25, -RZ, R24.H0_H0 ;  /* 0x20000018ff197230 */ /* 0x000fe40000004100 */
[C---:B------:R-:W-:Y:S01]  /*d2a0*/  FMUL.FTZ R41, R31.reuse, R37 ;  /* 0x000000251f297220 */ /* 0x040fe20000410000 */
[----:B------:R-:W-:Y:S01]  /*d2b0*/  FMUL.FTZ R49, R31, R35 ;  /* 0x000000231f317220 */ /* 0x000fe20000410000 */
[----:B------:R-:W-:-:S02]  /*d2c0*/  HADD2.F32 R31, -RZ, R53.H0_H0 ;  /* 0x20000035ff1f7230 */ /* 0x000fc40000004100 */
[C---:B------:R-:W-:Y:S01]  /*d2d0*/  FFMA.FTZ R41, R20.reuse, R35, -R41 ;  /* 0x0000002314297223 */ /* 0x040fe20000010829 */
[----:B------:R-:W-:Y:S01]  /*d2e0*/  FFMA.FTZ R49, R20, R37, R49 ;  /* 0x0000002514317223 */ /* 0x000fe20000010031 */
[C---:B------:R-:W-:Y:S01]  /*d2f0*/  FMUL.FTZ R20, R25.reuse, R36 ;  /* 0x0000002419147220 */ /* 0x040fe20000410000 */
[C---:B------:R-:W-:Y:S01]  /*d300*/  FMUL.FTZ R35, R32.reuse, R39 ;  /* 0x0000002720237220 */ /* 0x040fe20000410000 */
[----:B------:R-:W-:Y:S01]  /*d310*/  FMUL.FTZ R37, R32, R31 ;  /* 0x0000001f20257220 */ /* 0x000fe20000410000 */
[-C--:B------:R-:W-:Y:S01]  /*d320*/  FMUL.FTZ R25, R25, R62.reuse ;  /* 0x0000003e19197220 */ /* 0x080fe20000410000 */
[----:B------:R-:W-:Y:S02]  /*d330*/  HADD2.F32 R33, -RZ, R26.H0_H0 ;  /* 0x2000001aff217230 */ /* 0x000fe40000004100 */
[C---:B------:R-:W-:Y:S01]  /*d340*/  FFMA.FTZ R62, R5.reuse, R62, -R20 ;  /* 0x0000003e053e7223 */ /* 0x040fe20000010814 */
[----:B------:R-:W-:Y:S02]  /*d350*/  HADD2.F32 R32, -RZ, R64.H0_H0 ;  /* 0x20000040ff207230 */ /* 0x000fe40000004100 */
[----:B------:R-:W-:Y:S01]  /*d360*/  FFMA.FTZ R36, R5, R36, R25 ;  /* 0x0000002405247223 */ /* 0x000fe20000010019 */
[----:B------:R-:W-:-:S02]  /*d370*/  HADD2.F32 R34, -RZ, R27.H0_H0 ;  /* 0x2000001bff227230 */ /* 0x000fc40000004100 */
[C---:B------:R-:W-:Y:S01]  /*d380*/  FFMA.FTZ R38, R28.reuse, R31, -R35 ;  /* 0x0000001f1c267223 */ /* 0x040fe20000010823 */
[----:B------:R-:W-:Y:S01]  /*d390*/  FFMA.FTZ R40, R28, R39, R37 ;  /* 0x000000271c287223 */ /* 0x000fe20000010025 */
[--C-:B------:R-:W-:Y:S02]  /*d3a0*/  HADD2.F32 R20, -RZ, R47.reuse.H0_H0 ;  /* 0x2000002fff147230 */ /* 0x100fe40000004100 */
[C---:B------:R-:W-:Y:S01]  /*d3b0*/  FMUL.FTZ R28, R33.reuse, R32 ;  /* 0x00000020211c7220 */ /* 0x040fe20000410000 */
[----:B------:R-:W-:Y:S02]  /*d3c0*/  HADD2.F32 R5, -RZ, R64.H1_H1 ;  /* 0x30000040ff057230 */ /* 0x000fe40000004100 */
[----:B------:R-:W-:Y:S02]  /*d3d0*/  HADD2.F32 R47, -RZ, R47.H1_H1 ;  /* 0x3000002fff2f7230 */ /* 0x000fe40000004100 */
[-C--:B------:R-:W-:Y:S01]  /*d3e0*/  FMUL.FTZ R46, R33, R20.reuse ;  /* 0x00000014212e7220 */ /* 0x080fe20000410000 */
[----:B------:R-:W-:Y:S01]  /*d3f0*/  FFMA.FTZ R35, R29, R20, -R28 ;  /* 0x000000141d237223 */ /* 0x000fe2000001081c */
[----:B------:R-:W-:Y:S01]  /*d400*/  FMUL.FTZ R25, R34, R5 ;  /* 0x0000000522197220 */ /* 0x000fe20000410000 */
[----:B------:R-:W-:-:S02]  /*d410*/  HADD2.F32 R27, -RZ, R27.H1_H1 ;  /* 0x3000001bff1b7230 */ /* 0x000fc40000004100 */
[-C--:B------:R-:W-:Y:S01]  /*d420*/  FMUL.FTZ R34, R34, R47.reuse ;  /* 0x0000002f22227220 */ /* 0x080fe20000410000 */
[----:B------:R-:W-:Y:S02]  /*d430*/  HADD2.F32 R28, -RZ, R48.H0_H0 ;  /* 0x20000030ff1c7230 */ /* 0x000fe40000004100 */
[----:B------:R-:W-:Y:S01]  /*d440*/  FFMA.FTZ R46, R29, R32, R46 ;  /* 0x000000201d2e7223 */ /* 0x000fe2000001002e */
[----:B------:R-:W-:Y:S02]  /*d450*/  HADD2.F32 R20, -RZ, R54.H0_H0 ;  /* 0x20000036ff147230 */ /* 0x000fe40000004100 */
[C---:B------:R-:W-:Y:S01]  /*d460*/  FFMA.FTZ R47, R30.reuse, R47, -R25 ;  /* 0x0000002f1e2f7223 */ /* 0x040fe20000010819 */
[----:B------:R-:W-:Y:S01]  /*d470*/  FFMA.FTZ R34, R30, R5, R34 ;  /* 0x000000051e227223 */ /* 0x000fe20000010022 */
[C---:B------:R-:W-:Y:S01]  /*d480*/  FMUL.FTZ R32, R27.reuse, R28 ;  /* 0x0000001c1b207220 */ /* 0x040fe20000410000 */
[----:B------:R-:W-:Y:S02]  /*d490*/  HADD2.F32 R24, -RZ, R24.H1_H1 ;  /* 0x30000018ff187230 */ /* 0x000fe40000004100 */
[----:B------:R-:W-:Y:S01]  /*d4a0*/  FMUL.FTZ R30, R27, R20 ;  /* 0x000000141b1e7220 */ /* 0x000fe20000410000 */
[----:B------:R-:W-:-:S02]  /*d4b0*/  HADD2.F32 R26, -RZ, R26.H1_H1 ;  /* 0x3000001aff1a7230 */ /* 0x000fc40000004100 */
[C---:B------:R-:W-:Y:S01]  /*d4c0*/  FFMA.FTZ R32, R7.reuse, R20, -R32 ;  /* 0x0000001407207223 */ /* 0x040fe20000010820 */
[----:B------:R-:W-:Y:S02]  /*d4d0*/  HADD2.F32 R27, -RZ, R51.H0_H0 ;  /* 0x20000033ff1b7230 */ /* 0x000fe40000004100 */
[----:B------:R-:W-:Y:S01]  /*d4e0*/  FFMA.FTZ R39, R7, R28, R30 ;  /* 0x0000001c07277223 */ /* 0x000fe2000001001e */
[----:B------:R-:W-:Y:S02]  /*d4f0*/  HADD2.F32 R29, -RZ, R50.H0_H0 ;  /* 0x20000032ff1d7230 */ /* 0x000fe40000004100 */
[----:B------:R-:W-:Y:S02]  /*d500*/  HADD2.F32 R5, -RZ, R57.H0_H0 ;  /* 0x20000039ff057230 */ /* 0x000fe40000004100 */
[----:B------:R-:W-:Y:S01]  /*d510*/  FMUL.FTZ R7, R24, R27 ;  /* 0x0000001b18077220 */ /* 0x000fe20000410000 */
[----:B------:R-:W-:Y:S02]  /*d520*/  HADD2.F32 R25, -RZ, R52.H0_H0 ;  /* 0x20000034ff197230 */ /* 0x000fe40000004100 */
[----:B------:R-:W-:Y:S01]  /*d530*/  FMUL.FTZ R37, R26, R29 ;  /* 0x0000001d1a257220 */ /* 0x000fe20000410000 */
[----:B------:R-:W-:-:S02]  /*d540*/  HADD2.F32 R6, -RZ, R6.H1_H1 ;  /* 0x30000006ff067230 */ /* 0x000fc40000004100 */
[-C--:B------:R-:W-:Y:S01]  /*d550*/  FMUL.FTZ R24, R24, R5.reuse ;  /* 0x0000000518187220 */ /* 0x080fe20000410000 */
[----:B------:R-:W-:Y:S01]  /*d560*/  FFMA.FTZ R31, R4, R5, -R7 ;  /* 0x00000005041f7223 */ /* 0x000fe20000010807 */
[----:B------:R-:W-:Y:S01]  /*d570*/  FMUL.FTZ R26, R26, R25 ;  /* 0x000000191a1a7220 */ /* 0x000fe20000410000 */
        /* <DEDUP_REMOVED lines=13> */
.L_x_1844:
[----:B------:R-:W-:Y:S05]  /*d650*/  BSYNC B1 ;  /* 0x0000000000017941 */ /* 0x000fea0003800000 */
.L_x_1843:
[----:B0-2---:R-:W-:Y:S01]  /*d660*/  PRMT R32, R0, 0x5410, R3 ;  /* 0x0000541000207816 */ /* 0x005fe20000000003 */
[----:B------:R-:W-:Y:S06]  /*d670*/  @P0 BRA `(.L_x_1828) ;  /* 0x0000000400780947 */ /* 0x000fec0003800000 */
[----:B------:R-:W-:Y:S01]  /*d680*/  LEA.HI R56, R56, R207, RZ, 0x1d ;  /* 0x000000cf38387211 */ /* 0x000fe200078fe8ff */
[--C-:B---34-:R-:W-:Y:S01]  /*d690*/  HADD2.F32 R21, -RZ, R43.reuse.H1_H1 ;  /* 0x3000002bff157230 */ /* 0x118fe20000004100 */
[----:B------:R-:W-:Y:S01]  /*d6a0*/  SHF.R.U32.HI R20, RZ, 0x10, R9 ;  /* 0x00000010ff147819 */ /* 0x000fe20000011609 */
[----:B------:R-:W-:Y:S01]  /*d6b0*/  HADD2.F32 R43, -RZ, R43.H0_H0 ;  /* 0x2000002bff2b7230 */ /* 0x000fe20000004100 */
[----:B------:R-:W-:Y:S01]  /*d6c0*/  SHF.R.S32.HI R5, RZ, 0x1f, R56 ;  /* 0x0000001fff057819 */ /* 0x000fe20000011438 */
[----:B------:R-:W-:Y:S01]  /*d6d0*/  IMAD.SHL.U32 R3, R56, 0x8, RZ ;  /* 0x0000000838037824 */ /* 0x000fe200078e00ff */
[----:B------:R-:W-:Y:S01]  /*d6e0*/  SHF.R.U64 R38, R12, 0x10, R13 ;  /* 0x000000100c267819 */ /* 0x000fe2000000120d */
[----:B------:R-:W-:Y:S01]  /*d6f0*/  HADD2.F32 R20, -RZ, R20.H0_H0 ;  /* 0x20000014ff147230 */ /* 0x000fe20000004100 */
[----:B------:R-:W-:Y:S02]  /*d700*/  LEA.HI R5, R5, R56, RZ, 0x3 ;  /* 0x0000003805057211 */ /* 0x000fe400078f18ff */
[----:B------:R-:W-:-:S02]  /*d710*/  LOP3.LUT R0, R196, 0x38, R3, 0xf8, !PT ;  /* 0x00000038c4007812 */ /* 0x000fc400078ef803 */
[----:B------:R-:W-:Y:S02]  /*d720*/  SHF.L.U32 R5, R5, 0xa, RZ ;  /* 0x0000000a05057819 */ /* 0x000fe400000006ff */
[----:B------:R-:W-:Y:S02]  /*d730*/  LOP3.LUT R3, R0, R223, RZ, 0x3c, !PT ;  /* 0x000000df00037212 */ /* 0x000fe400078e3cff */
[----:B------:R-:W-:Y:S02]  /*d740*/  LOP3.LUT R0, R5, 0x7fffe000, RZ, 0xc0, !PT ;  /* 0x7fffe00005007812 */ /* 0x000fe400078ec0ff */
[----:B------:R-:W0:Y:S01]  /*d750*/  LDS.128 R4, [R212] ;  /* 0x00000000d4047984 */ /* 0x000e220000000c00 */
[--C-:B------:R-:W-:Y:S02]  /*d760*/  SHF.R.U64 R37, R14, 0x10, R15.reuse ;  /* 0x000000100e257819 */ /* 0x100fe4000000120f */
[----:B------:R-:W-:Y:S02]  /*d770*/  IADD3 R3, R3, R0, R200 ;  /* 0x0000000003037210 */ /* 0x000fe40007ffe0c8 */
[----:B------:R-:W-:Y:S01]  /*d780*/  SHF.R.U32.HI R34, RZ, 0x10, R15 ;  /* 0x00000010ff227819 */ /* 0x000fe2000001160f */
[--C-:B------:R-:W-:Y:S01]  /*d790*/  HADD2.F32 R15, -RZ, R45.reuse.H1_H1 ;  /* 0x3000002dff0f7230 */ /* 0x100fe20000004100 */
[----:B------:R-:W-:Y:S01]  /*d7a0*/  SHF.R.U32.HI R28, RZ, 0x10, R13 ;  /* 0x00000010ff1c7819 */ /* 0x000fe2000001160d */
[----:B------:R-:W-:Y:S01]  /*d7b0*/  IMAD R3, R3, 0x2, R18 ;  /* 0x0000000203037824 */ /* 0x000fe200078e0212 */
[----:B------:R-:W-:Y:S01]  /*d7c0*/  SHF.R.U64 R36, R8, 0x10, R9 ;  /* 0x0000001008247819 */ /* 0x000fe20000001209 */
[----:B------:R-:W-:Y:S01]  /*d7d0*/  HADD2.F32 R45, -RZ, R45.H0_H0 ;  /* 0x2000002dff2d7230 */ /* 0x000fe20000004100 */
[----:B------:R-:W-:-:S02]  /*d7e0*/  SHF.R.U64 R35, R10, 0x10, R11 ;  /* 0x000000100a237819 */ /* 0x000fc4000000120b */
[----:B------:R-:W2:Y:S01]  /*d7f0*/  LDS.128 R24, [R3+0x10400] ;  /* 0x0104000003187984 */ /* 0x000ea20000000c00 */
[----:B------:R-:W-:Y:S01]  /*d800*/  SHF.R.U32.HI R33, RZ, 0x10, R11 ;  /* 0x00000010ff217819 */ /* 0x000fe2000001160b */
[--C-:B0-----:R-:W-:Y:S02]  /*d810*/  HADD2.F32 R8, -RZ, R5.reuse.H0_H0 ;  /* 0x20000005ff087230 */ /* 0x101fe40000004100 */
[----:B------:R-:W-:Y:S02]  /*d820*/  HADD2.F32 R5, -RZ, R5.H1_H1 ;  /* 0x30000005ff057230 */ /* 0x000fe40000004100 */
[----:B------:R-:W-:Y:S02]  /*d830*/  HADD2.F32 R0, -RZ, R4.H0_H0 ;  /* 0x20000004ff007230 */ /* 0x000fe40000004100 */
[----:B------:R-:W-:Y:S02]  /*d840*/  HADD2.F32 R9, -RZ, R6.H0_H0 ;  /* 0x20000006ff097230 */ /* 0x000fe40000004100 */
[----:B------:R-:W-:-:S02]  /*d850*/  HADD2.F32 R10, -RZ, R7.H0_H0 ;  /* 0x20000007ff0a7230 */ /* 0x000fc40000004100 */
[----:B------:R-:W-:Y:S02]  /*d860*/  HADD2.F32 R7, -RZ, R7.H1_H1 ;  /* 0x30000007ff077230 */ /* 0x000fe40000004100 */
[----:B------:R-:W-:Y:S02]  /*d870*/  HADD2.F32 R4, -RZ, R4.H1_H1 ;  /* 0x30000004ff047230 */ /* 0x000fe40000004100 */
[--C-:B--2---:R-:W-:Y:S02]  /*d880*/  HADD2.F32 R12, -RZ, R25.reuse.H0_H0 ;  /* 0x20000019ff0c7230 */ /* 0x104fe40000004100 */
[----:B------:R-:W-:Y:S02]  /*d890*/  HADD2.F32 R25, -RZ, R25.H1_H1 ;  /* 0x30000019ff197230 */ /* 0x000fe40000004100 */
[----:B------:R-:W-:Y:S02]  /*d8a0*/  HADD2.F32 R11, -RZ, R24.H0_H0 ;  /* 0x20000018ff0b7230 */ /* 0x000fe40000004100 */
[C---:B-1----:R-:W-:Y:S01]  /*d8b0*/  FMUL.FTZ R29, R12.reuse, R21 ;  /* 0x000000150c1d7220 */ /* 0x042fe20000410000 */
[----:B------:R-:W-:Y:S01]  /*d8c0*/  FMUL.FTZ R31, R12, R15 ;  /* 0x0000000f0c1f7220 */ /* 0x000fe20000410000 */
[----:B------:R-:W-:-:S02]  /*d8d0*/  HADD2.F32 R12, -RZ, R28.H0_H0 ;  /* 0x2000001cff0c7230 */ /* 0x000fc40000004100 */
[C---:B------:R-:W-:Y:S01]  /*d8e0*/  FMUL.FTZ R28, R25.reuse, R20 ;  /* 0x00000014191c7220 */ /* 0x040fe20000410000 */
[C---:B------:R-:W-:Y:S01]  /*d8f0*/  FFMA.FTZ R29, R8.reuse, R15, -R29 ;  /* 0x0000000f081d7223 */ /* 0x040fe2000001081d */
[----:B------:R-:W-:Y:S01]  /*d900*/  FFMA.FTZ R31, R8, R21, R31 ;  /* 0x00000015081f7223 */ /* 0x000fe2000001001f */
[----:B------:R-:W-:Y:S02]  /*d910*/  HADD2.F32 R13, -RZ, R26.H0_H0 ;  /* 0x2000001aff0d7230 */ /* 0x000fe40000004100 */
[-C--:B------:R-:W-:Y:S01]  /*d920*/  FMUL.FTZ R8, R25, R12.reuse ;  /* 0x0000000c19087220 */ /* 0x080fe20000410000 */
[----:B------:R-:W-:Y:S01]  /*d930*/  FFMA.FTZ R30, R5, R12, -R28 ;  /* 0x0000000c051e7223 */ /* 0x000fe2000001081c */
[C---:B------:R-:W-:Y:S01]  /*d940*/  FMUL.FTZ R15, R11.reuse, R43 ;  /* 0x0000002b0b0f7220 */ /* 0x040fe20000410000 */
[----:B------:R-:W-:Y:S02]  /*d950*/  HADD2.F32 R12, -RZ, R44.H0_H0 ;  /* 0x2000002cff0c7230 */ /* 0x000fe40000004100 */
[----:B------:R-:W-:Y:S01]  /*d960*/  FMUL.FTZ R28, R11, R45 ;  /* 0x0000002d0b1c7220 */ /* 0x000fe20000410000 */
[----:B------:R-:W-:Y:S01]  /*d970*/  FFMA.FTZ R20, R5, R20, R8 ;  /* 0x0000001405147223 */ /* 0x000fe20000010008 */
[----:B------:R-:W-:-:S02]  /*d980*/  HADD2.F32 R8, -RZ, R32.H0_H0 ;  /* 0x20000020ff087230 */ /* 0x000fc40000004100 */
[C---:B------:R-:W-:Y:S01]  /*d990*/  FFMA.FTZ R15, R0.reuse, R45, -R15 ;  /* 0x0000002d000f7223 */ /* 0x040fe2000001080f */
[--C-:B------:R-:W-:Y:S02]  /*d9a0*/  HADD2.F32 R14, -RZ, R27.reuse.H0_H0 ;  /* 0x2000001bff0e7230 */ /* 0x100fe40000004100 */
[----:B------:R-:W-:Y:S01]  /*d9b0*/  FFMA.FTZ R28, R0, R43, R28 ;  /* 0x0000002b001c7223 */ /* 0x000fe2000001001c */
[----:B------:R-:W-:Y:S02]  /*d9c0*/  HADD2.F32 R11, -RZ, R44.H1_H1 ;  /* 0x3000002cff0b7230 */ /* 0x000fe40000004100 */
[C---:B------:R-:W-:Y:S01]  /*d9d0*/  FMUL.FTZ R0, R13.reuse, R12 ;  /* 0x0000000c0d007220 */ /* 0x040fe20000410000 */
[----:B------:R-:W-:Y:S02]  /*d9e0*/  HADD2.F32 R5, -RZ, R32.H1_H1 ;  /* 0x30000020ff057230 */ /* 0x000fe40000004100 */
[----:B------:R-:W-:Y:S01]  /*d9f0*/  FMUL.FTZ R32, R13, R8 ;  /* 0x000000080d207220 */ /* 0x000fe20000410000 */
[----:B------:R-:W-:-:S02]  /*da00*/  HADD2.F32 R27, -RZ, R27.H1_H1 ;  /* 0x3000001bff1b7230 */ /* 0x000fc40000004100 */
[C---:B------:R-:W-:Y:S01]  /*da10*/  FFMA.FTZ R25, R9.reuse, R8, -R0 ;  /* 0x0000000809197223 */ /* 0x040fe20000010800 */
[C---:B------:R-:W-:Y:S01]  /*da20*/  FMUL.FTZ R13, R14.reuse, R11 ;  /* 0x0000000b0e0d7220 */ /* 0x040fe20000410000 */
[----:B------:R-:W-:Y:S02]  /*da30*/  HADD2.F32 R8, -RZ, R33.H0_H0 ;  /* 0x20000021ff087230 */ /* 0x000fe40000004100 */
[-C--:B------:R-:W-:Y:S01]  /*da40*/  FMUL.FTZ R14, R14, R5.reuse ;  /* 0x000000050e0e7220 */ /* 0x080fe20000410000 */
[----:B------:R-:W-:Y:S02]  /*da50*/  HADD2.F32 R0, -RZ, R34.H0_H0 ;  /* 0x20000022ff007230 */ /* 0x000fe40000004100 */
[----:B------:R-:W-:Y:S01]  /*da60*/  FFMA.FTZ R32, R9, R12, R32 ;  /* 0x0000000c09207223 */ /* 0x000fe20000010020 */
[C---:B------:R-:W-:Y:S01]  /*da70*/  FFMA.FTZ R12, R10.reuse, R5, -R13 ;  /* 0x000000050a0c7223 */ /* 0x040fe2000001080d */
[----:B------:R-:W-:Y:S01]  /*da80*/  FFMA.FTZ R14, R10, R11, R14 ;  /* 0x0000000b0a0e7223 */ /* 0x000fe2000001000e */
[----:B------:R-:W-:-:S02]  /*da90*/  HADD2.F32 R24, -RZ, R24.H1_H1 ;  /* 0x30000018ff187230 */ /* 0x000fc40000004100 */
[C---:B------:R-:W-:Y:S01]  /*daa0*/  FMUL.FTZ R34, R27.reuse, R8 ;  /* 0x000000081b227220 */ /* 0x040fe20000410000 */
[----:B------:R-:W-:Y:S02]  /*dab0*/  HADD2.F32 R26, -RZ, R26.H1_H1 ;  /* 0x3000001aff1a7230 */ /* 0x000fe40000004100 */
[-C--:B------:R-:W-:Y:S01]  /*dac0*/  FMUL.FTZ R10, R27, R0.reuse ;  /* 0x000000001b0a7220 */ /* 0x080fe20000410000 */
        /* <DEDUP_REMOVED lines=25> */
.L_x_1828:
[----:B------:R-:W-:Y:S05]  /*dc60*/  BSYNC B0 ;  /* 0x0000000000007941 */ /* 0x000fea0003800000 */
.L_x_1800:
        /* <DEDUP_REMOVED lines=8> */
.L_x_1798:
[----:B------:R-:W-:-:S05]  /*dcf0*/  IMAD.U32 R0, RZ, RZ, UR39 ;  /* 0x00000027ff007e24 */ /* 0x000fca000f8e00ff */
[----:B------:R-:W-:-:S13]  /*dd00*/  ISETP.NE.AND P0, PT, R0, 0x3, PT ;  /* 0x000000030000780c */ /* 0x000fda0003f05270 */
[----:B------:R-:W-:Y:S05]  /*dd10*/  @!P0 BRA `(.L_x_1845) ;  /* 0x0000000000048947 */ /* 0x000fea0003800000 */
[----:B------:R-:W-:Y:S01]  /*dd20*/  BPT.TRAP 0x1 ;  /* 0x000000040000795c */ /* 0x000fe20000300000 */
.L_x_1845:
[----:B0-----:R-:W-:Y:S01]  /*dd30*/  IMAD R11, R184, 0x8, R18 ;  /* 0x00000008b80b7824 */ /* 0x001fe200078e0212 */
[----:B------:R-:W-:-:S04]  /*dd40*/  SHF.L.U32 R0, R187, 0x1f, RZ ;  /* 0x0000001fbb007819 */ /* 0x000fc800000006ff */
[----:B------:R0:W0:Y:S01]  /*dd50*/  SYNCS.PHASECHK.TRANS64.TRYWAIT P1, [R11+URZ+0x28830], R0 ;  /* 0x028830000b0075a7 */ /* 0x000022000802017f */
[----:B------:R-:W-:Y:S05]  /*dd60*/  @!P0 BRA `(.L_x_1846) ;  /* 0x0000000000048947 */ /* 0x000fea0003800000 */
[----:B------:R-:W-:Y:S01]  /*dd70*/  BPT.TRAP 0x1 ;  /* 0x000000040000795c */ /* 0x000fe20000300000 */
.L_x_1846:
[----:B0-----:R-:W-:Y:S05]  /*dd80*/  @P1 BRA `(.L_x_1847) ;  /* 0x0000000000081947 */ /* 0x001fea0003800000 */
[----:B------:R-:W0:Y:S02]  /*dd90*/  SYNCS.PHASECHK.TRANS64.TRYWAIT P1, [R11+URZ+0x28830], R0 ;  /* 0x028830000b0075a7 */ /* 0x000e24000802017f */
[----:B0-----:R-:W-:Y:S05]  /*dda0*/  @!P1 BRA `(.L_x_1848) ;  /* 0x0000017c00b89947 */ /* 0x001fea0003800000 */
.L_x_1847:
[----:B------:R-:W-:Y:S05]  /*ddb0*/  WARPSYNC.ALL ;  /* 0x0000000000007948 */ /* 0x000fea0003800000 */
[----:B------:R-:W-:Y:S01]  /*ddc0*/  VIADD R0, R18, 0x18400 ;  /* 0x0001840012007836 */ /* 0x000fe20000000000 */
[----:B------:R-:W-:Y:S01]  /*ddd0*/  R2UR UR32, R42 ;  /* 0x000000002a2072ca */ /* 0x000fe200000e0000 */
[----:B-1234-:R-:W-:Y:S01]  /*dde0*/  IMAD.MOV.U32 R5, RZ, RZ, 0x40000040 ;  /* 0x40000040ff057424 */ /* 0x01efe200078e00ff */
[----:B-----5:R-:W-:Y:S01]  /*ddf0*/  WARPGROUP.ARRIVE ;  /* 0x00000000000079c5 */ /* 0x020fe20000000000 */
[----:B------:R-:W-:Y:S01]  /*de00*/  UMOV UR33, 0x40000040 ;  /* 0x4000004000217882 */ /* 0x000fe20000000000 */
[----:B------:R-:W-:Y:S01]  /*de10*/  SHF.R.U32.HI R0, RZ, 0x4, R0 ;  /* 0x00000004ff007819 */ /* 0x000fe20000011600 */
[----:B------:R-:W-:Y:S01]  /*de20*/  IMAD.MOV.U32 R9, RZ, RZ, 0x40000040 ;  /* 0x40000040ff097424 */ /* 0x000fe200078e00ff */
[----:B------:R-:W-:Y:S01]  /*de30*/  R2UR UR35, R5 ;  /* 0x00000000052372ca */ /* 0x000fe200000e0000 */
[----:B------:R-:W-:Y:S01]  /*de40*/  UMOV UR5, 0x40000040 ;  /* 0x4000004000057882 */ /* 0x000fe20000000000 */
[----:B------:R-:W-:Y:S01]  /*de50*/  LOP3.LUT R0, R0, 0x3fff, RZ, 0xc0, !PT ;  /* 0x00003fff00007812 */ /* 0x000fe200078ec0ff */
[----:B------:R-:W-:Y:S01]  /*de60*/  UMOV UR9, 0x40000040 ;  /* 0x4000004000097882 */ /* 0x000fe20000000000 */
[----:B------:R-:W-:Y:S01]  /*de70*/  R2UR UR7, R9 ;  /* 0x00000000090772ca */ /* 0x000fe200000e0000 */
[----:B------:R-:W-:Y:S01]  /*de80*/  IMAD.MOV.U32 R9, RZ, RZ, 0x40000040 ;  /* 0x40000040ff097424 */ /* 0x000fe200078e00ff */
[----:B------:R-:W-:Y:S01]  /*de90*/  LOP3.LUT R7, R0, 0x10000, RZ, 0xfc, !PT ;  /* 0x0001000000077812 */ /* 0x000fe200078efcff */
[----:B------:R-:W-:Y:S01]  /*dea0*/  ULOP3.LUT UR32, UR32, 0x10000, URZ, 0xfc, !UPT ;  /* 0x0001000020207892 */ /* 0x000fe2000f8efc3f */
[----:B------:R-:W-:Y:S01]  /*deb0*/  IMAD.MOV.U32 R5, RZ, RZ, 0x40000040 ;  /* 0x40000040ff057424 */ /* 0x000fe200078e00ff */
[----:B------:R-:W-:Y:S01]  /*dec0*/  UMOV UR13, 0x40000040 ;  /* 0x40000040000d7882 */ /* 0x000fe20000000000 */
[----:B------:R-:W-:Y:S01]  /*ded0*/  R2UR UR11, R9 ;  /* 0x00000000090b72ca */ /* 0x000fe200000e0000 */
[----:B------:R-:W-:Y:S01]  /*dee0*/  IMAD R4, R184, 0x800, R7 ;  /* 0x00000800b8047824 */ /* 0x000fe200078e0207 */
[----:B------:R-:W-:Y:S01]  /*def0*/  UIADD3 UR4, UR32, 0x2, URZ ;  /* 0x0000000220047890 */ /* 0x000fe2000fffe03f */
[----:B------:R-:W-:Y:S01]  /*df00*/  IMAD.MOV.U32 R9, RZ, RZ, 0x40000040 ;  /* 0x40000040ff097424 */ /* 0x000fe200078e00ff */
[----:B------:R-:W-:Y:S01]  /*df10*/  UIADD3 UR8, UR32, 0x4, URZ ;  /* 0x0000000420087890 */ /* 0x000fe2000fffe03f */
[----:B------:R-:W-:Y:S01]  /*df20*/  R2UR UR31, R5 ;  /* 0x00000000051f72ca */ /* 0x000fe200000e0000 */
[----:B------:R-:W-:Y:S01]  /*df30*/  UIADD3 UR12, UR32, 0x6, URZ ;  /* 0x00000006200c7890 */ /* 0x000fe2000fffe03f */
[C---:B------:R-:W-:Y:S01]  /*df40*/  R2UR UR34, R4.reuse ;  /* 0x00000000042272ca */ /* 0x040fe200000e0000 */
[----:B------:R-:W-:Y:S01]  /*df50*/  UIADD3 UR16, UR32, 0x400, URZ ;  /* 0x0000040020107890 */ /* 0x000fe2000fffe03f */
[----:B------:R-:W-:Y:S01]  /*df60*/  IADD3 R8, R4, 0x2, RZ ;  /* 0x0000000204087810 */ /* 0x000fe20007ffe0ff */
[----:B------:R-:W-:Y:S01]  /*df70*/  UMOV UR17, 0x40000040 ;  /* 0x4000004000117882 */ /* 0x000fe20000000000 */
[----:B------:R-:W-:Y:S01]  /*df80*/  R2UR UR15, R9 ;  /* 0x00000000090f72ca */ /* 0x000fe200000e0000 */
[----:B------:R-:W-:Y:S01]  /*df90*/  UIADD3 UR20, UR32, 0x402, URZ ;  /* 0x0000040220147890 */ /* 0x000fe2000fffe03f */
[----:B------:R-:W-:Y:S01]  /*dfa0*/  R2UR UR6, R8 ;  /* 0x00000000080672ca */ /* 0x000fe200000e0000 */
[----:B------:R-:W-:Y:S01]  /*dfb0*/  VIADD R8, R4, 0x4 ;  /* 0x0000000404087836 */ /* 0x000fe20000000000 */
[----:B------:R-:W-:Y:S01]  /*dfc0*/  MOV R9, 0x40000040 ;  /* 0x4000004000097802 */ /* 0x000fe20000000f00 */
[----:B------:R-:W-:Y:S01]  /*dfd0*/  UMOV UR21, 0x40000040 ;  /* 0x4000004000157882 */ /* 0x000fe20000000000 */
[----:B------:R-:W-:-:S02]  /*dfe0*/  UIADD3 UR24, UR32, 0x404, URZ ;  /* 0x0000040420187890 */ /* 0x000fc4000fffe03f */
[----:B------:R-:W-:Y:S01]  /*dff0*/  R2UR UR10, R8 ;  /* 0x00000000080a72ca */ /* 0x000fe200000e0000 */
[----:B------:R-:W-:Y:S01]  /*e000*/  HGMMA.64x128x16.F32 R24, gdesc[UR32], RZ, !UPT, gsb0 ;  /* 0x01e00000201879f0 */ /* 0x000fe2000c0008ff */
[----:B------:R-:W-:Y:S01]  /*e010*/  VIADD R8, R4, 0x6 ;  /* 0x0000000604087836 */ /* 0x000fe20000000000 */
[----:B------:R-:W-:Y:S01]  /*e020*/  R2UR UR19, R9 ;  /* 0x00000000091372ca */ /* 0x000fe200000e0000 */
[----:B------:R-:W-:Y:S01]  /*e030*/  IMAD.MOV.U32 R9, RZ, RZ, 0x40000040 ;  /* 0x40000040ff097424 */ /* 0x000fe200078e00ff */
[----:B------:R-:W-:Y:S01]  /*e040*/  UMOV UR25, 0x40000040 ;  /* 0x4000004000197882 */ /* 0x000fe20000000000 */
[----:B------:R-:W-:Y:S01]  /*e050*/  UIADD3 UR28, UR32, 0x406, URZ ;  /* 0x00000406201c7890 */ /* 0x000fe2000fffe03f */
[----:B------:R-:W-:Y:S01]  /*e060*/  R2UR UR14, R8 ;  /* 0x00000000080e72ca */ /* 0x000fe200000e0000 */
[----:B------:R-:W-:Y:S01]  /*e070*/  VIADD R8, R4, 0x400 ;  /* 0x0000040004087836 */ /* 0x000fe20000000000 */
[----:B------:R-:W-:Y:S01]  /*e080*/  R2UR UR23, R9 ;  /* 0x00000000091772ca */ /* 0x000fe200000e0000 */
[----:B------:R-:W-:Y:S01]  /*e090*/  IMAD.MOV.U32 R9, RZ, RZ, 0x40000040 ;  /* 0x40000040ff097424 */ /* 0x000fe200078e00ff */
[----:B------:R-:W-:-:S02]  /*e0a0*/  UMOV UR29, 0x40000040 ;  /* 0x40000040001d7882 */ /* 0x000fc40000000000 */
[----:B------:R-:W-:Y:S01]  /*e0b0*/  R2UR UR18, R8 ;  /* 0x00000000081272ca */ /* 0x000fe200000e0000 */
[----:B------:R-:W-:Y:S01]  /*e0c0*/  VIADD R8, R4, 0x402 ;  /* 0x0000040204087836 */ /* 0x000fe20000000000 */
[----:B------:R-:W-:-:S04]  /*e0d0*/  R2UR UR27, R9 ;  /* 0x00000000091b72ca */ /* 0x000fc800000e0000 */
        /* <DEDUP_REMOVED lines=29> */
.L_x_1849:
[----:B------:R-:W0:Y:S01]  /*e2b0*/  LDC R0, c[0x0][0x448] ;  /* 0x00011200ff007b82 */ /* 0x000e220000000800 */
[----:B------:R-:W-:Y:S01]  /*e2c0*/  ULDC UR51, c[0x0][0x9dc] ;  /* 0x0002770000337ab9 */ /* 0x000fe20000000800 */
[----:B------:R-:W-:Y:S01]  /*e2d0*/  LEA R12, R89, 0xffffff80, 0x7 ;  /* 0xffffff80590c7811 */ /* 0x000fe200078e38ff */
[----:B------:R-:W-:-:S05]  /*e2e0*/  ULOP3.LUT UR6, URZ, UR51, URZ, 0x33, !UPT ;  /* 0x000000333f067292 */ /* 0x000fca000f8e333f */
[----:B------:R-:W1:Y:S01]  /*e2f0*/  LDC.64 R8, c[0x0][0x9e0] ;  /* 0x00027800ff087b82 */ /* 0x000e620000000a00 */
[----:B0-----:R-:W-:Y:S02]  /*e300*/  ISETP.NE.AND P1, PT, R0, 0x1, PT ;  /* 0x000000010000780c */ /* 0x001fe40003f25270 */
[----:B------:R-:W-:Y:S02]  /*e310*/  IADD3 R0, R195, R193, RZ ;  /* 0x000000c1c3007210 */ /* 0x000fe40007ffe0ff */
[----:B-1----:R-:W-:-:S09]  /*e320*/  ISETP.GE.AND P2, PT, R9, 0x1, PT ;  /* 0x000000010900780c */ /* 0x002fd20003f46270 */
[----:B------:R-:W0:Y:S08]  /*e330*/  @P1 LDC R3, c[0x0][0x44c] ;  /* 0x00011300ff031b82 */ /* 0x000e300000000800 */
[----:B------:R-:W1:Y:S01]  /*e340*/  @P1 LDC R5, c[0x0][0x450] ;  /* 0x00011400ff051b82 */ /* 0x000e620000000800 */
[----:B0-----:R-:W-:-:S04]  /*e350*/  @P1 IMAD.HI.U32 R4, R0, R3, RZ ;  /* 0x0000000300041227 */ /* 0x001fc800078e00ff */
[----:B------:R-:W-:Y:S02]  /*e360*/  IMAD.MOV.U32 R3, RZ, RZ, R0 ;  /* 0x000000ffff037224 */ /* 0x000fe400078e0000 */
[----:B------:R-:W-:Y:S01]  /*e370*/  VIADD R0, R11, 0x28840 ;  /* 0x000288400b007836 */ /* 0x000fe20000000000 */
[----:B-1----:R-:W-:Y:S01]  /*e380*/  @P1 SHF.R.U32.HI R3, RZ, R5, R4 ;  /* 0x00000005ff031219 */ /* 0x002fe20000011604 */
[----:B------:R-:W-:Y:S02]  /*e390*/  IMAD.MOV.U32 R4, RZ, RZ, -0x80 ;  /* 0xffffff80ff047424 */ /* 0x000fe400078e00ff */
[----:B------:R-:W-:Y:S02]  /*e3a0*/  IMAD.U32 R5, RZ, RZ, UR38 ;  /* 0x00000026ff057e24 */ /* 0x000fe4000f8e00ff */
[----:B------:R-:W0:Y:S01]  /*e3b0*/  SHFL.IDX PT, R15, R3, RZ, 0x1c1f ;  /* 0x001c1fff030f7589 */ /* 0x000e2200000e0000 */
[----:B------:R-:W-:Y:S02]  /*e3c0*/  IMAD R11, R89, R4, 0x80 ;  /* 0x00000080590b7424 */ /* 0x000fe400078e0204 */
[----:B------:R-:W-:-:S02]  /*e3d0*/  PRMT R0, R5, 0x654, R0 ;  /* 0x0000065405007816 */ /* 0x000fc40000000000 */
[----:B------:R-:W-:Y:S02]  /*e3e0*/  VIADD R4, R11, 0x1 ;  /* 0x000000010b047836 */ /* 0x000fe40000000000 */
[----:B------:R1:W-:Y:S02]  /*e3f0*/  SYNCS.ARRIVE.TRANS64.RED.A1T0 RZ, [R0+URZ], RZ ;  /* 0x000000ff00ff79a7 */ /* 0x0003e4000810043f */
[----:B------:R-:W-:-:S05]  /*e400*/  IMAD R4, R191, -0x2, R4 ;  /* 0xfffffffebf047824 */ /* 0x000fca00078e0204 */
[----:B------:R-:W-:Y:S01]  /*e410*/  IADD3 R5, -R189, R4, R190 ;  /* 0x00000004bd057210 */ /* 0x000fe20007ffe1be */
[----:B-1----:R-:W-:-:S03]  /*e420*/  IMAD.IADD R0, R190, 0x1, R11 ;  /* 0x00000001be007824 */ /* 0x002fc600078e020b */
[----:B------:R-:W-:Y:S01]  /*e430*/  IADD3 R14, R5, UR6, RZ ;  /* 0x00000006050e7c10 */ /* 0x000fe2000fffe0ff */
[----:B------:R-:W-:Y:S02]  /*e440*/  IMAD R10, R191, -0x2, R0 ;  /* 0xfffffffebf0a7824 */ /* 0x000fe400078e0200 */
[----:B------:R-:W-:Y:S02]  /*e450*/  IMAD.IADD R13, R5, 0x1, R8 ;  /* 0x00000001050d7824 */ /* 0x000fe400078e0208 */
[----:B0-----:R-:W-:-:S03]  /*e460*/  IMAD.IADD R4, R14, 0x1, R15 ;  /* 0x000000010e047824 */ /* 0x001fc600078e020f */
[----:B------:R-:W-:Y:S01]  /*e470*/  VIADDMNMX R0, R15, R13, R10, PT ;  /* 0x0000000d0f007246 */ /* 0x000fe2000380010a */
[----:B------:R-:W-:Y:S06]  /*e480*/  @!P2 BRA `(.L_x_1850) ;  /* 0x000000000050a947 */ /* 0x000fec0003800000 */
[----:B------:R-:W-:Y:S01]  /*e490*/  IADD3 R5, -R189, R190, R15 ;  /* 0x000000bebd057210 */ /* 0x000fe20007ffe10f */
[----:B------:R-:W-:Y:S03]  /*e4a0*/  BSSY B0, `(.L_x_1851) ;  /* 0x000000e000007945 */ /* 0x000fe60003800000 */
[----:B------:R-:W-:-:S13]  /*e4b0*/  ISETP.GT.AND P3, PT, R5, -0x1, PT ;  /* 0xffffffff0500780c */ /* 0x000fda0003f64270 */
        /* <DEDUP_REMOVED lines=8> */
.L_x_1852:
[----:B------:R-:W-:-:S13]  /*e540*/  ISETP.NE.AND P3, PT, R9, 0x1, PT ;  /* 0x000000010900780c */ /* 0x000fda0003f65270 */
[----:B------:R-:W0:Y:S02]  /*e550*/  @P3 LDC.64 R20, c[0x0][0x9e8] ;  /* 0x00027a00ff143b82 */ /* 0x000e240000000a00 */
[----:B0-----:R-:W-:-:S05]  /*e560*/  @P3 IMAD.HI.U32 R6, R5, R20, RZ ;  /* 0x0000001405063227 */ /* 0x001fca00078e00ff */
[----:B------:R-:W-:-:S07]  /*e570*/  @P3 SHF.R.U32.HI R5, RZ, R21, R6 ;  /* 0x00000015ff053219 */ /* 0x000fce0000011606 */
.L_x_1853:
[----:B------:R-:W-:Y:S05]  /*e580*/  BSYNC B0 ;  /* 0x0000000000007941 */ /* 0x000fea0003800000 */
.L_x_1851:
[----:B------:R-:W-:-:S04]  /*e590*/  IMAD R6, R5, R9, -R12 ;  /* 0x0000000905067224 */ /* 0x000fc800078e0a0c */
[----:B------:R-:W-:-:S05]  /*e5a0*/  IMAD R5, R191, -0x2, R6 ;  /* 0xfffffffebf057824 */ /* 0x000fca00078e0206 */
[----:B------:R-:W-:Y:S02]  /*e5b0*/  VIMNMX R4, R4, R5, !PT ;  /* 0x0000000504047248 */ /* 0x000fe40007fe0100 */
[----:B------:R-:W-:-:S07]  /*e5c0*/  VIADDMNMX R0, R5, R9, R0, PT ;  /* 0x0000000905007246 */ /* 0x000fce0003800100 */
.L_x_1850:
[C---:B------:R-:W-:Y:S01]  /*e5d0*/  ISETP.GE.AND P3, PT, R11.reuse, 0x2, PT ;  /* 0x000000020b00780c */ /* 0x040fe20003f66270 */
[----:B------:R-:W0:Y:S01]  /*e5e0*/  SHFL.IDX PT, R3, R3, 0x1, 0x1c1f ;  /* 0x003c1f0003037f89 */ /* 0x000e2200000e0000 */
[----:B------:R-:W-:Y:S02]  /*e5f0*/  ISETP.GE.AND P5, PT, R11, 0x9, PT ;  /* 0x000000090b00780c */ /* 0x000fe40003fa6270 */
[----:B------:R-:W-:Y:S02]  /*e600*/  ISETP.GT.AND P4, PT, R4, 0x1, !P3 ;  /* 0x000000010400780c */ /* 0x000fe40005f84270 */
[----:B------:R-:W-:Y:S02]  /*e610*/  P2R R20, PR, RZ, 0x20 ;  /* 0x00000020ff147803 */ /* 0x000fe40000000000 */
[----:B------:R-:W-:-:S04]  /*e620*/  ISETP.LT.OR P4, PT, R0, 0x2, P4 ;  /* 0x000000020000780c */ /* 0x000fc80002781670 */
[----:B------:R-:W-:Y:S02]  /*e630*/  FSEL R25, R25, -INF , !P4 ;  /* 0xff80000019197808 */ /* 0x000fe40006000000 */
[----:B------:R-:W-:Y:S02]  /*e640*/  ISETP.GT.AND P4, PT, R4, 0x8, !P5 ;  /* 0x000000080400780c */ /* 0x000fe40006f84270 */
[----:B------:R-:W-:Y:S02]  /*e650*/  ISETP.GE.AND P5, PT, R11, 0xa, PT ;  /* 0x0000000a0b00780c */ /* 0x000fe40003fa6270 */
[----:B------:R-:W-:Y:S02]  /*e660*/  ISETP.LT.OR P4, PT, R0, 0x9, P4 ;  /* 0x000000090000780c */ /* 0x000fe40002781670 */
[----:B------:R-:W-:Y:S02]  /*e670*/  P2R R21, PR, RZ, 0x20 ;  /* 0x00000020ff157803 */ /* 0x000fe40000000000 */
[----:B------:R-:W-:-:S02]  /*e680*/  FSEL R28, R28, -INF , !P4 ;  /* 0xff8000001c1c7808 */ /* 0x000fc40006000000 */
[----:B------:R-:W-:Y:S02]  /*e690*/  ISETP.GT.AND P4, PT, R4, 0x9, !P5 ;  /* 0x000000090400780c */ /* 0x000fe40006f84270 */
[----:B------:R-:W-:Y:S02]  /*e6a0*/  ISETP.GE.AND P5, PT, R11, 0x11, PT ;  /* 0x000000110b00780c */ /* 0x000fe40003fa6270 */
[----:B------:R-:W-:Y:S02]  /*e6b0*/  ISETP.LT.OR P4, PT, R0, 0xa, P4 ;  /* 0x0000000a0000780c */ /* 0x000fe40002781670 */
[----:B------:R-:W-:Y:S02]  /*e6c0*/  P2R R88, PR, RZ, 0x20 ;  /* 0x00000020ff587803 */ /* 0x000fe40000000000 */
[----:B------:R-:W-:Y:S02]  /*e6d0*/  FSEL R29, R29, -INF , !P4 ;  /* 0xff8000001d1d7808 */ /* 0x000fe40006000000 */
[----:B------:R-:W-:-:S02]  /*e6e0*/  ISETP.GT.AND P4, PT, R4, 0x10, !P5 ;  /* 0x000000100400780c */ /* 0x000fc40006f84270 */
[C---:B------:R-:W-:Y:S02]  /*e6f0*/  ISETP.GE.AND P5, PT, R11.reuse, 0x12, PT ;  /* 0x000000120b00780c */ /* 0x040fe40003fa6270 */
[----:B------:R-:W-:Y:S02]  /*e700*/  ISETP.LT.OR P4, PT, R0, 0x11, P4 ;  /* 0x000000110000780c */ /* 0x000fe40002781670 */
[----:B------:R-:W-:Y:S02]  /*e710*/  P2R R90, PR, RZ, 0x20 ;  /* 0x00000020ff5a7803 */ /* 0x000fe40000000000 */
[----:B------:R-:W-:Y:S02]  /*e720*/  FSEL R32, R32, -INF , !P4 ;  /* 0xff80000020207808 */ /* 0x000fe40006000000 */
[----:B------:R-:W-:Y:S02]  /*e730*/  ISETP.GT.AND P4, PT, R4, 0x11, !P5 ;  /* 0x000000110400780c */ /* 0x000fe40006f84270 */
[----:B------:R-:W-:-:S02]  /*e740*/  ISETP.GE.AND P5, PT, R11, 0x19, PT ;  /* 0x000000190b00780c */ /* 0x000fc40003fa6270 */
[----:B------:R-:W-:Y:S02]  /*e750*/  ISETP.LT.OR P4, PT, R0, 0x12, P4 ;  /* 0x000000120000780c */ /* 0x000fe40002781670 */
[----:B------:R-:W-:Y:S02]  /*e760*/  P2R R91, PR, RZ, 0x20 ;  /* 0x00000020ff5b7803 */ /* 0x000fe40000000000 */
[----:B------:R-:W-:Y:S02]  /*e770*/  FSEL R33, R33, -INF , !P4 ;  /* 0xff80000021217808 */ /* 0x000fe40006000000 */
[----:B------:R-:W-:Y:S02]  /*e780*/  ISETP.GT.AND P4, PT, R4, 0x18, !P5 ;  /* 0x000000180400780c */ /* 0x000fe40006f84270 */
[----:B------:R-:W-:Y:S02]  /*e790*/  ISETP.GE.AND P5, PT, R11, 0x1a, PT ;  /* 0x0000001a0b00780c */ /* 0x000fe40003fa6270 */
[----:B------:R-:W-:-:S02]  /*e7a0*/  ISETP.LT.OR P4, PT, R0, 0x19, P4 ;  /* 0x000000190000780c */ /* 0x000fc40002781670 */
[----:B------:R-:W-:Y:S02]  /*e7b0*/  P2R R92, PR, RZ, 0x20 ;  /* 0x00000020ff5c7803 */ /* 0x000fe40000000000 */
[----:B------:R-:W-:Y:S02]  /*e7c0*/  FSEL R36, R36, -INF , !P4 ;  /* 0xff80000024247808 */ /* 0x000fe40006000000 */
[----:B------:R-:W-:Y:S02]  /*e7d0*/  ISETP.GT.AND P4, PT, R4, 0x19, !P5 ;  /* 0x000000190400780c */ /* 0x000fe40006f84270 */
[----:B------:R-:W-:Y:S02]  /*e7e0*/  ISETP.GE.AND P5, PT, R11, 0x21, PT ;  /* 0x000000210b00780c */ /* 0x000fe40003fa6270 */
[----:B------:R-:W-:Y:S02]  /*e7f0*/  ISETP.LT.OR P4, PT, R0, 0x1a, P4 ;  /* 0x0000001a0000780c */ /* 0x000fe40002781670 */
[----:B------:R-:W-:-:S02]  /*e800*/  P2R R93, PR, RZ, 0x20 ;  /* 0x00000020ff5d7803 */ /* 0x000fc40000000000 */
        /* <DEDUP_REMOVED lines=119> */
[----:B------:R-:W-:Y:S01]  /*ef80*/  ISETP.GT.AND P6, PT, R4, 0x79, !P6 ;  /* 0x000000790400780c */ /* 0x000fe200077c4270 */
[----:B0-----:R-:W-:-:S03]  /*ef90*/  IMAD.IADD R4, R14, 0x1, R3 ;  /* 0x000000010e047824 */ /* 0x001fc600078e0203 */
[----:B------:R-:W-:Y:S02]  /*efa0*/  ISETP.LT.OR P6, PT, R0, 0x7a, P6 ;  /* 0x0000007a0000780c */ /* 0x000fe400037c1670 */
[----:B------:R-:W-:Y:S02]  /*efb0*/  VIADDMNMX R0, R3, R13, R10, PT ;  /* 0x0000000d03007246 */ /* 0x000fe4000380010a */
[----:B------:R-:W-:Y:S01]  /*efc0*/  FSEL R85, R85, -INF , !P6 ;  /* 0xff80000055557808 */ /* 0x000fe20007000000 */
[----:B------:R-:W-:Y:S08]  /*efd0*/  @!P2 BRA `(.L_x_1854) ;  /* 0x000000000050a947 */ /* 0x000ff00003800000 */
        /* <DEDUP_REMOVED lines=11> */
.L_x_1856:
[----:B------:R-:W-:-:S13]  /*f090*/  ISETP.NE.AND P6, PT, R9, 0x1, PT ;  /* 0x000000010900780c */ /* 0x000fda0003fc5270 */
[----:B------:R-:W0:Y:S02]  /*f0a0*/  @P6 LDC.64 R10, c[0x0][0x9e8] ;  /* 0x00027a00ff0a6b82 */ /* 0x000e240000000a00 */
[----:B0-----:R-:W-:-:S05]  /*f0b0*/  @P6 IMAD.HI.U32 R10, R3, R10, RZ ;  /* 0x0000000a030a6227 */ /* 0x001fca00078e00ff */
[----:B------:R-:W-:-:S07]  /*f0c0*/  @P6 SHF.R.U32.HI R3, RZ, R11, R10 ;  /* 0x0000000bff036219 */ /* 0x000fce000001160a */
.L_x_1857:
[----:B------:R-:W-:Y:S05]  /*f0d0*/  BSYNC B0 ;  /* 0x0000000000007941 */ /* 0x000fea0003800000 */
.L_x_1855:
[----:B------:R-:W-:-:S04]  /*f0e0*/  IMAD R6, R3, R9, -R12 ;  /* 0x0000000903067224 */ /* 0x000fc800078e0a0c */
[----:B------:R-:W-:-:S05]  /*f0f0*/  IMAD R3, R191, -0x2, R6 ;  /* 0xfffffffebf037824 */ /* 0x000fca00078e0206 */
[----:B------:R-:W-:Y:S02]  /*f100*/  VIMNMX R4, R4, R3, !PT ;  /* 0x0000000304047248 */ /* 0x000fe40007fe0100 */
[----:B------:R-:W-:-:S07]  /*f110*/  VIADDMNMX R0, R3, R9, R0, PT ;  /* 0x0000000903007246 */ /* 0x000fce0003800100 */
.L_x_1854:
[----:B------:R-:W-:Y:S01]  /*f120*/  ISETP.GT.AND P3, PT, R4, 0x1, !P3 ;  /* 0x000000010400780c */ /* 0x000fe20005f64270 */
[----:B------:R-:W-:Y:S01]  /*f130*/  ULDC UR52, c[0x0][0x988] ;  /* 0x0002620000347ab9 */ /* 0x000fe20000000800 */
        /* <DEDUP_REMOVED lines=77> */
[----:B------:R-:W-:Y:S01]  /*f610*/  ISETP.GT.AND P4, PT, R4, 0x71, !P4 ;  /* 0x000000710400780c */ /* 0x000fe20006784270 */
[----:B------:R-:W0:Y:S01]  /*f620*/  SHFL.BFLY PT, R3, R6, 0x2, 0x1f ;  /* 0x0c401f0006037f89 */ /* 0x000e2200000e0000 */
[----:B------:R-:W-:Y:S02]  /*f630*/  FSEL R50, R50, -INF , !P3 ;  /* 0xff80000032327808 */ /* 0x000fe40005800000 */
[----:B------:R-:W-:Y:S02]  /*f640*/  ISETP.NE.AND P3, PT, R99, RZ, PT ;  /* 0x000000ff6300720c */ /* 0x000fe40003f65270 */
[C---:B------:R-:W-:Y:S02]  /*f650*/  ISETP.GT.AND P5, PT, R4.reuse, 0x78, !P5 ;  /* 0x000000780400780c */ /* 0x040fe40006fa4270 */
[----:B------:R-:W-:Y:S02]  /*f660*/  ISETP.GT.AND P3, PT, R4, 0x31, !P3 ;  /* 0x000000310400780c */ /* 0x000fe40005f64270 */
[----:B------:R-:W-:-:S02]  /*f670*/  ISETP.LT.OR P4, PT, R0, 0x72, P4 ;  /* 0x000000720000780c */ /* 0x000fc40002781670 */
[C---:B------:R-:W-:Y:S02]  /*f680*/  ISETP.LT.OR P3, PT, R0.reuse, 0x32, P3 ;  /* 0x000000320000780c */ /* 0x040fe40001f61670 */
[----:B------:R-:W-:Y:S02]  /*f690*/  ISETP.LT.OR P5, PT, R0, 0x79, P5 ;  /* 0x000000790000780c */ /* 0x000fe40002fa1670 */
[----:B------:R-:W-:Y:S02]  /*f6a0*/  FSEL R51, R51, -INF , !P3 ;  /* 0xff80000033337808 */ /* 0x000fe40005800000 */
[----:B------:R-:W-:Y:S02]  /*f6b0*/  ISETP.NE.AND P3, PT, R100, RZ, PT ;  /* 0x000000ff6400720c */ /* 0x000fe40003f65270 */
[----:B------:R-:W-:Y:S02]  /*f6c0*/  FSEL R83, R83, -INF , !P4 ;  /* 0xff80000053537808 */ /* 0x000fe40006000000 */
[----:B------:R-:W-:-:S02]  /*f6d0*/  ISETP.GT.AND P3, PT, R4, 0x38, !P3 ;  /* 0x000000380400780c */ /* 0x000fc40005f64270 */
        /* <DEDUP_REMOVED lines=57> */
[----:B0-----:R-:W-:Y:S02]  /*fa70*/  FMNMX.FTZ R5, R6, R3, !PT ;  /* 0x0000000306057209 */ /* 0x001fe40007810000 */
[----:B------:R-:W-:-:S03]  /*fa80*/  ISETP.LT.OR P3, PT, R0, 0x71, P3 ;  /* 0x000000710000780c */ /* 0x000fc60001f61670 */
[----:B------:R-:W0:Y:S01]  /*fa90*/  SHFL.BFLY PT, R10, R5, 0x1, 0x1f ;  /* 0x0c201f00050a7f89 */ /* 0x000e2200000e0000 */
[----:B------:R-:W-:Y:S02]  /*faa0*/  FSEL R82, R82, -INF , !P3 ;  /* 0xff80000052527808 */ /* 0x000fe40005800000 */
[----:B0-----:R-:W-:-:S04]  /*fab0*/  FMNMX.FTZ R3, R5, R10, !PT ;  /* 0x0000000a05037209 */ /* 0x001fc80007810000 */
[C---:B------:R-:W-:Y:S01]  /*fac0*/  FSETP.NEU.FTZ.AND P3, PT, R3.reuse, -INF , PT ;  /* 0xff8000000300780b */ /* 0x040fe20003f7d000 */
[----:B------:R-:W-:-:S05]  /*fad0*/  FMUL.FTZ R10, R3, UR52 ;  /* 0x00000034030a7c20 */ /* 0x000fca0008410000 */
[----:B------:R-:W-:Y:S02]  /*fae0*/  FSEL R10, R10, RZ, P3 ;  /* 0x000000ff0a0a7208 */ /* 0x000fe40001800000 */
[----:B------:R-:W-:Y:S02]  /*faf0*/  ISETP.GT.AND P3, PT, R4, RZ, !P6 ;  /* 0x000000ff0400720c */ /* 0x000fe40007764270 */
[----:B------:R-:W-:Y:S01]  /*fb00*/  ISETP.NE.AND P6, PT, R15, RZ, PT ;  /* 0x000000ff0f00720c */ /* 0x000fe20003fc5270 */
[--C-:B------:R-:W-:Y:S01]  /*fb10*/  FFMA.FTZ R5, R25, UR52, -R10.reuse ;  /* 0x0000003419057c23 */ /* 0x100fe2000801080a */
[----:B------:R-:W-:Y:S01]  /*fb20*/  ISETP.LT.OR P3, PT, R0, 0x1, P3 ;  /* 0x000000010000780c */ /* 0x000fe20001f61670 */
[--C-:B------:R-:W-:Y:S01]  /*fb30*/  FFMA.FTZ R11, R29, UR52, -R10.reuse ;  /* 0x000000341d0b7c23 */ /* 0x100fe2000801080a */
[--C-:B------:R-:W-:Y:S01]  /*fb40*/  FFMA.FTZ R33, R33, UR52, -R10.reuse ;  /* 0x0000003421217c23 */ /* 0x100fe2000801080a */
[--C-:B------:R-:W-:Y:S01]  /*fb50*/  FFMA.FTZ R37, R37, UR52, -R10.reuse ;  /* 0x0000003425257c23 */ /* 0x100fe2000801080a */
[----:B------:R-:W-:Y:S01]  /*fb60*/  FSEL R26, R26, -INF , !P3 ;  /* 0xff8000001a1a7808 */ /* 0x000fe20005800000 */
[--C-:B------:R-:W-:Y:S01]  /*fb70*/  FFMA.FTZ R41, R41, UR52, -R10.reuse ;  /* 0x0000003429297c23 */ /* 0x100fe2000801080a */
[----:B------:R-:W-:Y:S01]  /*fb80*/  ISETP.GT.AND P3, PT, R4, 0x79, !P6 ;  /* 0x000000790400780c */ /* 0x000fe20007764270 */
[--C-:B------:R-:W-:Y:S01]  /*fb90*/  FFMA.FTZ R53, R53, UR52, -R10.reuse ;  /* 0x0000003435357c23 */ /* 0x100fe2000801080a */
[----:B------:R-:W-:Y:S01]  /*fba0*/  FMNMX.FTZ R13, R26, R27, !PT ;  /* 0x0000001b1a0d7209 */ /* 0x000fe20007810000 */
[--C-:B------:R-:W-:Y:S01]  /*fbb0*/  FFMA.FTZ R45, R45, UR52, -R10.reuse ;  /* 0x000000342d2d7c23 */ /* 0x100fe2000801080a */
[----:B------:R-:W-:Y:S01]  /*fbc0*/  ISETP.LT.OR P3, PT, R0, 0x7a, P3 ;  /* 0x0000007a0000780c */ /* 0x000fe20001f61670 */
[--C-:B------:R-:W-:Y:S01]  /*fbd0*/  FFMA.FTZ R180, R24, UR52, -R10.reuse ;  /* 0x0000003418b47c23 */ /* 0x100fe2000801080a */
[----:B------:R-:W-:Y:S01]  /*fbe0*/  FMNMX.FTZ R6, R30, R13, !PT ;  /* 0x0000000d1e067209 */ /* 0x000fe20007810000 */
[--C-:B------:R-:W-:Y:S01]  /*fbf0*/  FFMA.FTZ R182, R28, UR52, -R10.reuse ;  /* 0x000000341cb67c23 */ /* 0x100fe2000801080a */
[----:B------:R-:W-:Y:S01]  /*fc00*/  FSEL R87, R87, -INF , !P3 ;  /* 0xff80000057577808 */ /* 0x000fe20005800000 */
[----:B------:R-:W-:Y:S01]  /*fc10*/  MUFU.EX2 R5, R5 ;  /* 0x0000000500057308 */ /* 0x000fe20000000800 */
[----:B------:R-:W-:Y:S01]  /*fc20*/  FMNMX.FTZ R13, R31, R6, !PT ;  /* 0x000000061f0d7209 */ /* 0x000fe20007810000 */
[--C-:B------:R-:W-:Y:S01]  /*fc30*/  FFMA.FTZ R176, R32, UR52, -R10.reuse ;  /* 0x0000003420b07c23 */ /* 0x100fe2000801080a */
[--C-:B------:R-:W-:Y:S01]  /*fc40*/  FFMA.FTZ R178, R36, UR52, -R10.reuse ;  /* 0x0000003424b27c23 */ /* 0x100fe2000801080a */
[--C-:B------:R-:W-:Y:S01]  /*fc50*/  FFMA.FTZ R49, R49, UR52, -R10.reuse ;  /* 0x0000003431317c23 */ /* 0x100fe2000801080a */
[----:B------:R-:W-:Y:S01]  /*fc60*/  FMNMX.FTZ R6, R34, R13, !PT ;  /* 0x0000000d22067209 */ /* 0x000fe20007810000 */
[--C-:B------:R-:W-:Y:S01]  /*fc70*/  FFMA.FTZ R57, R57, UR52, -R10.reuse ;  /* 0x0000003439397c23 */ /* 0x100fe2000801080a */
[--C-:B------:R-:W-:Y:S01]  /*fc80*/  FFMA.FTZ R172, R40, UR52, -R10.reuse ;  /* 0x0000003428ac7c23 */ /* 0x100fe2000801080a */
        /* <DEDUP_REMOVED lines=8> */
[----:B------:R-:W0:Y:S01]  /*fd10*/  MUFU.EX2 R180, R180 ;  /* 0x000000b400b47308 */ /* 0x000e220000000800 */
        /* <DEDUP_REMOVED lines=9> */
[----:B------:R-:W-:Y:S01]  /*fdb0*/  FFMA.FTZ R154, R84, UR52, -R10 ;  /* 0x00000034549a7c23 */ /* 0x000fe2000801080a */
[----:B------:R-:W1:Y:S02]  /*fdc0*/  @P1 LDC R40, c[0x0][0x450] ;  /* 0x00011400ff281b82 */ /* 0x000e640000000800 */
[----:B------:R-:W-:-:S03]  /*fdd0*/  FMNMX.FTZ R6, R46, R21, !PT ;  /* 0x000000152e067209 */ /* 0x000fc60007810000 */
[----:B------:R-:W2:Y:S01]  /*fde0*/  MUFU.EX2 R182, R182 ;  /* 0x000000b600b67308 */ /* 0x000ea20000000800 */
[----:B------:R-:W-:-:S04]  /*fdf0*/  FMNMX.FTZ R21, R47, R6, !PT ;  /* 0x000000062f157209 */ /* 0x000fc80007810000 */
[----:B------:R-:W-:-:S03]  /*fe00*/  FMNMX.FTZ R6, R50, R21, !PT ;  /* 0x0000001532067209 */ /* 0x000fc60007810000 */
[----:B------:R-:W-:Y:S01]  /*fe10*/  MUFU.EX2 R21, R41 ;  /* 0x0000002900157308 */ /* 0x000fe20000000800 */
[----:B------:R-:W-:-:S04]  /*fe20*/  FMNMX.FTZ R25, R51, R6, !PT ;  /* 0x0000000633197209 */ /* 0x000fc80007810000 */
[----:B------:R-:W-:-:S03]  /*fe30*/  FMNMX.FTZ R6, R54, R25, !PT ;  /* 0x0000001936067209 */ /* 0x000fc60007810000 */
[----:B------:R-:W3:Y:S01]  /*fe40*/  MUFU.EX2 R11, R11 ;  /* 0x0000000b000b7308 */ /* 0x000ee20000000800 */
[----:B------:R-:W-:-:S04]  /*fe50*/  FMNMX.FTZ R25, R55, R6, !PT ;  /* 0x0000000637197209 */ /* 0x000fc80007810000 */
[----:B------:R-:W-:-:S03]  /*fe60*/  FMNMX.FTZ R6, R58, R25, !PT ;  /* 0x000000193a067209 */ /* 0x000fc60007810000 */
[----:B------:R4:W-:Y:S01]  /*fe70*/  MUFU.EX2 R25, R45 ;  /* 0x0000002d00197308 */ /* 0x0009e20000000800 */
[----:B------:R-:W-:-:S04]  /*fe80*/  FMNMX.FTZ R29, R59, R6, !PT ;  /* 0x000000063b1d7209 */ /* 0x000fc80007810000 */
[----:B------:R-:W-:-:S03]  /*fe90*/  FMNMX.FTZ R6, R62, R29, !PT ;  /* 0x0000001d3e067209 */ /* 0x000fc60007810000 */
[----:B------:R-:W5:Y:S01]  /*fea0*/  MUFU.EX2 R176, R176 ;  /* 0x000000b000b07308 */ /* 0x000f620000000800 */
[----:B------:R-:W-:Y:S01]  /*feb0*/  FMNMX.FTZ R29, R63, R6, !PT ;  /* 0x000000063f1d7209 */ /* 0x000fe20007810000 */
[----:B----4-:R-:W-:-:S03]  /*fec0*/  FFMA.FTZ R45, R65, UR52, -R10 ;  /* 0x00000034412d7c23 */ /* 0x010fc6000801080a */
[----:B------:R-:W-:-:S03]  /*fed0*/  FMNMX.FTZ R6, R66, R29, !PT ;  /* 0x0000001d42067209 */ /* 0x000fc60007810000 */
[----:B------:R-:W4:Y:S01]  /*fee0*/  MUFU.EX2 R178, R178 ;  /* 0x000000b200b27308 */ /* 0x000f220000000800 */
[----:B------:R-:W-:-:S04]  /*fef0*/  FMNMX.FTZ R33, R67, R6, !PT ;  /* 0x0000000643217209 */ /* 0x000fc80007810000 */
[----:B------:R-:W-:-:S03]  /*ff00*/  FMNMX.FTZ R6, R70, R33, !PT ;  /* 0x0000002146067209 */ /* 0x000fc60007810000 */
[----:B------:R0:W-:Y:S01]  /*ff10*/  MUFU.EX2 R29, R49 ;  /* 0x00000031001d7308 */ /* 0x0001e20000000800 */
[----:B------:R-:W-:-:S04]  /*ff20*/  FMNMX.FTZ R33, R71, R6, !PT ;  /* 0x0000000647217209 */ /* 0x000fc80007810000 */
[----:B------:R-:W-:-:S03]  /*ff30*/  FMNMX.FTZ R6, R74, R33, !PT ;  /* 0x000000214a067209 */ /* 0x000fc60007810000 */
[----:B------:R-:W-:Y:S01]  /*ff40*/  MUFU.EX2 R33, R53 ;  /* 0x0000003500217308 */ /* 0x000fe20000000800 */
[----:B------:R-:W-:Y:S01]  /*ff50*/  FMNMX.FTZ R37, R75, R6, !PT ;  /* 0x000000064b257209 */ /* 0x000fe20007810000 */
[----:B0-----:R-:W-:-:S03]  /*ff60*/  FFMA.FTZ R49, R69, UR52, -R10 ;  /* 0x0000003445317c23 */ /* 0x001fc6000801080a */
[----:B------:R-:W-:-:S03]  /*ff70*/  FMNMX.FTZ R6, R78, R37, !PT ;  /* 0x000000254e067209 */ /* 0x000fc60007810000 */
[----:B------:R-:W0:Y:S01]  /*ff80*/  MUFU.EX2 R172, R172 ;  /* 0x000000ac00ac7308 */ /* 0x000e220000000800 */
[----:B------:R-:W-:-:S04]  /*ff90*/  FMNMX.FTZ R37, R79, R6, !PT ;  /* 0x000000064f257209 */ /* 0x000fc80007810000 */
[----:B------:R-:W-:-:S03]  /*ffa0*/  FMNMX.FTZ R4, R82, R37, !PT ;  /* 0x0000002552047209 */ /* 0x000fc60007810000 */
[----:B------:R2:W-:Y:S01]  /*ffb0*/  MUFU.EX2 R37, R57 ;  /* 0x0000003900257308 */ /* 0x0005e20000000800 */
[----:B------:R-:W-:-:S04]  /*ffc0*/  FMNMX.FTZ R41, R83, R4, !PT ;  /* 0x0000000453297209 */ /* 0x000fc80007810000 */
[----:B------:R-:W-:Y:S01]  /*ffd0*/  FMNMX.FTZ R0, R86, R41, !PT ;  /* 0x0000002956007209 */ /* 0x000fe20007810000 */
[--C-:B------:R-:W-:Y:S01]  /*ffe0*/  FFMA.FTZ R41, R61, UR52, -R10.reuse ;  /* 0x000000343d297c23 */ /* 0x100fe2000801080a */
[--C-:B------:R-:W-:Y:S01]  /*fff0*/  FFMA.FTZ R61, R81, UR52, -R10.reuse ;  /* 0x00000034513d7c23 */ /* 0x100fe2000801080a */
[----:B------:R-:W-:Y:S01]  /*10000*/  MUFU.EX2 R174, R174 ;  /* 0x000000ae00ae7308 */ /* 0x000fe20000000800 */
[----:B------:R-:W-:Y:S01]  /*10010*/  FMNMX.FTZ R0, R87, R0, !PT ;  /* 0x0000000057007209 */ /* 0x000fe20007810000 */
[----:B--2---:R-:W-:-:S04]  /*10020*/  FFMA.FTZ R57, R77, UR52, -R10 ;  /* 0x000000344d397c23 */ /* 0x004fc8000801080a */
[----:B------:R-:W2:Y:S02]  /*10030*/  SHFL.BFLY PT, R53, R0, 0x2, 0x1f ;  /* 0x0c401f0000357f89 */ /* 0x000ea400000e0000 */
[----:B------:R-:W-:Y:S08]  /*10040*/  MUFU.EX2 R168, R168 ;  /* 0x000000a800a87308 */ /* 0x000ff00000000800 */
[----:B------:R-:W-:Y:S08]  /*10050*/  MUFU.EX2 R170, R170 ;  /* 0x000000aa00aa7308 */ /* 0x000ff00000000800 */
[----:B------:R-:W-:Y:S01]  /*10060*/  MUFU.EX2 R164, R164 ;  /* 0x000000a400a47308 */ /* 0x000fe20000000800 */
[----:B--2---:R-:W-:Y:S01]  /*10070*/  FMNMX.FTZ R4, R0, R53, !PT ;  /* 0x0000003500047209 */ /* 0x004fe20007810000 */
[----:B------:R-:W-:-:S06]  /*10080*/  FFMA.FTZ R53, R73, UR52, -R10 ;  /* 0x0000003449357c23 */ /* 0x000fcc000801080a */
[----:B------:R-:W-:Y:S01]  /*10090*/  MUFU.EX2 R166, R166 ;  /* 0x000000a600a67308 */ /* 0x000fe20000000800 */
[----:B------:R-:W2:Y:S07]  /*100a0*/  SHFL.BFLY PT, R65, R4, 0x1, 0x1f ;  /* 0x0c201f0004417f89 */ /* 0x000eae00000e0000 */
[----:B------:R-:W-:Y:S08]  /*100b0*/  MUFU.EX2 R41, R41 ;  /* 0x0000002900297308 */ /* 0x000ff00000000800 */
[----:B------:R-:W-:Y:S08]  /*100c0*/  MUFU.EX2 R160, R160 ;  /* 0x000000a000a07308 */ /* 0x000ff00000000800 */
[----:B------:R-:W-:Y:S01]  /*100d0*/  MUFU.EX2 R45, R45 ;  /* 0x0000002d002d7308 */ /* 0x000fe20000000800 */
[----:B--2---:R-:W-:Y:S01]  /*100e0*/  FMNMX.FTZ R0, R4, R65, !PT ;  /* 0x0000004104007209 */ /* 0x004fe20007810000 */
[----:B------:R-:W-:-:S03]  /*100f0*/  FFMA.FTZ R65, R85, UR52, -R10 ;  /* 0x0000003455417c23 */ /* 0x000fc6000801080a */
[C---:B------:R-:W-:Y:S01]  /*10100*/  FSETP.NEU.FTZ.AND P3, PT, R0.reuse, -INF , PT ;  /* 0xff8000000000780b */ /* 0x040fe20003f7d000 */
[----:B------:R-:W-:Y:S02]  /*10110*/  FMUL.FTZ R4, R0, UR52 ;  /* 0x0000003400047c20 */ /* 0x000fe40008410000 */
[----:B------:R-:W-:Y:S03]  /*10120*/  MUFU.EX2 R162, R162 ;  /* 0x000000a200a27308 */ /* 0x000fe60000000800 */
[----:B------:R-:W-:-:S05]  /*10130*/  FSEL R6, R4, RZ, P3 ;  /* 0x000000ff04067208 */ /* 0x000fca0001800000 */
[----:B------:R-:W-:Y:S01]  /*10140*/  MUFU.EX2 R49, R49 ;  /* 0x0000003100317308 */ /* 0x000fe20000000800 */
[--C-:B------:R-:W-:Y:S01]  /*10150*/  FFMA.FTZ R181, R26, UR52, -R6.reuse ;  /* 0x000000341ab57c23 */ /* 0x100fe20008010806 */
[--C-:B------:R-:W-:Y:S01]  /*10160*/  FFMA.FTZ R4, R27, UR52, -R6.reuse ;  /* 0x000000341b047c23 */ /* 0x100fe20008010806 */
[----:B------:R-:W-:Y:S01]  /*10170*/  FADD.FTZ R27, R180, R5 ;  /* 0x00000005b41b7221 */ /* 0x000fe20000010000 */
[--C-:B------:R-:W-:Y:S01]  /*10180*/  FFMA.FTZ R183, R30, UR52, -R6.reuse ;  /* 0x000000341eb77c23 */ /* 0x100fe20008010806 */
[--C-:B------:R-:W-:Y:S01]  /*10190*/  FFMA.FTZ R10, R31, UR52, -R6.reuse ;  /* 0x000000341f0a7c23 */ /* 0x100fe20008010806 */
[--C-:B------:R-:W-:Y:S01]  /*101a0*/  FFMA.FTZ R177, R34, UR52, -R6.reuse ;  /* 0x0000003422b17c23 */ /* 0x100fe20008010806 */
[----:B------:R-:W-:Y:S01]  /*101b0*/  FADD.FTZ R30, R182, R27 ;  /* 0x0000001bb61e7221 */ /* 0x000fe20000010000 */
[----:B------:R-:W-:Y:S01]  /*101c0*/  MUFU.EX2 R181, R181 ;  /* 0x000000b500b57308 */ /* 0x000fe20000000800 */
[--C-:B------:R-:W-:Y:S01]  /*101d0*/  FFMA.FTZ R12, R35, UR52, -R6.reuse ;  /* 0x00000034230c7c23 */ /* 0x100fe20008010806 */
[----:B------:R-:W-:Y:S01]  /*101e0*/  FFMA.FTZ R179, R38, UR52, -R6 ;  /* 0x0000003426b37c23 */ /* 0x000fe20008010806 */
[----:B---3--:R-:W-:Y:S01]  /*101f0*/  FADD.FTZ R27, R11, R30 ;  /* 0x0000001e0b1b7221 */ /* 0x008fe20000010000 */
[--C-:B------:R-:W-:Y:S01]  /*10200*/  FFMA.FTZ R14, R39, UR52, -R6.reuse ;  /* 0x00000034270e7c23 */ /* 0x100fe20008010806 */
[--C-:B------:R-:W-:Y:S01]  /*10210*/  FFMA.FTZ R173, R42, UR52, -R6.reuse ;  /* 0x000000342aad7c23 */ /* 0x100fe20008010806 */
[--C-:B------:R-:W-:Y:S01]  /*10220*/  FFMA.FTZ R20, R43, UR52, -R6.reuse ;  /* 0x000000342b147c23 */ /* 0x100fe20008010806 */
[----:B-----5:R-:W-:Y:S01]  /*10230*/  FADD.FTZ R32, R176, R27 ;  /* 0x0000001bb0207221 */ /* 0x020fe20000010000 */
[----:B------:R-:W2:Y:S01]  /*10240*/  MUFU.EX2 R4, R4 ;  /* 0x0000000400047308 */ /* 0x000ea20000000800 */
[--C-:B------:R-:W-:Y:S01]  /*10250*/  FFMA.FTZ R175, R46, UR52, -R6.reuse ;  /* 0x000000342eaf7c23 */ /* 0x100fe20008010806 */
[----:B------:R-:W-:Y:S01]  /*10260*/  FFMA.FTZ R24, R47, UR52, -R6 ;  /* 0x000000342f187c23 */ /* 0x000fe20008010806 */
[----:B------:R-:W-:Y:S01]  /*10270*/  FADD.FTZ R27, R13, R32 ;  /* 0x000000200d1b7221 */ /* 0x000fe20000010000 */
[--C-:B------:R-:W-:Y:S01]  /*10280*/  FFMA.FTZ R169, R50, UR52, -R6.reuse ;  /* 0x0000003432a97c23 */ /* 0x100fe20008010806 */
[--C-:B------:R-:W-:Y:S01]  /*10290*/  FFMA.FTZ R26, R51, UR52, -R6.reuse ;  /* 0x00000034331a7c23 */ /* 0x100fe20008010806 */
[--C-:B------:R-:W-:Y:S01]  /*102a0*/  FFMA.FTZ R171, R54, UR52, -R6.reuse ;  /* 0x0000003436ab7c23 */ /* 0x100fe20008010806 */
[----:B----4-:R-:W-:Y:S01]  /*102b0*/  FADD.FTZ R32, R178, R27 ;  /* 0x0000001bb2207221 */ /* 0x010fe20000010000 */
[----:B------:R-:W3:Y:S01]  /*102c0*/  MUFU.EX2 R183, R183 ;  /* 0x000000b700b77308 */ /* 0x000ee20000000800 */
[--C-:B------:R-:W-:Y:S01]  /*102d0*/  FFMA.FTZ R28, R55, UR52, -R6.reuse ;  /* 0x00000034371c7c23 */ /* 0x100fe20008010806 */
[----:B------:R-:W-:Y:S01]  /*102e0*/  FFMA.FTZ R165, R58, UR52, -R6 ;  /* 0x000000343aa57c23 */ /* 0x000fe20008010806 */
[----:B------:R-:W-:Y:S01]  /*102f0*/  FADD.FTZ R31, R15, R32 ;  /* 0x000000200f1f7221 */ /* 0x000fe20000010000 */
[--C-:B------:R-:W-:Y:S01]  /*10300*/  FFMA.FTZ R30, R59, UR52, -R6.reuse ;  /* 0x000000343b1e7c23 */ /* 0x100fe20008010806 */
[--C-:B------:R-:W-:Y:S01]  /*10310*/  FFMA.FTZ R167, R62, UR52, -R6.reuse ;  /* 0x000000343ea77c23 */ /* 0x100fe20008010806 */
[----:B------:R-:W-:Y:S01]  /*10320*/  FFMA.FTZ R32, R63, UR52, -R6 ;  /* 0x000000343f207c23 */ /* 0x000fe20008010806 */
[----:B0-----:R-:W-:Y:S01]  /*10330*/  FADD.FTZ R36, R172, R31 ;  /* 0x0000001fac247221 */ /* 0x001fe20000010000 */
[----:B------:R-:W0:Y:S01]  /*10340*/  MUFU.EX2 R10, R10 ;  /* 0x0000000a000a7308 */ /* 0x000e220000000800 */
[----:B--2---:R-:W-:Y:S01]  /*10350*/  FADD.FTZ R34, R181, R4 ;  /* 0x00000004b5227221 */ /* 0x004fe20000010000 */
[----:B------:R-:W-:Y:S01]  /*10360*/  FFMA.FTZ R66, R66, UR52, -R6 ;  /* 0x0000003442427c23 */ /* 0x000fe20008010806 */
[----:B------:R-:W-:Y:S01]  /*10370*/  FADD.FTZ R31, R21, R36 ;  /* 0x00000024151f7221 */ /* 0x000fe20000010000 */
[--C-:B------:R-:W-:Y:S01]  /*10380*/  FFMA.FTZ R67, R67, UR52, -R6.reuse ;  /* 0x0000003443437c23 */ /* 0x100fe20008010806 */
[--C-:B------:R-:W-:Y:S01]  /*10390*/  FFMA.FTZ R70, R70, UR52, -R6.reuse ;  /* 0x0000003446467c23 */ /* 0x100fe20008010806 */
[----:B------:R-:W-:Y:S01]  /*103a0*/  FFMA.FTZ R71, R71, UR52, -R6 ;  /* 0x0000003447477c23 */ /* 0x000fe20008010806 */
[----:B------:R-:W-:Y:S01]  /*103b0*/  FADD.FTZ R36, R174, R31 ;  /* 0x0000001fae247221 */ /* 0x000fe20000010000 */
[----:B------:R-:W2:Y:S01]  /*103c0*/  MUFU.EX2 R177, R177 ;  /* 0x000000b100b17308 */ /* 0x000ea20000000800 */
[----:B---3--:R-:W-:Y:S01]  /*103d0*/  FADD.FTZ R27, R183, R34 ;  /* 0x00000022b71b7221 */ /* 0x008fe20000010000 */
[----:B------:R-:W-:Y:S01]  /*103e0*/  FFMA.FTZ R74, R74, UR52, -R6 ;  /* 0x000000344a4a7c23 */ /* 0x000fe20008010806 */
[----:B------:R-:W-:Y:S01]  /*103f0*/  FADD.FTZ R31, R25, R36 ;  /* 0x00000024191f7221 */ /* 0x000fe20000010000 */
[--C-:B------:R-:W-:Y:S01]  /*10400*/  FFMA.FTZ R75, R75, UR52, -R6.reuse ;  /* 0x000000344b4b7c23 */ /* 0x100fe20008010806 */
[--C-:B------:R-:W-:Y:S01]  /*10410*/  FFMA.FTZ R78, R78, UR52, -R6.reuse ;  /* 0x000000344e4e7c23 */ /* 0x100fe20008010806 */
[--C-:B------:R-:W-:Y:S01]  /*10420*/  FFMA.FTZ R79, R79, UR52, -R6.reuse ;  /* 0x000000344f4f7c23 */ /* 0x100fe20008010806 */
[----:B------:R-:W-:Y:S01]  /*10430*/  FADD.FTZ R36, R168, R31 ;  /* 0x0000001fa8247221 */ /* 0x000fe20000010000 */
[----:B------:R-:W3:Y:S01]  /*10440*/  MUFU.EX2 R12, R12 ;  /* 0x0000000c000c7308 */ /* 0x000ee20000000800 */
[----:B0-----:R-:W-:Y:S01]  /*10450*/  FADD.FTZ R34, R10, R27 ;  /* 0x0000001b0a227221 */ /* 0x001fe20000010000 */
[----:B------:R-:W-:Y:S01]  /*10460*/  FFMA.FTZ R82, R82, UR52, -R6 ;  /* 0x0000003452527c23 */ /* 0x000fe20008010806 */
[----:B------:R-:W-:Y:S01]  /*10470*/  FADD.FTZ R31, R29, R36 ;  /* 0x000000241d1f7221 */ /* 0x000fe20000010000 */
[--C-:B------:R-:W-:Y:S01]  /*10480*/  FFMA.FTZ R83, R83, UR52, -R6.reuse ;  /* 0x0000003453537c23 */ /* 0x100fe20008010806 */
[--C-:B------:R-:W-:Y:S01]  /*10490*/  FFMA.FTZ R86, R86, UR52, -R6.reuse ;  /* 0x0000003456567c23 */ /* 0x100fe20008010806 */
[----:B------:R-:W-:Y:S01]  /*104a0*/  FFMA.FTZ R87, R87, UR52, -R6 ;  /* 0x0000003457577c23 */ /* 0x000fe20008010806 */
[----:B------:R-:W-:Y:S01]  /*104b0*/  FADD.FTZ R36, R170, R31 ;  /* 0x0000001faa247221 */ /* 0x000fe20000010000 */
[----:B------:R-:W0:Y:S01]  /*104c0*/  MUFU.EX2 R179, R179 ;  /* 0x000000b300b37308 */ /* 0x000e220000000800 */
[----:B--2---:R-:W-:Y:S01]  /*104d0*/  FADD.FTZ R27, R177, R34 ;  /* 0x00000022b11b7221 */ /* 0x004fe20000010000 */
[----:B------:R-:W-:Y:S01]  /*104e0*/  F2FP.F16.F32.PACK_AB R180, R5, R180 ;  /* 0x000000b405b4723e */ /* 0x000fe200000000ff */
[----:B------:R-:W-:Y:S01]  /*104f0*/  FADD.FTZ R31, R33, R36 ;  /* 0x00000024211f7221 */ /* 0x000fe20000010000 */
[----:B------:R-:W-:Y:S01]  /*10500*/  F2FP.F16.F32.PACK_AB R182, R11, R182 ;  /* 0x000000b60bb6723e */ /* 0x000fe200000000ff */
[----:B------:R-:W2:Y:S01]  /*10510*/  @P1 LDC R38, c[0x0][0x44c] ;  /* 0x00011300ff261b82 */ /* 0x000ea20000000800 */
[----:B------:R-:W-:Y:S01]  /*10520*/  F2FP.F16.F32.PACK_AB R181, R4, R181 ;  /* 0x000000b504b5723e */ /* 0x000fe200000000ff */
[----:B------:R-:W-:Y:S01]  /*10530*/  FADD.FTZ R36, R164, R31 ;  /* 0x0000001fa4247221 */ /* 0x000fe20000010000 */
[----:B------:R-:W4:Y:S01]  /*10540*/  MUFU.EX2 R14, R14 ;  /* 0x0000000e000e7308 */ /* 0x000f220000000800 */
[----:B---3--:R-:W-:Y:S01]  /*10550*/  FADD.FTZ R34, R12, R27 ;  /* 0x0000001b0c227221 */ /* 0x008fe20000010000 */
[----:B------:R-:W-:Y:S01]  /*10560*/  F2FP.F16.F32.PACK_AB R176, R13, R176 ;  /* 0x000000b00db0723e */ /* 0x000fe200000000ff */
[----:B------:R-:W-:Y:S01]  /*10570*/  FADD.FTZ R31, R37, R36 ;  /* 0x00000024251f7221 */ /* 0x000fe20000010000 */
[----:B------:R-:W-:-:S02]  /*10580*/  F2FP.F16.F32.PACK_AB R178, R15, R178 ;  /* 0x000000b20fb2723e */ /* 0x000fc400000000ff */
[----:B------:R-:W-:Y:S01]  /*10590*/  F2FP.F16.F32.PACK_AB R172, R21, R172 ;  /* 0x000000ac15ac723e */ /* 0x000fe200000000ff */
[----:B------:R-:W-:Y:S01]  /*105a0*/  FADD.FTZ R36, R166, R31 ;  /* 0x0000001fa6247221 */ /* 0x000fe20000010000 */
[----:B------:R-:W3:Y:S01]  /*105b0*/  MUFU.EX2 R173, R173 ;  /* 0x000000ad00ad7308 */ /* 0x000ee20000000800 */
[----:B0-----:R-:W-:Y:S01]  /*105c0*/  FADD.FTZ R27, R179, R34 ;  /* 0x00000022b31b7221 */ /* 0x001fe20000010000 */
[----:B------:R-:W-:Y:S01]  /*105d0*/  F2FP.F16.F32.PACK_AB R174, R25, R174 ;  /* 0x000000ae19ae723e */ /* 0x000fe200000000ff */
[----:B------:R-:W-:Y:S01]  /*105e0*/  FADD.FTZ R31, R41, R36 ;  /* 0x00000024291f7221 */ /* 0x000fe20000010000 */
[----:B------:R-:W-:Y:S02]  /*105f0*/  F2FP.F16.F32.PACK_AB R168, R29, R168 ;  /* 0x000000a81da8723e */ /* 0x000fe400000000ff */
[----:B------:R-:W-:Y:S02]  /*10600*/  F2FP.F16.F32.PACK_AB R170, R33, R170 ;  /* 0x000000aa21aa723e */ /* 0x000fe400000000ff */
[----:B------:R-:W0:Y:S01]  /*10610*/  MUFU.EX2 R20, R20 ;  /* 0x0000001400147308 */ /* 0x000e220000000800 */
[----:B----4-:R-:W-:Y:S01]  /*10620*/  FADD.FTZ R34, R14, R27 ;  /* 0x0000001b0e227221 */ /* 0x010fe20000010000 */
[----:B------:R-:W-:-:S02]  /*10630*/  F2FP.F16.F32.PACK_AB R164, R37, R164 ;  /* 0x000000a425a4723e */ /* 0x000fc400000000ff */
[----:B------:R-:W-:Y:S01]  /*10640*/  F2FP.F16.F32.PACK_AB R166, R41, R166 ;  /* 0x000000a629a6723e */ /* 0x000fe200000000ff */
[----:B--2---:R-:W-:Y:S01]  /*10650*/  @P1 IMAD.HI.U32 R35, R193, R38, RZ ;  /* 0x00000026c1231227 */ /* 0x004fe200078e00ff */
[----:B------:R-:W-:Y:S02]  /*10660*/  F2FP.F16.F32.PACK_AB R183, R10, R183 ;  /* 0x000000b70ab7723e */ /* 0x000fe400000000ff */
[----:B------:R-:W2:Y:S01]  /*10670*/  MUFU.EX2 R175, R175 ;  /* 0x000000af00af7308 */ /* 0x000ea20000000800 */
[----:B---3--:R-:W-:Y:S01]  /*10680*/  FADD.FTZ R27, R173, R34 ;  /* 0x00000022ad1b7221 */ /* 0x008fe20000010000 */
[----:B------:R-:W-:Y:S01]  /*10690*/  IMAD.MOV.U32 R38, RZ, RZ, R193 ;  /* 0x000000ffff267224 */ /* 0x000fe200078e00c1 */
[----:B-1----:R-:W-:Y:S02]  /*106a0*/  @P1 SHF.R.U32.HI R38, RZ, R40, R35 ;  /* 0x00000028ff261219 */ /* 0x002fe40000011623 */
[----:B------:R-:W-:Y:S02]  /*106b0*/  F2FP.F16.F32.PACK_AB R177, R12, R177 ;  /* 0x000000b10cb1723e */ /* 0x000fe400000000ff */
[----:B------:R-:W-:Y:S01]  /*106c0*/  F2FP.F16.F32.PACK_AB R179, R14, R179 ;  /* 0x000000b30eb3723e */ /* 0x000fe200000000ff */
[----:B------:R-:W1:Y:S01]  /*106d0*/  MUFU.EX2 R24, R24 ;  /* 0x0000001800187308 */ /* 0x000e620000000800 */
[C---:B0-----:R-:W-:Y:S01]  /*106e0*/  FADD.FTZ R34, R20.reuse, R27 ;  /* 0x0000001b14227221 */ /* 0x041fe20000010000 */
[----:B------:R-:W-:Y:S01]  /*106f0*/  IMAD.IADD R95, R95, 0x1, R38 ;  /* 0x000000015f5f7824 */ /* 0x000fe200078e0226 */
[----:B------:R-:W-:-:S04]  /*10700*/  F2FP.F16.F32.PACK_AB R173, R20, R173 ;  /* 0x000000ad14ad723e */ /* 0x000fc800000000ff */
[----:B------:R-:W-:Y:S01]  /*10710*/  IADD3 R8, R95, R8, RZ ;  /* 0x000000085f087210 */ /* 0x000fe20007ffe0ff */
        /* <DEDUP_REMOVED lines=11> */
[----:B-1----:R-:W-:Y:S01]  /*107d0*/  FADD.FTZ R27, R171, R34 ;  /* 0x00000022ab1b7221 */ /* 0x002fe20000010000 */
[----:B------:R-:W-:Y:S01]  /*107e0*/  FADD.FTZ R34, R160, R31 ;  /* 0x0000001fa0227221 */ /* 0x000fe20000010000 */
[----:B------:R-:W-:-:S05]  /*107f0*/  F2FP.F16.F32.PACK_AB R160, R45, R160 ;  /* 0x000000a02da0723e */ /* 0x000fca00000000ff */
[----:B------:R-:W1:Y:S01]  /*10800*/  MUFU.EX2 R30, R30 ;  /* 0x0000001e001e7308 */ /* 0x000e620000000800 */
[C---:B0-----:R-:W-:Y:S01]  /*10810*/  FADD.FTZ R6, R28.reuse, R27 ;  /* 0x0000001b1c067221 */ /* 0x041fe20000010000 */
[----:B------:R-:W-:Y:S01]  /*10820*/  FADD.FTZ R27, R45, R34 ;  /* 0x000000222d1b7221 */ /* 0x000fe20000010000 */
[----:B------:R-:W-:-:S03]  /*10830*/  F2FP.F16.F32.PACK_AB R171, R28, R171 ;  /* 0x000000ab1cab723e */ /* 0x000fc600000000ff */
[----:B------:R-:W-:Y:S01]  /*10840*/  FADD.FTZ R34, R162, R27 ;  /* 0x0000001ba2227221 */ /* 0x000fe20000010000 */
[----:B------:R-:W-:Y:S01]  /*10850*/  F2FP.F16.F32.PACK_AB R162, R49, R162 ;  /* 0x000000a231a2723e */ /* 0x000fe200000000ff */
[----:B------:R-:W0:Y:S01]  /*10860*/  MUFU.EX2 R167, R167 ;  /* 0x000000a700a77308 */ /* 0x000e220000000800 */
[----:B--2---:R-:W-:Y:S01]  /*10870*/  FADD.FTZ R5, R165, R6 ;  /* 0x00000006a5057221 */ /* 0x004fe20000010000 */
[----:B------:R-:W-:-:S06]  /*10880*/  FADD.FTZ R11, R49, R34 ;  /* 0x00000022310b7221 */ /* 0x000fcc0000010000 */
        /* <DEDUP_REMOVED lines=51> */
[----:B--2---:R-:W-:Y:S01]  /*10bc0*/  FADD.FTZ R34, R154, R11 ;  /* 0x0000000b9a227221 */ /* 0x004fe20000010000 */
[C---:B-1----:R-:W-:Y:S01]  /*10bd0*/  FADD.FTZ R5, R87.reuse, R4 ;  /* 0x0000000457057221 */ /* 0x042fe20000010000 */
[----:B------:R-:W-:Y:S01]  /*10be0*/  F2FP.F16.F32.PACK_AB R155, R87, R86 ;  /* 0x00000056579b723e */ /* 0x000fe200000000ff */
[----:B------:R-:W-:Y:S02]  /*10bf0*/  VIADD R4, R89, 0xfffffffe ;  /* 0xfffffffe59047836 */ /* 0x000fe40000000000 */
[C---:B0-----:R-:W-:Y:S01]  /*10c00*/  FADD.FTZ R6, R65.reuse, R34 ;  /* 0x0000002241067221 */ /* 0x041fe20000010000 */
[----:B------:R-:W-:Y:S01]  /*10c10*/  F2FP.F16.F32.PACK_AB R154, R65, R154 ;  /* 0x0000009a419a723e */ /* 0x000fe200000000ff */
        /* <DEDUP_REMOVED lines=12> */
.L_x_1860:
[----:B------:R-:W-:-:S13]  /*10ce0*/  ISETP.NE.AND P3, PT, R9, 0x1, PT ;  /* 0x000000010900780c */ /* 0x000fda0003f65270 */
[----:B------:R-:W0:Y:S02]  /*10cf0*/  @P3 LDC.64 R12, c[0x0][0x9e8] ;  /* 0x00027a00ff0c3b82 */ /* 0x000e240000000a00 */
[----:B0-----:R-:W-:-:S05]  /*10d00*/  @P3 IMAD.HI.U32 R12, R10, R12, RZ ;  /* 0x0000000c0a0c3227 */ /* 0x001fca00078e00ff */
[----:B------:R-:W-:-:S07]  /*10d10*/  @P3 SHF.R.U32.HI R10, RZ, R13, R12 ;  /* 0x0000000dff0a3219 */ /* 0x000fce000001160c */
.L_x_1861:
[----:B------:R-:W-:Y:S05]  /*10d20*/  BSYNC B0 ;  /* 0x0000000000007941 */ /* 0x000fea0003800000 */
.L_x_1859:
[----:B------:R-:W-:-:S05]  /*10d30*/  IMAD R9, R10, R9, R9 ;  /* 0x000000090a097224 */ /* 0x000fca00078e0209 */
[----:B------:R-:W-:-:S07]  /*10d40*/  VIMNMX R8, R8, R9, PT ;  /* 0x0000000908087248 */ /* 0x000fce0003fe0100 */
.L_x_1858:
[----:B------:R-:W-:Y:S01]  /*10d50*/  SHF.R.S32.HI R9, RZ, 0x1f, R8 ;  /* 0x0000001fff097819 */ /* 0x000fe20000011408 */
[----:B------:R-:W-:Y:S01]  /*10d60*/  ULDC UR46, c[0x0][0x9e4] ;  /* 0x00027900002e7ab9 */ /* 0x000fe20000000800 */
[----:B------:R-:W-:Y:S01]  /*10d70*/  ULDC UR43, c[0x0][0x9e4] ;  /* 0x00027900002b7ab9 */ /* 0x000fe20000000800 */
[----:B------:R-:W-:Y:S01]  /*10d80*/  ULDC UR47, c[0x0][0x9dc] ;  /* 0x00027700002f7ab9 */ /* 0x000fe20000000800 */
[----:B------:R-:W-:Y:S01]  /*10d90*/  LEA.HI R9, R9, R8, RZ, 0x7 ;  /* 0x0000000809097211 */ /* 0x000fe200078f38ff */
[----:B------:R-:W-:Y:S01]  /*10da0*/  ULDC UR49, c[0x0][0x9dc] ;  /* 0x0002770000317ab9 */ /* 0x000fe20000000800 */
[----:B------:R-:W-:Y:S01]  /*10db0*/  ULDC UR42, c[0x0][0x988] ;  /* 0x00026200002a7ab9 */ /* 0x000fe20000000800 */
[----:B------:R-:W-:Y:S01]  /*10dc0*/  ULDC UR45, c[0x0][0x988] ;  /* 0x00026200002d7ab9 */ /* 0x000fe20000000800 */
[----:B------:R-:W-:Y:S01]  /*10dd0*/  SHF.R.S32.HI R9, RZ, 0x7, R9 ;  /* 0x00000007ff097819 */ /* 0x000fe20000011409 */
[----:B------:R-:W-:Y:S01]  /*10de0*/  ULDC UR44, c[0x0][0x988] ;  /* 0x00026200002c7ab9 */ /* 0x000fe20000000800 */
[----:B------:R-:W-:Y:S01]  /*10df0*/  ULDC UR50, c[0x0][0x9e0] ;  /* 0x0002780000327ab9 */ /* 0x000fe20000000800 */
[----:B------:R-:W-:Y:S01]  /*10e00*/  ULDC UR48, c[0x0][0x9e0] ;  /* 0x0002780000307ab9 */ /* 0x000fe20000000800 */
[----:B------:R-:W-:-:S02]  /*10e10*/  VIMNMX R12, R198, R9, !PT ;  /* 0x00000009c60c7248 */ /* 0x000fc40007fe0100 */
[----:B------:R-:W-:Y:S02]  /*10e20*/  CS2R R150, SRZ ;  /* 0x0000000000967805 */ /* 0x000fe4000001ff00 */
[----:B------:R-:W-:Y:S02]  /*10e30*/  CS2R R148, SRZ ;  /* 0x0000000000947805 */ /* 0x000fe4000001ff00 */
[----:B------:R-:W-:Y:S02]  /*10e40*/  CS2R R146, SRZ ;  /* 0x0000000000927805 */ /* 0x000fe4000001ff00 */
[----:B------:R-:W-:Y:S02]  /*10e50*/  ISETP.GE.AND P3, PT, R4, R12, PT ;  /* 0x0000000c0400720c */ /* 0x000fe40003f66270 */
        /* <DEDUP_REMOVED lines=29> */
[----:B------:R-:W-:Y:S06]  /*11030*/  @!P3 BRA `(.L_x_1862) ;  /* 0x0000003000c0b947 */ /* 0x000fec0003800000 */
[----:B------:R-:W-:-:S07]  /*11040*/  IMAD.MOV.U32 R151, RZ, RZ, RZ ;  /* 0x000000ffff977224 */ /* 0x000fce00078e00ff */
.L_x_1882:
[----:B------:R-:W-:Y:S01]  /*11050*/  ISETP.NE.AND P3, PT, R194, RZ, PT ;  /* 0x000000ffc200720c */ /* 0x000fe20003f65270 */
[----:B------:R-:W-:Y:S01]  /*11060*/  VIADD R13, R184, 0x1 ;  /* 0x00000001b80d7836 */ /* 0x000fe20000000000 */
[----:B------:R-:W-:Y:S05]  /*11070*/  YIELD ;  /* 0x0000000000007946 */ /* 0x000fea0003800000 */
[----:B------:R-:W-:-:S04]  /*11080*/  ISETP.NE.AND P4, PT, R13, 0x2, PT ;  /* 0x000000020d00780c */ /* 0x000fc80003f85270 */
[----:B------:R-:W-:Y:S02]  /*11090*/  SEL R14, RZ, 0x1, P4 ;  /* 0x00000001ff0e7807 */ /* 0x000fe40002000000 */
[----:B------:R-:W-:Y:S02]  /*110a0*/  SEL R13, R13, RZ, P4 ;  /* 0x000000ff0d0d7207 */ /* 0x000fe40002000000 */
[----:B------:R-:W-:Y:S01]  /*110b0*/  LOP3.LUT R14, R187, R14, RZ, 0x3c, !PT ;  /* 0x0000000ebb0e7212 */ /* 0x000fe200078e3cff */
[----:B------:R-:W-:Y:S06]  /*110c0*/  @P3 BRA `(.L_x_1863) ;  /* 0x0000000000303947 */ /* 0x000fec0003800000 */
[----:B------:R-:W-:Y:S05]  /*110d0*/  @!P0 BRA `(.L_x_1864) ;  /* 0x0000000000048947 */ /* 0x000fea0003800000 */
[----:B------:R-:W-:Y:S01]  /*110e0*/  BPT.TRAP 0x1 ;  /* 0x000000040000795c */ /* 0x000fe20000300000 */
.L_x_1864:
[----:B------:R-:W-:Y:S01]  /*110f0*/  IMAD R9, R13, 0x8, R18 ;  /* 0x000000080d097824 */ /* 0x000fe200078e0212 */
[----:B------:R-:W-:-:S04]  /*11100*/  SHF.L.U32 R8, R14, 0x1f, RZ ;  /* 0x0000001f0e087819 */ /* 0x000fc800000006ff */
[----:B------:R0:W1:Y:S01]  /*11110*/  SYNCS.PHASECHK.TRANS64.TRYWAIT P4, [R9+URZ+0x28830], R8 ;  /* 0x02883008090075a7 */ /* 0x000062000808017f */
[----:B------:R-:W-:Y:S05]  /*11120*/  @!P0 BRA `(.L_x_1865) ;  /* 0x0000000000048947 */ /* 0x000fea0003800000 */
[----:B------:R-:W-:Y:S01]  /*11130*/  BPT.TRAP 0x1 ;  /* 0x000000040000795c */ /* 0x000fe20000300000 */
.L_x_1865:
[----:B------:R-:W-:Y:S04]  /*11140*/  BSSY B0, `(.L_x_1863) ;  /* 0x0000004000007945 */ /* 0x000fe80003800000 */
[----:B-1----:R-:W-:Y:S05]  /*11150*/  @P4 BRA `(.L_x_1866) ;  /* 0x0000000000084947 */ /* 0x002fea0003800000 */
[----:B------:R-:W1:Y:S02]  /*11160*/  SYNCS.PHASECHK.TRANS64.TRYWAIT P4, [R9+URZ+0x28830], R8 ;  /* 0x02883008090075a7 */ /* 0x000e64000808017f */
[----:B-1----:R-:W-:Y:S05]  /*11170*/  @!P4 BRA `(.L_x_1867) ;  /* 0x0000014800d8c947 */ /* 0x002fea0003800000 */
.L_x_1866:
[----:B------:R-:W-:Y:S05]  /*11180*/  BSYNC B0 ;  /* 0x0000000000007941 */ /* 0x000fea0003800000 */
.L_x_1863:
[----:B------:R-:W2:Y:S01]  /*11190*/  S2R R10, SR_TID.X ;  /* 0x00000000000a7919 */ /* 0x000ea20000002100 */
[----:B01----:R-:W-:Y:S01]  /*111a0*/  MOV R9, 0x40000040 ;  /* 0x4000004000097802 */ /* 0x003fe20000000f00 */
[----:B------:R-:W-:Y:S05]  /*111b0*/  WARPSYNC.ALL ;  /* 0x0000000000007948 */ /* 0x000fea0003800000 */
[----:B------:R-:W-:Y:S01]  /*111c0*/  R2UR UR35, R9 ;  /* 0x00000000092372ca */ /* 0x000fe200000e0000 */
[----:B------:R-:W-:Y:S02]  /*111d0*/  IMAD R8, R13, 0x800, R7 ;  /* 0x000008000d087824 */ /* 0x000fe400078e0207 */
[----:B------:R-:W-:-:S03]  /*111e0*/  IMAD.MOV.U32 R11, RZ, RZ, 0x40000040 ;  /* 0x40000040ff0b7424 */ /* 0x000fc600078e00ff */
[----:B------:R-:W-:Y:S02]  /*111f0*/  R2UR UR34, R8 ;  /* 0x00000000082272ca */ /* 0x000fe400000e0000 */
[----:B------:R-:W-:Y:S01]  /*11200*/  R2UR UR7, R11 ;  /* 0x000000000b0772ca */ /* 0x000fe200000e0000 */
[----:B------:R-:W-:-:S05]  /*11210*/  IMAD.MOV.U32 R11, RZ, RZ, 0x40000040 ;  /* 0x40000040ff0b7424 */ /* 0x000fca00078e00ff */
[----:B------:R-:W-:Y:S02]  /*11220*/  R2UR UR11, R11 ;  /* 0x000000000b0b72ca */ /* 0x000fe400000e0000 */
[----:B------:R-:W-:-:S04]  /*11230*/  MOV R11, 0x40000040 ;  /* 0x40000040000b7802 */ /* 0x000fc80000000f00 */
[----:B------:R-:W-:Y:S01]  /*11240*/  R2UR UR15, R11 ;  /* 0x000000000b0f72ca */ /* 0x000fe200000e0000 */
[----:B------:R-:W-:Y:S01]  /*11250*/  IMAD.MOV.U32 R11, RZ, RZ, 0x40000040 ;  /* 0x40000040ff0b7424 */ /* 0x000fe200078e00ff */
[----:B--2---:R-:W-:-:S04]  /*11260*/  SHF.R.U32.HI R10, RZ, 0x7, R10 ;  /* 0x00000007ff0a7819 */ /* 0x004fc8000001160a */
[----:B------:R-:W-:Y:S01]  /*11270*/  R2UR UR19, R11 ;  /* 0x000000000b1372ca */ /* 0x000fe200000e0000 */
[----:B------:R-:W-:Y:S02]  /*11280*/  IMAD.MOV.U32 R11, RZ, RZ, 0x40000040 ;  /* 0x40000040ff0b7424 */ /* 0x000fe400078e00ff */
[----:B------:R-:W-:Y:S02]  /*11290*/  VIADD R9, R10, 0x8 ;  /* 0x000000080a097836 */ /* 0x000fe40000000000 */
[----:B------:R-:W-:Y:S01]  /*112a0*/  VIADD R10, R8, 0x2 ;  /* 0x00000002080a7836 */ /* 0x000fe20000000000 */
[----:B------:R-:W-:Y:S01]  /*112b0*/  R2UR UR23, R11 ;  /* 0x000000000b1772ca */ /* 0x000fe200000e0000 */
[----:B------:R-:W-:Y:S01]  /*112c0*/  IMAD.MOV.U32 R11, RZ, RZ, 0x40000040 ;  /* 0x40000040ff0b7424 */ /* 0x000fe200078e00ff */
[----:B------:R0:W-:Y:S02]  /*112d0*/  BAR.SYNC.DEFER_BLOCKING R9, 0x100 ;  /* 0x000400090000751d */ /* 0x0001e40000010000 */
[----:B------:R-:W-:Y:S01]  /*112e0*/  R2UR UR6, R10 ;  /* 0x000000000a0672ca */ /* 0x000fe200000e0000 */
[----:B------:R-:W-:Y:S01]  /*112f0*/  VIADD R10, R8, 0x4 ;  /* 0x00000004080a7836 */ /* 0x000fe20000000000 */
[----:B------:R-:W-:-:S04]  /*11300*/  R2UR UR27, R11 ;  /* 0x000000000b1b72ca */ /* 0x000fc800000e0000 */
[----:B------:R-:W-:Y:S01]  /*11310*/  R2UR UR10, R10 ;  /* 0x000000000a0a72ca */ /* 0x000fe200000e0000 */
[----:B------:R-:W-:Y:S02]  /*11320*/  VIADD R10, R8, 0x6 ;  /* 0x00000006080a7836 */ /* 0x000fe40000000000 */
[----:B0-----:R-:W-:-:S03]  /*11330*/  IMAD.MOV.U32 R9, RZ, RZ, 0x40000040 ;  /* 0x40000040ff097424 */ /* 0x001fc600078e00ff */
[----:B------:R-:W-:Y:S01]  /*11340*/  R2UR UR14, R10 ;  /* 0x000000000a0e72ca */ /* 0x000fe200000e0000 */
[----:B------:R-:W-:Y:S01]  /*11350*/  VIADD R10, R8, 0x400 ;  /* 0x00000400080a7836 */ /* 0x000fe20000000000 */
[----:B------:R-:W-:-:S04]  /*11360*/  R2UR UR31, R9 ;  /* 0x00000000091f72ca */ /* 0x000fc800000e0000 */
[----:B------:R-:W-:Y:S01]  /*11370*/  R2UR UR18, R10 ;  /* 0x000000000a1272ca */ /* 0x000fe200000e0000 */
[----:B------:R-:W-:Y:S01]  /*11380*/  VIADD R10, R8, 0x402 ;  /* 0x00000402080a7836 */ /* 0x000fe20000000000 */
[----:B------:R-:W-:-:S04]  /*11390*/  WARPGROUP.ARRIVE ;  /* 0x00000000000079c5 */ /* 0x000fc80000000000 */
[----:B------:R-:W-:Y:S01]  /*113a0*/  R2UR UR22, R10 ;  /* 0x000000000a1672ca */ /* 0x000fe200000e0000 */
[C---:B------:R-:W-:Y:S01]  /*113b0*/  VIADD R10, R8.reuse, 0x404 ;  /* 0x00000404080a7836 */ /* 0x040fe20000000000 */
[----:B------:R-:W-:Y:S01]  /*113c0*/  IADD3 R8, R8, 0x406, RZ ;  /* 0x0000040608087810 */ /* 0x000fe20007ffe0ff */
[----:B------:R-:W-:Y:S03]  /*113d0*/  HGMMA.64x128x16.F32 R24, gdesc[UR32], RZ, !UPT, gsb0 ;  /* 0x01e00000201879f0 */ /* 0x000fe6000c0008ff */
        /* <DEDUP_REMOVED lines=24> */
[----:B------:R-:W-:Y:S05]  /*11560*/  @P3 BRA `(.L_x_1868) ;  /* 0x0000000000283947 */ /* 0x000fea0003800000 */
[----:B------:R-:W-:Y:S05]  /*11570*/  @!P0 BRA `(.L_x_1869) ;  /* 0x0000000000048947 */ /* 0x000fea0003800000 */
[----:B------:R-:W-:Y:S01]  /*11580*/  BPT.TRAP 0x1 ;  /* 0x000000040000795c */ /* 0x000fe20000300000 */
.L_x_1869:
[----:B------:R-:W-:Y:S01]  /*11590*/  SHF.L.U32 R8, R187, 0x1f, RZ ;  /* 0x0000001fbb087819 */ /* 0x000fe200000006ff */
[----:B------:R-:W-:-:S04]  /*115a0*/  IMAD R9, R184, 0x8, R18 ;  /* 0x00000008b8097824 */ /* 0x000fc800078e0212 */
[----:B------:R0:W1:Y:S01]  /*115b0*/  SYNCS.PHASECHK.TRANS64.TRYWAIT P3, [R9+URZ+0x28850], R8 ;  /* 0x02885008090075a7 */ /* 0x000062000806017f */
[----:B------:R-:W-:Y:S05]  /*115c0*/  @!P0 BRA `(.L_x_1870) ;  /* 0x0000000000048947 */ /* 0x000fea0003800000 */
[----:B------:R-:W-:Y:S01]  /*115d0*/  BPT.TRAP 0x1 ;  /* 0x000000040000795c */ /* 0x000fe20000300000 */
.L_x_1870:
[----:B-1----:R-:W-:Y:S05]  /*115e0*/  @P3 BRA `(.L_x_1868) ;  /* 0x0000000000083947 */ /* 0x002fea0003800000 */
[----:B------:R-:W1:Y:S02]  /*115f0*/  SYNCS.PHASECHK.TRANS64.TRYWAIT P3, [R9+URZ+0x28850], R8 ;  /* 0x02885008090075a7 */ /* 0x000e64000806017f */
[----:B-1----:R-:W-:Y:S05]  /*11600*/  @!P3 BRA `(.L_x_1871) ;  /* 0x0000014400c8b947 */ /* 0x002fea0003800000 */
.L_x_1868:
[----:B01----:R-:W-:Y:S01]  /*11610*/  VIADD R8, R18, 0x400 ;  /* 0x0000040012087836 */ /* 0x003fe20000000000 */
[----:B------:R-:W-:Y:S05]  /*11620*/  WARPSYNC.ALL ;  /* 0x0000000000007948 */ /* 0x000fea0003800000 */
[----:B------:R-:W-:Y:S01]  /*11630*/  SHF.R.U32.HI R8, RZ, 0x4, R8 ;  /* 0x00000004ff087819 */ /* 0x000fe20000011608 */
[----:B------:R-:W-:Y:S01]  /*11640*/  WARPGROUP.ARRIVE ;  /* 0x00000000000079c5 */ /* 0x000fe20000000000 */
[----:B------:R-:W-:-:S05]  /*11650*/  MOV R11, 0x40000040 ;  /* 0x40000040000b7802 */ /* 0x000fca0000000f00 */
[----:B------:R-:W0:Y:S01]  /*11660*/  S2R R15, SR_TID.X ;  /* 0x00000000000f7919 */ /* 0x000e220000002100 */
[----:B------:R-:W-:-:S04]  /*11670*/  LOP3.LUT R8, R8, 0x3fff, RZ, 0xc0, !PT ;  /* 0x00003fff08087812 */ /* 0x000fc800078ec0ff */
[----:B------:R-:W-:-:S05]  /*11680*/  LOP3.LUT R9, R8, 0x4000000, RZ, 0xfc, !PT ;  /* 0x0400000008097812 */ /* 0x000fca00078efcff */
[----:B------:R-:W-:Y:S02]  /*11690*/  IMAD R8, R184, 0x800, R9 ;  /* 0x00000800b8087824 */ /* 0x000fe400078e0209 */
[----:B------:R-:W-:Y:S02]  /*116a0*/  IMAD.MOV.U32 R9, RZ, RZ, 0x40000040 ;  /* 0x40000040ff097424 */ /* 0x000fe400078e00ff */
[C---:B------:R-:W-:Y:S01]  /*116b0*/  VIADD R10, R8.reuse, 0x80 ;  /* 0x00000080080a7836 */ /* 0x040fe20000000000 */
[----:B------:R-:W-:Y:S02]  /*116c0*/  R2UR UR6, R8 ;  /* 0x00000000080672ca */ /* 0x000fe400000e0000 */
[----:B------:R-:W-:Y:S01]  /*116d0*/  R2UR UR7, R9 ;  /* 0x00000000090772ca */ /* 0x000fe200000e0000 */
[----:B------:R-:W-:-:S12]  /*116e0*/  IMAD.MOV.U32 R9, RZ, RZ, 0x40000040 ;  /* 0x40000040ff097424 */ /* 0x000fd800078e00ff */
[----:B------:R-:W-:Y:S01]  /*116f0*/  HGMMA.64x128x16.F32 R88, R180, gdesc[UR4].tnspB, R88, gsb0 ;  /* 0x41e00004b4587df0 */ /* 0x000fe20008000858 */
[----:B------:R-:W-:Y:S01]  /*11700*/  R2UR UR6, R10 ;  /* 0x000000000a0672ca */ /* 0x000fe200000e0000 */
[----:B------:R-:W-:Y:S01]  /*11710*/  VIADD R10, R8, 0x100 ;  /* 0x00000100080a7836 */ /* 0x000fe20000000000 */
[----:B------:R-:W-:Y:S01]  /*11720*/  R2UR UR7, R11 ;  /* 0x000000000b0772ca */ /* 0x000fe200000e0000 */
[----:B------:R-:W-:Y:S01]  /*11730*/  IMAD.MOV.U32 R11, RZ, RZ, 0x40000040 ;  /* 0x40000040ff0b7424 */ /* 0x000fe200078e00ff */
[----:B0-----:R-:W-:Y:S01]  /*11740*/  SHF.R.U32.HI R15, RZ, 0x7, R15 ;  /* 0x00000007ff0f7819 */ /* 0x001fe2000001160f */
        /* <DEDUP_REMOVED lines=27> */
[----:B------:R-:W-:Y:S02]  /*11900*/  IMAD.MOV.U32 R11, RZ, RZ, 0x40000040 ;  /* 0x40000040ff0b7424 */ /* 0x000fe400078e00ff */
[----:B------:R-:W-:Y:S01]  /*11910*/  VIADD R8, R8, 0x380 ;  /* 0x0000038008087836 */ /* 0x000fe20000000000 */
[----:B------:R-:W-:Y:S02]  /*11920*/  WARPGROUP.DEPBAR.LE gsb0, 0x0 ;  /* 0x00008000000079c5 */ /* 0x000fe40000010000 */
[----:B------:R-:W-:-:S07]  /*11930*/  WARPGROUP.ARRIVE ;  /* 0x00000000000079c5 */ /* 0x000fce0000000000 */
        /* <DEDUP_REMOVED lines=16> */
.L_x_1872:
[----:B------:R-:W1:Y:S01]  /*11a40*/  @P1 LDC R9, c[0x0][0x44c] ;  /* 0x00011300ff091b82 */ /* 0x000e620000000800 */
[----:B------:R-:W-:Y:S01]  /*11a50*/  IMAD.IADD R20, R195, 0x1, R193 ;  /* 0x00000001c3147824 */ /* 0x000fe200078e02c1 */
[----:B0-----:R-:W-:Y:S01]  /*11a60*/  LEA R8, R13, R18, 0x3 ;  /* 0x000000120d087211 */ /* 0x001fe200078e18ff */
[----:B------:R-:W-:Y:S02]  /*11a70*/  UMOV UR51, UR47 ;  /* 0x0000002f00337c82 */ /* 0x000fe40008000000 */
[----:B------:R-:W-:Y:S02]  /*11a80*/  ULOP3.LUT UR6, URZ, UR51, URZ, 0x33, !UPT ;  /* 0x000000333f067292 */ /* 0x000fe4000f8e333f */
[----:B------:R-:W-:Y:S01]  /*11a90*/  VIADD R8, R8, 0x28840 ;  /* 0x0002884008087836 */ /* 0x000fe20000000000 */
[----:B------:R-:W0:Y:S01]  /*11aa0*/  @P1 LDC R10, c[0x0][0x450] ;  /* 0x00011400ff0a1b82 */ /* 0x000e220000000800 */
[----:B-1----:R-:W-:-:S05]  /*11ab0*/  @P1 IMAD.HI.U32 R9, R20, R9, RZ ;  /* 0x0000000914091227 */ /* 0x002fca00078e00ff */
[----:B0-----:R-:W-:Y:S01]  /*11ac0*/  @P1 SHF.R.U32.HI R20, RZ, R10, R9 ;  /* 0x0000000aff141219 */ /* 0x001fe20000011609 */
[----:B------:R-:W-:Y:S02]  /*11ad0*/  IMAD.SHL.U32 R10, R4, 0x80, RZ ;  /* 0x00000080040a7824 */ /* 0x000fe400078e00ff */
[----:B------:R-:W-:Y:S02]  /*11ae0*/  IMAD.U32 R9, RZ, RZ, UR38 ;  /* 0x00000026ff097e24 */ /* 0x000fe4000f8e00ff */
[----:B------:R-:W0:Y:S01]  /*11af0*/  SHFL.IDX PT, R154, R20, RZ, 0x1c1f ;  /* 0x001c1fff149a7589 */ /* 0x000e2200000e0000 */
[----:B------:R-:W-:Y:S02]  /*11b00*/  IADD3 R152, -R10, 0x1, RZ ;  /* 0x000000010a987810 */ /* 0x000fe40007ffe1ff */
[----:B------:R-:W-:-:S03]  /*11b10*/  PRMT R8, R9, 0x654, R8 ;  /* 0x0000065409087816 */ /* 0x000fc60000000008 */
[----:B------:R-:W-:Y:S01]  /*11b20*/  IMAD R152, R191, -0x2, R152 ;  /* 0xfffffffebf987824 */ /* 0x000fe200078e0298 */
[----:B------:R1:W-:Y:S04]  /*11b30*/  SYNCS.ARRIVE.TRANS64.RED.A1T0 RZ, [R8+URZ], RZ ;  /* 0x000000ff08ff79a7 */ /* 0x0003e8000810043f */
[----:B------:R-:W-:-:S05]  /*11b40*/  IADD3 R152, -R189, R152, R190 ;  /* 0x00000098bd987210 */ /* 0x000fca0007ffe1be */
[C---:B------:R-:W-:Y:S02]  /*11b50*/  VIADD R11, R152.reuse, UR6 ;  /* 0x00000006980b7c36 */ /* 0x040fe40008000000 */
[----:B------:R-:W-:-:S04]  /*11b60*/  VIADD R15, R152, UR50 ;  /* 0x00000032980f7c36 */ /* 0x000fc80008000000 */
[----:B0-----:R-:W-:Y:S01]  /*11b70*/  IMAD.IADD R21, R15, 0x1, R154 ;  /* 0x000000010f157824 */ /* 0x001fe200078e029a */
[----:B------:R-:W-:Y:S01]  /*11b80*/  IADD3 R152, R11, R154, RZ ;  /* 0x0000009a0b987210 */ /* 0x000fe20007ffe0ff */
[----:B-1----:R-:W-:Y:S06]  /*11b90*/  @!P2 BRA `(.L_x_1873) ;  /* 0x000000000058a947 */ /* 0x002fec0003800000 */
[----:B------:R-:W-:Y:S01]  /*11ba0*/  IADD3 R153, -R189, R190, R154 ;  /* 0x000000bebd997210 */ /* 0x000fe20007ffe19a */
[----:B------:R-:W-:Y:S03]  /*11bb0*/  BSSY B0, `(.L_x_1874) ;  /* 0x0000010000007945 */ /* 0x000fe60003800000 */
        /* <DEDUP_REMOVED lines=10> */
.L_x_1875:
[----:B------:R-:W-:-:S05]  /*11c60*/  IMAD.U32 R154, RZ, RZ, UR46 ;  /* 0x0000002eff9a7e24 */ /* 0x000fca000f8e00ff */
[----:B------:R-:W-:-:S13]  /*11c70*/  ISETP.NE.AND P3, PT, R154, 0x1, PT ;  /* 0x000000019a00780c */ /* 0x000fda0003f65270 */
[----:B------:R-:W0:Y:S02]  /*11c80*/  @P3 LDC.64 R8, c[0x0][0x9e8] ;  /* 0x00027a00ff083b82 */ /* 0x000e240000000a00 */
[----:B0-----:R-:W-:-:S05]  /*11c90*/  @P3 IMAD.HI.U32 R8, R153, R8, RZ ;  /* 0x0000000899083227 */ /* 0x001fca00078e00ff */
[----:B------:R-:W-:-:S07]  /*11ca0*/  @P3 SHF.R.U32.HI R153, RZ, R9, R8 ;  /* 0x00000009ff993219 */ /* 0x000fce0000011608 */
.L_x_1876:
[----:B------:R-:W-:Y:S05]  /*11cb0*/  BSYNC B0 ;  /* 0x0000000000007941 */ /* 0x000fea0003800000 */
.L_x_1874:
[----:B------:R-:W-:-:S04]  /*11cc0*/  IMAD R8, R153, R154, -R10 ;  /* 0x0000009a99087224 */ /* 0x000fc800078e0a0a */
[----:B------:R-:W-:-:S05]  /*11cd0*/  IMAD R8, R191, -0x2, R8 ;  /* 0xfffffffebf087824 */ /* 0x000fca00078e0208 */
[----:B------:R-:W-:Y:S02]  /*11ce0*/  VIADDMNMX R21, R8, R154, R21, PT ;  /* 0x0000009a08157246 */ /* 0x000fe40003800115 */
[----:B------:R-:W-:-:S07]  /*11cf0*/  VIMNMX R152, R152, R8, !PT ;  /* 0x0000000898987248 */ /* 0x000fce0007fe0100 */
.L_x_1873:
[----:B------:R-:W-:Y:S01]  /*11d00*/  ISETP.GT.AND P3, PT, R4, -0x1, PT ;  /* 0xffffffff0400780c */ /* 0x000fe20003f64270 */
[----:B------:R-:W0:Y:S03]  /*11d10*/  SHFL.IDX PT, R20, R20, 0x1, 0x1c1f ;  /* 0x003c1f0014147f89 */ /* 0x000e2600000e0000 */
[C---:B------:R-:W-:Y:S02]  /*11d20*/  ISETP.GT.AND P5, PT, R152.reuse, RZ, P3 ;  /* 0x000000ff9800720c */ /* 0x040fe40001fa4270 */
[----:B------:R-:W-:Y:S02]  /*11d30*/  ISETP.GT.AND P4, PT, R152, 0x1, P3 ;  /* 0x000000019800780c */ /* 0x000fe40001f84270 */
[C---:B------:R-:W-:Y:S02]  /*11d40*/  ISETP.LT.OR P5, PT, R21.reuse, 0x1, P5 ;  /* 0x000000011500780c */ /* 0x040fe40002fa1670 */
[----:B------:R-:W-:-:S02]  /*11d50*/  ISETP.LT.OR P4, PT, R21, 0x2, P4 ;  /* 0x000000021500780c */ /* 0x000fc40002781670 */
[----:B------:R-:W-:Y:S02]  /*11d60*/  FSEL R24, R24, -INF , !P5 ;  /* 0xff80000018187808 */ /* 0x000fe40006800000 */
[----:B------:R-:W-:Y:S02]  /*11d70*/  FSEL R25, R25, -INF , !P4 ;  /* 0xff80000019197808 */ /* 0x000fe40006000000 */
[C---:B------:R-:W-:Y:S02]  /*11d80*/  ISETP.GT.AND P5, PT, R152.reuse, 0x8, P3 ;  /* 0x000000089800780c */ /* 0x040fe40001fa4270 */
[----:B------:R-:W-:Y:S02]  /*11d90*/  ISETP.GT.AND P4, PT, R152, 0x9, P3 ;  /* 0x000000099800780c */ /* 0x000fe40001f84270 */
[C---:B------:R-:W-:Y:S02]  /*11da0*/  ISETP.LT.OR P5, PT, R21.reuse, 0x9, P5 ;  /* 0x000000091500780c */ /* 0x040fe40002fa1670 */
[----:B------:R-:W-:-:S02]  /*11db0*/  ISETP.LT.OR P4, PT, R21, 0xa, P4 ;  /* 0x0000000a1500780c */ /* 0x000fc40002781670 */
[----:B------:R-:W-:Y:S01]  /*11dc0*/  FSEL R28, R28, -INF , !P5 ;  /* 0xff8000001c1c7808 */ /* 0x000fe20006800000 */
[--C-:B0-----:R-:W-:Y:S01]  /*11dd0*/  IMAD.IADD R15, R15, 0x1, R20.reuse ;  /* 0x000000010f0f7824 */ /* 0x101fe200078e0214 */
[----:B------:R-:W-:Y:S01]  /*11de0*/  FSEL R29, R29, -INF , !P4 ;  /* 0xff8000001d1d7808 */ /* 0x000fe20006000000 */
[----:B------:R-:W-:Y:S01]  /*11df0*/  IMAD.IADD R11, R11, 0x1, R20 ;  /* 0x000000010b0b7824 */ /* 0x000fe200078e0214 */
[C---:B------:R-:W-:Y:S02]  /*11e00*/  ISETP.GT.AND P5, PT, R152.reuse, 0x10, P3 ;  /* 0x000000109800780c */ /* 0x040fe40001fa4270 */
        /* <DEDUP_REMOVED lines=82> */
[----:B------:R-:W-:Y:S01]  /*12330*/  FSEL R85, R85, -INF , !P4 ;  /* 0xff80000055557808 */ /* 0x000fe20006000000 */
[----:B------:R-:W-:Y:S08]  /*12340*/  @!P2 BRA `(.L_x_1877) ;  /* 0x000000000058a947 */ /* 0x000ff00003800000 */
        /* <DEDUP_REMOVED lines=12> */
.L_x_1879:
[----:B------:R-:W-:-:S05]  /*12410*/  IMAD.U32 R20, RZ, RZ, UR46 ;  /* 0x0000002eff147e24 */ /* 0x000fca000f8e00ff */
[----:B------:R-:W-:-:S13]  /*12420*/  ISETP.NE.AND P4, PT, R20, 0x1, PT ;  /* 0x000000011400780c */ /* 0x000fda0003f85270 */
[----:B------:R-:W0:Y:S02]  /*12430*/  @P4 LDC.64 R8, c[0x0][0x9e8] ;  /* 0x00027a00ff084b82 */ /* 0x000e240000000a00 */
[----:B0-----:R-:W-:-:S05]  /*12440*/  @P4 IMAD.HI.U32 R8, R21, R8, RZ ;  /* 0x0000000815084227 */ /* 0x001fca00078e00ff */
[----:B------:R-:W-:-:S07]  /*12450*/  @P4 SHF.R.U32.HI R21, RZ, R9, R8 ;  /* 0x00000009ff154219 */ /* 0x000fce0000011608 */
.L_x_1880:
[----:B------:R-:W-:Y:S05]  /*12460*/  BSYNC B0 ;  /* 0x0000000000007941 */ /* 0x000fea0003800000 */
.L_x_1878:
[----:B------:R-:W-:-:S04]  /*12470*/  IMAD R10, R21, R20, -R10 ;  /* 0x00000014150a7224 */ /* 0x000fc800078e0a0a */
[----:B------:R-:W-:-:S05]  /*12480*/  IMAD R10, R191, -0x2, R10 ;  /* 0xfffffffebf0a7824 */ /* 0x000fca00078e020a */
[----:B------:R-:W-:Y:S02]  /*12490*/  VIADDMNMX R15, R10, R20, R15, PT ;  /* 0x000000140a0f7246 */ /* 0x000fe4000380010f */
[----:B------:R-:W-:-:S07]  /*124a0*/  VIMNMX R11, R11, R10, !PT ;  /* 0x0000000a0b0b7248 */ /* 0x000fce0007fe0100 */
.L_x_1877:
[----:B------:R-:W-:Y:S01]  /*124b0*/  FMNMX.FTZ R8, R24, R3, !PT ;  /* 0x0000000318087209 */ /* 0x000fe20007810000 */
[----:B------:R-:W-:Y:S01]  /*124c0*/  UMOV UR52, UR45 ;  /* 0x0000002d00347c82 */ /* 0x000fe20008000000 */
        /* <DEDUP_REMOVED lines=63> */
[----:B------:R-:W-:Y:S01]  /*128c0*/  ISETP.GT.AND P4, PT, R11, 0x21, P3 ;  /* 0x000000210b00780c */ /* 0x000fe20001f84270 */
[----:B------:R-:W0:Y:S01]  /*128d0*/  SHFL.BFLY PT, R9, R8, 0x2, 0x1f ;  /* 0x0c401f0008097f89 */ /* 0x000e2200000e0000 */
[----:B------:R-:W-:-:S02]  /*128e0*/  FSEL R54, R54, -INF , !P5 ;  /* 0xff80000036367808 */ /* 0x000fc40006800000 */
[----:B------:R-:W-:Y:S02]  /*128f0*/  ISETP.GT.AND P5, PT, R11, 0x40, P3 ;  /* 0x000000400b00780c */ /* 0x000fe40001fa4270 */
[C---:B------:R-:W-:Y:S02]  /*12900*/  ISETP.LT.OR P4, PT, R15.reuse, 0x22, P4 ;  /* 0x000000220f00780c */ /* 0x040fe40002781670 */
[----:B------:R-:W-:Y:S02]  /*12910*/  ISETP.LT.OR P5, PT, R15, 0x41, P5 ;  /* 0x000000410f00780c */ /* 0x000fe40002fa1670 */
[----:B------:R-:W-:Y:S02]  /*12920*/  FSEL R43, R43, -INF , !P4 ;  /* 0xff8000002b2b7808 */ /* 0x000fe40006000000 */
[----:B------:R-:W-:Y:S02]  /*12930*/  ISETP.GT.AND P4, PT, R11, 0x29, P3 ;  /* 0x000000290b00780c */ /* 0x000fe40001f84270 */
[----:B------:R-:W-:-:S02]  /*12940*/  FSEL R58, R58, -INF , !P5 ;  /* 0xff8000003a3a7808 */ /* 0x000fc40006800000 */
[----:B------:R-:W-:Y:S02]  /*12950*/  ISETP.GT.AND P5, PT, R11, 0x41, P3 ;  /* 0x000000410b00780c */ /* 0x000fe40001fa4270 */
[C---:B------:R-:W-:Y:S02]  /*12960*/  ISETP.LT.OR P4, PT, R15.reuse, 0x2a, P4 ;  /* 0x0000002a0f00780c */ /* 0x040fe40002781670 */
[----:B------:R-:W-:Y:S02]  /*12970*/  ISETP.LT.OR P5, PT, R15, 0x42, P5 ;  /* 0x000000420f00780c */ /* 0x000fe40002fa1670 */
[----:B------:R-:W-:Y:S02]  /*12980*/  FSEL R47, R47, -INF , !P4 ;  /* 0xff8000002f2f7808 */ /* 0x000fe40006000000 */
[----:B------:R-:W-:Y:S02]  /*12990*/  ISETP.GT.AND P4, PT, R11, 0x31, P3 ;  /* 0x000000310b00780c */ /* 0x000fe40001f84270 */
[----:B0-----:R-:W-:-:S02]  /*129a0*/  FMNMX.FTZ R8, R8, R9, !PT ;  /* 0x0000000908087209 */ /* 0x001fc40007810000 */
[----:B------:R-:W-:Y:S02]  /*129b0*/  FSEL R59, R59, -INF , !P5 ;  /* 0xff8000003b3b7808 */ /* 0x000fe40006800000 */
[----:B------:R-:W-:Y:S01]  /*129c0*/  ISETP.GT.AND P5, PT, R11, 0x48, P3 ;  /* 0x000000480b00780c */ /* 0x000fe20001fa4270 */
[----:B------:R-:W0:Y:S01]  /*129d0*/  SHFL.BFLY PT, R9, R8, 0x1, 0x1f ;  /* 0x0c201f0008097f89 */ /* 0x000e2200000e0000 */
[C---:B------:R-:W-:Y:S02]  /*129e0*/  ISETP.LT.OR P4, PT, R15.reuse, 0x32, P4 ;  /* 0x000000320f00780c */ /* 0x040fe40002781670 */
[----:B------:R-:W-:Y:S02]  /*129f0*/  ISETP.LT.OR P5, PT, R15, 0x49, P5 ;  /* 0x000000490f00780c */ /* 0x000fe40002fa1670 */
[----:B------:R-:W-:Y:S02]  /*12a00*/  FSEL R51, R51, -INF , !P4 ;  /* 0xff80000033337808 */ /* 0x000fe40006000000 */
[----:B------:R-:W-:-:S02]  /*12a10*/  ISETP.GT.AND P4, PT, R11, 0x39, P3 ;  /* 0x000000390b00780c */ /* 0x000fc40001f84270 */
[----:B------:R-:W-:Y:S02]  /*12a20*/  FSEL R62, R62, -INF , !P5 ;  /* 0xff8000003e3e7808 */ /* 0x000fe40006800000 */
[----:B------:R-:W-:Y:S02]  /*12a30*/  ISETP.GT.AND P5, PT, R11, RZ, P3 ;  /* 0x000000ff0b00720c */ /* 0x000fe40001fa4270 */
[C---:B------:R-:W-:Y:S02]  /*12a40*/  ISETP.LT.OR P4, PT, R15.reuse, 0x3a, P4 ;  /* 0x0000003a0f00780c */ /* 0x040fe40002781670 */
[----:B------:R-:W-:Y:S02]  /*12a50*/  ISETP.LT.OR P5, PT, R15, 0x1, P5 ;  /* 0x000000010f00780c */ /* 0x000fe40002fa1670 */
[----:B------:R-:W-:Y:S02]  /*12a60*/  FSEL R55, R55, -INF , !P4 ;  /* 0xff80000037377808 */ /* 0x000fe40006000000 */
[----:B------:R-:W-:-:S02]  /*12a70*/  FSEL R153, R26, -INF , !P5 ;  /* 0xff8000001a997808 */ /* 0x000fc40006800000 */
[----:B------:R-:W-:Y:S02]  /*12a80*/  ISETP.GT.AND P5, PT, R11, 0x49, P3 ;  /* 0x000000490b00780c */ /* 0x000fe40001fa4270 */
[----:B------:R-:W-:Y:S02]  /*12a90*/  FMNMX.FTZ R20, R153, R0, !PT ;  /* 0x0000000099147209 */ /* 0x000fe40007810000 */
[----:B0-----:R-:W-:Y:S02]  /*12aa0*/  FMNMX.FTZ R8, R8, R9, !PT ;  /* 0x0000000908087209 */ /* 0x001fe40007810000 */
[----:B------:R-:W-:Y:S02]  /*12ab0*/  ISETP.LT.OR P5, PT, R15, 0x4a, P5 ;  /* 0x0000004a0f00780c */ /* 0x000fe40002fa1670 */
[C---:B------:R-:W-:Y:S01]  /*12ac0*/  FSETP.NEU.FTZ.AND P4, PT, R8.reuse, -INF , PT ;  /* 0xff8000000800780b */ /* 0x040fe20003f9d000 */
[----:B------:R-:W-:Y:S01]  /*12ad0*/  FMUL.FTZ R10, R8, UR52 ;  /* 0x00000034080a7c20 */ /* 0x000fe20008410000 */
[----:B------:R-:W-:-:S02]  /*12ae0*/  FSEL R63, R63, -INF , !P5 ;  /* 0xff8000003f3f7808 */ /* 0x000fc40006800000 */
[----:B------:R-:W-:Y:S02]  /*12af0*/  ISETP.GT.AND P5, PT, R11, 0x50, P3 ;  /* 0x000000500b00780c */ /* 0x000fe40001fa4270 */
[----:B------:R-:W-:Y:S02]  /*12b00*/  FSEL R10, R10, RZ, P4 ;  /* 0x000000ff0a0a7208 */ /* 0x000fe40002000000 */
[----:B------:R-:W-:-:S03]  /*12b10*/  ISETP.LT.OR P5, PT, R15, 0x51, P5 ;  /* 0x000000510f00780c */ /* 0x000fc60002fa1670 */
[--C-:B------:R-:W-:Y:S01]  /*12b20*/  FFMA.FTZ R21, R29, UR52, -R10.reuse ;  /* 0x000000341d157c23 */ /* 0x100fe2000801080a */
[----:B------:R-:W-:Y:S01]  /*12b30*/  FMNMX.FTZ R29, R27, R20, !PT ;  /* 0x000000141b1d7209 */ /* 0x000fe20007810000 */
[--C-:B------:R-:W-:Y:S01]  /*12b40*/  FFMA.FTZ R180, R25, UR52, -R10.reuse ;  /* 0x0000003419b47c23 */ /* 0x100fe2000801080a */
[--C-:B------:R-:W-:Y:S01]  /*12b50*/  FFMA.FTZ R25, R33, UR52, -R10.reuse ;  /* 0x0000003421197c23 */ /* 0x100fe2000801080a */
[----:B------:R-:W-:Y:S01]  /*12b60*/  FSEL R66, R66, -INF , !P5 ;  /* 0xff80000042427808 */ /* 0x000fe20006800000 */
[--C-:B------:R-:W-:Y:S01]  /*12b70*/  FFMA.FTZ R9, R24, UR52, -R10.reuse ;  /* 0x0000003418097c23 */ /* 0x100fe2000801080a */
[----:B------:R-:W-:Y:S01]  /*12b80*/  FMNMX.FTZ R20, R30, R29, !PT ;  /* 0x0000001d1e147209 */ /* 0x000fe20007810000 */
[--C-:B------:R-:W-:Y:S01]  /*12b90*/  FFMA.FTZ R57, R57, UR52, -R10.reuse ;  /* 0x0000003439397c23 */ /* 0x100fe2000801080a */
[----:B------:R-:W-:Y:S01]  /*12ba0*/  ISETP.GT.AND P5, PT, R11, 0x51, P3 ;  /* 0x000000510b00780c */ /* 0x000fe20001fa4270 */
        /* <DEDUP_REMOVED lines=36> */
[----:B------:R-:W-:Y:S01]  /*12df0*/  MUFU.EX2 R9, R9 ;  /* 0x0000000900097308 */ /* 0x000fe20000000800 */
[----:B------:R-:W-:Y:S01]  /*12e00*/  FMNMX.FTZ R20, R50, R37, !PT ;  /* 0x0000002532147209 */ /* 0x000fe20007810000 */
[----:B------:R-:W-:Y:S01]  /*12e10*/  FFMA.FTZ R37, R45, UR52, -R10 ;  /* 0x000000342d257c23 */ /* 0x000fe2000801080a */
[----:B------:R-:W-:-:S02]  /*12e20*/  ISETP.LT.OR P5, PT, R15, 0x61, P5 ;  /* 0x000000610f00780c */ /* 0x000fc40002fa1670 */
[----:B------:R-:W-:Y:S02]  /*12e30*/  FMNMX.FTZ R41, R51, R20, !PT ;  /* 0x0000001433297209 */ /* 0x000fe40007810000 */
[----:B------:R-:W-:Y:S01]  /*12e40*/  FSEL R74, R74, -INF , !P5 ;  /* 0xff8000004a4a7808 */ /* 0x000fe20006800000 */
[----:B------:R-:W-:Y:S01]  /*12e50*/  MUFU.EX2 R180, R180 ;  /* 0x000000b400b47308 */ /* 0x000fe20000000800 */
[----:B------:R-:W-:Y:S02]  /*12e60*/  FMNMX.FTZ R20, R54, R41, !PT ;  /* 0x0000002936147209 */ /* 0x000fe40007810000 */
[----:B------:R-:W-:Y:S02]  /*12e70*/  ISETP.GT.AND P5, PT, R11, 0x61, P3 ;  /* 0x000000610b00780c */ /* 0x000fe40001fa4270 */
[----:B------:R-:W-:Y:S02]  /*12e80*/  FMNMX.FTZ R41, R55, R20, !PT ;  /* 0x0000001437297209 */ /* 0x000fe40007810000 */
[----:B------:R-:W-:Y:S01]  /*12e90*/  ISETP.LT.OR P5, PT, R15, 0x62, P5 ;  /* 0x000000620f00780c */ /* 0x000fe20002fa1670 */
[----:B------:R-:W-:Y:S01]  /*12ea0*/  MUFU.EX2 R182, R182 ;  /* 0x000000b600b67308 */ /* 0x000fe20000000800 */
[----:B------:R-:W-:Y:S01]  /*12eb0*/  FMNMX.FTZ R20, R58, R41, !PT ;  /* 0x000000293a147209 */ /* 0x000fe20007810000 */
[--C-:B------:R-:W-:Y:S01]  /*12ec0*/  FFMA.FTZ R41, R49, UR52, -R10.reuse ;  /* 0x0000003431297c23 */ /* 0x100fe2000801080a */
[----:B------:R-:W-:Y:S01]  /*12ed0*/  FSEL R24, R75, -INF , !P5 ;  /* 0xff8000004b187808 */ /* 0x000fe20006800000 */
[--C-:B------:R-:W-:Y:S01]  /*12ee0*/  FFMA.FTZ R75, R61, UR52, -R10.reuse ;  /* 0x000000343d4b7c23 */ /* 0x100fe2000801080a */
[----:B------:R-:W-:Y:S01]  /*12ef0*/  FMNMX.FTZ R45, R59, R20, !PT ;  /* 0x000000143b2d7209 */ /* 0x000fe20007810000 */
[----:B------:R-:W-:Y:S01]  /*12f00*/  FFMA.FTZ R61, R65, UR52, -R10 ;  /* 0x00000034413d7c23 */ /* 0x000fe2000801080a */
[----:B------:R-:W-:Y:S01]  /*12f10*/  ISETP.GT.AND P5, PT, R11, 0x68, P3 ;  /* 0x000000680b00780c */ /* 0x000fe20001fa4270 */
[----:B------:R-:W-:Y:S01]  /*12f20*/  MUFU.EX2 R21, R21 ;  /* 0x0000001500157308 */ /* 0x000fe20000000800 */
[----:B------:R-:W-:-:S02]  /*12f30*/  FMNMX.FTZ R20, R62, R45, !PT ;  /* 0x0000002d3e147209 */ /* 0x000fc40007810000 */
[----:B------:R-:W-:Y:S02]  /*12f40*/  ISETP.LT.OR P5, PT, R15, 0x69, P5 ;  /* 0x000000690f00780c */ /* 0x000fe40002fa1670 */
[----:B------:R-:W-:Y:S02]  /*12f50*/  FMNMX.FTZ R45, R63, R20, !PT ;  /* 0x000000143f2d7209 */ /* 0x000fe40007810000 */
[----:B------:R-:W-:Y:S01]  /*12f60*/  FSEL R78, R78, -INF , !P5 ;  /* 0xff8000004e4e7808 */ /* 0x000fe20006800000 */
[----:B------:R-:W-:Y:S01]  /*12f70*/  MUFU.EX2 R176, R176 ;  /* 0x000000b000b07308 */ /* 0x000fe20000000800 */
[----:B------:R-:W-:Y:S01]  /*12f80*/  FMNMX.FTZ R20, R66, R45, !PT ;  /* 0x0000002d42147209 */ /* 0x000fe20007810000 */
[----:B------:R-:W-:Y:S01]  /*12f90*/  FFMA.FTZ R45, R53, UR52, -R10 ;  /* 0x00000034352d7c23 */ /* 0x000fe2000801080a */
[----:B------:R-:W-:Y:S02]  /*12fa0*/  ISETP.GT.AND P5, PT, R11, 0x69, P3 ;  /* 0x000000690b00780c */ /* 0x000fe40001fa4270 */
[----:B------:R-:W-:-:S02]  /*12fb0*/  FMNMX.FTZ R49, R67, R20, !PT ;  /* 0x0000001443317209 */ /* 0x000fc40007810000 */
[----:B------:R-:W-:Y:S01]  /*12fc0*/  ISETP.LT.OR P5, PT, R15, 0x6a, P5 ;  /* 0x0000006a0f00780c */ /* 0x000fe20002fa1670 */
[----:B------:R-:W-:Y:S01]  /*12fd0*/  MUFU.EX2 R25, R25 ;  /* 0x0000001900197308 */ /* 0x000fe20000000800 */
[----:B------:R-:W-:Y:S02]  /*12fe0*/  FMNMX.FTZ R20, R70, R49, !PT ;  /* 0x0000003146147209 */ /* 0x000fe40007810000 */
[----:B------:R-:W-:Y:S02]  /*12ff0*/  FSEL R79, R79, -INF , !P5 ;  /* 0xff8000004f4f7808 */ /* 0x000fe40006800000 */
[----:B------:R-:W-:Y:S02]  /*13000*/  ISETP.GT.AND P5, PT, R11, 0x70, P3 ;  /* 0x000000700b00780c */ /* 0x000fe40001fa4270 */
[----:B------:R-:W-:Y:S01]  /*13010*/  FMNMX.FTZ R49, R71, R20, !PT ;  /* 0x0000001447317209 */ /* 0x000fe20007810000 */
[----:B------:R-:W-:Y:S01]  /*13020*/  MUFU.EX2 R178, R178 ;  /* 0x000000b200b27308 */ /* 0x000fe20000000800 */
[----:B------:R-:W-:-:S02]  /*13030*/  ISETP.LT.OR P5, PT, R15, 0x71, P5 ;  /* 0x000000710f00780c */ /* 0x000fc40002fa1670 */
[----:B------:R-:W-:Y:S02]  /*13040*/  FMNMX.FTZ R49, R74, R49, !PT ;  /* 0x000000314a317209 */ /* 0x000fe40007810000 */
[----:B------:R-:W-:Y:S02]  /*13050*/  FSEL R82, R82, -INF , !P5 ;  /* 0xff80000052527808 */ /* 0x000fe40006800000 */
[----:B------:R-:W-:Y:S01]  /*13060*/  ISETP.GT.AND P5, PT, R11, 0x71, P3 ;  /* 0x000000710b00780c */ /* 0x000fe20001fa4270 */
[----:B------:R-:W-:Y:S01]  /*13070*/  MUFU.EX2 R29, R29 ;  /* 0x0000001d001d7308 */ /* 0x000fe20000000800 */
[----:B------:R-:W-:Y:S02]  /*13080*/  FMNMX.FTZ R53, R24, R49, !PT ;  /* 0x0000003118357209 */ /* 0x000fe40007810000 */
[----:B------:R-:W-:Y:S02]  /*13090*/  ISETP.LT.OR P5, PT, R15, 0x72, P5 ;  /* 0x000000720f00780c */ /* 0x000fe40002fa1670 */
[----:B------:R-:W-:-:S02]  /*130a0*/  FMNMX.FTZ R20, R78, R53, !PT ;  /* 0x000000354e147209 */ /* 0x000fc40007810000 */
[----:B------:R-:W-:Y:S01]  /*130b0*/  FSEL R83, R83, -INF , !P5 ;  /* 0xff80000053537808 */ /* 0x000fe20006800000 */
[----:B------:R0:W-:Y:S01]  /*130c0*/  MUFU.EX2 R49, R57 ;  /* 0x0000003900317308 */ /* 0x0001e20000000800 */
[----:B------:R-:W-:Y:S02]  /*130d0*/  ISETP.GT.AND P5, PT, R11, 0x78, P3 ;  /* 0x000000780b00780c */ /* 0x000fe40001fa4270 */
[----:B------:R-:W-:Y:S02]  /*130e0*/  FMNMX.FTZ R53, R79, R20, !PT ;  /* 0x000000144f357209 */ /* 0x000fe40007810000 */
[----:B------:R-:W-:Y:S02]  /*130f0*/  ISETP.GT.AND P3, PT, R11, 0x79, P3 ;  /* 0x000000790b00780c */ /* 0x000fe40001f64270 */
[----:B------:R-:W-:Y:S01]  /*13100*/  ISETP.LT.OR P5, PT, R15, 0x79, P5 ;  /* 0x000000790f00780c */ /* 0x000fe20002fa1670 */
[----:B------:R-:W-:Y:S01]  /*13110*/  MUFU.EX2 R172, R172 ;  /* 0x000000ac00ac7308 */ /* 0x000fe20000000800 */
[----:B------:R-:W-:Y:S01]  /*13120*/  FMNMX.FTZ R20, R82, R53, !PT ;  /* 0x0000003552147209 */ /* 0x000fe20007810000 */
[--C-:B0-----:R-:W-:Y:S01]  /*13130*/  FFMA.FTZ R57, R69, UR52, -R10.reuse ;  /* 0x0000003445397c23 */ /* 0x101fe2000801080a */
[----:B------:R-:W-:Y:S01]  /*13140*/  ISETP.LT.OR P3, PT, R15, 0x7a, P3 ;  /* 0x0000007a0f00780c */ /* 0x000fe20001f61670 */
[--C-:B------:R-:W-:Y:S01]  /*13150*/  FFMA.FTZ R53, R73, UR52, -R10.reuse ;  /* 0x0000003449357c23 */ /* 0x100fe2000801080a */
[----:B------:R-:W-:Y:S01]  /*13160*/  FSEL R86, R86, -INF , !P5 ;  /* 0xff80000056567808 */ /* 0x000fe20006800000 */
[----:B------:R-:W-:Y:S01]  /*13170*/  FFMA.FTZ R15, R77, UR52, -R10 ;  /* 0x000000344d0f7c23 */ /* 0x000fe2000801080a */
[----:B------:R-:W-:Y:S01]  /*13180*/  FMNMX.FTZ R11, R83, R20, !PT ;  /* 0x00000014530b7209 */ /* 0x000fe20007810000 */
[----:B------:R-:W-:Y:S01]  /*13190*/  MUFU.EX2 R33, R33 ;  /* 0x0000002100217308 */ /* 0x000fe20000000800 */
[----:B------:R-:W-:-:S02]  /*131a0*/  FSEL R87, R87, -INF , !P3 ;  /* 0xff80000057577808 */ /* 0x000fc40005800000 */
[----:B------:R-:W-:-:S04]  /*131b0*/  FMNMX.FTZ R20, R86, R11, !PT ;  /* 0x0000000b56147209 */ /* 0x000fc80007810000 */
[----:B------:R-:W-:Y:S01]  /*131c0*/  FMNMX.FTZ R20, R87, R20, !PT ;  /* 0x0000001457147209 */ /* 0x000fe20007810000 */
[----:B------:R-:W-:Y:S04]  /*131d0*/  MUFU.EX2 R174, R174 ;  /* 0x000000ae00ae7308 */ /* 0x000fe80000000800 */
[----:B------:R-:W0:Y:S04]  /*131e0*/  SHFL.BFLY PT, R11, R20, 0x2, 0x1f ;  /* 0x0c401f00140b7f89 */ /* 0x000e2800000e0000 */
[----:B------:R-:W-:Y:S08]  /*131f0*/  MUFU.EX2 R37, R37 ;  /* 0x0000002500257308 */ /* 0x000ff00000000800 */
[----:B------:R-:W-:Y:S08]  /*13200*/  MUFU.EX2 R168, R168 ;  /* 0x000000a800a87308 */ /* 0x000ff00000000800 */
[----:B------:R-:W-:Y:S01]  /*13210*/  MUFU.EX2 R41, R41 ;  /* 0x0000002900297308 */ /* 0x000fe20000000800 */
[----:B0-----:R-:W-:Y:S01]  /*13220*/  FMNMX.FTZ R26, R20, R11, !PT ;  /* 0x0000000b141a7209 */ /* 0x001fe20007810000 */
[----:B------:R-:W-:Y:S01]  /*13230*/  FFMA.FTZ R11, R81, UR52, -R10 ;  /* 0x00000034510b7c23 */ /* 0x000fe2000801080a */
[----:B------:R-:W-:-:S05]  /*13240*/  FSEL R20, R8, RZ, P4 ;  /* 0x000000ff08147208 */ /* 0x000fca0002000000 */
[----:B------:R-:W-:Y:S01]  /*13250*/  MUFU.EX2 R170, R170 ;  /* 0x000000aa00aa7308 */ /* 0x000fe20000000800 */
[----:B------:R-:W0:Y:S01]  /*13260*/  SHFL.BFLY PT, R65, R26, 0x1, 0x1f ;  /* 0x0c201f001a417f89 */ /* 0x000e2200000e0000 */
[----:B------:R-:W-:-:S04]  /*13270*/  FADD.FTZ R20, -R20, R3 ;  /* 0x0000000314147221 */ /* 0x000fc80000010100 */
[----:B------:R-:W-:Y:S02]  /*13280*/  FMUL.FTZ R20, R20, UR52 ;  /* 0x0000003414147c20 */ /* 0x000fe40008410000 */
[----:B------:R-:W-:Y:S08]  /*13290*/  MUFU.EX2 R45, R45 ;  /* 0x0000002d002d7308 */ /* 0x000ff00000000800 */
[----:B------:R-:W1:Y:S08]  /*132a0*/  MUFU.EX2 R20, R20 ;  /* 0x0000001400147308 */ /* 0x000e700000000800 */
[----:B------:R-:W-:Y:S01]  /*132b0*/  MUFU.EX2 R164, R164 ;  /* 0x000000a400a47308 */ /* 0x000fe20000000800 */
[----:B0-----:R-:W-:-:S04]  /*132c0*/  FMNMX.FTZ R10, R26, R65, !PT ;  /* 0x000000411a0a7209 */ /* 0x001fc80007810000 */
[C---:B------:R-:W-:Y:S01]  /*132d0*/  FSETP.NEU.FTZ.AND P3, PT, R10.reuse, -INF , PT ;  /* 0xff8000000a00780b */ /* 0x040fe20003f7d000 */
[----:B------:R-:W-:Y:S02]  /*132e0*/  FMUL.FTZ R26, R10, UR52 ;  /* 0x000000340a1a7c20 */ /* 0x000fe40008410000 */
[----:B------:R-:W-:Y:S03]  /*132f0*/  MUFU.EX2 R166, R166 ;  /* 0x000000a600a67308 */ /* 0x000fe60000000800 */
[----:B------:R-:W-:-:S05]  /*13300*/  FSEL R26, R26, RZ, P3 ;  /* 0x000000ff1a1a7208 */ /* 0x000fca0001800000 */
[--C-:B------:R-:W-:Y:S01]  /*13310*/  FFMA.FTZ R28, R27, UR52, -R26.reuse ;  /* 0x000000341b1c7c23 */ /* 0x100fe2000801081a */
[----:B------:R-:W-:Y:S01]  /*13320*/  FSEL R27, R10, RZ, P3 ;  /* 0x000000ff0a1b7208 */ /* 0x000fe20001800000 */
[--C-:B------:R-:W-:Y:S01]  /*13330*/  FFMA.FTZ R181, R153, UR52, -R26.reuse ;  /* 0x0000003499b57c23 */ /* 0x100fe2000801081a */
[--C-:B------:R-:W-:Y:S01]  /*13340*/  FFMA.FTZ R183, R30, UR52, -R26.reuse ;  /* 0x000000341eb77c23 */ /* 0x100fe2000801081a */
[--C-:B------:R-:W-:Y:S01]  /*13350*/  FFMA.FTZ R30, R31, UR52, -R26.reuse ;  /* 0x000000341f1e7c23 */ /* 0x100fe2000801081a */
[----:B------:R-:W-:Y:S01]  /*13360*/  FFMA.FTZ R177, R34, UR52, -R26 ;  /* 0x0000003422b17c23 */ /* 0x000fe2000801081a */
[----:B------:R-:W-:Y:S01]  /*13370*/  FADD.FTZ R27, -R27, R0 ;  /* 0x000000001b1b7221 */ /* 0x000fe20000010100 */
[----:B------:R-:W-:Y:S01]  /*13380*/  MUFU.EX2 R28, R28 ;  /* 0x0000001c001c7308 */ /* 0x000fe20000000800 */
[--C-:B------:R-:W-:Y:S01]  /*13390*/  FFMA.FTZ R32, R35, UR52, -R26.reuse ;  /* 0x0000003423207c23 */ /* 0x100fe2000801081a */
[--C-:B------:R-:W-:Y:S01]  /*133a0*/  FFMA.FTZ R179, R38, UR52, -R26.reuse ;  /* 0x0000003426b37c23 */ /* 0x100fe2000801081a */
[----:B------:R-:W-:Y:S01]  /*133b0*/  FMUL.FTZ R0, R27, UR52 ;  /* 0x000000341b007c20 */ /* 0x000fe20008410000 */
[----:B-1----:R-:W-:Y:S01]  /*133c0*/  FFMA.FTZ R27, R20, R6, R9 ;  /* 0x00000006141b7223 */ /* 0x002fe20000010009 */
[--C-:B------:R-:W-:Y:S01]  /*133d0*/  FFMA.FTZ R34, R39, UR52, -R26.reuse ;  /* 0x0000003427227c23 */ /* 0x100fe2000801081a */
[--C-:B------:R-:W-:Y:S01]  /*133e0*/  FFMA.FTZ R173, R42, UR52, -R26.reuse ;  /* 0x000000342aad7c23 */ /* 0x100fe2000801081a */
[--C-:B------:R-:W-:Y:S01]  /*133f0*/  FFMA.FTZ R36, R43, UR52, -R26.reuse ;  /* 0x000000342b247c23 */ /* 0x100fe2000801081a */
[----:B------:R-:W-:Y:S01]  /*13400*/  MUFU.EX2 R181, R181 ;  /* 0x000000b500b57308 */ /* 0x000fe20000000800 */
[----:B------:R-:W-:Y:S01]  /*13410*/  FADD.FTZ R27, R180, R27 ;  /* 0x0000001bb41b7221 */ /* 0x000fe20000010000 */
[--C-:B------:R-:W-:Y:S01]  /*13420*/  FFMA.FTZ R175, R46, UR52, -R26.reuse ;  /* 0x000000342eaf7c23 */ /* 0x100fe2000801081a */
[--C-:B------:R-:W-:Y:S01]  /*13430*/  FFMA.FTZ R38, R47, UR52, -R26.reuse ;  /* 0x000000342f267c23 */ /* 0x100fe2000801081a */
[--C-:B------:R-:W-:Y:S01]  /*13440*/  FFMA.FTZ R169, R50, UR52, -R26.reuse ;  /* 0x0000003432a97c23 */ /* 0x100fe2000801081a */
[----:B------:R-:W-:Y:S01]  /*13450*/  FADD.FTZ R48, R182, R27 ;  /* 0x0000001bb6307221 */ /* 0x000fe20000010000 */
[--C-:B------:R-:W-:Y:S01]  /*13460*/  FFMA.FTZ R40, R51, UR52, -R26.reuse ;  /* 0x0000003433287c23 */ /* 0x100fe2000801081a */
[----:B------:R-:W-:Y:S01]  /*13470*/  FFMA.FTZ R171, R54, UR52, -R26 ;  /* 0x0000003436ab7c23 */ /* 0x000fe2000801081a */
[----:B------:R-:W0:Y:S01]  /*13480*/  MUFU.EX2 R0, R0 ;  /* 0x0000000000007308 */ /* 0x000e220000000800 */
[----:B------:R-:W-:Y:S01]  /*13490*/  FADD.FTZ R27, R21, R48 ;  /* 0x00000030151b7221 */ /* 0x000fe20000010000 */
[--C-:B------:R-:W-:Y:S01]  /*134a0*/  FFMA.FTZ R42, R55, UR52, -R26.reuse ;  /* 0x00000034372a7c23 */ /* 0x100fe2000801081a */
[--C-:B------:R-:W-:Y:S01]  /*134b0*/  FFMA.FTZ R165, R58, UR52, -R26.reuse ;  /* 0x000000343aa57c23 */ /* 0x100fe2000801081a */
[--C-:B------:R-:W-:Y:S01]  /*134c0*/  FFMA.FTZ R44, R59, UR52, -R26.reuse ;  /* 0x000000343b2c7c23 */ /* 0x100fe2000801081a */
[----:B------:R-:W-:Y:S01]  /*134d0*/  FADD.FTZ R48, R176, R27 ;  /* 0x0000001bb0307221 */ /* 0x000fe20000010000 */
[--C-:B------:R-:W-:Y:S01]  /*134e0*/  FFMA.FTZ R167, R62, UR52, -R26.reuse ;  /* 0x000000343ea77c23 */ /* 0x100fe2000801081a */
[----:B------:R-:W-:Y:S01]  /*134f0*/  FFMA.FTZ R46, R63, UR52, -R26 ;  /* 0x000000343f2e7c23 */ /* 0x000fe2000801081a */
[----:B------:R-:W1:Y:S01]  /*13500*/  MUFU.EX2 R183, R183 ;  /* 0x000000b700b77308 */ /* 0x000e620000000800 */
[----:B------:R-:W-:Y:S01]  /*13510*/  FADD.FTZ R27, R25, R48 ;  /* 0x00000030191b7221 */ /* 0x000fe20000010000 */
[--C-:B------:R-:W-:Y:S01]  /*13520*/  FFMA.FTZ R161, R66, UR52, -R26.reuse ;  /* 0x0000003442a17c23 */ /* 0x100fe2000801081a */
[--C-:B------:R-:W-:Y:S01]  /*13530*/  FFMA.FTZ R48, R67, UR52, -R26.reuse ;  /* 0x0000003443307c23 */ /* 0x100fe2000801081a */
[--C-:B------:R-:W-:Y:S01]  /*13540*/  FFMA.FTZ R163, R70, UR52, -R26.reuse ;  /* 0x0000003446a37c23 */ /* 0x100fe2000801081a */
[----:B------:R-:W-:Y:S01]  /*13550*/  FADD.FTZ R50, R178, R27 ;  /* 0x0000001bb2327221 */ /* 0x000fe20000010000 */
[--C-:B------:R-:W-:Y:S01]  /*13560*/  FFMA.FTZ R157, R74, UR52, -R26.reuse ;  /* 0x000000344a9d7c23 */ /* 0x100fe2000801081a */
[----:B------:R-:W-:Y:S01]  /*13570*/  FFMA.FTZ R24, R24, UR52, -R26 ;  /* 0x0000003418187c23 */ /* 0x000fe2000801081a */
[----:B------:R-:W2:Y:S01]  /*13580*/  MUFU.EX2 R30, R30 ;  /* 0x0000001e001e7308 */ /* 0x000ea20000000800 */
[----:B0-----:R-:W-:Y:S01]  /*13590*/  FFMA.FTZ R5, R0, R5, R181 ;  /* 0x0000000500057223 */ /* 0x001fe200000100b5 */
[----:B------:R-:W-:Y:S01]  /*135a0*/  FADD.FTZ R27, R29, R50 ;  /* 0x000000321d1b7221 */ /* 0x000fe20000010000 */
[--C-:B------:R-:W-:Y:S01]  /*135b0*/  FFMA.FTZ R159, R78, UR52, -R26.reuse ;  /* 0x000000344e9f7c23 */ /* 0x100fe2000801081a */
[--C-:B------:R-:W-:Y:S01]  /*135c0*/  FFMA.FTZ R153, R82, UR52, -R26.reuse ;  /* 0x0000003452997c23 */ /* 0x100fe2000801081a */
[----:B------:R-:W-:Y:S01]  /*135d0*/  FADD.FTZ R6, R28, R5 ;  /* 0x000000051c067221 */ /* 0x000fe20000010000 */
[----:B------:R-:W-:Y:S01]  /*135e0*/  FADD.FTZ R50, R172, R27 ;  /* 0x0000001bac327221 */ /* 0x000fe20000010000 */
[----:B------:R-:W-:Y:S01]  /*135f0*/  FFMA.FTZ R155, R86, UR52, -R26 ;  /* 0x00000034569b7c23 */ /* 0x000fe2000801081a */
[----:B------:R-:W0:Y:S01]  /*13600*/  MUFU.EX2 R177, R177 ;  /* 0x000000b100b17308 */ /* 0x000e220000000800 */
[----:B-1----:R-:W-:Y:S01]  /*13610*/  FADD.FTZ R5, R183, R6 ;  /* 0x00000006b7057221 */ /* 0x002fe20000010000 */
[----:B------:R-:W-:Y:S01]  /*13620*/  FADD.FTZ R27, R33, R50 ;  /* 0x00000032211b7221 */ /* 0x000fe20000010000 */
[----:B------:R-:W-:-:S03]  /*13630*/  FFMA.FTZ R50, R71, UR52, -R26 ;  /* 0x0000003447327c23 */ /* 0x000fc6000801081a */
        /* <DEDUP_REMOVED lines=16> */
[----:B------:R-:W-:-:S03]  /*13740*/  FFMA.FTZ R52, R79, UR52, -R26 ;  /* 0x000000344f347c23 */ /* 0x000fc6000801081a */
[----:B------:R-:W-:Y:S02]  /*13750*/  FADD.FTZ R54, R166, R27 ;  /* 0x0000001ba6367221 */ /* 0x000fe40000010000 */
        /* <DEDUP_REMOVED lines=34> */
[--C-:B------:R-:W-:Y:S01]  /*13980*/  FFMA.FTZ R54, R83, UR52, -R26.reuse ;  /* 0x0000003453367c23 */ /* 0x100fe2000801081a */
[----:B------:R-:W-:-:S05]  /*13990*/  FFMA.FTZ R26, R87, UR52, -R26 ;  /* 0x00000034571a7c23 */ /* 0x000fca000801081a */
        /* <DEDUP_REMOVED lines=38> */
[----:B0-----:R-:W-:-:S03]  /*13c00*/  FADD.FTZ R6, R3, R56 ;  /* 0x0000003803067221 */ /* 0x001fc60000010000 */
[----:B-1----:R-:W-:Y:S01]  /*13c10*/  FADD.FTZ R5, R26, R5 ;  /* 0x000000051a057221 */ /* 0x002fe20000010000 */
[----:B------:R-:W-:Y:S06]  /*13c20*/  @!P0 BRA `(.L_x_1881) ;  /* 0x0000000000048947 */ /* 0x000fec0003800000 */
[----:B------:R-:W-:Y:S01]  /*13c30*/  BPT.TRAP 0x1 ;  /* 0x000000040000795c */ /* 0x000fe20000300000 */
.L_x_1881:
[----:B------:R-:W-:Y:S01]  /*13c40*/  LEA R27, R184, R18, 0x3 ;  /* 0x00000012b81b7211 */ /* 0x000fe200078e18ff */
[----:B------:R-:W-:Y:S01]  /*13c50*/  IMAD.U32 R56, RZ, RZ, UR38 ;  /* 0x00000026ff387e24 */ /* 0x000fe2000f8e00ff */
[----:B------:R-:W-:Y:S01]  /*13c60*/  ISETP.GT.AND P3, PT, R4, R12, PT ;  /* 0x0000000c0400720c */ /* 0x000fe20003f64270 */
[----:B------:R-:W-:Y:S01]  /*13c70*/  FMUL.FTZ R90, R90, R0 ;  /* 0x000000005a5a7220 */ /* 0x000fe20000410000 */
[----:B------:R-:W-:Y:S01]  /*13c80*/  F2FP.F16.F32.PACK_AB R154, R3, R154 ;  /* 0x0000009a039a723e */ /* 0x000fe200000000ff */
[----:B------:R-:W-:Y:S02]  /*13c90*/  VIADD R27, R27, 0x28860 ;  /* 0x000288601b1b7836 */ /* 0x000fe40000000000 */
[-C--:B------:R-:W-:Y:S01]  /*13ca0*/  FMUL.FTZ R91, R91, R0.reuse ;  /* 0x000000005b5b7220 */ /* 0x080fe20000410000 */
[-C--:B------:R-:W-:Y:S01]  /*13cb0*/  FMUL.FTZ R94, R94, R0.reuse ;  /* 0x000000005e5e7220 */ /* 0x080fe20000410000 */
[-C--:B------:R-:W-:Y:S01]  /*13cc0*/  FMUL.FTZ R95, R95, R0.reuse ;  /* 0x000000005f5f7220 */ /* 0x080fe20000410000 */
[-C--:B------:R-:W-:Y:S01]  /*13cd0*/  FMUL.FTZ R98, R98, R0.reuse ;  /* 0x0000000062627220 */ /* 0x080fe20000410000 */
[----:B------:R-:W-:Y:S01]  /*13ce0*/  PRMT R27, R56, 0x654, R27 ;  /* 0x00000654381b7816 */ /* 0x000fe2000000001b */
[-C--:B------:R-:W-:Y:S01]  /*13cf0*/  FMUL.FTZ R99, R99, R0.reuse ;  /* 0x0000000063637220 */ /* 0x080fe20000410000 */
[-C--:B------:R-:W-:Y:S01]  /*13d00*/  FMUL.FTZ R102, R102, R0.reuse ;  /* 0x0000000066667220 */ /* 0x080fe20000410000 */
        /* <DEDUP_REMOVED lines=86> */
[----:B------:R-:W-:Y:S01]  /*14270*/  F2FP.F16.F32.PACK_AB R155, R26, R155 ;  /* 0x0000009b1a9b723e */ /* 0x000fe200000000ff */
[-C--:B------:R-:W-:Y:S01]  /*14280*/  FMUL.FTZ R148, R148, R20.reuse ;  /* 0x0000001494947220 */ /* 0x080fe20000410000 */
[----:B------:R-:W-:Y:S01]  /*14290*/  FMUL.FTZ R149, R149, R20 ;  /* 0x0000001495957220 */ /* 0x000fe20000410000 */
[----:B------:R-:W-:Y:S01]  /*142a0*/  VIADD R4, R4, 0xffffffff ;  /* 0xffffffff04047836 */ /* 0x000fe20000000000 */
[----:B------:R-:W-:Y:S01]  /*142b0*/  MOV R184, R13 ;  /* 0x0000000d00b87202 */ /* 0x000fe20000000f00 */
[----:B------:R-:W-:-:S02]  /*142c0*/  IMAD.MOV.U32 R0, RZ, RZ, R10 ;  /* 0x000000ffff007224 */ /* 0x000fc400078e000a */
[----:B------:R-:W-:Y:S02]  /*142d0*/  IMAD.MOV.U32 R3, RZ, RZ, R8 ;  /* 0x000000ffff037224 */ /* 0x000fe400078e0008 */
[----:B------:R-:W-:Y:S01]  /*142e0*/  IMAD.MOV.U32 R187, RZ, RZ, R14 ;  /* 0x000000ffffbb7224 */ /* 0x000fe200078e000e */
[----:B0-----:R-:W-:Y:S06]  /*142f0*/  @P3 BRA `(.L_x_1882) ;  /* 0xffffffcc00543947 */ /* 0x001fec000383ffff */
[----:B------:R-:W-:Y:S02]  /*14300*/  IMAD.MOV.U32 R0, RZ, RZ, R10 ;  /* 0x000000ffff007224 */ /* 0x000fe400078e000a */
[----:B------:R-:W-:Y:S02]  /*14310*/  IMAD.MOV.U32 R3, RZ, RZ, R8 ;  /* 0x000000ffff037224 */ /* 0x000fe400078e0008 */
[----:B------:R-:W-:Y:S02]  /*14320*/  IMAD.MOV.U32 R184, RZ, RZ, R13 ;  /* 0x000000ffffb87224 */ /* 0x000fe400078e000d */
[----:B------:R-:W-:-:S07]  /*14330*/  IMAD.MOV.U32 R187, RZ, RZ, R14 ;  /* 0x000000ffffbb7224 */ /* 0x000fce00078e000e */
.L_x_1862:
[----:B------:R-:W0:Y:S01]  /*14340*/  LDC R8, c[0x0][0x448] ;  /* 0x00011200ff087b82 */ /* 0x000e220000000800 */
[----:B------:R-:W-:-:S07]  /*14350*/  IADD3 R11, R190, 0x1, -R189 ;  /* 0x00000001be0b7810 */ /* 0x000fce0007ffe8bd */
[----:B------:R-:W1:Y:S01]  /*14360*/  LDC R13, c[0x0][0x9e4] ;  /* 0x00027900ff0d7b82 */ /* 0x000e620000000800 */
[----:B0-----:R-:W-:Y:S01]  /*14370*/  ISETP.NE.AND P4, PT, R8, 0x1, PT ;  /* 0x000000010800780c */ /* 0x001fe20003f85270 */
[----:B------:R-:W-:Y:S01]  /*14380*/  VIADD R8, R193, 0x7f ;  /* 0x0000007fc1087836 */ /* 0x000fe20000000000 */
[----:B-1----:R-:W-:-:S11]  /*14390*/  ISETP.GE.AND P5, PT, R13, 0x1, PT ;  /* 0x000000010d00780c */ /* 0x002fd60003fa6270 */
[----:B------:R-:W0:Y:S08]  /*143a0*/  @P4 LDC R9, c[0x0][0x44c] ;  /* 0x00011300ff094b82 */ /* 0x000e300000000800 */
[----:B------:R-:W1:Y:S01]  /*143b0*/  @P4 LDC R10, c[0x0][0x450] ;  /* 0x00011400ff0a4b82 */ /* 0x000e620000000800 */
[----:B0-----:R-:W-:-:S05]  /*143c0*/  @P4 IMAD.HI.U32 R9, R8, R9, RZ ;  /* 0x0000000908094227 */ /* 0x001fca00078e00ff */
[----:B-1----:R-:W-:-:S05]  /*143d0*/  @P4 SHF.R.U32.HI R8, RZ, R10, R9 ;  /* 0x0000000aff084219 */ /* 0x002fca0000011609 */
[----:B------:R-:W-:-:S05]  /*143e0*/  IMAD.IADD R8, R11, 0x1, R8 ;  /* 0x000000010b087824 */ /* 0x000fca00078e0208 */
[----:B------:R-:W-:Y:S01]  /*143f0*/  IADD3 R9, R8, -UR51, RZ ;  /* 0x8000003308097c10 */ /* 0x000fe2000fffe0ff */
        /* <DEDUP_REMOVED lines=11> */
.L_x_1885:
[----:B------:R-:W-:-:S13]  /*144b0*/  ISETP.NE.AND P1, PT, R13, 0x1, PT ;  /* 0x000000010d00780c */ /* 0x000fda0003f25270 */
[----:B------:R-:W0:Y:S02]  /*144c0*/  @P1 LDC.64 R10, c[0x0][0x9e8] ;  /* 0x00027a00ff0a1b82 */ /* 0x000e240000000a00 */
[----:B0-----:R-:W-:-:S05]  /*144d0*/  @P1 IMAD.HI.U32 R10, R8, R10, RZ ;  /* 0x0000000a080a1227 */ /* 0x001fca00078e00ff */
[----:B------:R-:W-:-:S07]  /*144e0*/  @P1 SHF.R.U32.HI R8, RZ, R11, R10 ;  /* 0x0000000bff081219 */ /* 0x000fce000001160a */
.L_x_1886:
[----:B------:R-:W-:Y:S05]  /*144f0*/  BSYNC B0 ;  /* 0x0000000000007941 */ /* 0x000fea0003800000 */
.L_x_1884:
[----:B------:R-:W-:-:S05]  /*14500*/  IMAD R8, R8, R13, RZ ;  /* 0x0000000d08087224 */ /* 0x000fca00078e02ff */
[----:B------:R-:W-:-:S07]  /*14510*/  VIMNMX R9, R9, R8, !PT ;  /* 0x0000000809097248 */ /* 0x000fce0007fe0100 */
.L_x_1883:
[----:B------:R-:W-:-:S05]  /*14520*/  VIADD R9, R9, 0x7f ;  /* 0x0000007f09097836 */ /* 0x000fca0000000000 */
[----:B------:R-:W-:-:S04]  /*14530*/  SHF.R.S32.HI R8, RZ, 0x1f, R9 ;  /* 0x0000001fff087819 */ /* 0x000fc80000011409 */
[----:B------:R-:W-:-:S04]  /*14540*/  LEA.HI R8, R8, R9, RZ, 0x7 ;  /* 0x0000000908087211 */ /* 0x000fc800078f38ff */
[----:B------:R-:W-:-:S04]  /*14550*/  SHF.R.S32.HI R9, RZ, 0x7, R8 ;  /* 0x00000007ff097819 */ /* 0x000fc80000011408 */
[----:B------:R-:W-:-:S04]  /*14560*/  VIMNMX R12, R198, R9, !PT ;  /* 0x00000009c60c7248 */ /* 0x000fc80007fe0100 */
[----:B------:R-:W-:-:S13]  /*14570*/  ISETP.GE.AND P1, PT, R4, R12, PT ;  /* 0x0000000c0400720c */ /* 0x000fda0003f26270 */
[----:B------:R-:W-:Y:S05]  /*14580*/  @!P1 BRA `(.L_x_1887) ;  /* 0x0000002000ac9947 */ /* 0x000fea0003800000 */
[----:B------:R-:W-:Y:S02]  /*14590*/  IMAD.MOV.U32 R13, RZ, RZ, R0 ;  /* 0x000000ffff0d7224 */ /* 0x000fe400078e0000 */
[----:B------:R-:W-:Y:S02]  /*145a0*/  IMAD.MOV.U32 R14, RZ, RZ, R3 ;  /* 0x000000ffff0e7224 */ /* 0x000fe400078e0003 */
[----:B------:R-:W-:Y:S02]  /*145b0*/  IMAD.MOV.U32 R20, RZ, RZ, R187 ;  /* 0x000000ffff147224 */ /* 0x000fe400078e00bb */
[----:B------:R-:W-:-:S07]  /*145c0*/  IMAD.MOV.U32 R15, RZ, RZ, R184 ;  /* 0x000000ffff0f7224 */ /* 0x000fce00078e00b8 */
.L_x_1899:
        /* <DEDUP_REMOVED lines=8> */
.L_x_1889:
        /* <DEDUP_REMOVED lines=8> */
.L_x_1890:
[----:B------:R-:W-:Y:S04]  /*146d0*/  BSSY B0, `(.L_x_1888) ;  /* 0x0000004000007945 */ /* 0x000fe80003800000 */
[----:B-1----:R-:W-:Y:S05]  /*146e0*/  @P2 BRA `(.L_x_1891) ;  /* 0x0000000000082947 */ /* 0x002fea0003800000 */
[----:B------:R-:W1:Y:S02]  /*146f0*/  SYNCS.PHASECHK.TRANS64.TRYWAIT P2, [R3+URZ+0x28830], R0 ;  /* 0x02883000030075a7 */ /* 0x000e64000804017f */
[----:B-1----:R-:W-:Y:S05]  /*14700*/  @!P2 BRA `(.L_x_1892) ;  /* 0x00000114009ca947 */ /* 0x002fea0003800000 */
.L_x_1891:
[----:B------:R-:W-:Y:S05]  /*14710*/  BSYNC B0 ;  /* 0x0000000000007941 */ /* 0x000fea0003800000 */
.L_x_1888:
[----:B01----:R-:W0:Y:S01]  /*14720*/  S2R R0, SR_TID.X ;  /* 0x0000000000007919 */ /* 0x003e220000002100 */
[----:B------:R-:W-:Y:S01]  /*14730*/  VIADD R184, R15, 0x1 ;  /* 0x000000010fb87836 */ /* 0x000fe20000000000 */
[----:B------:R-:W-:Y:S05]  /*14740*/  WARPSYNC.ALL ;  /* 0x0000000000007948 */ /* 0x000fea0003800000 */
[C---:B------:R-:W-:Y:S01]  /*14750*/  ISETP.NE.AND P2, PT, R184.reuse, 0x2, PT ;  /* 0x00000002b800780c */ /* 0x040fe20003f45270 */
[----:B------:R-:W-:Y:S02]  /*14760*/  IMAD.MOV.U32 R9, RZ, RZ, 0x40000040 ;  /* 0x40000040ff097424 */ /* 0x000fe400078e00ff */
[----:B------:R-:W-:Y:S01]  /*14770*/  IMAD.MOV.U32 R11, RZ, RZ, 0x40000040 ;  /* 0x40000040ff0b7424 */ /* 0x000fe200078e00ff */
[----:B------:R-:W-:-:S02]  /*14780*/  SEL R184, R184, RZ, P2 ;  /* 0x000000ffb8b87207 */ /* 0x000fc40001000000 */
[----:B------:R-:W-:Y:S01]  /*14790*/  R2UR UR35, R9 ;  /* 0x00000000092372ca */ /* 0x000fe200000e0000 */
[----:B------:R-:W-:Y:S01]  /*147a0*/  IMAD.MOV.U32 R9, RZ, RZ, 0x40000040 ;  /* 0x40000040ff097424 */ /* 0x000fe200078e00ff */
[----:B------:R-:W-:Y:S01]  /*147b0*/  R2UR UR7, R11 ;  /* 0x000000000b0772ca */ /* 0x000fe200000e0000 */
[----:B------:R-:W-:Y:S02]  /*147c0*/  IMAD R8, R184, 0x800, R7 ;  /* 0x00000800b8087824 */ /* 0x000fe400078e0207 */
[----:B------:R-:W-:Y:S01]  /*147d0*/  IMAD.MOV.U32 R11, RZ, RZ, 0x40000040 ;  /* 0x40000040ff0b7424 */ /* 0x000fe200078e00ff */
[----:B------:R-:W-:Y:S01]  /*147e0*/  R2UR UR31, R9 ;  /* 0x00000000091f72ca */ /* 0x000fe200000e0000 */
[C---:B------:R-:W-:Y:S01]  /*147f0*/  VIADD R10, R8.reuse, 0x2 ;  /* 0x00000002080a7836 */ /* 0x040fe20000000000 */
[----:B------:R-:W-:Y:S02]  /*14800*/  R2UR UR34, R8 ;  /* 0x00000000082272ca */ /* 0x000fe400000e0000 */
[----:B------:R-:W-:Y:S01]  /*14810*/  R2UR UR11, R11 ;  /* 0x000000000b0b72ca */ /* 0x000fe200000e0000 */
[----:B------:R-:W-:Y:S01]  /*14820*/  IMAD.MOV.U32 R11, RZ, RZ, 0x40000040 ;  /* 0x40000040ff0b7424 */ /* 0x000fe200078e00ff */
[----:B------:R-:W-:-:S02]  /*14830*/  R2UR UR6, R10 ;  /* 0x000000000a0672ca */ /* 0x000fc400000e0000 */
[----:B------:R-:W-:Y:S02]  /*14840*/  IADD3 R10, R8, 0x4, RZ ;  /* 0x00000004080a7810 */ /* 0x000fe40007ffe0ff */
[----:B------:R-:W-:Y:S01]  /*14850*/  R2UR UR15, R11 ;  /* 0x000000000b0f72ca */ /* 0x000fe200000e0000 */
[----:B------:R-:W-:Y:S01]  /*14860*/  IMAD.MOV.U32 R11, RZ, RZ, 0x40000040 ;  /* 0x40000040ff0b7424 */ /* 0x000fe200078e00ff */
[----:B------:R-:W-:Y:S01]  /*14870*/  R2UR UR10, R10 ;  /* 0x000000000a0a72ca */ /* 0x000fe200000e0000 */
[----:B------:R-:W-:Y:S01]  /*14880*/  VIADD R10, R8, 0x6 ;  /* 0x00000006080a7836 */ /* 0x000fe20000000000 */
[----:B0-----:R-:W-:Y:S02]  /*14890*/  SHF.R.U32.HI R0, RZ, 0x7, R0 ;  /* 0x00000007ff007819 */ /* 0x001fe40000011600 */
[----:B------:R-:W-:Y:S02]  /*148a0*/  R2UR UR19, R11 ;  /* 0x000000000b1372ca */ /* 0x000fe400000e0000 */
[----:B------:R-:W-:Y:S01]  /*148b0*/  R2UR UR14, R10 ;  /* 0x000000000a0e72ca */ /* 0x000fe200000e0000 */
[----:B------:R-:W-:Y:S01]  /*148c0*/  VIADD R0, R0, 0x8 ;  /* 0x0000000800007836 */ /* 0x000fe20000000000 */
[----:B------:R-:W-:Y:S01]  /*148d0*/  MOV R11, 0x40000040 ;  /* 0x40000040000b7802 */ /* 0x000fe20000000f00 */
[----:B------:R-:W-:-:S03]  /*148e0*/  VIADD R10, R8, 0x400 ;  /* 0x00000400080a7836 */ /* 0x000fc60000000000 */
[----:B------:R0:W-:Y:S01]  /*148f0*/  BAR.SYNC.DEFER_BLOCKING R0, 0x100 ;  /* 0x000400000000751d */ /* 0x0001e20000010000 */
[----:B------:R-:W-:Y:S01]  /*14900*/  R2UR UR23, R11 ;  /* 0x000000000b1772ca */ /* 0x000fe200000e0000 */
[----:B------:R-:W-:Y:S01]  /*14910*/  IMAD.MOV.U32 R11, RZ, RZ, 0x40000040 ;  /* 0x40000040ff0b7424 */ /* 0x000fe200078e00ff */
[----:B------:R-:W-:Y:S01]  /*14920*/  R2UR UR18, R10 ;  /* 0x000000000a1272ca */ /* 0x000fe200000e0000 */
[----:B------:R-:W-:-:S03]  /*14930*/  VIADD R10, R8, 0x402 ;  /* 0x00000402080a7836 */ /* 0x000fc60000000000 */
[----:B------:R-:W-:Y:S02]  /*14940*/  R2UR UR27, R11 ;  /* 0x000000000b1b72ca */ /* 0x000fe400000e0000 */
[----:B------:R-:W-:Y:S01]  /*14950*/  R2UR UR22, R10 ;  /* 0x000000000a1672ca */ /* 0x000fe200000e0000 */
[C---:B------:R-:W-:Y:S02]  /*14960*/  VIADD R10, R8.reuse, 0x404 ;  /* 0x00000404080a7836 */ /* 0x040fe40000000000 */
[----:B------:R-:W-:-:S03]  /*14970*/  VIADD R8, R8, 0x406 ;  /* 0x0000040608087836 */ /* 0x000fc60000000000 */
        /* <DEDUP_REMOVED lines=29> */
.L_x_1894:
[----:B------:R-:W-:Y:S01]  /*14b50*/  SHF.L.U32 R0, R20, 0x1f, RZ ;  /* 0x0000001f14007819 */ /* 0x000fe200000006ff */
[----:B------:R-:W-:-:S04]  /*14b60*/  IMAD R3, R15, 0x8, R18 ;  /* 0x000000080f037824 */ /* 0x000fc800078e0212 */
[----:B------:R0:W1:Y:S01]  /*14b70*/  SYNCS.PHASECHK.TRANS64.TRYWAIT P1, [R3+URZ+0x28850], R0 ;  /* 0x02885000030075a7 */ /* 0x000062000802017f */
[----:B------:R-:W-:Y:S05]  /*14b80*/  @!P0 BRA `(.L_x_1895) ;  /* 0x0000000000048947 */ /* 0x000fea0003800000 */
[----:B------:R-:W-:Y:S01]  /*14b90*/  BPT.TRAP 0x1 ;  /* 0x000000040000795c */ /* 0x000fe20000300000 */
.L_x_1895:
[----:B-1----:R-:W-:Y:S05]  /*14ba0*/  @P1 BRA `(.L_x_1893) ;  /* 0x0000000000081947 */ /* 0x002fea0003800000 */
[----:B------:R-:W1:Y:S02]  /*14bb0*/  SYNCS.PHASECHK.TRANS64.TRYWAIT P1, [R3+URZ+0x28850], R0 ;  /* 0x02885000030075a7 */ /* 0x000e64000802017f */
[----:B-1----:R-:W-:Y:S05]  /*14bc0*/  @!P1 BRA `(.L_x_1896) ;  /* 0x0000011000809947 */ /* 0x002fea0003800000 */
.L_x_1893:
[----:B01----:R-:W-:Y:S01]  /*14bd0*/  VIADD R0, R18, 0x400 ;  /* 0x0000040012007836 */ /* 0x003fe20000000000 */
[----:B------:R-:W-:Y:S05]  /*14be0*/  WARPSYNC.ALL ;  /* 0x0000000000007948 */ /* 0x000fea0003800000 */
[----:B------:R-:W-:Y:S01]  /*14bf0*/  SHF.R.U32.HI R0, RZ, 0x4, R0 ;  /* 0x00000004ff007819 */ /* 0x000fe20000011600 */
[----:B------:R-:W-:Y:S01]  /*14c00*/  IMAD.MOV.U32 R9, RZ, RZ, 0x40000040 ;  /* 0x40000040ff097424 */ /* 0x000fe200078e00ff */
[----:B------:R-:W-:Y:S01]  /*14c10*/  WARPGROUP.ARRIVE ;  /* 0x00000000000079c5 */ /* 0x000fe20000000000 */
[----:B------:R-:W-:Y:S01]  /*14c20*/  IMAD.MOV.U32 R11, RZ, RZ, 0x40000040 ;  /* 0x40000040ff0b7424 */ /* 0x000fe200078e00ff */
[----:B------:R-:W-:-:S04]  /*14c30*/  LOP3.LUT R0, R0, 0x3fff, RZ, 0xc0, !PT ;  /* 0x00003fff00007812 */ /* 0x000fc800078ec0ff */
[----:B------:R-:W0:Y:S01]  /*14c40*/  S2R R20, SR_TID.X ;  /* 0x0000000000147919 */ /* 0x000e220000002100 */
[----:B------:R-:W-:Y:S01]  /*14c50*/  R2UR UR7, R9 ;  /* 0x00000000090772ca */ /* 0x000fe200000e0000 */
[----:B------:R-:W-:Y:S01]  /*14c60*/  IMAD.MOV.U32 R9, RZ, RZ, 0x40000040 ;  /* 0x40000040ff097424 */ /* 0x000fe200078e00ff */
[----:B------:R-:W-:-:S04]  /*14c70*/  LOP3.LUT R0, R0, 0x4000000, RZ, 0xfc, !PT ;  /* 0x0400000000007812 */ /* 0x000fc800078efcff */
[----:B------:R-:W-:-:S04]  /*14c80*/  LEA R8, R15, R0, 0xb ;  /* 0x000000000f087211 */ /* 0x000fc800078e58ff */
[C---:B------:R-:W-:Y:S01]  /*14c90*/  R2UR UR6, R8.reuse ;  /* 0x00000000080672ca */ /* 0x040fe200000e0000 */
[----:B------:R-:W-:-:S12]  /*14ca0*/  VIADD R10, R8, 0x80 ;  /* 0x00000080080a7836 */ /* 0x000fd80000000000 */
[----:B------:R-:W-:Y:S01]  /*14cb0*/  HGMMA.64x128x16.F32 R88, R180, gdesc[UR4].tnspB, R88, gsb0 ;  /* 0x41e00004b4587df0 */ /* 0x000fe20008000858 */
[----:B------:R-:W-:Y:S01]  /*14cc0*/  R2UR UR6, R10 ;  /* 0x000000000a0672ca */ /* 0x000fe200000e0000 */
[----:B------:R-:W-:Y:S01]  /*14cd0*/  VIADD R10, R8, 0x100 ;  /* 0x00000100080a7836 */ /* 0x000fe20000000000 */
[----:B------:R-:W-:Y:S01]  /*14ce0*/  R2UR UR7, R11 ;  /* 0x000000000b0772ca */ /* 0x000fe200000e0000 */
[----:B------:R-:W-:Y:S01]  /*14cf0*/  IMAD.MOV.U32 R11, RZ, RZ, 0x40000040 ;  /* 0x40000040ff0b7424 */ /* 0x000fe200078e00ff */
[----:B0-----:R-:W-:-:S04]  /*14d00*/  SHF.R.U32.HI R20, RZ, 0x7, R20 ;  /* 0x00000007ff147819 */ /* 0x001fc80000011614 */
[----:B------:R-:W-:Y:S01]  /*14d10*/  IADD3 R0, -R20, 0xb, RZ ;  /* 0x0000000b14007810 */ /* 0x000fe20007ffe1ff */
        /* <DEDUP_REMOVED lines=25> */
[C---:B------:R-:W-:Y:S01]  /*14eb0*/  VIADD R10, R8.reuse, 0x300 ;  /* 0x00000300080a7836 */ /* 0x040fe20000000000 */
[----:B------:R-:W-:Y:S01]  /*14ec0*/  R2UR UR7, R11 ;  /* 0x000000000b0772ca */ /* 0x000fe200000e0000 */
[----:B------:R-:W-:Y:S01]  /*14ed0*/  IMAD.MOV.U32 R11, RZ, RZ, 0x40000040 ;  /* 0x40000040ff0b7424 */ /* 0x000fe200078e00ff */
[----:B------:R-:W-:Y:S01]  /*14ee0*/  IADD3 R8, R8, 0x380, RZ ;  /* 0x0000038008087810 */ /* 0x000fe20007ffe0ff */
        /* <DEDUP_REMOVED lines=10> */
[----:B------:R-:W-:Y:S02]  /*14f90*/  WARPGROUP.DEPBAR.LE gsb0, 0x0 ;  /* 0x00008000000079c5 */ /* 0x000fe40000010000 */
[----:B------:R-:W-:-:S10]  /*14fa0*/  WARPGROUP.ARRIVE ;  /* 0x00000000000079c5 */ /* 0x000fd40000000000 */
[----:B------:R-:W-:Y:S03]  /*14fb0*/  HGMMA.64x128x16.F32 R88, R152, gdesc[UR4].tnspB, R88, gsb0 ;  /* 0x41e0000498587df0 */ /* 0x000fe60008000858 */
[----:B------:R-:W-:Y:S02]  /*14fc0*/  WARPGROUP.DEPBAR.LE gsb0, 0x0 ;  /* 0x00008000000079c5 */ /* 0x000fe40000010000 */
[----:B------:R0:W-:Y:S06]  /*14fd0*/  BAR.ARV R0, 0x100 ;  /* 0x000400000000751d */ /* 0x0001ec0000002000 */
[----:B------:R-:W-:Y:S05]  /*14fe0*/  @!P0 BRA `(.L_x_1897) ;  /* 0x0000000000048947 */ /* 0x000fea0003800000 */
[----:B------:R-:W-:Y:S01]  /*14ff0*/  BPT.TRAP 0x1 ;  /* 0x000000040000795c */ /* 0x000fe20000300000 */
.L_x_1897:
[----:B0-----:R-:W-:Y:S01]  /*15000*/  FMNMX.FTZ R0, R24, R14, !PT ;  /* 0x0000000e18007209 */ /* 0x001fe20007810000 */
[----:B------:R-:W-:Y:S01]  /*15010*/  UMOV UR52, UR44 ;  /* 0x0000002c00347c82 */ /* 0x000fe20008000000 */
        /* <DEDUP_REMOVED lines=67> */
[----:B------:R-:W0:Y:S04]  /*15450*/  SHFL.BFLY PT, R0, R11, 0x1, 0x1f ;  /* 0x0c201f000b007f89 */ /* 0x000e2800000e0000 */
[----:B------:R-:W1:Y:S01]  /*15460*/  SHFL.BFLY PT, R21, R20, 0x1, 0x1f ;  /* 0x0c201f0014157f89 */ /* 0x000e6200000e0000 */
[----:B0-----:R-:W-:Y:S02]  /*15470*/  FMNMX.FTZ R3, R11, R0, !PT ;  /* 0x000000000b037209 */ /* 0x001fe40007810000 */
[----:B-1----:R-:W-:-:S03]  /*15480*/  FMNMX.FTZ R0, R20, R21, !PT ;  /* 0x0000001514007209 */ /* 0x002fc60007810000 */
[----:B------:R-:W-:-:S04]  /*15490*/  FADD.FTZ R10, -R3, R14 ;  /* 0x0000000e030a7221 */ /* 0x000fc80000010100 */
[----:B------:R-:W-:Y:S01]  /*154a0*/  FMUL.FTZ R14, R10, UR52 ;  /* 0x000000340a0e7c20 */ /* 0x000fe20008410000 */
[----:B------:R-:W-:-:S03]  /*154b0*/  FADD.FTZ R10, -R0, R13 ;  /* 0x0000000d000a7221 */ /* 0x000fc60000010100 */
[----:B------:R0:W-:Y:S01]  /*154c0*/  MUFU.EX2 R9, R14 ;  /* 0x0000000e00097308 */ /* 0x0001e20000000800 */
[----:B------:R-:W-:Y:S01]  /*154d0*/  FMUL.FTZ R8, R10, UR52 ;  /* 0x000000340a087c20 */ /* 0x000fe20008410000 */
[----:B------:R-:W-:-:S04]  /*154e0*/  FMUL.FTZ R10, R3, UR52 ;  /* 0x00000034030a7c20 */ /* 0x000fc80008410000 */
[--C-:B------:R-:W-:Y:S01]  /*154f0*/  FFMA.FTZ R153, R45, UR52, -R10.reuse ;  /* 0x000000342d997c23 */ /* 0x100fe2000801080a */
        /* <DEDUP_REMOVED lines=30> */
[----:B------:R-:W-:Y:S01]  /*156e0*/  FFMA.FTZ R49, R85, UR52, -R10 ;  /* 0x0000003455317c23 */ /* 0x000fe2000801080a */
[----:B------:R-:W-:Y:S01]  /*156f0*/  FMUL.FTZ R10, R0, UR52 ;  /* 0x00000034000a7c20 */ /* 0x000fe20008410000 */
[----:B------:R-:W1:Y:S01]  /*15700*/  MUFU.EX2 R180, R180 ;  /* 0x000000b400b47308 */ /* 0x000e620000000800 */
[----:B------:R-:W-:-:S02]  /*15710*/  IMAD R52, R184, 0x8, R18 ;  /* 0x00000008b8347824 */ /* 0x000fc400078e0212 */
[--C-:B------:R-:W-:Y:S01]  /*15720*/  FFMA.FTZ R181, R26, UR52, -R10.reuse ;  /* 0x000000341ab57c23 */ /* 0x100fe2000801080a */
[--C-:B0-----:R-:W-:Y:S01]  /*15730*/  FFMA.FTZ R14, R27, UR52, -R10.reuse ;  /* 0x000000341b0e7c23 */ /* 0x101fe2000801080a */
[--C-:B------:R-:W-:Y:S01]  /*15740*/  FFMA.FTZ R183, R30, UR52, -R10.reuse ;  /* 0x000000341eb77c23 */ /* 0x100fe2000801080a */
[--C-:B------:R-:W-:Y:S01]  /*15750*/  FFMA.FTZ R20, R31, UR52, -R10.reuse ;  /* 0x000000341f147c23 */ /* 0x100fe2000801080a */
[--C-:B------:R-:W-:Y:S01]  /*15760*/  FFMA.FTZ R177, R34, UR52, -R10.reuse ;  /* 0x0000003422b17c23 */ /* 0x100fe2000801080a */
[----:B------:R-:W-:Y:S01]  /*15770*/  MUFU.EX2 R8, R8 ;  /* 0x0000000800087308 */ /* 0x000fe20000000800 */
[--C-:B------:R-:W-:Y:S01]  /*15780*/  FFMA.FTZ R24, R35, UR52, -R10.reuse ;  /* 0x0000003423187c23 */ /* 0x100fe2000801080a */
[--C-:B------:R-:W-:Y:S01]  /*15790*/  FFMA.FTZ R179, R38, UR52, -R10.reuse ;  /* 0x0000003426b37c23 */ /* 0x100fe2000801080a */
[--C-:B------:R-:W-:Y:S01]  /*157a0*/  FFMA.FTZ R26, R39, UR52, -R10.reuse ;  /* 0x00000034271a7c23 */ /* 0x100fe2000801080a */
[--C-:B------:R-:W-:Y:S01]  /*157b0*/  FFMA.FTZ R173, R42, UR52, -R10.reuse ;  /* 0x000000342aad7c23 */ /* 0x100fe2000801080a */
[--C-:B------:R-:W-:Y:S01]  /*157c0*/  FFMA.FTZ R28, R43, UR52, -R10.reuse ;  /* 0x000000342b1c7c23 */ /* 0x100fe2000801080a */
[--C-:B------:R-:W-:Y:S01]  /*157d0*/  FFMA.FTZ R175, R46, UR52, -R10.reuse ;  /* 0x000000342eaf7c23 */ /* 0x100fe2000801080a */
[----:B------:R-:W-:Y:S01]  /*157e0*/  FFMA.FTZ R30, R47, UR52, -R10 ;  /* 0x000000342f1e7c23 */ /* 0x000fe2000801080a */
[----:B------:R-:W0:Y:S01]  /*157f0*/  MUFU.EX2 R181, R181 ;  /* 0x000000b500b57308 */ /* 0x000e220000000800 */
[----:B-1----:R-:W-:Y:S01]  /*15800*/  FFMA.FTZ R6, R9, R6, R180 ;  /* 0x0000000609067223 */ /* 0x002fe200000100b4 */
[--C-:B------:R-:W-:Y:S01]  /*15810*/  FFMA.FTZ R169, R50, UR52, -R10.reuse ;  /* 0x0000003432a97c23 */ /* 0x100fe2000801080a */
[--C-:B------:R-:W-:Y:S01]  /*15820*/  FFMA.FTZ R32, R51, UR52, -R10.reuse ;  /* 0x0000003433207c23 */ /* 0x100fe2000801080a */
[--C-:B------:R-:W-:Y:S01]  /*15830*/  FFMA.FTZ R171, R54, UR52, -R10.reuse ;  /* 0x0000003436ab7c23 */ /* 0x100fe2000801080a */
[--C-:B------:R-:W-:Y:S01]  /*15840*/  FFMA.FTZ R34, R55, UR52, -R10.reuse ;  /* 0x0000003437227c23 */ /* 0x100fe2000801080a */
[--C-:B------:R-:W-:Y:S01]  /*15850*/  FFMA.FTZ R165, R58, UR52, -R10.reuse ;  /* 0x000000343aa57c23 */ /* 0x100fe2000801080a */
[--C-:B------:R-:W-:Y:S01]  /*15860*/  FFMA.FTZ R36, R59, UR52, -R10.reuse ;  /* 0x000000343b247c23 */ /* 0x100fe2000801080a */
[----:B------:R-:W1:Y:S01]  /*15870*/  MUFU.EX2 R163, R163 ;  /* 0x000000a300a37308 */ /* 0x000e620000000800 */
[--C-:B------:R-:W-:Y:S01]  /*15880*/  FFMA.FTZ R167, R62, UR52, -R10.reuse ;  /* 0x000000343ea77c23 */ /* 0x100fe2000801080a */
[----:B------:R-:W-:Y:S01]  /*15890*/  FFMA.FTZ R38, R63, UR52, -R10 ;  /* 0x000000343f267c23 */ /* 0x000fe2000801080a */
[----:B------:R-:W-:-:S05]  /*158a0*/  IMAD.U32 R54, RZ, RZ, UR38 ;  /* 0x00000026ff367e24 */ /* 0x000fca000f8e00ff */
[----:B------:R-:W2:Y:S01]  /*158b0*/  MUFU.EX2 R14, R14 ;  /* 0x0000000e000e7308 */ /* 0x000ea20000000800 */
[----:B0-----:R-:W-:-:S07]  /*158c0*/  FFMA.FTZ R5, R8, R5, R181 ;  /* 0x0000000508057223 */ /* 0x001fce00000100b5 */
[----:B------:R-:W0:Y:S01]  /*158d0*/  MUFU.EX2 R182, R182 ;  /* 0x000000b600b67308 */ /* 0x000e220000000800 */
[----:B-1----:R-:W-:-:S07]  /*158e0*/  FADD.FTZ R27, R163, R6 ;  /* 0x00000006a31b7221 */ /* 0x002fce0000010000 */
[----:B------:R-:W1:Y:S01]  /*158f0*/  MUFU.EX2 R183, R183 ;  /* 0x000000b700b77308 */ /* 0x000e620000000800 */
[----:B--2---:R-:W-:-:S07]  /*15900*/  FADD.FTZ R6, R14, R5 ;  /* 0x000000050e067221 */ /* 0x004fce0000010000 */
[----:B------:R-:W2:Y:S01]  /*15910*/  MUFU.EX2 R161, R161 ;  /* 0x000000a100a17308 */ /* 0x000ea20000000800 */
[----:B0-----:R-:W-:Y:S01]  /*15920*/  FADD.FTZ R40, R182, R27 ;  /* 0x0000001bb6287221 */ /* 0x001fe20000010000 */
[----:B------:R-:W-:-:S06]  /*15930*/  FFMA.FTZ R27, R66, UR52, -R10 ;  /* 0x00000034421b7c23 */ /* 0x000fcc000801080a */
        /* <DEDUP_REMOVED lines=16> */
[----:B--2---:R-:W-:Y:S01]  /*15a40*/  FADD.FTZ R42, R178, R31 ;  /* 0x0000001fb22a7221 */ /* 0x004fe20000010000 */
[----:B------:R-:W-:-:S06]  /*15a50*/  FFMA.FTZ R31, R70, UR52, -R10 ;  /* 0x00000034461f7c23 */ /* 0x000fcc000801080a */
        /* <DEDUP_REMOVED lines=16> */
[----:B-1----:R-:W-:Y:S01]  /*15b60*/  FADD.FTZ R44, R174, R35 ;  /* 0x00000023ae2c7221 */ /* 0x002fe20000010000 */
[----:B------:R-:W-:-:S06]  /*15b70*/  FFMA.FTZ R35, R74, UR52, -R10 ;  /* 0x000000344a237c23 */ /* 0x000fcc000801080a */
        /* <DEDUP_REMOVED lines=60> */
[----:B-1----:R-:W-:Y:S01]  /*15f40*/  FADD.FTZ R6, R42, R5 ;  /* 0x000000052a067221 */ /* 0x002fe20000010000 */
[----:B------:R-:W-:-:S05]  /*15f50*/  VIADD R5, R52, 0x28840 ;  /* 0x0002884034057836 */ /* 0x000fca0000000000 */
[----:B------:R-:W-:Y:S01]  /*15f60*/  PRMT R5, R54, 0x654, R5 ;  /* 0x0000065436057816 */ /* 0x000fe20000000005 */
[----:B------:R-:W1:Y:S01]  /*15f70*/  MUFU.EX2 R21, R21 ;  /* 0x0000001500157308 */ /* 0x000e620000000800 */
[----:B--2---:R-:W-:Y:S02]  /*15f80*/  FADD.FTZ R50, R156, R51 ;  /* 0x000000339c327221 */ /* 0x004fe40000010000 */
[----:B------:R2:W-:Y:S05]  /*15f90*/  SYNCS.ARRIVE.TRANS64.RED.A1T0 RZ, [R5+URZ], RZ ;  /* 0x000000ff05ff79a7 */ /* 0x0005ea000810043f */
[----:B------:R-:W3:Y:S01]  /*15fa0*/  MUFU.EX2 R44, R44 ;  /* 0x0000002c002c7308 */ /* 0x000ee20000000800 */
[----:B0-----:R-:W-:-:S07]  /*15fb0*/  FADD.FTZ R51, R35, R6 ;  /* 0x0000000623337221 */ /* 0x001fce0000010000 */
[----:B------:R-:W0:Y:S01]  /*15fc0*/  MUFU.EX2 R158, R158 ;  /* 0x0000009e009e7308 */ /* 0x000e220000000800 */
[----:B-1----:R-:W-:-:S07]  /*15fd0*/  FADD.FTZ R53, R21, R50 ;  /* 0x0000003215357221 */ /* 0x002fce0000010000 */
[----:B------:R-:W1:Y:S01]  /*15fe0*/  MUFU.EX2 R39, R39 ;  /* 0x0000002700277308 */ /* 0x000e620000000800 */
[----:B---3--:R-:W-:-:S07]  /*15ff0*/  FADD.FTZ R6, R44, R51 ;  /* 0x000000332c067221 */ /* 0x008fce0000010000 */
        /* <DEDUP_REMOVED lines=24> */
.L_x_1898:
[----:B------:R-:W-:Y:S01]  /*16180*/  IMAD R15, R15, 0x8, R18 ;  /* 0x000000080f0f7824 */ /* 0x000fe200078e0212 */
[----:B------:R-:W-:Y:S01]  /*16190*/  ISETP.GT.AND P1, PT, R4, R12, PT ;  /* 0x0000000c0400720c */ /* 0x000fe20003f24270 */
[----:B------:R-:W-:Y:S01]  /*161a0*/  IMAD.U32 R50, RZ, RZ, UR38 ;  /* 0x00000026ff327e24 */ /* 0x000fe2000f8e00ff */
[----:B------:R-:W-:Y:S01]  /*161b0*/  F2FP.F16.F32.PACK_AB R180, R163, R180 ;  /* 0x000000b4a3b4723e */ /* 0x000fe200000000ff */
[-C--:B------:R-:W-:Y:S01]  /*161c0*/  FMUL.FTZ R88, R88, R9.reuse ;  /* 0x0000000958587220 */ /* 0x080fe20000410000 */
[----:B------:R-:W-:Y:S01]  /*161d0*/  IADD3 R15, R15, 0x28860, RZ ;  /* 0x000288600f0f7810 */ /* 0x000fe20007ffe0ff */
[----:B------:R-:W-:Y:S01]  /*161e0*/  FMUL.FTZ R89, R89, R9 ;  /* 0x0000000959597220 */ /* 0x000fe20000410000 */
[----:B------:R-:W-:Y:S01]  /*161f0*/  F2FP.F16.F32.PACK_AB R181, R14, R181 ;  /* 0x000000b50eb5723e */ /* 0x000fe200000000ff */
[-C--:B------:R-:W-:Y:S01]  /*16200*/  FMUL.FTZ R92, R92, R9.reuse ;  /* 0x000000095c5c7220 */ /* 0x080fe20000410000 */
[----:B------:R-:W-:Y:S01]  /*16210*/  PRMT R15, R50, 0x654, R15 ;  /* 0x00000654320f7816 */ /* 0x000fe2000000000f */
[-C--:B------:R-:W-:Y:S01]  /*16220*/  FMUL.FTZ R93, R93, R9.reuse ;  /* 0x000000095d5d7220 */ /* 0x080fe20000410000 */
[----:B------:R-:W-:Y:S01]  /*16230*/  F2FP.F16.F32.PACK_AB R182, R161, R182 ;  /* 0x000000b6a1b6723e */ /* 0x000fe200000000ff */
[----:B------:R-:W-:Y:S01]  /*16240*/  FMUL.FTZ R96, R96, R9 ;  /* 0x0000000960607220 */ /* 0x000fe20000410000 */
        /* <DEDUP_REMOVED lines=89> */
[----:B------:R-:W-:-:S02]  /*167e0*/  VIADD R4, R4, 0xffffffff ;  /* 0xffffffff04047836 */ /* 0x000fc40000000000 */
[----:B------:R-:W-:Y:S02]  /*167f0*/  IMAD.MOV.U32 R13, RZ, RZ, R0 ;  /* 0x000000ffff0d7224 */ /* 0x000fe400078e0000 */
[----:B------:R-:W-:Y:S02]  /*16800*/  IMAD.MOV.U32 R14, RZ, RZ, R3 ;  /* 0x000000ffff0e7224 */ /* 0x000fe400078e0003 */
[----:B------:R-:W-:Y:S02]  /*16810*/  IMAD.MOV.U32 R20, RZ, RZ, R187 ;  /* 0x000000ffff147224 */ /* 0x000fe400078e00bb */
[----:B0-----:R-:W-:Y:S01]  /*16820*/  IMAD.MOV.U32 R15, RZ, RZ, R184 ;  /* 0x000000ffff0f7224 */ /* 0x001fe200078e00b8 */
[----:B------:R-:W-:Y:S06]  /*16830*/  @P1 BRA `(.L_x_1899) ;  /* 0xffffffdc00641947 */ /* 0x000fec000383ffff */
.L_x_1887:
[----:B------:R-:W-:-:S13]  /*16840*/  ISETP.GE.AND P1, PT, R4, R198, PT ;  /* 0x000000c60400720c */ /* 0x000fda0003f26270 */
[----:B------:R-:W-:Y:S05]  /*16850*/  @!P1 BRA `(.L_x_1900) ;  /* 0x0000003000c89947 */ /* 0x000fea0003800000 */
[----:B------:R-:W-:Y:S01]  /*16860*/  IMAD.MOV.U32 R12, RZ, RZ, R0 ;  /* 0x000000ffff0c7224 */ /* 0x000fe200078e0000 */
[----:B------:R-:W-:Y:S01]  /*16870*/  MOV R13, R3 ;  /* 0x00000003000d7202 */ /* 0x000fe20000000f00 */
[----:B------:R-:W-:Y:S02]  /*16880*/  IMAD.MOV.U32 R15, RZ, RZ, R187 ;  /* 0x000000ffff0f7224 */ /* 0x000fe400078e00bb */
[----:B------:R-:W-:-:S07]  /*16890*/  IMAD.MOV.U32 R14, RZ, RZ, R184 ;  /* 0x000000ffff0e7224 */ /* 0x000fce00078e00b8 */
.L_x_1920:
        /* <DEDUP_REMOVED lines=8> */
.L_x_1902:
[----:B------:R-:W-:-:S05]  /*16920*/  VIADD R0, R14, 0x1 ;  /* 0x000000010e007836 */ /* 0x000fca0000000000 */
[----:B------:R-:W-:-:S04]  /*16930*/  ISETP.NE.AND P2, PT, R0, 0x2, PT ;  /* 0x000000020000780c */ /* 0x000fc80003f45270 */
[----:B------:R-:W-:Y:S02]  /*16940*/  SEL R3, R0, RZ, P2 ;  /* 0x000000ff00037207 */ /* 0x000fe40001000000 */
[----:B------:R-:W-:-:S03]  /*16950*/  SHF.L.U32 R0, R187, 0x1f, RZ ;  /* 0x0000001fbb007819 */ /* 0x000fc600000006ff */
[----:B------:R-:W-:-:S04]  /*16960*/  IMAD R3, R3, 0x8, R18 ;  /* 0x0000000803037824 */ /* 0x000fc800078e0212 */
[----:B------:R0:W1:Y:S01]  /*16970*/  SYNCS.PHASECHK.TRANS64.TRYWAIT P2, [R3+URZ+0x28830], R0 ;  /* 0x02883000030075a7 */ /* 0x000062000804017f */
[----:B------:R-:W-:Y:S05]  /*16980*/  @!P0 BRA `(.L_x_1903) ;  /* 0x0000000000048947 */ /* 0x000fea0003800000 */
[----:B------:R-:W-:Y:S01]  /*16990*/  BPT.TRAP 0x1 ;  /* 0x000000040000795c */ /* 0x000fe20000300000 */
.L_x_1903:
[----:B------:R-:W-:Y:S04]  /*169a0*/  BSSY B0, `(.L_x_1901) ;  /* 0x0000004000007945 */ /* 0x000fe80003800000 */
[----:B-1----:R-:W-:Y:S05]  /*169b0*/  @P2 BRA `(.L_x_1904) ;  /* 0x0000000000082947 */ /* 0x002fea0003800000 */
[----:B------:R-:W1:Y:S02]  /*169c0*/  SYNCS.PHASECHK.TRANS64.TRYWAIT P2, [R3+URZ+0x28830], R0 ;  /* 0x02883000030075a7 */ /* 0x000e64000804017f */
[----:B-1----:R-:W-:Y:S05]  /*169d0*/  @!P2 BRA `(.L_x_1905) ;  /* 0x000000f40010a947 */ /* 0x002fea0003800000 */
.L_x_1904:
[----:B------:R-:W-:Y:S05]  /*169e0*/  BSYNC B0 ;  /* 0x0000000000007941 */ /* 0x000fea0003800000 */
.L_x_1901:
[----:B01----:R-:W0:Y:S01]  /*169f0*/  S2R R0, SR_TID.X ;  /* 0x0000000000007919 */ /* 0x003e220000002100 */
[----:B------:R-:W-:Y:S01]  /*16a00*/  VIADD R184, R14, 0x1 ;  /* 0x000000010eb87836 */ /* 0x000fe20000000000 */
[----:B------:R-:W-:Y:S05]  /*16a10*/  WARPSYNC.ALL ;  /* 0x0000000000007948 */ /* 0x000fea0003800000 */
[C---:B------:R-:W-:Y:S01]  /*16a20*/  ISETP.NE.AND P2, PT, R184.reuse, 0x2, PT ;  /* 0x00000002b800780c */ /* 0x040fe20003f45270 */
[----:B------:R-:W-:Y:S01]  /*16a30*/  IMAD.MOV.U32 R11, RZ, RZ, 0x40000040 ;  /* 0x40000040ff0b7424 */ /* 0x000fe200078e00ff */
[----:B------:R-:W-:Y:S02]  /*16a40*/  MOV R9, 0x40000040 ;  /* 0x4000004000097802 */ /* 0x000fe40000000f00 */
        /* <DEDUP_REMOVED lines=9> */
[----:B------:R-:W-:-:S02]  /*16ae0*/  R2UR UR11, R11 ;  /* 0x000000000b0b72ca */ /* 0x000fc400000e0000 */
[----:B------:R-:W-:Y:S01]  /*16af0*/  R2UR UR6, R10 ;  /* 0x000000000a0672ca */ /* 0x000fe200000e0000 */
[----:B------:R-:W-:Y:S01]  /*16b00*/  VIADD R10, R8, 0x4 ;  /* 0x00000004080a7836 */ /* 0x000fe20000000000 */
[----:B------:R-:W-:-:S04]  /*16b10*/  MOV R11, 0x40000040 ;  /* 0x40000040000b7802 */ /* 0x000fc80000000f00 */
[----:B------:R-:W-:Y:S01]  /*16b20*/  R2UR UR10, R10 ;  /* 0x000000000a0a72ca */ /* 0x000fe200000e0000 */
[----:B------:R-:W-:Y:S01]  /*16b30*/  VIADD R10, R8, 0x6 ;  /* 0x00000006080a7836 */ /* 0x000fe20000000000 */
[----:B0-----:R-:W-:Y:S02]  /*16b40*/  SHF.R.U32.HI R0, RZ, 0x7, R0 ;  /* 0x00000007ff007819 */ /* 0x001fe40000011600 */
[----:B------:R-:W-:Y:S01]  /*16b50*/  R2UR UR15, R11 ;  /* 0x000000000b0f72ca */ /* 0x000fe200000e0000 */
[----:B------:R-:W-:Y:S01]  /*16b60*/  IMAD.MOV.U32 R11, RZ, RZ, 0x40000040 ;  /* 0x40000040ff0b7424 */ /* 0x000fe200078e00ff */
[----:B------:R-:W-:Y:S01]  /*16b70*/  R2UR UR14, R10 ;  /* 0x000000000a0e72ca */ /* 0x000fe200000e0000 */
[----:B------:R-:W-:Y:S02]  /*16b80*/  VIADD R0, R0, 0x8 ;  /* 0x0000000800007836 */ /* 0x000fe40000000000 */
[----:B------:R-:W-:Y:S01]  /*16b90*/  VIADD R10, R8, 0x400 ;  /* 0x00000400080a7836 */ /* 0x000fe20000000000 */
[----:B------:R-:W-:Y:S01]  /*16ba0*/  R2UR UR19, R11 ;  /* 0x000000000b1372ca */ /* 0x000fe200000e0000 */
[----:B------:R-:W-:Y:S01]  /*16bb0*/  IMAD.MOV.U32 R11, RZ, RZ, 0x40000040 ;  /* 0x40000040ff0b7424 */ /* 0x000fe200078e00ff */
[----:B------:R0:W-:Y:S02]  /*16bc0*/  BAR.SYNC.DEFER_BLOCKING R0, 0x100 ;  /* 0x000400000000751d */ /* 0x0001e40000010000 */
[----:B------:R-:W-:Y:S01]  /*16bd0*/  R2UR UR18, R10 ;  /* 0x000000000a1272ca */ /* 0x000fe200000e0000 */
[----:B------:R-:W-:Y:S01]  /*16be0*/  VIADD R10, R8, 0x402 ;  /* 0x00000402080a7836 */ /* 0x000fe20000000000 */
[----:B------:R-:W-:Y:S01]  /*16bf0*/  R2UR UR23, R11 ;  /* 0x000000000b1772ca */ /* 0x000fe200000e0000 */
[----:B------:R-:W-:-:S03]  /*16c00*/  IMAD.MOV.U32 R11, RZ, RZ, 0x40000040 ;  /* 0x40000040ff0b7424 */ /* 0x000fc600078e00ff */
[----:B------:R-:W-:Y:S01]  /*16c10*/  R2UR UR22, R10 ;  /* 0x000000000a1672ca */ /* 0x000fe200000e0000 */
[C---:B------:R-:W-:Y:S01]  /*16c20*/  VIADD R10, R8.reuse, 0x404 ;  /* 0x00000404080a7836 */ /* 0x040fe20000000000 */
[----:B------:R-:W-:Y:S02]  /*16c30*/  R2UR UR27, R11 ;  /* 0x000000000b1b72ca */ /* 0x000fe400000e0000 */
[----:B------:R-:W-:Y:S02]  /*16c40*/  IADD3 R8, R8, 0x406, RZ ;  /* 0x0000040608087810 */ /* 0x000fe40007ffe0ff */
        /* <DEDUP_REMOVED lines=29> */
.L_x_1907:
[----:B------:R-:W-:Y:S01]  /*16e20*/  SHF.L.U32 R0, R15, 0x1f, RZ ;  /* 0x0000001f0f007819 */ /* 0x000fe200000006ff */
[----:B------:R-:W-:-:S04]  /*16e30*/  IMAD R3, R14, 0x8, R18 ;  /* 0x000000080e037824 */ /* 0x000fc800078e0212 */
[----:B------:R0:W1:Y:S01]  /*16e40*/  SYNCS.PHASECHK.TRANS64.TRYWAIT P1, [R3+URZ+0x28850], R0 ;  /* 0x02885000030075a7 */ /* 0x000062000802017f */
[----:B------:R-:W-:Y:S05]  /*16e50*/  @!P0 BRA `(.L_x_1908) ;  /* 0x0000000000048947 */ /* 0x000fea0003800000 */
[----:B------:R-:W-:Y:S01]  /*16e60*/  BPT.TRAP 0x1 ;  /* 0x000000040000795c */ /* 0x000fe20000300000 */
.L_x_1908:
[----:B-1----:R-:W-:Y:S05]  /*16e70*/  @P1 BRA `(.L_x_1906) ;  /* 0x0000000000081947 */ /* 0x002fea0003800000 */
[----:B------:R-:W1:Y:S02]  /*16e80*/  SYNCS.PHASECHK.TRANS64.TRYWAIT P1, [R3+URZ+0x28850], R0 ;  /* 0x02885000030075a7 */ /* 0x000e64000802017f */
[----:B-1----:R-:W-:Y:S05]  /*16e90*/  @!P1 BRA `(.L_x_1909) ;  /* 0x000000ec00f49947 */ /* 0x002fea0003800000 */
.L_x_1906:
        /* <DEDUP_REMOVED lines=67> */
.L_x_1910:
[----:B------:R-:W1:Y:S01]  /*172d0*/  @P4 LDC R3, c[0x0][0x44c] ;  /* 0x00011300ff034b82 */ /* 0x000e620000000800 */
[----:B------:R-:W-:Y:S01]  /*172e0*/  IMAD.IADD R20, R195, 0x1, R193 ;  /* 0x00000001c3147824 */ /* 0x000fe200078e02c1 */
[----:B0-----:R-:W-:Y:S01]  /*172f0*/  LEA R0, R184, R18, 0x3 ;  /* 0x00000012b8007211 */ /* 0x001fe200078e18ff */
[----:B------:R-:W-:-:S05]  /*17300*/  ULOP3.LUT UR6, URZ, UR49, URZ, 0x33, !UPT ;  /* 0x000000313f067292 */ /* 0x000fca000f8e333f */
[----:B------:R-:W0:Y:S01]  /*17310*/  @P4 LDC R8, c[0x0][0x450] ;  /* 0x00011400ff084b82 */ /* 0x000e220000000800 */
[----:B-1----:R-:W-:-:S05]  /*17320*/  @P4 IMAD.HI.U32 R3, R20, R3, RZ ;  /* 0x0000000314034227 */ /* 0x002fca00078e00ff */
[----:B0-----:R-:W-:Y:S01]  /*17330*/  @P4 SHF.R.U32.HI R20, RZ, R8, R3 ;  /* 0x00000008ff144219 */ /* 0x001fe20000011603 */
[----:B------:R-:W-:Y:S02]  /*17340*/  IMAD.U32 R8, RZ, RZ, UR38 ;  /* 0x00000026ff087e24 */ /* 0x000fe4000f8e00ff */
[----:B------:R-:W-:Y:S02]  /*17350*/  VIADD R3, R0, 0x28840 ;  /* 0x0002884000037836 */ /* 0x000fe40000000000 */
[----:B------:R-:W-:Y:S01]  /*17360*/  IMAD.SHL.U32 R0, R4, 0x80, RZ ;  /* 0x0000008004007824 */ /* 0x000fe200078e00ff */
[----:B------:R-:W0:Y:S02]  /*17370*/  SHFL.IDX PT, R21, R20, RZ, 0x1c1f ;  /* 0x001c1fff14157589 */ /* 0x000e2400000e0000 */
[----:B------:R-:W-:Y:S02]  /*17380*/  PRMT R3, R8, 0x654, R3 ;  /* 0x0000065408037816 */ /* 0x000fe40000000003 */
[----:B------:R-:W-:-:S02]  /*17390*/  IADD3 R8, -R0, 0x1, RZ ;  /* 0x0000000100087810 */ /* 0x000fc40007ffe1ff */
[----:B------:R1:W-:Y:S03]  /*173a0*/  SYNCS.ARRIVE.TRANS64.RED.A1T0 RZ, [R3+URZ], RZ ;  /* 0x000000ff03ff79a7 */ /* 0x0003e6000810043f */
[----:B------:R-:W-:-:S05]  /*173b0*/  IMAD R8, R191, -0x2, R8 ;  /* 0xfffffffebf087824 */ /* 0x000fca00078e0208 */
[----:B------:R-:W-:-:S05]  /*173c0*/  IADD3 R8, -R189, R8, R190 ;  /* 0x00000008bd087210 */ /* 0x000fca0007ffe1be */
[C---:B------:R-:W-:Y:S02]  /*173d0*/  VIADD R10, R8.reuse, UR6 ;  /* 0x00000006080a7c36 */ /* 0x040fe40008000000 */
[----:B------:R-:W-:-:S03]  /*173e0*/  VIADD R11, R8, UR48 ;  /* 0x00000030080b7c36 */ /* 0x000fc60008000000 */
[----:B0-----:R-:W-:Y:S01]  /*173f0*/  IADD3 R15, R10, R21, RZ ;  /* 0x000000150a0f7210 */ /* 0x001fe20007ffe0ff */
[----:B-1----:R-:W-:Y:S01]  /*17400*/  IMAD.IADD R3, R11, 0x1, R21 ;  /* 0x000000010b037824 */ /* 0x002fe200078e0215 */
[----:B------:R-:W-:Y:S06]  /*17410*/  @!P5 BRA `(.L_x_1911) ;  /* 0x000000000058d947 */ /* 0x000fec0003800000 */
        /* <DEDUP_REMOVED lines=12> */
.L_x_1913:
[----:B------:R-:W-:-:S05]  /*174e0*/  IMAD.U32 R152, RZ, RZ, UR43 ;  /* 0x0000002bff987e24 */ /* 0x000fca000f8e00ff */
[----:B------:R-:W-:-:S13]  /*174f0*/  ISETP.NE.AND P1, PT, R152, 0x1, PT ;  /* 0x000000019800780c */ /* 0x000fda0003f25270 */
[----:B------:R-:W0:Y:S02]  /*17500*/  @P1 LDC.64 R8, c[0x0][0x9e8] ;  /* 0x00027a00ff081b82 */ /* 0x000e240000000a00 */
[----:B0-----:R-:W-:-:S05]  /*17510*/  @P1 IMAD.HI.U32 R8, R21, R8, RZ ;  /* 0x0000000815081227 */ /* 0x001fca00078e00ff */
[----:B------:R-:W-:-:S07]  /*17520*/  @P1 SHF.R.U32.HI R21, RZ, R9, R8 ;  /* 0x00000009ff151219 */ /* 0x000fce0000011608 */
.L_x_1914:
[----:B------:R-:W-:Y:S05]  /*17530*/  BSYNC B0 ;  /* 0x0000000000007941 */ /* 0x000fea0003800000 */
.L_x_1912:
[----:B------:R-:W-:-:S04]  /*17540*/  IMAD R8, R21, R152, -R0 ;  /* 0x0000009815087224 */ /* 0x000fc800078e0a00 */
[----:B------:R-:W-:-:S05]  /*17550*/  IMAD R8, R191, -0x2, R8 ;  /* 0xfffffffebf087824 */ /* 0x000fca00078e0208 */
[----:B------:R-:W-:Y:S02]  /*17560*/  VIADDMNMX R3, R8, R152, R3, PT ;  /* 0x0000009808037246 */ /* 0x000fe40003800103 */
[----:B------:R-:W-:-:S07]  /*17570*/  VIMNMX R15, R15, R8, !PT ;  /* 0x000000080f0f7248 */ /* 0x000fce0007fe0100 */
.L_x_1911:
        /* <DEDUP_REMOVED lines=113> */
.L_x_1917:
[----:B------:R-:W-:-:S05]  /*17c90*/  IMAD.U32 R15, RZ, RZ, UR43 ;  /* 0x0000002bff0f7e24 */ /* 0x000fca000f8e00ff */
[----:B------:R-:W-:-:S13]  /*17ca0*/  ISETP.NE.AND P2, PT, R15, 0x1, PT ;  /* 0x000000010f00780c */ /* 0x000fda0003f45270 */
[----:B------:R-:W0:Y:S02]  /*17cb0*/  @P2 LDC.64 R8, c[0x0][0x9e8] ;  /* 0x00027a00ff082b82 */ /* 0x000e240000000a00 */
[----:B0-----:R-:W-:-:S05]  /*17cc0*/  @P2 IMAD.HI.U32 R8, R3, R8, RZ ;  /* 0x0000000803082227 */ /* 0x001fca00078e00ff */
[----:B------:R-:W-:-:S07]  /*17cd0*/  @P2 SHF.R.U32.HI R3, RZ, R9, R8 ;  /* 0x00000009ff032219 */ /* 0x000fce0000011608 */
.L_x_1918:
[----:B------:R-:W-:Y:S05]  /*17ce0*/  BSYNC B0 ;  /* 0x0000000000007941 */ /* 0x000fea0003800000 */
.L_x_1916:
[----:B------:R-:W-:-:S04]  /*17cf0*/  IMAD R0, R3, R15, -R0 ;  /* 0x0000000f03007224 */ /* 0x000fc800078e0a00 */
[----:B------:R-:W-:-:S05]  /*17d00*/  IMAD R0, R191, -0x2, R0 ;  /* 0xfffffffebf007824 */ /* 0x000fca00078e0200 */
[----:B------:R-:W-:Y:S02]  /*17d10*/  VIADDMNMX R11, R0, R15, R11, PT ;  /* 0x0000000f000b7246 */ /* 0x000fe4000380010b */
[----:B------:R-:W-:-:S07]  /*17d20*/  VIMNMX R10, R10, R0, !PT ;  /* 0x000000000a0a7248 */ /* 0x000fce0007fe0100 */
.L_x_1915:
        /* <DEDUP_REMOVED lines=65> */
[C---:B------:R-:W-:Y:S01]  /*18140*/  ISETP.LT.OR P2, PT, R11.reuse, 0x22, P2 ;  /* 0x000000220b00780c */ /* 0x040fe20001741670 */
[----:B------:R-:W0:Y:S01]  /*18150*/  SHFL.BFLY PT, R3, R0, 0x2, 0x1f ;  /* 0x0c401f0000037f89 */ /* 0x000e2200000e0000 */
[----:B------:R-:W-:-:S02]  /*18160*/  ISETP.LT.OR P3, PT, R11, 0x39, P3 ;  /* 0x000000390b00780c */ /* 0x000fc40001f61670 */
[----:B------:R-:W-:Y:S02]  /*18170*/  FSEL R43, R43, -INF , !P2 ;  /* 0xff8000002b2b7808 */ /* 0x000fe40005000000 */
[----:B------:R-:W-:Y:S02]  /*18180*/  ISETP.GT.AND P2, PT, R10, 0x29, P1 ;  /* 0x000000290a00780c */ /* 0x000fe40000f44270 */
[----:B------:R-:W-:Y:S02]  /*18190*/  FSEL R54, R54, -INF , !P3 ;  /* 0xff80000036367808 */ /* 0x000fe40005800000 */
[----:B------:R-:W-:Y:S02]  /*181a0*/  ISETP.GT.AND P3, PT, R10, 0x40, P1 ;  /* 0x000000400a00780c */ /* 0x000fe40000f64270 */
[C---:B------:R-:W-:Y:S02]  /*181b0*/  ISETP.LT.OR P2, PT, R11.reuse, 0x2a, P2 ;  /* 0x0000002a0b00780c */ /* 0x040fe40001741670 */
[----:B------:R-:W-:-:S02]  /*181c0*/  ISETP.LT.OR P3, PT, R11, 0x41, P3 ;  /* 0x000000410b00780c */ /* 0x000fc40001f61670 */
[----:B------:R-:W-:Y:S02]  /*181d0*/  FSEL R47, R47, -INF , !P2 ;  /* 0xff8000002f2f7808 */ /* 0x000fe40005000000 */
[----:B------:R-:W-:Y:S02]  /*181e0*/  ISETP.GT.AND P2, PT, R10, 0x31, P1 ;  /* 0x000000310a00780c */ /* 0x000fe40000f44270 */
[----:B------:R-:W-:Y:S02]  /*181f0*/  FSEL R58, R58, -INF , !P3 ;  /* 0xff8000003a3a7808 */ /* 0x000fe40005800000 */
[----:B------:R-:W-:Y:S02]  /*18200*/  ISETP.GT.AND P3, PT, R10, 0x41, P1 ;  /* 0x000000410a00780c */ /* 0x000fe40000f64270 */
[----:B------:R-:W-:Y:S02]  /*18210*/  ISETP.LT.OR P2, PT, R11, 0x32, P2 ;  /* 0x000000320b00780c */ /* 0x000fe40001741670 */
[----:B0-----:R-:W-:-:S02]  /*18220*/  FMNMX.FTZ R3, R0, R3, !PT ;  /* 0x0000000300037209 */ /* 0x001fc40007810000 */
[----:B------:R-:W-:Y:S02]  /*18230*/  ISETP.LT.OR P3, PT, R11, 0x42, P3 ;  /* 0x000000420b00780c */ /* 0x000fe40001f61670 */
[----:B------:R-:W-:Y:S01]  /*18240*/  FSEL R51, R51, -INF , !P2 ;  /* 0xff80000033337808 */ /* 0x000fe20005000000 */
[----:B------:R-:W0:Y:S01]  /*18250*/  SHFL.BFLY PT, R0, R3, 0x1, 0x1f ;  /* 0x0c201f0003007f89 */ /* 0x000e2200000e0000 */
[C---:B------:R-:W-:Y:S02]  /*18260*/  ISETP.GT.AND P2, PT, R10.reuse, 0x39, P1 ;  /* 0x000000390a00780c */ /* 0x040fe40000f44270 */
[----:B------:R-:W-:Y:S02]  /*18270*/  FSEL R59, R59, -INF , !P3 ;  /* 0xff8000003b3b7808 */ /* 0x000fe40005800000 */
[----:B------:R-:W-:Y:S02]  /*18280*/  ISETP.GT.AND P3, PT, R10, 0x48, P1 ;  /* 0x000000480a00780c */ /* 0x000fe40000f64270 */
[----:B------:R-:W-:-:S02]  /*18290*/  ISETP.LT.OR P2, PT, R11, 0x3a, P2 ;  /* 0x0000003a0b00780c */ /* 0x000fc40001741670 */
[----:B------:R-:W-:Y:S02]  /*182a0*/  ISETP.LT.OR P3, PT, R11, 0x49, P3 ;  /* 0x000000490b00780c */ /* 0x000fe40001f61670 */
[----:B------:R-:W-:Y:S02]  /*182b0*/  FSEL R55, R55, -INF , !P2 ;  /* 0xff80000037377808 */ /* 0x000fe40005000000 */
[----:B------:R-:W-:Y:S02]  /*182c0*/  FSEL R62, R62, -INF , !P3 ;  /* 0xff8000003e3e7808 */ /* 0x000fe40005800000 */
[----:B------:R-:W-:-:S04]  /*182d0*/  ISETP.GT.AND P3, PT, R10, RZ, P1 ;  /* 0x000000ff0a00720c */ /* 0x000fc80000f64270 */
[----:B------:R-:W-:Y:S02]  /*182e0*/  ISETP.LT.OR P3, PT, R11, 0x1, P3 ;  /* 0x000000010b00780c */ /* 0x000fe40001f61670 */
[----:B0-----:R-:W-:-:S04]  /*182f0*/  FMNMX.FTZ R3, R3, R0, !PT ;  /* 0x0000000003037209 */ /* 0x001fc80007810000 */
[C---:B------:R-:W-:Y:S01]  /*18300*/  FSETP.NEU.FTZ.AND P2, PT, R3.reuse, -INF , PT ;  /* 0xff8000000300780b */ /* 0x040fe20003f5d000 */
[----:B------:R-:W-:-:S05]  /*18310*/  FMUL.FTZ R0, R3, UR52 ;  /* 0x0000003403007c20 */ /* 0x000fca0008410000 */
[----:B------:R-:W-:-:S05]  /*18320*/  FSEL R0, R0, RZ, P2 ;  /* 0x000000ff00007208 */ /* 0x000fca0001000000 */
[--C-:B------:R-:W-:Y:S01]  /*18330*/  FFMA.FTZ R15, R29, UR52, -R0.reuse ;  /* 0x000000341d0f7c23 */ /* 0x100fe20008010800 */
[----:B------:R-:W-:Y:S01]  /*18340*/  FSEL R29, R26, -INF , !P3 ;  /* 0xff8000001a1d7808 */ /* 0x000fe20005800000 */
        /* <DEDUP_REMOVED lines=44> */
[----:B------:R-:W-:Y:S01]  /*18610*/  FFMA.FTZ R85, R85, UR52, -R0 ;  /* 0x0000003455557c23 */ /* 0x000fe20008010800 */
[----:B------:R-:W-:Y:S01]  /*18620*/  FSEL R70, R70, -INF , !P3 ;  /* 0xff80000046467808 */ /* 0x000fe20005800000 */
[----:B------:R-:W-:Y:S01]  /*18630*/  MUFU.EX2 R9, R9 ;  /* 0x0000000900097308 */ /* 0x000fe20000000800 */
[----:B------:R-:W-:-:S02]  /*18640*/  FMNMX.FTZ R37, R47, R8, !PT ;  /* 0x000000082f257209 */ /* 0x000fc40007810000 */
[----:B------:R-:W-:Y:S02]  /*18650*/  ISETP.GT.AND P3, PT, R10, 0x59, P1 ;  /* 0x000000590a00780c */ /* 0x000fe40000f64270 */
[----:B------:R-:W-:Y:S01]  /*18660*/  FMNMX.FTZ R8, R50, R37, !PT ;  /* 0x0000002532087209 */ /* 0x000fe20007810000 */
[----:B------:R-:W-:Y:S01]  /*18670*/  FFMA.FTZ R37, R45, UR52, -R0 ;  /* 0x000000342d257c23 */ /* 0x000fe20008010800 */
[----:B------:R-:W-:Y:S01]  /*18680*/  ISETP.LT.OR P3, PT, R11, 0x5a, P3 ;  /* 0x0000005a0b00780c */ /* 0x000fe20001f61670 */
[----:B------:R-:W-:Y:S01]  /*18690*/  MUFU.EX2 R180, R180 ;  /* 0x000000b400b47308 */ /* 0x000fe20000000800 */
[----:B------:R-:W-:Y:S02]  /*186a0*/  FMNMX.FTZ R41, R51, R8, !PT ;  /* 0x0000000833297209 */ /* 0x000fe40007810000 */
[----:B------:R-:W-:Y:S02]  /*186b0*/  FSEL R71, R71, -INF , !P3 ;  /* 0xff80000047477808 */ /* 0x000fe40005800000 */
[----:B------:R-:W-:-:S02]  /*186c0*/  ISETP.GT.AND P3, PT, R10, 0x60, P1 ;  /* 0x000000600a00780c */ /* 0x000fc40000f64270 */
[----:B------:R-:W-:Y:S01]  /*186d0*/  FMNMX.FTZ R8, R54, R41, !PT ;  /* 0x0000002936087209 */ /* 0x000fe20007810000 */
[----:B------:R-:W-:Y:S01]  /*186e0*/  MUFU.EX2 R182, R182 ;  /* 0x000000b600b67308 */ /* 0x000fe20000000800 */
[----:B------:R-:W-:Y:S02]  /*186f0*/  ISETP.LT.OR P3, PT, R11, 0x61, P3 ;  /* 0x000000610b00780c */ /* 0x000fe40001f61670 */
[----:B------:R-:W-:Y:S02]  /*18700*/  FMNMX.FTZ R41, R55, R8, !PT ;  /* 0x0000000837297209 */ /* 0x000fe40007810000 */
[----:B------:R-:W-:Y:S02]  /*18710*/  FSEL R74, R74, -INF , !P3 ;  /* 0xff8000004a4a7808 */ /* 0x000fe40005800000 */
[----:B------:R-:W-:Y:S01]  /*18720*/  ISETP.GT.AND P3, PT, R10, 0x61, P1 ;  /* 0x000000610a00780c */ /* 0x000fe20000f64270 */
[----:B------:R-:W-:Y:S01]  /*18730*/  MUFU.EX2 R15, R15 ;  /* 0x0000000f000f7308 */ /* 0x000fe20000000800 */
[----:B------:R-:W-:Y:S01]  /*18740*/  FMNMX.FTZ R8, R58, R41, !PT ;  /* 0x000000293a087209 */ /* 0x000fe20007810000 */
[----:B------:R-:W-:Y:S01]  /*18750*/  FFMA.FTZ R41, R49, UR52, -R0 ;  /* 0x0000003431297c23 */ /* 0x000fe20008010800 */
[----:B------:R-:W-:-:S02]  /*18760*/  ISETP.LT.OR P3, PT, R11, 0x62, P3 ;  /* 0x000000620b00780c */ /* 0x000fc40001f61670 */
[----:B------:R-:W-:Y:S02]  /*18770*/  FMNMX.FTZ R45, R59, R8, !PT ;  /* 0x000000083b2d7209 */ /* 0x000fe40007810000 */
[----:B------:R-:W-:Y:S01]  /*18780*/  FSEL R20, R75, -INF , !P3 ;  /* 0xff8000004b147808 */ /* 0x000fe20005800000 */
[--C-:B------:R-:W-:Y:S01]  /*18790*/  FFMA.FTZ R75, R61, UR52, -R0.reuse ;  /* 0x000000343d4b7c23 */ /* 0x100fe20008010800 */
[----:B------:R-:W-:Y:S01]  /*187a0*/  ISETP.GT.AND P3, PT, R10, 0x68, P1 ;  /* 0x000000680a00780c */ /* 0x000fe20000f64270 */
[----:B------:R-:W-:Y:S01]  /*187b0*/  FFMA.FTZ R61, R69, UR52, -R0 ;  /* 0x00000034453d7c23 */ /* 0x000fe20008010800 */
[----:B------:R-:W-:Y:S01]  /*187c0*/  FMNMX.FTZ R8, R62, R45, !PT ;  /* 0x0000002d3e087209 */ /* 0x000fe20007810000 */
[----:B------:R-:W-:Y:S01]  /*187d0*/  MUFU.EX2 R176, R176 ;  /* 0x000000b000b07308 */ /* 0x000fe20000000800 */
[----:B------:R-:W-:Y:S02]  /*187e0*/  ISETP.LT.OR P3, PT, R11, 0x69, P3 ;  /* 0x000000690b00780c */ /* 0x000fe40001f61670 */
[----:B------:R-:W-:-:S02]  /*187f0*/  FMNMX.FTZ R45, R63, R8, !PT ;  /* 0x000000083f2d7209 */ /* 0x000fc40007810000 */
[----:B------:R-:W-:Y:S02]  /*18800*/  FSEL R78, R78, -INF , !P3 ;  /* 0xff8000004e4e7808 */ /* 0x000fe40005800000 */
[----:B------:R-:W-:Y:S01]  /*18810*/  FMNMX.FTZ R8, R66, R45, !PT ;  /* 0x0000002d42087209 */ /* 0x000fe20007810000 */
[----:B------:R-:W-:Y:S01]  /*18820*/  FFMA.FTZ R45, R53, UR52, -R0 ;  /* 0x00000034352d7c23 */ /* 0x000fe20008010800 */
[----:B------:R-:W-:Y:S01]  /*18830*/  ISETP.GT.AND P3, PT, R10, 0x69, P1 ;  /* 0x000000690a00780c */ /* 0x000fe20000f64270 */
[----:B------:R-:W-:Y:S01]  /*18840*/  MUFU.EX2 R21, R21 ;  /* 0x0000001500157308 */ /* 0x000fe20000000800 */
[----:B------:R-:W-:Y:S02]  /*18850*/  FMNMX.FTZ R49, R67, R8, !PT ;  /* 0x0000000843317209 */ /* 0x000fe40007810000 */
[----:B------:R-:W-:Y:S02]  /*18860*/  ISETP.LT.OR P3, PT, R11, 0x6a, P3 ;  /* 0x0000006a0b00780c */ /* 0x000fe40001f61670 */
[----:B------:R-:W-:-:S02]  /*18870*/  FMNMX.FTZ R8, R70, R49, !PT ;  /* 0x0000003146087209 */ /* 0x000fc40007810000 */
[----:B------:R-:W-:Y:S01]  /*18880*/  FSEL R79, R79, -INF , !P3 ;  /* 0xff8000004f4f7808 */ /* 0x000fe20005800000 */
[----:B------:R-:W-:Y:S01]  /*18890*/  MUFU.EX2 R178, R178 ;  /* 0x000000b200b27308 */ /* 0x000fe20000000800 */
[----:B------:R-:W-:Y:S02]  /*188a0*/  ISETP.GT.AND P3, PT, R10, 0x70, P1 ;  /* 0x000000700a00780c */ /* 0x000fe40000f64270 */
[----:B------:R-:W-:Y:S02]  /*188b0*/  FMNMX.FTZ R49, R71, R8, !PT ;  /* 0x0000000847317209 */ /* 0x000fe40007810000 */
[----:B------:R-:W-:Y:S02]  /*188c0*/  ISETP.LT.OR P3, PT, R11, 0x71, P3 ;  /* 0x000000710b00780c */ /* 0x000fe40001f61670 */
[----:B------:R-:W-:Y:S01]  /*188d0*/  FMNMX.FTZ R49, R74, R49, !PT ;  /* 0x000000314a317209 */ /* 0x000fe20007810000 */
[----:B------:R-:W-:Y:S01]  /*188e0*/  MUFU.EX2 R25, R25 ;  /* 0x0000001900197308 */ /* 0x000fe20000000800 */
[----:B------:R-:W-:-:S02]  /*188f0*/  FSEL R82, R82, -INF , !P3 ;  /* 0xff80000052527808 */ /* 0x000fc40005800000 */
[----:B------:R-:W-:Y:S02]  /*18900*/  ISETP.GT.AND P3, PT, R10, 0x71, P1 ;  /* 0x000000710a00780c */ /* 0x000fe40000f64270 */
[----:B------:R-:W-:Y:S02]  /*18910*/  FMNMX.FTZ R53, R20, R49, !PT ;  /* 0x0000003114357209 */ /* 0x000fe40007810000 */
[----:B------:R-:W-:Y:S01]  /*18920*/  ISETP.LT.OR P3, PT, R11, 0x72, P3 ;  /* 0x000000720b00780c */ /* 0x000fe20001f61670 */
[----:B------:R0:W-:Y:S01]  /*18930*/  MUFU.EX2 R49, R57 ;  /* 0x0000003900317308 */ /* 0x0001e20000000800 */
[----:B------:R-:W-:Y:S02]  /*18940*/  FMNMX.FTZ R8, R78, R53, !PT ;  /* 0x000000354e087209 */ /* 0x000fe40007810000 */
[----:B------:R-:W-:Y:S02]  /*18950*/  FSEL R83, R83, -INF , !P3 ;  /* 0xff80000053537808 */ /* 0x000fe40005800000 */
[----:B------:R-:W-:-:S02]  /*18960*/  ISETP.GT.AND P3, PT, R10, 0x78, P1 ;  /* 0x000000780a00780c */ /* 0x000fc40000f64270 */
[----:B------:R-:W-:Y:S01]  /*18970*/  FMNMX.FTZ R53, R79, R8, !PT ;  /* 0x000000084f357209 */ /* 0x000fe20007810000 */
[----:B------:R-:W-:Y:S01]  /*18980*/  MUFU.EX2 R172, R172 ;  /* 0x000000ac00ac7308 */ /* 0x000fe20000000800 */
[----:B------:R-:W-:Y:S01]  /*18990*/  ISETP.GT.AND P1, PT, R10, 0x79, P1 ;  /* 0x000000790a00780c */ /* 0x000fe20000f24270 */
[--C-:B0-----:R-:W-:Y:S01]  /*189a0*/  FFMA.FTZ R57, R73, UR52, -R0.reuse ;  /* 0x0000003449397c23 */ /* 0x101fe20008010800 */
[----:B------:R-:W-:Y:S02]  /*189b0*/  ISETP.LT.OR P3, PT, R11, 0x79, P3 ;  /* 0x000000790b00780c */ /* 0x000fe40001f61670 */
[----:B------:R-:W-:Y:S01]  /*189c0*/  FMNMX.FTZ R8, R82, R53, !PT ;  /* 0x0000003552087209 */ /* 0x000fe20007810000 */
[----:B------:R-:W-:Y:S01]  /*189d0*/  FFMA.FTZ R53, R77, UR52, -R0 ;  /* 0x000000344d357c23 */ /* 0x000fe20008010800 */
[----:B------:R-:W-:Y:S01]  /*189e0*/  ISETP.LT.OR P1, PT, R11, 0x7a, P1 ;  /* 0x0000007a0b00780c */ /* 0x000fe20000f21670 */
[----:B------:R-:W-:Y:S01]  /*189f0*/  MUFU.EX2 R33, R33 ;  /* 0x0000002100217308 */ /* 0x000fe20000000800 */
[----:B------:R-:W-:-:S02]  /*18a00*/  FSEL R86, R86, -INF , !P3 ;  /* 0xff80000056567808 */ /* 0x000fc40005800000 */
[----:B------:R-:W-:Y:S02]  /*18a10*/  FMNMX.FTZ R11, R83, R8, !PT ;  /* 0x00000008530b7209 */ /* 0x000fe40007810000 */
[----:B------:R-:W-:Y:S02]  /*18a20*/  FSEL R87, R87, -INF , !P1 ;  /* 0xff80000057577808 */ /* 0x000fe40004800000 */
[----:B------:R-:W-:Y:S01]  /*18a30*/  FMNMX.FTZ R8, R86, R11, !PT ;  /* 0x0000000b56087209 */ /* 0x000fe20007810000 */
[----:B------:R-:W-:Y:S03]  /*18a40*/  MUFU.EX2 R174, R174 ;  /* 0x000000ae00ae7308 */ /* 0x000fe60000000800 */
[----:B------:R-:W-:-:S05]  /*18a50*/  FMNMX.FTZ R8, R87, R8, !PT ;  /* 0x0000000857087209 */ /* 0x000fca0007810000 */
[----:B------:R-:W0:Y:S01]  /*18a60*/  SHFL.BFLY PT, R11, R8, 0x2, 0x1f ;  /* 0x0c401f00080b7f89 */ /* 0x000e2200000e0000 */
        /* <DEDUP_REMOVED lines=165> */
.L_x_1919:
[----:B------:R-:W-:Y:S01]  /*194c0*/  LEA R14, R14, R18, 0x3 ;  /* 0x000000120e0e7211 */ /* 0x000fe200078e18ff */
[----:B------:R-:W-:Y:S01]  /*194d0*/  IMAD.U32 R27, RZ, RZ, UR38 ;  /* 0x00000026ff1b7e24 */ /* 0x000fe2000f8e00ff */
[----:B------:R-:W-:Y:S01]  /*194e0*/  ISETP.GT.AND P1, PT, R4, R198, PT ;  /* 0x000000c60400720c */ /* 0x000fe20003f24270 */
[----:B------:R-:W-:Y:S01]  /*194f0*/  FMUL.FTZ R88, R88, R8 ;  /* 0x0000000858587220 */ /* 0x000fe20000410000 */
[----:B------:R-:W-:Y:S01]  /*19500*/  F2FP.F16.F32.PACK_AB R182, R15, R182 ;  /* 0x000000b60fb6723e */ /* 0x000fe200000000ff */
[----:B------:R-:W-:Y:S01]  /*19510*/  VIADD R14, R14, 0x28860 ;  /* 0x000288600e0e7836 */ /* 0x000fe20000000000 */
[----:B------:R-:W-:Y:S01]  /*19520*/  F2FP.F16.F32.PACK_AB R171, R12, R171 ;  /* 0x000000ab0cab723e */ /* 0x000fe200000000ff */
[----:B------:R-:W-:Y:S01]  /*19530*/  FMUL.FTZ R89, R89, R8 ;  /* 0x0000000859597220 */ /* 0x000fe20000410000 */
        /* <DEDUP_REMOVED lines=94> */
[----:B------:R-:W-:Y:S01]  /*19b20*/  VIADD R4, R4, 0xffffffff ;  /* 0xffffffff04047836 */ /* 0x000fe20000000000 */
[----:B0-----:R-:W-:Y:S01]  /*19b30*/  MOV R14, R184 ;  /* 0x000000b8000e7202 */ /* 0x001fe20000000f00 */
[----:B------:R-:W-:-:S02]  /*19b40*/  IMAD.MOV.U32 R12, RZ, RZ, R0 ;  /* 0x000000ffff0c7224 */ /* 0x000fc400078e0000 */
[----:B------:R-:W-:Y:S02]  /*19b50*/  IMAD.MOV.U32 R13, RZ, RZ, R3 ;  /* 0x000000ffff0d7224 */ /* 0x000fe400078e0003 */
[----:B------:R-:W-:Y:S01]  /*19b60*/  IMAD.MOV.U32 R15, RZ, RZ, R187 ;  /* 0x000000ffff0f7224 */ /* 0x000fe200078e00bb */
[----:B------:R-:W-:Y:S06]  /*19b70*/  @P1 BRA `(.L_x_1920) ;  /* 0xffffffcc00481947 */ /* 0x000fec000383ffff */
.L_x_1900:
[----:B------:R-:W-:Y:S05]  /*19b80*/  WARPSYNC.ALL ;  /* 0x0000000000007948 */ /* 0x000fea0003800000 */
[----:B------:R-:W-:Y:S06]  /*19b90*/  BAR.ARV 0x8, 0x180 ;  /* 0x0206000000007b1d */ /* 0x000fec0000002000 */
[----:B------:R-:W-:Y:S05]  /*19ba0*/  @!P0 BRA `(.L_x_1921) ;  /* 0x0000000000048947 */ /* 0x000fea0003800000 */
[----:B------:R-:W-:Y:S01]  /*19bb0*/  BPT.TRAP 0x1 ;  /* 0x000000040000795c */ /* 0x000fe20000300000 */
.L_x_1921:
[----:B------:R-:W-:Y:S01]  /*19bc0*/  IMAD R11, R184, 0x8, R18 ;  /* 0x00000008b80b7824 */ /* 0x000fe200078e0212 */
[----:B------:R-:W-:-:S04]  /*19bd0*/  SHF.L.U32 R4, R187, 0x1f, RZ ;  /* 0x0000001fbb047819 */ /* 0x000fc800000006ff */
[----:B------:R0:W1:Y:S01]  /*19be0*/  SYNCS.PHASECHK.TRANS64.TRYWAIT P1, [R11+URZ+0x28850], R4 ;  /* 0x028850040b0075a7 */ /* 0x000062000802017f */
[----:B------:R-:W-:Y:S05]  /*19bf0*/  @!P0 BRA `(.L_x_1922) ;  /* 0x0000000000048947 */ /* 0x000fea0003800000 */
[----:B------:R-:W-:Y:S01]  /*19c00*/  BPT.TRAP 0x1 ;  /* 0x000000040000795c */ /* 0x000fe20000300000 */
.L_x_1922:
[----:B------:R-:W-:-:S05]  /*19c10*/  VIADD R18, R18, 0x400 ;  /* 0x0000040012127836 */ /* 0x000fca0000000000 */
[----:B------:R-:W-:-:S04]  /*19c20*/  SHF.R.U32.HI R18, RZ, 0x4, R18 ;  /* 0x00000004ff127819 */ /* 0x000fc80000011612 */
[----:B------:R-:W-:-:S04]  /*19c30*/  LOP3.LUT R18, R18, 0x3fff, RZ, 0xc0, !PT ;  /* 0x00003fff12127812 */ /* 0x000fc800078ec0ff */
[----:B------:R-:W-:Y:S01]  /*19c40*/  LOP3.LUT R9, R18, 0x4000000, RZ, 0xfc, !PT ;  /* 0x0400000012097812 */ /* 0x000fe200078efcff */
[----:B-1----:R-:W-:Y:S06]  /*19c50*/  @P1 BRA `(.L_x_1923) ;  /* 0x0000000000081947 */ /* 0x002fec0003800000 */
[----:B------:R-:W1:Y:S02]  /*19c60*/  SYNCS.PHASECHK.TRANS64.TRYWAIT P1, [R11+URZ+0x28850], R4 ;  /* 0x028850040b0075a7 */ /* 0x000e64000802017f */
[----:B-1----:R-:W-:Y:S05]  /*19c70*/  @!P1 BRA `(.L_x_1924) ;  /* 0x000000c000909947 */ /* 0x002fea0003800000 */
.L_x_1923:
[----:B------:R-:W-:Y:S01]  /*19c80*/  IMAD R8, R184, 0x800, R9 ;  /* 0x00000800b8087824 */ /* 0x000fe200078e0209 */
[----:B------:R-:W-:Y:S05]  /*19c90*/  WARPSYNC.ALL ;  /* 0x0000000000007948 */ /* 0x000fea0003800000 */
[----:B------:R-:W-:Y:S01]  /*19ca0*/  IMAD.MOV.U32 R9, RZ, RZ, 0x40000040 ;  /* 0x40000040ff097424 */ /* 0x000fe200078e00ff */
[C---:B------:R-:W-:Y:S01]  /*19cb0*/  R2UR UR6, R8.reuse ;  /* 0x00000000080672ca */ /* 0x040fe200000e0000 */
[----:B------:R-:W-:Y:S01]  /*19cc0*/  WARPGROUP.ARRIVE ;  /* 0x00000000000079c5 */ /* 0x000fe20000000000 */
[----:B------:R-:W-:Y:S01]  /*19cd0*/  VIADD R12, R8, 0x80 ;  /* 0x00000080080c7836 */ /* 0x000fe20000000000 */
[----:B------:R-:W2:Y:S01]  /*19ce0*/  SHFL.BFLY PT, R7, R6, 0x2, 0x1f ;  /* 0x0c401f0006077f89 */ /* 0x000ea200000e0000 */
[----:B------:R-:W-:Y:S01]  /*19cf0*/  R2UR UR7, R9 ;  /* 0x00000000090772ca */ /* 0x000fe200000e0000 */
[----:B------:R-:W-:Y:S01]  /*19d00*/  IMAD.MOV.U32 R13, RZ, RZ, 0x40000040 ;  /* 0x40000040ff0d7424 */ /* 0x000fe200078e00ff */
[----:B------:R-:W-:Y:S01]  /*19d10*/  MOV R20, 0xff800000 ;  /* 0xff80000000147802 */ /* 0x000fe20000000f00 */
[----:B------:R-:W-:Y:S01]  /*19d20*/  IMAD.MOV.U32 R9, RZ, RZ, 0x40000040 ;  /* 0x40000040ff097424 */ /* 0x000fe200078e00ff */
[----:B01----:R-:W0:Y:S01]  /*19d30*/  SHFL.BFLY PT, R4, R5, 0x2, 0x1f ;  /* 0x0c401f0005047f89 */ /* 0x003e2200000e0000 */
[----:B------:R-:W-:-:S08]  /*19d40*/  IMAD.MOV.U32 R21, RZ, RZ, -0x800000 ;  /* 0xff800000ff157424 */ /* 0x000fd000078e00ff */
[----:B------:R-:W-:Y:S01]  /*19d50*/  HGMMA.64x128x16.F32 R88, R180, gdesc[UR4].tnspB, R88, gsb0 ;  /* 0x41e00004b4587df0 */ /* 0x000fe20008000858 */
[----:B------:R-:W-:Y:S02]  /*19d60*/  R2UR UR6, R12 ;  /* 0x000000000c0672ca */ /* 0x000fe400000e0000 */
[----:B------:R-:W-:Y:S01]  /*19d70*/  R2UR UR7, R13 ;  /* 0x000000000d0772ca */ /* 0x000fe200000e0000 */
[----:B------:R-:W-:Y:S01]  /*19d80*/  IMAD.MOV.U32 R13, RZ, RZ, 0x40000040 ;  /* 0x40000040ff0d7424 */ /* 0x000fe200078e00ff */
[----:B------:R-:W-:Y:S01]  /*19d90*/  IADD3 R12, R8, 0x100, RZ ;  /* 0x00000100080c7810 */ /* 0x000fe20007ffe0ff */
[----:B--2---:R-:W-:Y:S01]  /*19da0*/  FADD.FTZ R7, R7, R6 ;  /* 0x0000000607077221 */ /* 0x004fe20000010000 */
[----:B------:R-:W-:Y:S01]  /*19db0*/  IMAD.U32 R6, RZ, RZ, UR52 ;  /* 0x00000034ff067e24 */ /* 0x000fe2000f8e00ff */
        /* <DEDUP_REMOVED lines=37> */
[----:B------:R-:W-:Y:S01]  /*1a010*/  R2UR UR6, R8 ;  /* 0x00000000080672ca */ /* 0x000fe200000e0000 */
[----:B0-----:R-:W-:Y:S01]  /*1a020*/  FADD.FTZ R8, R4, R5 ;  /* 0x0000000504087221 */ /* 0x001fe20000010000 */
[----:B------:R-:W-:Y:S01]  /*1a030*/  R2UR UR7, R9 ;  /* 0x00000000090772ca */ /* 0x000fe200000e0000 */
[----:B------:R-:W0:Y:S04]  /*1a040*/  SHFL.BFLY PT, R4, R7, 0x1, 0x1f ;  /* 0x0c201f0007047f89 */ /* 0x000e2800000e0000 */
[----:B------:R-:W1:Y:S01]  /*1a050*/  SHFL.BFLY PT, R9, R8, 0x1, 0x1f ;  /* 0x0c201f0008097f89 */ /* 0x000e6200000e0000 */
[----:B0-----:R-:W-:Y:S01]  /*1a060*/  FADD.FTZ R12, R7, R4 ;  /* 0x00000004070c7221 */ /* 0x001fe20000010000 */
[----:B------:R-:W-:Y:S01]  /*1a070*/  CS2R R4, SRZ ;  /* 0x0000000000047805 */ /* 0x000fe2000001ff00 */
[----:B-1----:R-:W-:-:S03]  /*1a080*/  FADD.FTZ R13, R8, R9 ;  /* 0x00000009080d7221 */ /* 0x002fc60000010000 */
[----:B------:R-:W-:Y:S01]  /*1a090*/  FSETP.NE.FTZ.AND P1, PT, R12, RZ, PT ;  /* 0x000000ff0c00720b */ /* 0x000fe20003f35000 */
[----:B------:R-:W-:Y:S01]  /*1a0a0*/  IMAD.U32 R8, RZ, RZ, UR52 ;  /* 0x00000034ff087e24 */ /* 0x000fe2000f8e00ff */
[----:B------:R-:W-:-:S11]  /*1a0b0*/  FSETP.NE.FTZ.AND P2, PT, R13, RZ, PT ;  /* 0x000000ff0d00720b */ /* 0x000fd60003f55000 */
[----:B------:R-:W0:Y:S01]  /*1a0c0*/  @P1 MUFU.LG2 R9, R12 ;  /* 0x0000000c00091308 */ /* 0x000e220000000c00 */
[----:B------:R-:W-:Y:S01]  /*1a0d0*/  @P1 FMUL.FTZ R6, R6, 0.69314718246459960938 ;  /* 0x3f31721806061820 */ /* 0x000fe20000410000 */
        /* <DEDUP_REMOVED lines=10> */
[----:B------:R-:W-:Y:S03]  /*1a180*/  HGMMA.64x128x16.F32 R88, R152, gdesc[UR4].tnspB, R88, gsb0 ;  /* 0x41e0000498587df0 */ /* 0x000fe60008000858 */
[----:B------:R-:W-:Y:S02]  /*1a190*/  WARPGROUP.DEPBAR.LE gsb0, 0x0 ;  /* 0x00008000000079c5 */ /* 0x000fe40000010000 */
[----:B--23--:R-:W-:Y:S05]  /*1a1a0*/  @!P0 BRA `(.L_x_1925) ;  /* 0x0000000000048947 */ /* 0x00cfea0003800000 */
[----:B------:R-:W-:Y:S01]  /*1a1b0*/  BPT.TRAP 0x1 ;  /* 0x000000040000795c */ /* 0x000fe20000300000 */
.L_x_1925:
[----:B------:R-:W-:Y:S02]  /*1a1c0*/  VIADD R0, R11, 0x28860 ;  /* 0x000288600b007836 */ /* 0x000fe40000000000 */
[-C--:B------:R-:W-:Y:S01]  /*1a1d0*/  FMUL.FTZ R88, R88, R4.reuse ;  /* 0x0000000458587220 */ /* 0x080fe20000410000 */
[----:B------:R-:W-:Y:S02]  /*1a1e0*/  IMAD.U32 R7, RZ, RZ, UR38 ;  /* 0x00000026ff077e24 */ /* 0x000fe4000f8e00ff */
        /* <DEDUP_REMOVED lines=16> */
[----:B-1----:R-:W-:Y:S01]  /*1a2f0*/  SEL R0, RZ, 0x1, P1 ;  /* 0x00000001ff007807 */ /* 0x002fe20000800000 */
        /* <DEDUP_REMOVED lines=19> */
[-C--:B0-----:R-:W-:Y:S01]  /*1a430*/  FMUL.FTZ R90, R90, R5.reuse ;  /* 0x000000055a5a7220 */ /* 0x081fe20000410000 */
        /* <DEDUP_REMOVED lines=32> */
[----:B------:R-:W-:Y:S01]  /*1a640*/  LOP3.LUT R187, R187, R0, RZ, 0x3c, !PT ;  /* 0x00000000bbbb7212 */ /* 0x000fe200078e3cff */
[----:B------:R-:W-:Y:S01]  /*1a650*/  UIADD3 UR37, UR37, 0x1, URZ ;  /* 0x0000000125257890 */ /* 0x000fe2000fffe03f */
[----:B------:R-:W-:-:S11]  /*1a660*/  SEL R184, R184, RZ, P1 ;  /* 0x000000ffb8b87207 */ /* 0x000fd60000800000 */
.L_x_1791:
[----:B------:R-:W-:Y:S05]  /*1a670*/  WARPSYNC.ALL ;  /* 0x0000000000007948 */ /* 0x000fea0003800000 */
[----:B------:R-:W0:Y:S08]  /*1a680*/  S2UR UR38, SR_CgaCtaId ;  /* 0x00000000002679c3 */ /* 0x000e300000008800 */
[----:B------:R-:W-:Y:S06]  /*1a690*/  BAR.SYNC.DEFER_BLOCKING 0x5, 0x180 ;  /* 0x0146000000007b1d */ /* 0x000fec0000010000 */
[----:B------:R-:W-:Y:S01]  /*1a6a0*/  UMOV UR4, 0x400 ;  /* 0x0000040000047882 */ /* 0x000fe20000000000 */
[----:B------:R-:W-:Y:S01]  /*1a6b0*/  BSSY B0, `(.L_x_1926) ;  /* 0x00001fc000007945 */ /* 0x000fe20003800000 */
[----:B0-----:R-:W-:-:S06]  /*1a6c0*/  ULEA UR4, UR38, UR4, 0x18 ;  /* 0x0000000426047291 */ /* 0x001fcc000f8ec03f */
[----:B------:R-:W-:-:S05]  /*1a6d0*/  IMAD.U32 R18, RZ, RZ, UR4 ;  /* 0x00000004ff127e24 */ /* 0x000fca000f8e00ff */
[----:B------:R0:W3:Y:S01]  /*1a6e0*/  LDS.128 R40, [R18+0x288d0] ;  /* 0x0288d00012287984 */ /* 0x0000e20000000c00 */
[----:B------:R-:W-:Y:S06]  /*1a6f0*/  BAR.ARV 0x4, 0x180 ;  /* 0x0106000000007b1d */ /* 0x000fec0000002000 */
[----:B------:R-:W-:Y:S05]  /*1a700*/  @P0 BRA `(.L_x_1927) ;  /* 0x0000001400080947 */ /* 0x000fea0003800000 */
[----:B------:R-:W4:Y:S01]  /*1a710*/  S2R R5, SR_SWINHI ;  /* 0x0000000000057919 */ /* 0x000f220000002f00 */
[----:B------:R-:W-:Y:S05]  /*1a720*/  WARPSYNC.ALL ;  /* 0x0000000000007948 */ /* 0x000fea0003800000 */
[----:B------:R-:W-:Y:S01]  /*1a730*/  BAR.SYNC.DEFER_BLOCKING 0x1, 0x100 ;  /* 0x0044000000007b1d */ /* 0x000fe20000010000 */
[----:B------:R-:W-:Y:S01]  /*1a740*/  F2FP.F16.F32.PACK_AB R6, R93, R6 ;  /* 0x000000065d06723e */ /* 0x000fe200000000ff */
[----:B------:R-:W-:Y:S01]  /*1a750*/  IMAD.MOV.U32 R48, RZ, RZ, RZ ;  /* 0x000000ffff307224 */ /* 0x000fe200078e00ff */
[----:B------:R-:W-:Y:S02]  /*1a760*/  F2FP.F16.F32.PACK_AB R7, R7, R94 ;  /* 0x0000005e0707723e */ /* 0x000fe400000000ff */
[----:B------:R-:W-:Y:S01]  /*1a770*/  F2FP.F16.F32.PACK_AB R30, R133, R30 ;  /* 0x0000001e851e723e */ /* 0x000fe200000000ff */
[----:B------:R-:W-:Y:S01]  /*1a780*/  ULDC.64 UR4, c[0x0][0xc00] ;  /* 0x0003000000047ab9 */ /* 0x000fe20000000a00 */
[----:B------:R-:W-:-:S02]  /*1a790*/  F2FP.F16.F32.PACK_AB R31, R31, R134 ;  /* 0x000000861f1f723e */ /* 0x000fc400000000ff */
[----:B------:R-:W-:Y:S02]  /*1a7a0*/  F2FP.F16.F32.PACK_AB R32, R137, R32 ;  /* 0x000000208920723e */ /* 0x000fe400000000ff */
[----:B------:R-:W-:Y:S02]  /*1a7b0*/  F2FP.F16.F32.PACK_AB R33, R33, R138 ;  /* 0x0000008a2121723e */ /* 0x000fe400000000ff */
[----:B------:R-:W-:Y:S02]  /*1a7c0*/  F2FP.F16.F32.PACK_AB R34, R141, R34 ;  /* 0x000000228d22723e */ /* 0x000fe400000000ff */
[----:B------:R-:W-:Y:S02]  /*1a7d0*/  F2FP.F16.F32.PACK_AB R35, R35, R142 ;  /* 0x0000008e2323723e */ /* 0x000fe400000000ff */
[----:B------:R-:W-:Y:S02]  /*1a7e0*/  MOV R36, R18 ;  /* 0x0000001200247202 */ /* 0x000fe40000000f00 */
[----:B----4-:R-:W-:-:S03]  /*1a7f0*/  MOV R37, R5 ;  /* 0x0000000500257202 */ /* 0x010fc60000000f00 */
[----:B------:R-:W-:-:S03]  /*1a800*/  IMAD.WIDE R4, R220, 0x2, R36 ;  /* 0x00000002dc047825 */ /* 0x000fc600078e0224 */
[C---:B------:R-:W-:Y:S02]  /*1a810*/  IADD3 R39, P5, R4.reuse, 0x20, RZ ;  /* 0x0000002004277810 */ /* 0x040fe40007fbe0ff */
[C---:B------:R-:W-:Y:S02]  /*1a820*/  IADD3 R45, P0, R4.reuse, 0x40, RZ ;  /* 0x00000040042d7810 */ /* 0x040fe40007f1e0ff */
[----:B------:R-:W-:Y:S01]  /*1a830*/  LOP3.LUT R0, R39, 0x380, RZ, 0xc0, !PT ;  /* 0x0000038027007812 */ /* 0x000fe200078ec0ff */
[----:B------:R-:W-:Y:S01]  /*1a840*/  IMAD.X R9, RZ, RZ, R5, P5 ;  /* 0x000000ffff097224 */ /* 0x000fe200028e0605 */
[----:B------:R-:W-:Y:S02]  /*1a850*/  LOP3.LUT R29, R4, 0x380, RZ, 0xc0, !PT ;  /* 0x00000380041d7812 */ /* 0x000fe400078ec0ff */
[----:B------:R-:W-:Y:S02]  /*1a860*/  IADD3.X R11, RZ, R5, RZ, P0, !PT ;  /* 0x00000005ff0b7210 */ /* 0x000fe400007fe4ff */
[----:B------:R-:W-:-:S02]  /*1a870*/  ISETP.NE.U32.AND P0, PT, RZ, UR4, PT ;  /* 0x00000004ff007c0c */ /* 0x000fc4000bf05070 */
[----:B------:R-:W-:Y:S02]  /*1a880*/  IADD3 R49, P2, R4, 0x4000, RZ ;  /* 0x0000400004317810 */ /* 0x000fe40007f5e0ff */
[----:B------:R-:W-:Y:S02]  /*1a890*/  SHF.R.U64 R0, R0, 0x3, RZ ;  /* 0x0000000300007819 */ /* 0x000fe400000012ff */
[C---:B-1----:R-:W-:Y:S01]  /*1a8a0*/  IADD3 R47, P1, R4.reuse, 0x60, RZ ;  /* 0x00000060042f7810 */ /* 0x042fe20007f3e0ff */
[--C-:B------:R-:W-:Y:S01]  /*1a8b0*/  IMAD.X R15, RZ, RZ, R5.reuse, P2 ;  /* 0x000000ffff0f7224 */ /* 0x100fe200010e0605 */
[----:B------:R-:W-:Y:S02]  /*1a8c0*/  SHF.R.U64 R29, R29, 0x3, RZ ;  /* 0x000000031d1d7819 */ /* 0x000fe400000012ff */
[C---:B------:R-:W-:Y:S01]  /*1a8d0*/  IADD3 R51, P3, R4.reuse, 0x4020, RZ ;  /* 0x0000402004337810 */ /* 0x040fe20007f7e0ff */
[----:B--2---:R-:W-:Y:S01]  /*1a8e0*/  IMAD.X R13, RZ, RZ, R5, P1 ;  /* 0x000000ffff0d7224 */ /* 0x004fe200008e0605 */
[----:B------:R-:W-:-:S02]  /*1a8f0*/  IADD3 R53, P4, R4, 0x4040, RZ ;  /* 0x0000404004357810 */ /* 0x000fc40007f9e0ff */
[----:B------:R-:W-:Y:S01]  /*1a900*/  LOP3.LUT R10, R45, 0x380, RZ, 0xc0, !PT ;  /* 0x000003802d0a7812 */ /* 0x000fe200078ec0ff */
[--C-:B------:R-:W-:Y:S01]  /*1a910*/  IMAD.X R25, RZ, RZ, R5.reuse, P3 ;  /* 0x000000ffff197224 */ /* 0x100fe200018e0605 */
[----:B------:R-:W-:Y:S01]  /*1a920*/  IADD3 R55, P5, R4, 0x4060, RZ ;  /* 0x0000406004377810 */ /* 0x000fe20007fbe0ff */
[--C-:B------:R-:W-:Y:S01]  /*1a930*/  IMAD.X R27, RZ, RZ, R5.reuse, P4 ;  /* 0x000000ffff1b7224 */ /* 0x100fe200020e0605 */
[----:B------:R-:W-:Y:S01]  /*1a940*/  ISETP.NE.AND.EX P0, PT, RZ, UR5, PT, P0 ;  /* 0x00000005ff007c0c */ /* 0x000fe2000bf05300 */
[----:B------:R-:W-:Y:S01]  /*1a950*/  ULDC.64 UR4, c[0x0][0xc08] ;  /* 0x0003020000047ab9 */ /* 0x000fe20000000a00 */
[----:B------:R-:W-:Y:S02]  /*1a960*/  LOP3.LUT R8, R0, R39, RZ, 0x3c, !PT ;  /* 0x0000002700087212 */ /* 0x000fe400078e3cff */
[----:B------:R-:W-:Y:S02]  /*1a970*/  LOP3.LUT R12, R47, 0x380, RZ, 0xc0, !PT ;  /* 0x000003802f0c7812 */ /* 0x000fe400078ec0ff */
[----:B------:R-:W-:Y:S01]  /*1a980*/  LOP3.LUT R4, R29, R4, RZ, 0x3c, !PT ;  /* 0x000000041d047212 */ /* 0x000fe200078e3cff */
[----:B------:R-:W-:Y:S01]  /*1a990*/  IMAD.X R29, RZ, RZ, R5, P5 ;  /* 0x000000ffff1d7224 */ /* 0x000fe200028e0605 */
[----:B------:R-:W-:-:S02]  /*1a9a0*/  LOP3.LUT R0, R49, 0x380, RZ, 0xc0, !PT ;  /* 0x0000038031007812 */ /* 0x000fc400078ec0ff */
[----:B------:R-:W-:Y:S02]  /*1a9b0*/  SHF.R.U64 R10, R10, 0x3, RZ ;  /* 0x000000030a0a7819 */ /* 0x000fe400000012ff */
[----:B-----5:R-:W-:Y:S02]  /*1a9c0*/  LOP3.LUT R24, R51, 0x380, RZ, 0xc0, !PT ;  /* 0x0000038033187812 */ /* 0x020fe400078ec0ff */
[----:B------:R-:W-:Y:S02]  /*1a9d0*/  LOP3.LUT R26, R53, 0x380, RZ, 0xc0, !PT ;  /* 0x00000380351a7812 */ /* 0x000fe400078ec0ff */
[----:B------:R-:W-:Y:S02]  /*1a9e0*/  ISETP.NE.U32.AND P2, PT, RZ, UR4, PT ;  /* 0x00000004ff007c0c */ /* 0x000fe4000bf45070 */
[----:B------:R-:W-:Y:S02]  /*1a9f0*/  LOP3.LUT R28, R55, 0x380, RZ, 0xc0, !PT ;  /* 0x00000380371c7812 */ /* 0x000fe400078ec0ff */
[----:B------:R-:W-:-:S02]  /*1aa00*/  SHF.R.U64 R12, R12, 0x3, RZ ;  /* 0x000000030c0c7819 */ /* 0x000fc400000012ff */
[----:B------:R-:W-:Y:S02]  /*1aa10*/  SHF.R.U64 R0, R0, 0x3, RZ ;  /* 0x0000000300007819 */ /* 0x000fe400000012ff */
[----:B------:R-:W-:Y:S02]  /*1aa20*/  MOV R38, R4 ;  /* 0x0000000400267202 */ /* 0x000fe40000000f00 */
[----:B------:R-:W-:Y:S02]  /*1aa30*/  LOP3.LUT R10, R10, R45, RZ, 0x3c, !PT ;  /* 0x0000002d0a0a7212 */ /* 0x000fe400078e3cff */
[----:B------:R-:W-:Y:S02]  /*1aa40*/  SHF.R.U64 R24, R24, 0x3, RZ ;  /* 0x0000000318187819 */ /* 0x000fe400000012ff */
[----:B------:R-:W-:Y:S02]  /*1aa50*/  SHF.R.U64 R26, R26, 0x3, RZ ;  /* 0x000000031a1a7819 */ /* 0x000fe400000012ff */
[----:B------:R-:W-:-:S02]  /*1aa60*/  F2FP.F16.F32.PACK_AB R4, R3, R88 ;  /* 0x000000580304723e */ /* 0x000fc400000000ff */
[----:B------:R-:W-:Y:S02]  /*1aa70*/  F2FP.F16.F32.PACK_AB R5, R91, R90 ;  /* 0x0000005a5b05723e */ /* 0x000fe400000000ff */
[----:B------:R-:W-:Y:S02]  /*1aa80*/  ISETP.NE.AND.EX P2, PT, RZ, UR5, PT, P2 ;  /* 0x00000005ff007c0c */ /* 0x000fe4000bf45320 */
[----:B------:R-:W-:Y:S01]  /*1aa90*/  SHF.R.U64 R28, R28, 0x3, RZ ;  /* 0x000000031c1c7819 */ /* 0x000fe200000012ff */
[----:B------:R1:W-:Y:S01]  /*1aaa0*/  STSM.16.M88.4 [R38], R4 ;  /* 0x0000000426007844 */ /* 0x0003e20000000200 */
[----:B------:R-:W-:Y:S02]  /*1aab0*/  LOP3.LUT R12, R12, R47, RZ, 0x3c, !PT ;  /* 0x0000002f0c0c7212 */ /* 0x000fe400078e3cff */
[----:B------:R-:W-:Y:S02]  /*1aac0*/  LOP3.LUT R14, R0, R49, RZ, 0x3c, !PT ;  /* 0x00000031000e7212 */ /* 0x000fe400078e3cff */
[----:B------:R-:W-:-:S02]  /*1aad0*/  LOP3.LUT R24, R24, R51, RZ, 0x3c, !PT ;  /* 0x0000003318187212 */ /* 0x000fc400078e3cff */
[----:B------:R-:W-:Y:S02]  /*1aae0*/  LOP3.LUT R26, R26, R53, RZ, 0x3c, !PT ;  /* 0x000000351a1a7212 */ /* 0x000fe400078e3cff */
[----:B------:R-:W-:Y:S02]  /*1aaf0*/  MOV R47, R8 ;  /* 0x00000008002f7202 */ /* 0x000fe40000000f00 */
[----:B------:R-:W-:Y:S02]  /*1ab00*/  MOV R46, R10 ;  /* 0x0000000a002e7202 */ /* 0x000fe40000000f00 */
[----:B------:R-:W-:Y:S02]  /*1ab10*/  LOP3.LUT R28, R28, R55, RZ, 0x3c, !PT ;  /* 0x000000371c1c7212 */ /* 0x000fe400078e3cff */
[----:B------:R-:W-:Y:S01]  /*1ab20*/  F2FP.F16.F32.PACK_AB R8, R97, R96 ;  /* 0x000000606108723e */ /* 0x000fe200000000ff */
[----:B-1----:R-:W1:Y:S01]  /*1ab30*/  LDC.64 R38, c[0x0][0xc00] ;  /* 0x00030000ff267b82 */ /* 0x002e620000000a00 */
[----:B------:R-:W-:-:S02]  /*1ab40*/  F2FP.F16.F32.PACK_AB R9, R99, R98 ;  /* 0x000000626309723e */ /* 0x000fc400000000ff */
[----:B------:R-:W-:Y:S02]  /*1ab50*/  F2FP.F16.F32.PACK_AB R10, R101, R100 ;  /* 0x00000064650a723e */ /* 0x000fe400000000ff */
[----:B------:R-:W-:Y:S02]  /*1ab60*/  F2FP.F16.F32.PACK_AB R11, R103, R102 ;  /* 0x00000066670b723e */ /* 0x000fe400000000ff */
[----:B------:R-:W-:Y:S01]  /*1ab70*/  F2FP.F16.F32.PACK_AB R4, R105, R104 ;  /* 0x000000686904723e */ /* 0x000fe200000000ff */
[----:B------:R-:W-:Y:S01]  /*1ab80*/  ULDC UR4, c[0x0][0xa88] ;  /* 0x0002a20000047ab9 */ /* 0x000fe20000000800 */
[----:B------:R-:W-:Y:S01]  /*1ab90*/  F2FP.F16.F32.PACK_AB R5, R107, R106 ;  /* 0x0000006a6b05723e */ /* 0x000fe200000000ff */
[----:B------:R2:W-:Y:S01]  /*1aba0*/  STSM.16.M88.4 [R47], R8 ;  /* 0x000000082f007844 */ /* 0x0005e20000000200 */
[----:B------:R-:W-:Y:S01]  /*1abb0*/  F2FP.F16.F32.PACK_AB R6, R109, R108 ;  /* 0x0000006c6d06723e */ /* 0x000fe200000000ff */
[----:B------:R-:W4:Y:S01]  /*1abc0*/  LDC R55, c[0x0][0xbe8] ;  /* 0x0002fa00ff377b82 */ /* 0x000f220000000800 */
[----:B------:R-:W-:-:S02]  /*1abd0*/  F2FP.F16.F32.PACK_AB R7, R111, R110 ;  /* 0x0000006e6f07723e */ /* 0x000fc400000000ff */
[----:B------:R-:W-:Y:S02]  /*1abe0*/  MOV R45, R12 ;  /* 0x0000000c002d7202 */ /* 0x000fe40000000f00 */
[----:B------:R-:W-:Y:S01]  /*1abf0*/  MOV R44, R14 ;  /* 0x0000000e002c7202 */ /* 0x000fe20000000f00 */
[----:B------:R0:W-:Y:S01]  /*1ac00*/  STSM.16.M88.4 [R46], R4 ;  /* 0x000000042e007844 */ /* 0x0001e20000000200 */
[----:B---3--:R-:W-:Y:S02]  /*1ac10*/  MOV R40, R24 ;  /* 0x0000001800287202 */ /* 0x008fe40000000f00 */
[----:B------:R-:W-:Y:S02]  /*1ac20*/  MOV R3, R26 ;  /* 0x0000001a00037202 */ /* 0x000fe40000000f00 */
[----:B------:R-:W-:Y:S01]  /*1ac30*/  F2FP.F16.F32.PACK_AB R12, R113, R112 ;  /* 0x00000070710c723e */ /* 0x000fe200000000ff */
[----:B-1----:R-:W-:Y:S01]  /*1ac40*/  IMAD.WIDE R38, R209, 0x4, R38 ;  /* 0x00000004d1267825 */ /* 0x002fe200078e0226 */
[----:B------:R-:W-:Y:S01]  /*1ac50*/  F2FP.F16.F32.PACK_AB R13, R115, R114 ;  /* 0x00000072730d723e */ /* 0x000fe200000000ff */
[----:B--2---:R-:W1:Y:S01]  /*1ac60*/  @P2 LDC.64 R8, c[0x0][0xc08] ;  /* 0x00030200ff082b82 */ /* 0x004e620000000a00 */
[----:B------:R-:W-:-:S02]  /*1ac70*/  F2FP.F16.F32.PACK_AB R14, R117, R116 ;  /* 0x00000074750e723e */ /* 0x000fc400000000ff */
[----:B------:R-:W-:Y:S02]  /*1ac80*/  F2FP.F16.F32.PACK_AB R15, R119, R118 ;  /* 0x00000076770f723e */ /* 0x000fe400000000ff */
[----:B------:R-:W-:Y:S02]  /*1ac90*/  MOV R0, R28 ;  /* 0x0000001c00007202 */ /* 0x000fe40000000f00 */
[----:B------:R-:W-:Y:S01]  /*1aca0*/  F2FP.F16.F32.PACK_AB R24, R121, R120 ;  /* 0x000000787918723e */ /* 0x000fe200000000ff */
[----:B------:R-:W-:Y:S01]  /*1acb0*/  STSM.16.M88.4 [R45], R12 ;  /* 0x0000000c2d007844 */ /* 0x000fe20000000200 */
[----:B------:R-:W-:Y:S02]  /*1acc0*/  F2FP.F16.F32.PACK_AB R25, R123, R122 ;  /* 0x0000007a7b19723e */ /* 0x000fe400000000ff */
[----:B------:R-:W-:Y:S02]  /*1acd0*/  F2FP.F16.F32.PACK_AB R26, R125, R124 ;  /* 0x0000007c7d1a723e */ /* 0x000fe400000000ff */
[----:B------:R-:W-:-:S02]  /*1ace0*/  F2FP.F16.F32.PACK_AB R27, R127, R126 ;  /* 0x0000007e7f1b723e */ /* 0x000fc400000000ff */
[----:B------:R-:W-:Y:S02]  /*1acf0*/  F2FP.F16.F32.PACK_AB R28, R129, R128 ;  /* 0x00000080811c723e */ /* 0x000fe400000000ff */
[----:B------:R-:W-:Y:S01]  /*1ad00*/  F2FP.F16.F32.PACK_AB R29, R131, R130 ;  /* 0x00000082831d723e */ /* 0x000fe200000000ff */
[----:B------:R-:W-:Y:S01]  /*1ad10*/  STSM.16.M88.4 [R44], R24 ;  /* 0x000000182c007844 */ /* 0x000fe20000000200 */
[----:B0-----:R-:W-:Y:S02]  /*1ad20*/  F2FP.F16.F32.PACK_AB R4, R145, R144 ;  /* 0x000000909104723e */ /* 0x001fe400000000ff */
[----:B------:R-:W-:Y:S01]  /*1ad30*/  F2FP.F16.F32.PACK_AB R5, R147, R146 ;  /* 0x000000929305723e */ /* 0x000fe200000000ff */
[----:B------:R-:W-:Y:S01]  /*1ad40*/  STSM.16.M88.4 [R40], R28 ;  /* 0x0000001c28007844 */ /* 0x000fe20000000200 */
[----:B------:R-:W-:Y:S02]  /*1ad50*/  F2FP.F16.F32.PACK_AB R6, R149, R148 ;  /* 0x000000949506723e */ /* 0x000fe400000000ff */
[----:B------:R-:W-:Y:S01]  /*1ad60*/  F2FP.F16.F32.PACK_AB R7, R151, R150 ;  /* 0x000000969707723e */ /* 0x000fe200000000ff */
[----:B------:R-:W-:Y:S04]  /*1ad70*/  STSM.16.M88.4 [R3], R32 ;  /* 0x0000002003007844 */ /* 0x000fe80000000200 */
[----:B------:R0:W-:Y:S01]  /*1ad80*/  STSM.16.M88.4 [R0], R4 ;  /* 0x0000000400007844 */ /* 0x0001e20000000200 */
[----:B------:R-:W-:Y:S01]  /*1ad90*/  BAR.SYNC.DEFER_BLOCKING 0x1, 0x100 ;  /* 0x0044000000007b1d */ /* 0x000fe20000010000 */
[----:B0-----:R-:W-:Y:S01]  /*1ada0*/  MOV R0, UR4 ;  /* 0x0000000400007c02 */ /* 0x001fe20008000f00 */
[----:B-1----:R-:W-:-:S04]  /*1adb0*/  @P2 IMAD.WIDE R4, R209, 0x4, R8 ;  /* 0x00000004d1042825 */ /* 0x002fc800078e0208 */
[----:B------:R0:W5:Y:S01]  /*1adc0*/  @P0 LDG.E R48, desc[UR54][R38.64] ;  /* 0x0000003626300981 */ /* 0x000162000c1e1900 */
[----:B----4-:R-:W-:Y:S01]  /*1add0*/  ISETP.NE.AND P1, PT, R55, 0x1, PT ;  /* 0x000000013700780c */ /* 0x010fe20003f25270 */
[----:B------:R-:W-:Y:S02]  /*1ade0*/  IMAD.IADD R13, R195, 0x1, R193 ;  /* 0x00000001c30d7824 */ /* 0x000fe400078e02c1 */
[----:B------:R0:W5:Y:S10]  /*1adf0*/  @P2 LDG.E R0, desc[UR54][R4.64] ;  /* 0x0000003604002981 */ /* 0x000174000c1e1900 */
[----:B------:R-:W1:Y:S08]  /*1ae00*/  @P1 LDC R10, c[0x0][0xbec] ;  /* 0x0002fb00ff0a1b82 */ /* 0x000e700000000800 */
[----:B------:R-:W2:Y:S01]  /*1ae10*/  @P1 LDC R11, c[0x0][0xbf0] ;  /* 0x0002fc00ff0b1b82 */ /* 0x000ea20000000800 */
[----:B0-----:R-:W-:Y:S05]  /*1ae20*/  @P2 BRA `(.L_x_1928) ;  /* 0x0000000000102947 */ /* 0x001fea0003800000 */
[----:B------:R-:W-:Y:S05]  /*1ae30*/  @!P0 BRA `(.L_x_1928) ;  /* 0x00000000000c8947 */ /* 0x000fea0003800000 */
[----:B------:R-:W3:Y:S04]  /*1ae40*/  LDG.E R3, desc[UR54][R38.64] ;  /* 0x0000003626037981 */ /* 0x000ee8000c1e1900 */
[----:B-----5:R-:W3:Y:S02]  /*1ae50*/  LDG.E R0, desc[UR54][R38.64+0x4] ;  /* 0x0000043626007981 */ /* 0x020ee4000c1e1900 */
[----:B---3--:R-:W-:-:S07]  /*1ae60*/  IMAD.IADD R0, R0, 0x1, -R3 ;  /* 0x0000000100007824 */ /* 0x008fce00078e0a03 */
.L_x_1928:
[----:B------:R-:W-:Y:S01]  /*1ae70*/  SHF.R.S32.HI R54, RZ, 0x1f, R208 ;  /* 0x0000001fff367819 */ /* 0x000fe200000114d0 */
[----:B-1----:R-:W-:Y:S01]  /*1ae80*/  @P1 IMAD.HI.U32 R4, R13, R10, RZ ;  /* 0x0000000a0d041227 */ /* 0x002fe200078e00ff */
[----:B------:R-:W-:Y:S01]  /*1ae90*/  ULDC.64 UR4, c[0x0][0xb90] ;  /* 0x0002e40000047ab9 */ /* 0x000fe20000000a00 */
[----:B-----5:R-:W-:Y:S02]  /*1aea0*/  SHF.R.S32.HI R49, RZ, 0x1f, R48 ;  /* 0x0000001fff317819 */ /* 0x020fe40000011430 */
[----:B------:R-:W-:Y:S01]  /*1aeb0*/  IMAD R7, R54, UR4, RZ ;  /* 0x0000000436077c24 */ /* 0x000fe2000f8e02ff */
[----:B------:R-:W-:Y:S01]  /*1aec0*/  SHF.R.S32.HI R6, RZ, 0x1f, R209 ;  /* 0x0000001fff067819 */ /* 0x000fe200000114d1 */
[----:B------:R-:W-:Y:S01]  /*1aed0*/  IMAD.MOV.U32 R3, RZ, RZ, R13 ;  /* 0x000000ffff037224 */ /* 0x000fe200078e000d */
[----:B--2---:R-:W-:Y:S01]  /*1aee0*/  @P1 SHF.R.U32.HI R3, RZ, R11, R4 ;  /* 0x0000000bff031219 */ /* 0x004fe20000011604 */
[----:B------:R-:W-:Y:S01]  /*1aef0*/  IMAD.WIDE.U32 R4, R208, UR4, R48 ;  /* 0x00000004d0047c25 */ /* 0x000fe2000f8e0030 */
[----:B------:R-:W-:-:S02]  /*1af00*/  SEL R40, R6, RZ, !P0 ;  /* 0x000000ff06287207 */ /* 0x000fc40004000000 */
[----:B------:R-:W-:Y:S01]  /*1af10*/  SEL R57, R209, RZ, !P0 ;  /* 0x000000ffd1397207 */ /* 0x000fe20004000000 */
[----:B------:R-:W-:Y:S01]  /*1af20*/  IMAD R7, R208, UR5, R7 ;  /* 0x00000005d0077c24 */ /* 0x000fe2000f8e0207 */
[----:B------:R-:W-:Y:S01]  /*1af30*/  ULDC.64 UR4, c[0x0][0xb98] ;  /* 0x0002e60000047ab9 */ /* 0x000fe20000000a00 */
[----:B------:R-:W-:Y:S02]  /*1af40*/  IMAD.MOV R8, RZ, RZ, -R3 ;  /* 0x000000ffff087224 */ /* 0x000fe400078e0a03 */
[----:B------:R-:W-:Y:S02]  /*1af50*/  IMAD.IADD R5, R5, 0x1, R7 ;  /* 0x0000000105057824 */ /* 0x000fe400078e0207 */
[----:B------:R-:W-:Y:S02]  /*1af60*/  IMAD.IADD R9, R16, 0x1, R222 ;  /* 0x0000000110097824 */ /* 0x000fe400078e02de */
[----:B------:R-:W-:Y:S02]  /*1af70*/  IMAD R7, R55, R8, R13 ;  /* 0x0000000837077224 */ /* 0x000fe400078e020d */
[----:B------:R-:W-:-:S02]  /*1af80*/  IMAD R6, R40, UR4, RZ ;  /* 0x0000000428067c24 */ /* 0x000fc4000f8e02ff */
[----:B------:R-:W-:-:S04]  /*1af90*/  IMAD.WIDE.U32 R4, R57, UR4, R4 ;  /* 0x0000000439047c25 */ /* 0x000fc8000f8e0004 */
[----:B------:R-:W-:Y:S01]  /*1afa0*/  IMAD.WIDE R36, R9, 0x2, R36 ;  /* 0x0000000209247825 */ /* 0x000fe200078e0224 */
[----:B------:R-:W-:Y:S02]  /*1afb0*/  SHF.R.S32.HI R9, RZ, 0x1f, R3 ;  /* 0x0000001fff097819 */ /* 0x000fe40000011403 */
[----:B------:R-:W-:Y:S01]  /*1afc0*/  IADD3 R4, P2, R3, R4, RZ ;  /* 0x0000000403047210 */ /* 0x000fe20007f5e0ff */
[----:B------:R-:W-:Y:S01]  /*1afd0*/  IMAD R8, R57, UR5, R6 ;  /* 0x0000000539087c24 */ /* 0x000fe2000f8e0206 */
[----:B------:R-:W-:Y:S01]  /*1afe0*/  SHF.R.S32.HI R6, RZ, 0x1f, R7 ;  /* 0x0000001fff067819 */ /* 0x000fe20000011407 */
[----:B------:R-:W-:Y:S01]  /*1aff0*/  ULDC.64 UR4, c[0x0][0xb88] ;  /* 0x0002e20000047ab9 */ /* 0x000fe20000000a00 */
[----:B------:R-:W-:Y:S01]  /*1b000*/  IADD3 R3, P0, R36, 0x1000, RZ ;  /* 0x0000100024037810 */ /* 0x000fe20007f1e0ff */
[----:B------:R-:W-:Y:S01]  /*1b010*/  IMAD.IADD R10, R219, 0x1, R193 ;  /* 0x00000001db0a7824 */ /* 0x000fe200078e02c1 */
[----:B------:R-:W-:Y:S01]  /*1b020*/  IADD3.X R5, R9, R5, R8, P2, !PT ;  /* 0x0000000509057210 */ /* 0x000fe200017fe408 */
[----:B------:R-:W-:Y:S01]  /*1b030*/  IMAD R6, R6, UR4, RZ ;  /* 0x0000000406067c24 */ /* 0x000fe2000f8e02ff */
[----:B------:R-:W-:Y:S01]  /*1b040*/  IADD3 R29, P3, R36, 0x4000, RZ ;  /* 0x00004000241d7810 */ /* 0x000fe20007f7e0ff */
[----:B------:R-:W-:Y:S01]  /*1b050*/  IMAD R59, R0, R55, RZ ;  /* 0x00000037003b7224 */ /* 0x000fe200078e02ff */
[----:B------:R-:W-:Y:S01]  /*1b060*/  LOP3.LUT R8, R3, 0x380, RZ, 0xc0, !PT ;  /* 0x0000038003087812 */ /* 0x000fe200078ec0ff */
[----:B------:R-:W-:Y:S01]  /*1b070*/  IMAD R9, R7, UR5, R6 ;  /* 0x0000000507097c24 */ /* 0x000fe2000f8e0206 */
[----:B------:R-:W-:Y:S01]  /*1b080*/  LOP3.LUT R28, R29, 0x380, RZ, 0xc0, !PT ;  /* 0x000003801d1c7812 */ /* 0x000fe200078ec0ff */
[----:B------:R-:W-:Y:S01]  /*1b090*/  IMAD.WIDE.U32 R4, R7, UR4, R4 ;  /* 0x0000000407047c25 */ /* 0x000fe2000f8e0004 */
[----:B------:R-:W-:Y:S01]  /*1b0a0*/  ULDC.64 UR4, c[0x0][0xb50] ;  /* 0x0002d40000047ab9 */ /* 0x000fe20000000a00 */
[----:B------:R-:W-:-:S02]  /*1b0b0*/  SHF.R.U64 R8, R8, 0x3, RZ ;  /* 0x0000000308087819 */ /* 0x000fc400000012ff */
[----:B------:R-:W-:Y:S01]  /*1b0c0*/  SHF.R.U64 R28, R28, 0x3, RZ ;  /* 0x000000031c1c7819 */ /* 0x000fe200000012ff */
[----:B------:R-:W-:Y:S01]  /*1b0d0*/  VIADD R0, R10, 0x8 ;  /* 0x000000080a007836 */ /* 0x000fe20000000000 */
[----:B------:R-:W-:Y:S01]  /*1b0e0*/  IADD3 R5, R5, R9, RZ ;  /* 0x0000000905057210 */ /* 0x000fe20007ffe0ff */
[----:B------:R-:W-:Y:S01]  /*1b0f0*/  IMAD.X R9, RZ, RZ, R37, P0 ;  /* 0x000000ffff097224 */ /* 0x000fe200000e0625 */
[C---:B------:R-:W-:Y:S02]  /*1b100*/  LEA R6, P2, R4.reuse, UR4, 0x2 ;  /* 0x0000000404067c11 */ /* 0x040fe4000f8410ff */
[----:B------:R-:W-:Y:S02]  /*1b110*/  LOP3.LUT P0, RZ, R211, 0x3, RZ, 0xc0, !PT ;  /* 0x00000003d3ff7812 */ /* 0x000fe4000780c0ff */
[----:B------:R-:W-:Y:S01]  /*1b120*/  LEA.HI.X R4, R4, UR5, R5, 0x2, P2 ;  /* 0x0000000504047c11 */ /* 0x000fe200090f1405 */
[----:B------:R-:W-:Y:S01]  /*1b130*/  SHFL.IDX PT, R50, R6, RZ, 0x1c1f ;  /* 0x001c1fff06327589 */ /* 0x000fe200000e0000 */
[----:B------:R-:W-:Y:S01]  /*1b140*/  IADD3 R25, P2, R36, 0x3000, RZ ;  /* 0x0000300024197810 */ /* 0x000fe20007f5e0ff */
[----:B------:R-:W-:Y:S01]  /*1b150*/  ULDC.64 UR4, c[0x0][0xaa0] ;  /* 0x0002a80000047ab9 */ /* 0x000fe20000000a00 */
[----:B------:R-:W-:Y:S01]  /*1b160*/  LOP3.LUT R28, R28, R29, RZ, 0x3c, !PT ;  /* 0x0000001d1c1c7212 */ /* 0x000fe200078e3cff */
[----:B------:R-:W0:Y:S01]  /*1b170*/  SHFL.IDX PT, R51, R4, RZ, 0x1c1f ;  /* 0x001c1fff04337589 */ /* 0x000e2200000e0000 */
[----:B------:R-:W-:Y:S01]  /*1b180*/  LOP3.LUT R24, R25, 0x380, RZ, 0xc0, !PT ;  /* 0x0000038019187812 */ /* 0x000fe200078ec0ff */
[----:B------:R-:W-:Y:S01]  /*1b190*/  IMAD.X R29, RZ, RZ, R37, P3 ;  /* 0x000000ffff1d7224 */ /* 0x000fe200018e0625 */
[----:B------:R-:W-:Y:S01]  /*1b1a0*/  LOP3.LUT R8, R8, R3, RZ, 0x3c, !PT ;  /* 0x0000000308087212 */ /* 0x000fe200078e3cff */
[----:B------:R-:W-:Y:S01]  /*1b1b0*/  SHFL.IDX PT, R52, R6, 0x1, 0x1c1f ;  /* 0x003c1f0006347f89 */ /* 0x000fe200000e0000 */
[----:B------:R-:W-:-:S02]  /*1b1c0*/  SHF.R.U64 R24, R24, 0x3, RZ ;  /* 0x0000000318187819 */ /* 0x000fc400000012ff */
[----:B------:R-:W-:Y:S01]  /*1b1d0*/  IADD3 R3, P3, R36, 0x7000, RZ ;  /* 0x0000700024037810 */ /* 0x000fe20007f7e0ff */
[----:B------:R-:W1:Y:S01]  /*1b1e0*/  SHFL.IDX PT, R53, R4, 0x1, 0x1c1f ;  /* 0x003c1f0004357f89 */ /* 0x000e6200000e0000 */
[----:B------:R-:W-:Y:S01]  /*1b1f0*/  LOP3.LUT R24, R24, R25, RZ, 0x3c, !PT ;  /* 0x0000001918187212 */ /* 0x000fe200078e3cff */
[--C-:B------:R-:W-:Y:S01]  /*1b200*/  IMAD.X R25, RZ, RZ, R37.reuse, P2 ;  /* 0x000000ffff197224 */ /* 0x100fe200010e0625 */
[-C--:B------:R-:W-:Y:S01]  /*1b210*/  ISETP.GE.OR P2, PT, R10, R59.reuse, P0 ;  /* 0x0000003b0a00720c */ /* 0x080fe20000746670 */
[----:B------:R-:W-:Y:S01]  /*1b220*/  IMAD.X R45, RZ, RZ, R37, P3 ;  /* 0x000000ffff2d7224 */ /* 0x000fe200018e0625 */
[----:B------:R-:W-:Y:S02]  /*1b230*/  ISETP.GE.OR P0, PT, R0, R59, P0 ;  /* 0x0000003b0000720c */ /* 0x000fe40000706670 */
[----:B------:R-:W-:Y:S02]  /*1b240*/  LOP3.LUT R0, R3, 0x380, RZ, 0xc0, !PT ;  /* 0x0000038003007812 */ /* 0x000fe400078ec0ff */
[----:B------:R-:W-:-:S02]  /*1b250*/  IADD3 R13, P4, R36, 0x2000, RZ ;  /* 0x00002000240d7810 */ /* 0x000fc40007f9e0ff */
[----:B------:R-:W-:Y:S02]  /*1b260*/  SHF.R.U64 R0, R0, 0x3, RZ ;  /* 0x0000000300007819 */ /* 0x000fe400000012ff */
[----:B------:R-:W-:Y:S02]  /*1b270*/  LOP3.LUT R12, R13, 0x380, RZ, 0xc0, !PT ;  /* 0x000003800d0c7812 */ /* 0x000fe400078ec0ff */
[----:B------:R-:W-:Y:S01]  /*1b280*/  LOP3.LUT R44, R0, R3, RZ, 0x3c, !PT ;  /* 0x00000003002c7212 */ /* 0x000fe200078e3cff */
[----:B0-----:R0:W-:Y:S01]  /*1b290*/  @!P2 ST.E desc[UR54][R50.64], R20 ;  /* 0x000000143200a985 */ /* 0x0011e2000c101936 */
[----:B------:R-:W-:Y:S01]  /*1b2a0*/  IMAD R3, R49, UR4, RZ ;  /* 0x0000000431037c24 */ /* 0x000fe2000f8e02ff */
[----:B------:R-:W-:Y:S01]  /*1b2b0*/  SHF.R.U64 R12, R12, 0x3, RZ ;  /* 0x000000030c0c7819 */ /* 0x000fe200000012ff */
[----:B------:R-:W2:Y:S01]  /*1b2c0*/  @P1 LDC R49, c[0x0][0xbf0] ;  /* 0x0002fc00ff311b82 */ /* 0x000ea20000000800 */
[C---:B------:R-:W-:Y:S02]  /*1b2d0*/  IADD3 R33, P5, R36.reuse, 0x5000, RZ ;  /* 0x0000500024217810 */ /* 0x040fe40007fbe0ff */
[----:B------:R-:W-:-:S05]  /*1b2e0*/  LOP3.LUT R5, R36, 0x380, RZ, 0xc0, !PT ;  /* 0x0000038024057812 */ /* 0x000fca00078ec0ff */
[----:B0-----:R-:W0:Y:S01]  /*1b2f0*/  @P1 LDC R51, c[0x0][0xbec] ;  /* 0x0002fb00ff331b82 */ /* 0x001e220000000800 */
[----:B-1----:R1:W-:Y:S01]  /*1b300*/  @!P0 ST.E desc[UR54][R52.64], R21 ;  /* 0x0000001534008985 */ /* 0x0023e2000c101936 */
[----:B------:R-:W-:Y:S01]  /*1b310*/  IMAD R3, R48, UR5, R3 ;  /* 0x0000000530037c24 */ /* 0x000fe2000f8e0203 */
[----:B------:R-:W-:Y:S01]  /*1b320*/  LOP3.LUT R12, R12, R13, RZ, 0x3c, !PT ;  /* 0x0000000d0c0c7212 */ /* 0x000fe200078e3cff */
[----:B------:R-:W-:Y:S01]  /*1b330*/  IMAD.X R13, RZ, RZ, R37, P4 ;  /* 0x000000ffff0d7224 */ /* 0x000fe200020e0625 */
[----:B------:R-:W-:Y:S01]  /*1b340*/  IADD3 R39, P4, R36, 0x6000, RZ ;  /* 0x0000600024277810 */ /* 0x000fe20007f9e0ff */
[----:B------:R-:W5:Y:S01]  /*1b350*/  LD.E.128 R8, desc[UR54][R8.64] ;  /* 0x0000003608087980 */ /* 0x000f62000c101d00 */
[----:B------:R-:W-:Y:S02]  /*1b360*/  LOP3.LUT R32, R33, 0x380, RZ, 0xc0, !PT ;  /* 0x0000038021207812 */ /* 0x000fe400078ec0ff */
[----:B------:R-:W-:Y:S01]  /*1b370*/  LOP3.LUT R38, R39, 0x380, RZ, 0xc0, !PT ;  /* 0x0000038027267812 */ /* 0x000fe200078ec0ff */
[----:B------:R-:W5:Y:S01]  /*1b380*/  LD.E.128 R12, desc[UR54][R12.64] ;  /* 0x000000360c0c7980 */ /* 0x000f62000c101d00 */
[----:B------:R-:W-:Y:S01]  /*1b390*/  SHF.R.U64 R32, R32, 0x3, RZ ;  /* 0x0000000320207819 */ /* 0x000fe200000012ff */
[----:B-1----:R-:W-:Y:S01]  /*1b3a0*/  IMAD.WIDE.U32 R20, R48, UR4, RZ ;  /* 0x0000000430147c25 */ /* 0x002fe2000f8e00ff */
[----:B------:R-:W-:Y:S01]  /*1b3b0*/  ULDC.64 UR4, c[0x0][0xae8] ;  /* 0x0002ba0000047ab9 */ /* 0x000fe20000000a00 */
[----:B------:R-:W-:Y:S01]  /*1b3c0*/  SHF.R.U64 R38, R38, 0x3, RZ ;  /* 0x0000000326267819 */ /* 0x000fe200000012ff */
[----:B------:R-:W5:Y:S01]  /*1b3d0*/  LD.E.128 R24, desc[UR54][R24.64] ;  /* 0x0000003618187980 */ /* 0x000f62000c101d00 */
[----:B------:R-:W-:Y:S01]  /*1b3e0*/  IMAD R48, R207, 0x20, R188 ;  /* 0x00000020cf307824 */ /* 0x000fe200078e02bc */
[----:B------:R-:W-:Y:S01]  /*1b3f0*/  SHF.R.U64 R5, R5, 0x3, RZ ;  /* 0x0000000305057819 */ /* 0x000fe200000012ff */
[----:B------:R-:W-:Y:S01]  /*1b400*/  IMAD.IADD R21, R21, 0x1, R3 ;  /* 0x0000000115157824 */ /* 0x000fe200078e0203 */
[----:B------:R-:W-:Y:S01]  /*1b410*/  LOP3.LUT R32, R32, R33, RZ, 0x3c, !PT ;  /* 0x0000002120207212 */ /* 0x000fe200078e3cff */
[----:B------:R-:W-:Y:S01]  /*1b420*/  IMAD R3, R54, UR4, RZ ;  /* 0x0000000436037c24 */ /* 0x000fe2000f8e02ff */
[----:B------:R-:W-:Y:S01]  /*1b430*/  LOP3.LUT R38, R38, R39, RZ, 0x3c, !PT ;  /* 0x0000002726267212 */ /* 0x000fe200078e3cff */
[----:B------:R-:W-:Y:S01]  /*1b440*/  IMAD.IADD R48, R193, 0x1, R48 ;  /* 0x00000001c1307824 */ /* 0x000fe200078e0230 */
[----:B------:R-:W-:Y:S01]  /*1b450*/  LOP3.LUT R4, R5, R36, RZ, 0x3c, !PT ;  /* 0x0000002405047212 */ /* 0x000fe200078e3cff */
[C---:B------:R-:W-:Y:S01]  /*1b460*/  IMAD R3, R208.reuse, UR5, R3 ;  /* 0x00000005d0037c24 */ /* 0x040fe2000f8e0203 */
[----:B------:R-:W-:Y:S01]  /*1b470*/  IADD3.X R33, RZ, R37, RZ, P5, !PT ;  /* 0x00000025ff217210 */ /* 0x000fe20002ffe4ff */
[----:B------:R-:W-:Y:S01]  /*1b480*/  IMAD.WIDE.U32 R20, R208, UR4, R20 ;  /* 0x00000004d0147c25 */ /* 0x000fe2000f8e0014 */
[----:B------:R-:W-:Y:S01]  /*1b490*/  ULDC.64 UR4, c[0x0][0xaf0] ;  /* 0x0002bc0000047ab9 */ /* 0x000fe20000000a00 */
[----:B------:R-:W5:Y:S02]  /*1b4a0*/  LD.E.128 R28, desc[UR54][R28.64] ;  /* 0x000000361c1c7980 */ /* 0x000f64000c101d00 */
[----:B0-----:R-:W-:Y:S01]  /*1b4b0*/  @P1 IMAD.HI.U32 R0, R48, R51, RZ ;  /* 0x0000003330001227 */ /* 0x001fe200078e00ff */
[----:B------:R-:W-:Y:S01]  /*1b4c0*/  IADD3 R21, R21, R3, RZ ;  /* 0x0000000315157210 */ /* 0x000fe20007ffe0ff */
[----:B------:R-:W5:Y:S02]  /*1b4d0*/  LD.E.128 R32, desc[UR54][R32.64] ;  /* 0x0000003620207980 */ /* 0x000f64000c101d00 */
[----:B------:R-:W-:Y:S01]  /*1b4e0*/  IMAD.MOV.U32 R3, RZ, RZ, R48 ;  /* 0x000000ffff037224 */ /* 0x000fe200078e0030 */
[----:B--2---:R-:W-:Y:S01]  /*1b4f0*/  @P1 SHF.R.U32.HI R3, RZ, R49, R0 ;  /* 0x00000031ff031219 */ /* 0x004fe20000011600 */
[----:B------:R-:W-:Y:S01]  /*1b500*/  IMAD R40, R40, UR4, RZ ;  /* 0x0000000428287c24 */ /* 0x000fe2000f8e02ff */
[----:B------:R-:W5:Y:S01]  /*1b510*/  LD.E.128 R44, desc[UR54][R44.64] ;  /* 0x000000362c2c7980 */ /* 0x000f62000c101d00 */
[----:B------:R-:W-:Y:S01]  /*1b520*/  IMAD.WIDE.U32 R20, R57, UR4, R20 ;  /* 0x0000000439147c25 */ /* 0x000fe2000f8e0014 */
[----:B------:R-:W-:-:S03]  /*1b530*/  SHF.R.S32.HI R0, RZ, 0x1f, R3 ;  /* 0x0000001fff007819 */ /* 0x000fc60000011403 */
[----:B------:R-:W-:Y:S01]  /*1b540*/  IMAD R49, R57, UR5, R40 ;  /* 0x0000000539317c24 */ /* 0x000fe2000f8e0228 */
[----:B------:R-:W-:Y:S01]  /*1b550*/  ULDC.64 UR4, c[0x0][0xae0] ;  /* 0x0002b80000047ab9 */ /* 0x000fe20000000a00 */
[----:B------:R-:W-:Y:S02]  /*1b560*/  IMAD.MOV R40, RZ, RZ, -R3 ;  /* 0x000000ffff287224 */ /* 0x000fe400078e0a03 */
[--C-:B------:R-:W-:Y:S02]  /*1b570*/  IMAD.X R39, RZ, RZ, R37.reuse, P4 ;  /* 0x000000ffff277224 */ /* 0x100fe400020e0625 */
[----:B------:R-:W-:Y:S02]  /*1b580*/  IMAD.MOV.U32 R5, RZ, RZ, R37 ;  /* 0x000000ffff057224 */ /* 0x000fe400078e0025 */
[----:B------:R-:W-:Y:S02]  /*1b590*/  IMAD.IADD R21, R21, 0x1, R49 ;  /* 0x0000000115157824 */ /* 0x000fe400078e0231 */
[----:B------:R-:W-:Y:S01]  /*1b5a0*/  IMAD R0, R0, UR4, RZ ;  /* 0x0000000400007c24 */ /* 0x000fe2000f8e02ff */
[----:B------:R-:W5:Y:S01]  /*1b5b0*/  LD.E.128 R36, desc[UR54][R38.64] ;  /* 0x0000003626247980 */ /* 0x000f62000c101d00 */
[----:B------:R-:W-:-:S02]  /*1b5c0*/  IMAD R49, R55, R40, R48 ;  /* 0x0000002837317224 */ /* 0x000fc400078e0230 */
[C---:B------:R-:W-:Y:S01]  /*1b5d0*/  IMAD R51, R3.reuse, UR5, R0 ;  /* 0x0000000503337c24 */ /* 0x040fe2000f8e0200 */
[----:B------:R-:W5:Y:S01]  /*1b5e0*/  LD.E.128 R4, desc[UR54][R4.64] ;  /* 0x0000003604047980 */ /* 0x000f62000c101d00 */
[----:B------:R-:W-:Y:S01]  /*1b5f0*/  IMAD.WIDE.U32 R20, R3, UR4, R20 ;  /* 0x0000000403147c25 */ /* 0x000fe2000f8e0014 */
[----:B------:R-:W-:Y:S01]  /*1b600*/  SHF.R.S32.HI R0, RZ, 0x1f, R49 ;  /* 0x0000001fff007819 */ /* 0x000fe20000011431 */
[----:B------:R-:W-:Y:S01]  /*1b610*/  ULDC.64 UR4, c[0x0][0xad8] ;  /* 0x0002b60000047ab9 */ /* 0x000fe20000000a00 */
[----:B------:R-:W-:Y:S01]  /*1b620*/  @!PT LDS RZ, [RZ] ;  /* 0x00000000fffff984 */ /* 0x000fe20000000800 */
[----:B------:R-:W-:Y:S01]  /*1b630*/  @!PT LDS RZ, [RZ] ;  /* 0x00000000fffff984 */ /* 0x000fe20000000800 */
[----:B------:R-:W-:Y:S01]  /*1b640*/  @!PT LDS RZ, [RZ] ;  /* 0x00000000fffff984 */ /* 0x000fe20000000800 */
[----:B------:R-:W-:Y:S01]  /*1b650*/  @!PT LDS RZ, [RZ] ;  /* 0x00000000fffff984 */ /* 0x000fe20000000800 */
[----:B------:R0:W-:Y:S06]  /*1b660*/  MEMBAR.ALL.CTA ;  /* 0x0000000000007992 */ /* 0x0001ec0000008000 */
[----:B0-----:R-:W0:Y:S01]  /*1b670*/  FENCE.VIEW.ASYNC.S ;  /* 0x00000000000073c6 */ /* 0x001e220000000000 */
[----:B------:R-:W-:-:S02]  /*1b680*/  IMAD.IADD R50, R188, 0x1, R193 ;  /* 0x00000001bc327824 */ /* 0x000fc400078e02c1 */
[----:B------:R-:W-:Y:S02]  /*1b690*/  IMAD.IADD R21, R21, 0x1, R51 ;  /* 0x0000000115157824 */ /* 0x000fe400078e0233 */
[----:B------:R-:W-:Y:S02]  /*1b6a0*/  IMAD R40, R0, UR4, RZ ;  /* 0x0000000400287c24 */ /* 0x000fe4000f8e02ff */
[C---:B------:R-:W-:Y:S02]  /*1b6b0*/  VIADD R0, R50.reuse, 0x20 ;  /* 0x0000002032007836 */ /* 0x040fe40000000000 */
[C---:B------:R-:W-:Y:S02]  /*1b6c0*/  IMAD R51, R49.reuse, UR5, R40 ;  /* 0x0000000531337c24 */ /* 0x040fe4000f8e0228 */
[----:B------:R-:W-:Y:S01]  /*1b6d0*/  IMAD.WIDE.U32 R20, R49, UR4, R20 ;  /* 0x0000000431147c25 */ /* 0x000fe2000f8e0014 */
[----:B------:R-:W-:Y:S01]  /*1b6e0*/  ISETP.GE.AND P2, PT, R50, R59, PT ;  /* 0x0000003b3200720c */ /* 0x000fe20003f46270 */
[----:B------:R-:W-:-:S02]  /*1b6f0*/  ULDC.64 UR4, c[0x0][0xa80] ;  /* 0x0002a00000047ab9 */ /* 0x000fc40000000a00 */
[----:B------:R-:W-:Y:S01]  /*1b700*/  VIADD R3, R50, 0x40 ;  /* 0x0000004032037836 */ /* 0x000fe20000000000 */
[-C--:B------:R-:W-:Y:S01]  /*1b710*/  ISETP.GE.AND P0, PT, R0, R59.reuse, PT ;  /* 0x0000003b0000720c */ /* 0x080fe20003f06270 */
[----:B------:R-:W-:Y:S01]  /*1b720*/  IMAD.IADD R21, R21, 0x1, R51 ;  /* 0x0000000115157824 */ /* 0x000fe200078e0233 */
[----:B------:R-:W-:Y:S02]  /*1b730*/  LEA R40, P3, R20, UR4, 0x1 ;  /* 0x0000000414287c11 */ /* 0x000fe4000f8608ff */
[----:B------:R-:W-:Y:S02]  /*1b740*/  IADD3 R0, R18, 0x28820, RZ ;  /* 0x0002882012007810 */ /* 0x000fe40007ffe0ff */
        /* <DEDUP_REMOVED lines=17> */
.L_x_1930:
[----:B------:R-:W-:Y:S05]  /*1b860*/  BSYNC B1 ;  /* 0x0000000000017941 */ /* 0x000fea0003800000 */
.L_x_1929:
[----:B---3-5:R3:W4:Y:S01]  /*1b870*/  SHFL.IDX PT, R7, R3, 0x1, 0x181f ;  /* 0x00381f0003077f89 */ /* 0x02872200000e0000 */
        /* <DEDUP_REMOVED lines=8> */
[-C--:B----4-:R-:W-:Y:S02]  /*1b900*/  @!P3 LEA.HI.X R5, R16, R7.reuse, R17, 0x1, P0 ;  /* 0x000000071005b211 */ /* 0x090fe400000f0c11 */
[----:B------:R-:W-:-:S03]  /*1b910*/  @!P4 LEA.HI.X R7, R2, R7, R185, 0x1, P2 ;  /* 0x000000070207c211 */ /* 0x000fc600010f0cb9 */
[----:B------:R0:W-:Y:S04]  /*1b920*/  @!P3 ST.E.128 desc[UR54][R4.64], R8 ;  /* 0x000000080400b985 */ /* 0x0001e8000c101d36 */
[----:B------:R0:W-:Y:S02]  /*1b930*/  @!P4 ST.E.128 desc[UR54][R6.64], R32 ;  /* 0x000000200600c985 */ /* 0x0001e4000c101d36 */
.L_x_1932:
[----:B------:R-:W-:Y:S05]  /*1b940*/  BSYNC B1 ;  /* 0x0000000000017941 */ /* 0x000fea0003800000 */
.L_x_1931:
[----:B0---4-:R0:W4:Y:S01]  /*1b950*/  SHFL.IDX PT, R7, R3, 0x2, 0x181f ;  /* 0x00581f0003077f89 */ /* 0x01112200000e0000 */
        /* <DEDUP_REMOVED lines=12> */
.L_x_1934:
[----:B------:R-:W-:Y:S05]  /*1ba20*/  BSYNC B1 ;  /* 0x0000000000017941 */ /* 0x000fea0003800000 */
.L_x_1933:
[----:B------:R-:W-:Y:S01]  /*1ba30*/  VIADD R0, R50, 0x60 ;  /* 0x0000006032007836 */ /* 0x000fe20000000000 */
[----:B0--3--:R-:W0:Y:S04]  /*1ba40*/  SHFL.IDX PT, R3, R3, 0x3, 0x181f ;  /* 0x00781f0003037f89 */ /* 0x009e2800000e0000 */
[----:B------:R-:W-:Y:S01]  /*1ba50*/  ISETP.GE.AND P0, PT, R0, R59, PT ;  /* 0x0000003b0000720c */ /* 0x000fe20003f06270 */
[----:B----4-:R3:W4:-:S12]  /*1ba60*/  SHFL.IDX PT, R7, R40, 0x3, 0x181f ;  /* 0x00781f0028077f89 */ /* 0x01071800000e0000 */
[----:B---3--:R-:W-:Y:S05]  /*1ba70*/  @P0 BRA `(.L_x_1935) ;  /* 0x0000000800fc0947 */ /* 0x008fea0003800000 */
[----:B------:R-:W-:Y:S02]  /*1ba80*/  ULDC UR4, c[0x0][0xac8] ;  /* 0x0002b20000047ab9 */ /* 0x000fe40000000800 */
[----:B------:R-:W-:-:S13]  /*1ba90*/  ISETP.GE.AND P1, PT, R16, UR4, PT ;  /* 0x0000000410007c0c */ /* 0x000fda000bf26270 */
[----:B----4-:R-:W-:-:S04]  /*1baa0*/  @!P1 LEA R4, P0, R16, R7, 0x1 ;  /* 0x0000000710049211 */ /* 0x010fc800078008ff */
[----:B0-----:R-:W-:Y:S02]  /*1bab0*/  @!P1 LEA.HI.X R5, R16, R3, R17, 0x1, P0 ;  /* 0x0000000310059211 */ /* 0x001fe400000f0c11 */
[----:B------:R-:W-:-:S03]  /*1bac0*/  ISETP.GE.AND P0, PT, R2, UR4, PT ;  /* 0x0000000402007c0c */ /* 0x000fc6000bf06270 */
[----:B------:R3:W-:Y:S10]  /*1bad0*/  @!P1 ST.E.128 desc[UR54][R4.64], R24 ;  /* 0x0000001804009985 */ /* 0x0007f4000c101d36 */
[----:B------:R-:W-:Y:S05]  /*1bae0*/  @P0 BRA `(.L_x_1935) ;  /* 0x0000000800e00947 */ /* 0x000fea0003800000 */
[----:B---3--:R-:W-:-:S04]  /*1baf0*/  LEA R4, P0, R2, R7, 0x1 ;  /* 0x0000000702047211 */ /* 0x008fc800078008ff */
[----:B------:R-:W-:-:S05]  /*1bb00*/  LEA.HI.X R5, R2, R3, R185, 0x1, P0 ;  /* 0x0000000302057211 */ /* 0x000fca00000f0cb9 */
[----:B------:R0:W-:Y:S01]  /*1bb10*/  ST.E.128 desc[UR54][R4.64], R44 ;  /* 0x0000002c04007985 */ /* 0x0001e2000c101d36 */
[----:B------:R-:W-:Y:S05]  /*1bb20*/  BRA `(.L_x_1935) ;  /* 0x0000000800d07947 */ /* 0x000fea0003800000 */
.L_x_1927:
[----:B------:R-:W-:Y:S01]  /*1bb30*/  ULDC.64 UR4, c[0x0][0xc00] ;  /* 0x0003000000047ab9 */ /* 0x000fe20000000a00 */
[----:B------:R-:W4:Y:S01]  /*1bb40*/  LDC.64 R4, c[0x0][0xc00] ;  /* 0x00030000ff047b82 */ /* 0x000f220000000a00 */
[----:B------:R-:W-:Y:S01]  /*1bb50*/  ISETP.NE.U32.AND P0, PT, RZ, UR4, PT ;  /* 0x00000004ff007c0c */ /* 0x000fe2000bf05070 */
[----:B------:R-:W-:-:S03]  /*1bb60*/  IMAD.MOV.U32 R0, RZ, RZ, RZ ;  /* 0x000000ffff007224 */ /* 0x000fc600078e00ff */
[----:B------:R-:W-:Y:S01]  /*1bb70*/  ISETP.NE.AND.EX P0, PT, RZ, UR5, PT, P0 ;  /* 0x00000005ff007c0c */ /* 0x000fe2000bf05300 */
[----:B------:R-:W-:Y:S02]  /*1bb80*/  ULDC.64 UR4, c[0x0][0xc08] ;  /* 0x0003020000047ab9 */ /* 0x000fe40000000a00 */
[----:B------:R-:W-:Y:S01]  /*1bb90*/  ISETP.NE.U32.AND P1, PT, RZ, UR4, PT ;  /* 0x00000004ff007c0c */ /* 0x000fe2000bf25070 */
[----:B------:R-:W1:Y:S03]  /*1bba0*/  LDC R25, c[0x0][0xbe8] ;  /* 0x0002fa00ff197b82 */ /* 0x000e660000000800 */
[----:B------:R-:W-:Y:S01]  /*1bbb0*/  ISETP.NE.AND.EX P1, PT, RZ, UR5, PT, P1 ;  /* 0x00000005ff007c0c */ /* 0x000fe2000bf25310 */
[----:B----4-:R-:W-:-:S12]  /*1bbc0*/  IMAD.WIDE R4, R209, 0x4, R4 ;  /* 0x00000004d1047825 */ /* 0x010fd800078e0204 */
[----:B------:R-:W4:Y:S01]  /*1bbd0*/  @P1 LDC.64 R6, c[0x0][0xc08] ;  /* 0x00030200ff061b82 */ /* 0x000f220000000a00 */
[----:B------:R-:W-:Y:S02]  /*1bbe0*/  ULDC UR4, c[0x0][0xa88] ;  /* 0x0002a20000047ab9 */ /* 0x000fe40000000800 */
[----:B------:R-:W-:Y:S01]  /*1bbf0*/  IMAD.U32 R8, RZ, RZ, UR4 ;  /* 0x00000004ff087e24 */ /* 0x000fe2000f8e00ff */
[----:B------:R0:W5:Y:S01]  /*1bc00*/  @P0 LDG.E R0, desc[UR54][R4.64] ;  /* 0x0000003604000981 */ /* 0x000162000c1e1900 */
[----:B----4-:R-:W-:-:S05]  /*1bc10*/  @P1 IMAD.WIDE R6, R209, 0x4, R6 ;  /* 0x00000004d1061825 */ /* 0x010fca00078e0206 */
[----:B------:R0:W5:Y:S01]  /*1bc20*/  @P1 LDG.E R8, desc[UR54][R6.64] ;  /* 0x0000003606081981 */ /* 0x000162000c1e1900 */
[----:B-1----:R-:W-:Y:S02]  /*1bc30*/  ISETP.NE.AND P2, PT, R25, 0x1, PT ;  /* 0x000000011900780c */ /* 0x002fe40003f45270 */
[----:B------:R-:W-:Y:S02]  /*1bc40*/  ISETP.GE.AND P3, PT, R226, 0x80, PT ;  /* 0x00000080e200780c */ /* 0x000fe40003f66270 */
[----:B------:R-:W-:-:S09]  /*1bc50*/  SHF.R.S32.HI R9, RZ, 0x1f, R209 ;  /* 0x0000001fff097819 */ /* 0x000fd200000114d1 */
[----:B------:R-:W1:Y:S08]  /*1bc60*/  @P2 LDC R20, c[0x0][0xbec] ;  /* 0x0002fb00ff142b82 */ /* 0x000e700000000800 */
[----:B------:R-:W4:Y:S01]  /*1bc70*/  @P2 LDC R27, c[0x0][0xbf0] ;  /* 0x0002fc00ff1b2b82 */ /* 0x000f220000000800 */
[----:B0-----:R-:W-:Y:S05]  /*1bc80*/  @P1 BRA `(.L_x_1936) ;  /* 0x0000000000101947 */ /* 0x001fea0003800000 */
[----:B------:R-:W-:Y:S05]  /*1bc90*/  @!P0 BRA `(.L_x_1936) ;  /* 0x00000000000c8947 */ /* 0x000fea0003800000 */
[----:B------:R-:W2:Y:S04]  /*1bca0*/  LDG.E R3, desc[UR54][R4.64] ;  /* 0x0000003604037981 */ /* 0x000ea8000c1e1900 */
[----:B-----5:R-:W2:Y:S02]  /*1bcb0*/  LDG.E R8, desc[UR54][R4.64+0x4] ;  /* 0x0000043604087981 */ /* 0x020ea4000c1e1900 */
[----:B--2---:R-:W-:-:S07]  /*1bcc0*/  IMAD.IADD R8, R8, 0x1, -R3 ;  /* 0x0000000108087824 */ /* 0x004fce00078e0a03 */
.L_x_1936:
[----:B------:R-:W-:Y:S01]  /*1bcd0*/  BSSY B1, `(.L_x_1937) ;  /* 0x000002d000017945 */ /* 0x000fe20003800000 */
[----:B------:R-:W-:Y:S02]  /*1bce0*/  SHF.R.S32.HI R12, RZ, 0x1f, R208 ;  /* 0x0000001fff0c7819 */ /* 0x000fe400000114d0 */
[----:B--2---:R-:W-:Y:S02]  /*1bcf0*/  SEL R13, R209, RZ, !P0 ;  /* 0x000000ffd10d7207 */ /* 0x004fe40004000000 */
[----:B------:R-:W-:Y:S02]  /*1bd00*/  SEL R14, R9, RZ, !P0 ;  /* 0x000000ff090e7207 */ /* 0x000fe40004000000 */
[----:B-----5:R-:W-:Y:S01]  /*1bd10*/  SHF.R.S32.HI R11, RZ, 0x1f, R0 ;  /* 0x0000001fff0b7819 */ /* 0x020fe20000011400 */
[----:B------:R-:W-:Y:S06]  /*1bd20*/  @P3 BRA `(.L_x_1938) ;  /* 0x00000000009c3947 */ /* 0x000fec0003800000 */
[----:B------:R-:W0:Y:S01]  /*1bd30*/  S2R R10, SR_TID.X ;  /* 0x00000000000a7919 */ /* 0x000e220000002100 */
[----:B------:R-:W2:Y:S02]  /*1bd40*/  LDC R9, c[0x0][0xbe8] ;  /* 0x0002fa00ff097b82 */ /* 0x000ea40000000800 */
[----:B--2---:R-:W-:Y:S01]  /*1bd50*/  IMAD R3, R8, R9, RZ ;  /* 0x0000000908037224 */ /* 0x004fe200078e02ff */
[----:B0-----:R-:W-:-:S04]  /*1bd60*/  IADD3 R10, R193, -0x80, R10 ;  /* 0xffffff80c10a7810 */ /* 0x001fc80007ffe00a */
[----:B------:R-:W-:-:S13]  /*1bd70*/  ISETP.GE.AND P0, PT, R10, R3, PT ;  /* 0x000000030a00720c */ /* 0x000fda0003f06270 */
[----:B------:R-:W-:Y:S05]  /*1bd80*/  @P0 BRA `(.L_x_1938) ;  /* 0x0000000000840947 */ /* 0x000fea0003800000 */
[----:B------:R-:W-:Y:S01]  /*1bd90*/  ISETP.NE.AND P0, PT, R9, 0x1, PT ;  /* 0x000000010900780c */ /* 0x000fe20003f05270 */
[----:B------:R-:W-:Y:S01]  /*1bda0*/  ULDC.64 UR4, c[0x0][0xb90] ;  /* 0x0002e40000047ab9 */ /* 0x000fe20000000a00 */
[----:B------:R-:W-:Y:S01]  /*1bdb0*/  IMAD.MOV.U32 R4, RZ, RZ, R0 ;  /* 0x000000ffff047224 */ /* 0x000fe200078e0000 */
[----:B------:R-:W-:Y:S01]  /*1bdc0*/  MOV R3, R10 ;  /* 0x0000000a00037202 */ /* 0x000fe20000000f00 */
[----:B------:R-:W-:Y:S02]  /*1bdd0*/  IMAD R7, R12, UR4, RZ ;  /* 0x000000040c077c24 */ /* 0x000fe4000f8e02ff */
[----:B------:R-:W-:Y:S02]  /*1bde0*/  IMAD.MOV.U32 R5, RZ, RZ, R11 ;  /* 0x000000ffff057224 */ /* 0x000fe400078e000b */
[C---:B------:R-:W-:Y:S02]  /*1bdf0*/  IMAD R7, R208.reuse, UR5, R7 ;  /* 0x00000005d0077c24 */ /* 0x040fe4000f8e0207 */
[----:B------:R-:W-:Y:S01]  /*1be00*/  IMAD.WIDE.U32 R4, R208, UR4, R4 ;  /* 0x00000004d0047c25 */ /* 0x000fe2000f8e0004 */
[----:B------:R-:W-:-:S02]  /*1be10*/  ULDC.64 UR4, c[0x0][0xb98] ;  /* 0x0002e60000047ab9 */ /* 0x000fc40000000a00 */
[----:B------:R-:W0:Y:S01]  /*1be20*/  @P0 LDC R15, c[0x0][0xbec] ;  /* 0x0002fb00ff0f0b82 */ /* 0x000e220000000800 */
[----:B------:R-:W-:Y:S02]  /*1be30*/  IMAD.IADD R5, R5, 0x1, R7 ;  /* 0x0000000105057824 */ /* 0x000fe400078e0207 */
[----:B------:R-:W-:-:S05]  /*1be40*/  IMAD.WIDE.U32 R4, R13, UR4, R4 ;  /* 0x000000040d047c25 */ /* 0x000fca000f8e0004 */
[----:B------:R-:W2:Y:S01]  /*1be50*/  @P0 LDC R21, c[0x0][0xbf0] ;  /* 0x0002fc00ff150b82 */ /* 0x000ea20000000800 */
[----:B0-----:R-:W-:-:S05]  /*1be60*/  @P0 IMAD.HI.U32 R6, R10, R15, RZ ;  /* 0x0000000f0a060227 */ /* 0x001fca00078e00ff */
[----:B--2---:R-:W-:Y:S01]  /*1be70*/  @P0 SHF.R.U32.HI R3, RZ, R21, R6 ;  /* 0x00000015ff030219 */ /* 0x004fe20000011606 */
[----:B------:R-:W-:-:S03]  /*1be80*/  IMAD R6, R14, UR4, RZ ;  /* 0x000000040e067c24 */ /* 0x000fc6000f8e02ff */
[----:B------:R-:W-:Y:S01]  /*1be90*/  IADD3 R4, P0, R3, R4, RZ ;  /* 0x0000000403047210 */ /* 0x000fe20007f1e0ff */
[--C-:B------:R-:W-:Y:S02]  /*1bea0*/  IMAD.MOV R7, RZ, RZ, -R3.reuse ;  /* 0x000000ffff077224 */ /* 0x100fe400078e0a03 */
        /* <DEDUP_REMOVED lines=10> */
[----:B------:R-:W-:Y:S01]  /*1bf50*/  LEA R6, P0, R4, UR4, 0x2 ;  /* 0x0000000404067c11 */ /* 0x000fe2000f8010ff */
[----:B------:R-:W-:-:S05]  /*1bf60*/  IMAD.IADD R3, R5, 0x1, R3 ;  /* 0x0000000105037824 */ /* 0x000fca00078e0203 */
[----:B------:R-:W-:Y:S01]  /*1bf70*/  LEA.HI.X R7, R4, UR5, R3, 0x2, P0 ;  /* 0x0000000504077c11 */ /* 0x000fe200080f1403 */
[----:B------:R-:W-:-:S05]  /*1bf80*/  IMAD.MOV.U32 R3, RZ, RZ, -0x800000 ;  /* 0xff800000ff037424 */ /* 0x000fca00078e00ff */
[----:B------:R0:W-:Y:S02]  /*1bf90*/  STG.E desc[UR54][R6.64], R3 ;  /* 0x0000000306007986 */ /* 0x0001e4000c101936 */
.L_x_1938:
[----:B------:R-:W-:Y:S05]  /*1bfa0*/  BSYNC B1 ;  /* 0x0000000000017941 */ /* 0x000fea0003800000 */
.L_x_1937:
[----:B------:R-:W-:Y:S02]  /*1bfb0*/  ULDC.64 UR4, c[0x0][0xaa0] ;  /* 0x0002a80000047ab9 */ /* 0x000fe40000000a00 */
[----:B0-----:R-:W-:Y:S02]  /*1bfc0*/  IMAD R3, R11, UR4, RZ ;  /* 0x000000040b037c24 */ /* 0x001fe4000f8e02ff */
[----:B------:R-:W-:-:S04]  /*1bfd0*/  IMAD.WIDE.U32 R4, R0, UR4, RZ ;  /* 0x0000000400047c25 */ /* 0x000fc8000f8e00ff */
[----:B------:R-:W-:Y:S01]  /*1bfe0*/  IMAD R3, R0, UR5, R3 ;  /* 0x0000000500037c24 */ /* 0x000fe2000f8e0203 */
[----:B------:R-:W-:Y:S01]  /*1bff0*/  LEA R0, R207, R188, 0x5 ;  /* 0x000000bccf007211 */ /* 0x000fe200078e28ff */
[----:B------:R-:W-:Y:S02]  /*1c000*/  ULDC.64 UR4, c[0x0][0xae8] ;  /* 0x0002ba0000047ab9 */ /* 0x000fe40000000a00 */
[----:B------:R-:W-:Y:S02]  /*1c010*/  IMAD.IADD R5, R5, 0x1, R3 ;  /* 0x0000000105057824 */ /* 0x000fe400078e0203 */
[----:B------:R-:W-:Y:S02]  /*1c020*/  IMAD.IADD R9, R193, 0x1, R0 ;  /* 0x00000001c1097824 */ /* 0x000fe400078e0200 */
[----:B------:R-:W-:Y:S02]  /*1c030*/  IMAD R7, R12, UR4, RZ ;  /* 0x000000040c077c24 */ /* 0x000fe4000f8e02ff */
[----:B-1----:R-:W-:-:S04]  /*1c040*/  @P2 IMAD.HI.U32 R0, R9, R20, RZ ;  /* 0x0000001409002227 */ /* 0x002fc800078e00ff */
[C---:B------:R-:W-:Y:S02]  /*1c050*/  IMAD R7, R208.reuse, UR5, R7 ;  /* 0x00000005d0077c24 */ /* 0x040fe4000f8e0207 */
[----:B------:R-:W-:Y:S01]  /*1c060*/  IMAD.WIDE.U32 R4, R208, UR4, R4 ;  /* 0x00000004d0047c25 */ /* 0x000fe2000f8e0004 */
[----:B------:R-:W-:-:S03]  /*1c070*/  ULDC.64 UR4, c[0x0][0xaf0] ;  /* 0x0002bc0000047ab9 */ /* 0x000fc60000000a00 */
[----:B------:R-:W-:Y:S01]  /*1c080*/  IMAD.MOV.U32 R3, RZ, RZ, R9 ;  /* 0x000000ffff037224 */ /* 0x000fe200078e0009 */
[----:B----4-:R-:W-:Y:S01]  /*1c090*/  @P2 SHF.R.U32.HI R3, RZ, R27, R0 ;  /* 0x0000001bff032219 */ /* 0x010fe20000011600 */
[----:B------:R-:W-:Y:S02]  /*1c0a0*/  IMAD R6, R14, UR4, RZ ;  /* 0x000000040e067c24 */ /* 0x000fe4000f8e02ff */
[----:B------:R-:W-:Y:S01]  /*1c0b0*/  IMAD.IADD R5, R5, 0x1, R7 ;  /* 0x0000000105057824 */ /* 0x000fe200078e0207 */
[----:B------:R-:W-:Y:S01]  /*1c0c0*/  SHF.R.S32.HI R0, RZ, 0x1f, R3 ;  /* 0x0000001fff007819 */ /* 0x000fe20000011403 */
[C---:B------:R-:W-:Y:S02]  /*1c0d0*/  IMAD R7, R13.reuse, UR5, R6 ;  /* 0x000000050d077c24 */ /* 0x040fe4000f8e0206 */
        /* <DEDUP_REMOVED lines=10> */
[----:B------:R-:W-:Y:S01]  /*1c180*/  IMAD.IADD R193, R188, 0x1, R193 ;  /* 0x00000001bcc17824 */ /* 0x000fe200078e02c1 */
        /* <DEDUP_REMOVED lines=10> */
[----:B------:R0:W1:Y:S04]  /*1c230*/  SHFL.IDX PT, R3, R4, RZ, 0x181f ;  /* 0x00181fff04037589 */ /* 0x00006800000e0000 */
[----:B------:R0:W2:Y:S02]  /*1c240*/  SHFL.IDX PT, R14, R0, RZ, 0x181f ;  /* 0x00181fff000e7589 */ /* 0x0000a400000e0000 */
.L_x_2189:
[----:B------:R-:W-:Y:S01]  /*1c250*/  IMAD R8, R8, R25, RZ ;  /* 0x0000001908087224 */ /* 0x000fe200078e02ff */
[----:B------:R-:W-:Y:S04]  /*1c260*/  BSSY B1, `(.L_x_1940) ;  /* 0x000000c000017945 */ /* 0x000fe80003800000 */
[----:B------:R-:W-:-:S13]  /*1c270*/  ISETP.GE.AND P0, PT, R193, R8, PT ;  /* 0x00000008c100720c */ /* 0x000fda0003f06270 */
[----:B------:R-:W-:Y:S05]  /*1c280*/  @P0 BRA `(.L_x_1941) ;  /* 0x0000000000240947 */ /* 0x000fea0003800000 */
[----:B------:R-:W-:Y:S02]  /*1c290*/  ULDC UR4, c[0x0][0xac8] ;  /* 0x0002b20000047ab9 */ /* 0x000fe40000000800 */
[----:B------:R-:W-:Y:S02]  /*1c2a0*/  ISETP.GE.AND P2, PT, R16, UR4, PT ;  /* 0x0000000410007c0c */ /* 0x000fe4000bf46270 */
[----:B------:R-:W-:-:S11]  /*1c2b0*/  ISETP.GE.AND P3, PT, R2, UR4, PT ;  /* 0x0000000402007c0c */ /* 0x000fd6000bf66270 */
[-C--:B--2---:R-:W-:Y:S02]  /*1c2c0*/  @!P2 LEA R6, P0, R16, R14.reuse, 0x1 ;  /* 0x0000000e1006a211 */ /* 0x084fe400078008ff */
[----:B------:R-:W-:Y:S02]  /*1c2d0*/  @!P3 LEA R14, P1, R2, R14, 0x1 ;  /* 0x0000000e020eb211 */ /* 0x000fe400078208ff */
[-C--:B-1----:R-:W-:Y:S02]  /*1c2e0*/  @!P2 LEA.HI.X R7, R16, R3.reuse, R17, 0x1, P0 ;  /* 0x000000031007a211 */ /* 0x082fe400000f0c11 */
[----:B------:R-:W-:-:S03]  /*1c2f0*/  @!P3 LEA.HI.X R15, R2, R3, R185, 0x1, P1 ;  /* 0x00000003020fb211 */ /* 0x000fc600008f0cb9 */
[----:B------:R4:W-:Y:S04]  /*1c300*/  @!P2 ST.E.128 desc[UR54][R6.64], RZ ;  /* 0x000000ff0600a985 */ /* 0x0009e8000c101d36 */
[----:B------:R4:W-:Y:S02]  /*1c310*/  @!P3 ST.E.128 desc[UR54][R14.64], RZ ;  /* 0x000000ff0e00b985 */ /* 0x0009e4000c101d36 */
.L_x_1941:
[----:B------:R-:W-:Y:S05]  /*1c320*/  BSYNC B1 ;  /* 0x0000000000017941 */ /* 0x000fea0003800000 */
.L_x_1940:
[----:B------:R-:W-:-:S03]  /*1c330*/  UMOV UR4, 0xffffffff ;  /* 0xffffffff00047882 */ /* 0x000fc60000000000 */
[----:B------:R-:W-:Y:S05]  /*1c340*/  BRA.DIV UR4, `(.L_x_1942) ;  /* 0x0000009e04247947 */ /* 0x000fea000b800000 */
[----:B-1----:R1:W0:Y:S04]  /*1c350*/  SHFL.IDX PT, R3, R4, 0x1, 0x181f ;  /* 0x00381f0004037f89 */ /* 0x00222800000e0000 */
[----:B--2-4-:R1:W2:Y:S02]  /*1c360*/  SHFL.IDX PT, R14, R0, 0x1, 0x181f ;  /* 0x00381f00000e7f89 */ /* 0x0142a400000e0000 */
.L_x_2193:
[----:B------:R-:W-:Y:S01]  /*1c370*/  VIADD R5, R193, 0x20 ;  /* 0x00000020c1057836 */ /* 0x000fe20000000000 */
        /* <DEDUP_REMOVED lines=12> */
.L_x_1944:
[----:B------:R-:W-:Y:S05]  /*1c440*/  BSYNC B1 ;  /* 0x0000000000017941 */ /* 0x000fea0003800000 */
.L_x_1943:
[----:B------:R-:W-:-:S03]  /*1c450*/  UMOV UR4, 0xffffffff ;  /* 0xffffffff00047882 */ /* 0x000fc60000000000 */
[----:B------:R-:W-:Y:S05]  /*1c460*/  BRA.DIV UR4, `(.L_x_1945) ;  /* 0x0000009e04247947 */ /* 0x000fea000b800000 */
[----:B0-----:R0:W0:Y:S04]  /*1c470*/  SHFL.IDX PT, R3, R4, 0x2, 0x181f ;  /* 0x00581f0004037f89 */ /* 0x00102800000e0000 */
[----:B--2-4-:R2:W4:Y:S02]  /*1c480*/  SHFL.IDX PT, R14, R0, 0x2, 0x181f ;  /* 0x00581f00000e7f89 */ /* 0x01452400000e0000 */
.L_x_2197:
        /* <DEDUP_REMOVED lines=13> */
.L_x_1947:
[----:B------:R-:W-:Y:S05]  /*1c560*/  BSYNC B1 ;  /* 0x0000000000017941 */ /* 0x000fea0003800000 */
.L_x_1946:
[----:B------:R-:W-:-:S03]  /*1c570*/  UMOV UR4, 0xffffffff ;  /* 0xffffffff00047882 */ /* 0x000fc60000000000 */
[----:B------:R-:W-:Y:S05]  /*1c580*/  BRA.DIV UR4, `(.L_x_1948) ;  /* 0x0000009e04247947 */ /* 0x000fea000b800000 */
[----:B0-----:R0:W0:Y:S04]  /*1c590*/  SHFL.IDX PT, R3, R4, 0x3, 0x181f ;  /* 0x00781f0004037f89 */ /* 0x00102800000e0000 */
[----:B----4-:R4:W0:Y:S02]  /*1c5a0*/  SHFL.IDX PT, R14, R0, 0x3, 0x181f ;  /* 0x00781f00000e7f89 */ /* 0x01082400000e0000 */
.L_x_2201:
[----:B-12-4-:R-:W-:-:S05]  /*1c5b0*/  VIADD R0, R193, 0x60 ;  /* 0x00000060c1007836 */ /* 0x016fca0000000000 */
        /* <DEDUP_REMOVED lines=11> */
.L_x_1935:
[----:B------:R-:W-:Y:S05]  /*1c670*/  BSYNC B0 ;  /* 0x0000000000007941 */ /* 0x000fea0003800000 */
.L_x_1926:
[----:B------:R-:W-:Y:S02]  /*1c680*/  ULDC UR4, c[0x0][0xc3c] ;  /* 0x00030f0000047ab9 */ /* 0x000fe40000000800 */
[----:B---3--:R-:W-:-:S13]  /*1c690*/  ISETP.GE.AND P0, PT, R43, UR4, PT ;  /* 0x000000042b007c0c */ /* 0x008fda000bf06270 */
[----:B------:R-:W-:Y:S05]  /*1c6a0*/  @!P0 BRA `(.L_x_1949) ;  /* 0xfffffe48009c8947 */ /* 0x000fea000383ffff */
[----:B------:R-:W-:Y:S05]  /*1c6b0*/  BRA `(.L_x_1667) ;  /* 0x0000007000c47947 */ /* 0x000fea0003800000 */
.L_x_1665:
[----:B------:R-:W-:-:S08]  /*1c6c0*/  NOP ;  /* 0x0000000000007918 */ /* 0x000fd00000000000 */
[----:B------:R-:W0:-:S00]  /*1c6d0*/  USETMAXREG.DEALLOC.CTAPOOL 0x28 ;  /* 0x00000028000079c8 */ /* 0x000e0000080e0500 */
[----:B0-----:R-:W-:Y:S01]  /*1c6e0*/  LOP3.LUT R2, R2, 0x3, RZ, 0xc0, !PT ;  /* 0x0000000302027812 */ /* 0x001fe200078ec0ff */
[----:B------:R-:W-:Y:S01]  /*1c6f0*/  IMAD.MOV.U32 R4, RZ, RZ, RZ ;  /* 0x000000ffff047224 */ /* 0x000fe200078e00ff */
[----:B------:R-:W-:-:S04]  /*1c700*/  LOP3.LUT R32, R32, 0xfffffff7, RZ, 0xc0, !PT ;  /* 0xfffffff720207812 */ /* 0x000fc800078ec0ff */
        /* <DEDUP_REMOVED lines=8> */
[----:B------:R-:W1:Y:S01]  /*1c790*/  LDS.128 R16, [UR4+0x288d0] ;  /* 0x0288d004ff107984 */ /* 0x000e620008000c00 */
[----:B------:R-:W-:Y:S06]  /*1c7a0*/  BAR.ARV 0x4, 0x180 ;  /* 0x0106000000007b1d */ /* 0x000fec0000002000 */
[----:B------:R-:W-:Y:S05]  /*1c7b0*/  BRA `(.L_x_1951) ;  /* 0x0000000800887947 */ /* 0x000fea0003800000 */
.L_x_1950:
        /* <DEDUP_REMOVED lines=16> */
[----:B--2---:R-:W1:Y:S02]  /*1c8c0*/  SHFL.UP PT, R6, R4, 0x1, RZ ;  /* 0x0420000004067989 */ /* 0x004e6400000e00ff */
        /* <DEDUP_REMOVED lines=20> */
[----:B------:R-:W-:Y:S01]  /*1ca10*/  MOV R6, R3 ;  /* 0x0000000300067202 */ /* 0x000fe20000000f00 */
[----:B------:R-:W-:Y:S01]  /*1ca20*/  UMOV UR4, URZ ;  /* 0x0000003f00047c82 */ /* 0x000fe20008000000 */
[----:B------:R-:W-:Y:S01]  /*1ca30*/  ULDC UR7, c[0x0][0xc3c] ;  /* 0x00030f0000077ab9 */ /* 0x000fe20000000800 */
[----:B------:R-:W-:-:S05]  /*1ca40*/  ULDC UR5, c[0x0][0xc38] ;  /* 0x00030e0000057ab9 */ /* 0x000fca0000000800 */
.L_x_1956:
[----:B------:R-:W-:Y:S01]  /*1ca50*/  UIADD3 UR4, UR4, 0x1f, URZ ;  /* 0x0000001f04047890 */ /* 0x000fe2000fffe03f */
[----:B------:R-:W-:-:S05]  /*1ca60*/  IMAD.U32 R19, RZ, RZ, UR7 ;  /* 0x00000007ff137e24 */ /* 0x000fca000f8e00ff */
        /* <DEDUP_REMOVED lines=10> */
.L_x_1955:
[----:B------:R-:W-:Y:S05]  /*1cb10*/  BSYNC B0 ;  /* 0x0000000000007941 */ /* 0x000fea0003800000 */
.L_x_1954:
        /* <DEDUP_REMOVED lines=20> */
.L_x_1952:
        /* <DEDUP_REMOVED lines=20> */
.L_x_1957:
[----:B---3--:R-:W-:Y:S01]  /*1cda0*/  IMAD R16, R16, UR5, R13 ;  /* 0x0000000510107c24 */ /* 0x008fe2000f8e020d */
[----:B------:R-:W-:Y:S02]  /*1cdb0*/  IABS R2, R6 ;  /* 0x0000000600027213 */ /* 0x000fe40000000000 */
[----:B01----:R-:W-:Y:S02]  /*1cdc0*/  IADD3 R11, RZ, -R3, RZ ;  /* 0x80000003ff0b7210 */ /* 0x003fe40007ffe0ff */
[----:B--2---:R-:W-:Y:S01]  /*1cdd0*/  IADD3 R9, -R16, UR6, RZ ;  /* 0x0000000610097c10 */ /* 0x004fe2000fffe1ff */
        /* <DEDUP_REMOVED lines=16> */
[----:B------:R-:W-:-:S06]  /*1cee0*/  @P0 IADD3 R2, R2, 0x1, RZ ;  /* 0x0000000102020810 */ /* 0x000fcc0007ffe0ff */
[----:B------:R-:W-:Y:S01]  /*1cef0*/  @!P2 IMAD.MOV R2, RZ, RZ, -R2 ;  /* 0x000000ffff02a224 */ /* 0x000fe200078e0a02 */
[----:B------:R-:W-:-:S05]  /*1cf00*/  @!P1 LOP3.LUT R2, RZ, R6, RZ, 0x33, !PT ;  /* 0x00000006ff029212 */ /* 0x000fca00078e33ff */
[----:B------:R-:W-:Y:S02]  /*1cf10*/  IMAD R13, R7, R2, RZ ;  /* 0x00000002070d7224 */ /* 0x000fe400078e02ff */
[----:B------:R-:W-:Y:S02]  /*1cf20*/  IMAD.MOV R2, RZ, RZ, -R2 ;  /* 0x000000ffff027224 */ /* 0x000fe400078e0a02 */
[----:B------:R-:W-:Y:S02]  /*1cf30*/  IMAD.MOV R8, RZ, RZ, -R13 ;  /* 0x000000ffff087224 */ /* 0x000fe400078e0a0d */
[----:B------:R-:W-:Y:S01]  /*1cf40*/  IMAD R6, R6, R2, R9 ;  /* 0x0000000206067224 */ /* 0x000fe200078e0209 */
[----:B------:R-:W-:Y:S02]  /*1cf50*/  MOV R2, RZ ;  /* 0x000000ff00027202 */ /* 0x000fe40000000f00 */
[----:B------:R-:W-:Y:S02]  /*1cf60*/  VIADDMNMX R15, R8, UR5, R7, PT ;  /* 0x00000005080f7c46 */ /* 0x000fe4000b800107 */
[----:B------:R-:W-:-:S02]  /*1cf70*/  IABS R11, R6 ;  /* 0x00000006000b7213 */ /* 0x000fc40000000000 */
[----:B------:R-:W-:Y:S02]  /*1cf80*/  IABS R8, R15 ;  /* 0x0000000f00087213 */ /* 0x000fe40000000000 */
[----:B------:R-:W-:Y:S02]  /*1cf90*/  IADD3 R18, -R15, RZ, RZ ;  /* 0x000000ff0f127210 */ /* 0x000fe40007ffe1ff */
[----:B------:R-:W0:Y:S08]  /*1cfa0*/  I2F.RP R7, R8 ;  /* 0x0000000800077306 */ /* 0x000e300000209400 */
[----:B0-----:R-:W0:Y:S02]  /*1cfb0*/  MUFU.RCP R7, R7 ;  /* 0x0000000700077308 */ /* 0x001e240000001000 */
[----:B0-----:R-:W-:-:S06]  /*1cfc0*/  VIADD R3, R7, 0xffffffe ;  /* 0x0ffffffe07037836 */ /* 0x001fcc0000000000 */
[----:B------:R-:W0:Y:S02]  /*1cfd0*/  F2I.FTZ.U32.TRUNC.NTZ R3, R3 ;  /* 0x0000000300037305 */ /* 0x000e24000021f000 */
[----:B0-----:R-:W-:-:S04]  /*1cfe0*/  IMAD.MOV R10, RZ, RZ, -R3 ;  /* 0x000000ffff0a7224 */ /* 0x001fc800078e0a03 */
[----:B------:R-:W-:Y:S01]  /*1cff0*/  IMAD.MOV.U32 R9, RZ, RZ, R10 ;  /* 0x000000ffff097224 */ /* 0x000fe200078e000a */
[----:B------:R-:W-:-:S03]  /*1d000*/  IABS R10, R15 ;  /* 0x0000000f000a7213 */ /* 0x000fc60000000000 */
        /* <DEDUP_REMOVED lines=20> */
.L_x_1953:
[----:B------:R-:W-:Y:S02]  /*1d150*/  IMAD.MOV.U32 R17, RZ, RZ, RZ ;  /* 0x000000ffff117224 */ /* 0x000fe400078e00ff */
[----:B------:R-:W-:Y:S02]  /*1d160*/  IMAD.U32 R16, RZ, RZ, UR6 ;  /* 0x00000006ff107e24 */ /* 0x000fe4000f8e00ff */
[----:B------:R-:W-:-:S07]  /*1d170*/  IMAD.MOV.U32 R18, RZ, RZ, RZ ;  /* 0x000000ffff127224 */ /* 0x000fce00078e00ff */
.L_x_1958:
[----:B------:R-:W-:-:S13]  /*1d180*/  ISETP.NE.AND P0, PT, R5, RZ, PT ;  /* 0x000000ff0500720c */ /* 0x000fda0003f05270 */
[----:B------:R-:W0:Y:S01]  /*1d190*/  @!P0 S2R R3, SR_CgaCtaId ;  /* 0x0000000000038919 */ /* 0x000e220000008800 */
[----:B------:R-:W-:-:S04]  /*1d1a0*/  @!P0 MOV R2, 0x400 ;  /* 0x0000040000028802 */ /* 0x000fc80000000f00 */
[----:B0-----:R-:W-:-:S05]  /*1d1b0*/  @!P0 LEA R2, R3, R2, 0x18 ;  /* 0x0000000203028211 */ /* 0x001fca00078ec0ff */
[----:B------:R0:W-:Y:S01]  /*1d1c0*/  @!P0 STS.128 [R2+0x288d0], R16 ;  /* 0x0288d01002008388 */ /* 0x0001e20000000c00 */
[----:B------:R-:W-:Y:S06]  /*1d1d0*/  BAR.ARV 0x5, 0x180 ;  /* 0x0146000000007b1d */ /* 0x000fec0000002000 */
.L_x_1951:
[----:B------:R2:W-:Y:S01]  /*1d1e0*/  STL [R1+0x20], RZ ;  /* 0x000020ff01007387 */ /* 0x0005e20000100800 */
[----:B------:R-:W-:Y:S01]  /*1d1f0*/  ULDC UR4, c[0x0][0xc3c] ;  /* 0x00030f0000047ab9 */ /* 0x000fe20000000800 */
[----:B------:R-:W-:Y:S01]  /*1d200*/  IMAD.MOV.U32 R28, RZ, RZ, 0x1 ;  /* 0x00000001ff1c7424 */ /* 0x000fe200078e00ff */
[----:B-1----:R-:W-:Y:S01]  /*1d210*/  ISETP.GE.AND P0, PT, R19, UR4, PT ;  /* 0x0000000413007c0c */ /* 0x002fe2000bf06270 */
[----:B------:R-:W-:-:S12]  /*1d220*/  IMAD.MOV.U32 R24, RZ, RZ, RZ ;  /* 0x000000ffff187224 */ /* 0x000fd800078e00ff */
[----:B--2---:R-:W-:Y:S05]  /*1d230*/  @P0 BRA `(.L_x_1959) ;  /* 0x0000006400080947 */ /* 0x004fea0003800000 */
[----:B------:R-:W1:Y:S01]  /*1d240*/  S2UR UR5, SR_CgaCtaId ;  /* 0x00000000000579c3 */ /* 0x000e620000008800 */
[C---:B------:R-:W-:Y:S01]  /*1d250*/  SHF.L.U32 R31, R0.reuse, 0x3, RZ ;  /* 0x00000003001f7819 */ /* 0x040fe200000006ff */
[----:B------:R-:W-:Y:S01]  /*1d260*/  UMOV UR4, 0x400 ;  /* 0x0000040000047882 */ /* 0x000fe20000000000 */
[----:B0-----:R-:W-:Y:S01]  /*1d270*/  LOP3.LUT R2, R0, 0x7f, RZ, 0xc0, !PT ;  /* 0x0000007f00027812 */ /* 0x001fe200078ec0ff */
[----:B------:R0:W-:Y:S01]  /*1d280*/  STL [R1+0x20], RZ ;  /* 0x000020ff01007387 */ /* 0x0001e20000100800 */
[C---:B------:R-:W-:Y:S01]  /*1d290*/  LOP3.LUT R3, R31.reuse, 0x1f8, RZ, 0xc0, !PT ;  /* 0x000001f81f037812 */ /* 0x040fe200078ec0ff */
[----:B------:R-:W-:Y:S01]  /*1d2a0*/  BSSY B8, `(.L_x_1959) ;  /* 0x000063b000087945 */ /* 0x000fe20003800000 */
[----:B------:R-:W-:Y:S01]  /*1d2b0*/  LOP3.LUT R31, R31, 0x38, RZ, 0xc0, !PT ;  /* 0x000000381f1f7812 */ /* 0x000fe200078ec0ff */
[----:B------:R-:W-:Y:S01]  /*1d2c0*/  IMAD.SHL.U32 R36, R2, 0x8, RZ ;  /* 0x0000000802247824 */ /* 0x000fe200078e00ff */
[----:B------:R-:W-:Y:S01]  /*1d2d0*/  LOP3.LUT R3, R3, 0x38, R0, 0x78, !PT ;  /* 0x0000003803037812 */ /* 0x000fe200078e7800 */
[----:B------:R-:W-:Y:S01]  /*1d2e0*/  IMAD.SHL.U32 R0, R0, 0x10, RZ ;  /* 0x0000001000007824 */ /* 0x000fe200078e00ff */
[----:B------:R-:W-:Y:S01]  /*1d2f0*/  SHF.R.U32.HI R2, RZ, 0x3, R2 ;  /* 0x00000003ff027819 */ /* 0x000fe20000011602 */
[----:B------:R-:W-:Y:S01]  /*1d300*/  IMAD.MOV.U32 R29, RZ, RZ, 0x1 ;  /* 0x00000001ff1d7424 */ /* 0x000fe200078e00ff */
[----:B------:R-:W-:Y:S01]  /*1d310*/  LOP3.LUT R36, R3, 0x200, R36, 0xf8, !PT ;  /* 0x0000020003247812 */ /* 0x000fe200078ef824 */
[----:B------:R-:W-:Y:S01]  /*1d320*/  IMAD.MOV.U32 R26, RZ, RZ, RZ ;  /* 0x000000ffff1a7224 */ /* 0x000fe200078e00ff */
[----:B------:R-:W-:Y:S01]  /*1d330*/  LOP3.LUT R0, R0, 0x70, RZ, 0xc0, !PT ;  /* 0x0000007000007812 */ /* 0x000fe200078ec0ff */
[----:B------:R-:W-:Y:S01]  /*1d340*/  IMAD.MOV.U32 R24, RZ, RZ, RZ ;  /* 0x000000ffff187224 */ /* 0x000fe200078e00ff */
[----:B------:R-:W-:Y:S01]  /*1d350*/  MOV R28, 0x1 ;  /* 0x00000001001c7802 */ /* 0x000fe20000000f00 */
[----:B------:R-:W-:Y:S01]  /*1d360*/  ULOP3.LUT UR38, UR36, 0x2, URZ, 0xfc, !UPT ;  /* 0x0000000224267892 */ /* 0x000fe2000f8efc3f */
[----:B------:R-:W-:Y:S01]  /*1d370*/  LOP3.LUT R2, R2, R0, RZ, 0xfc, !PT ;  /* 0x0000000002027212 */ /* 0x000fe200078efcff */
[----:B------:R-:W-:Y:S01]  /*1d380*/  ULDC.64 UR40, c[0x0][0x198] ;  /* 0x0000660000287ab9 */ /* 0x000fe20000000a00 */
[----:B------:R-:W-:Y:S01]  /*1d390*/  LOP3.LUT R30, R31, 0x40, RZ, 0xfc, !PT ;  /* 0x000000401f1e7812 */ /* 0x000fe200078efcff */
[----:B------:R-:W-:Y:S01]  /*1d3a0*/  ULDC UR37, c[0x0][0xc] ;  /* 0x0000030000257ab9 */ /* 0x000fe20000000800 */
[----:B-1----:R-:W-:-:S06]  /*1d3b0*/  ULEA UR4, UR5, UR4, 0x18 ;  /* 0x0000000405047291 */ /* 0x002fcc000f8ec03f */
[----:B------:R-:W-:-:S04]  /*1d3c0*/  IMAD.U32 R22, RZ, RZ, UR4 ;  /* 0x00000004ff167e24 */ /* 0x000fc8000f8e00ff */
[----:B------:R-:W-:-:S05]  /*1d3d0*/  IMAD R0, R36, 0x2, R22 ;  /* 0x0000000224007824 */ /* 0x000fca00078e0216 */
[----:B------:R0:W-:Y:S02]  /*1d3e0*/  STL [R1+0xc], R0 ;  /* 0x00000c0001007387 */ /* 0x0001e40000100800 */
.L_x_2074:
[----:B------:R-:W-:Y:S05]  /*1d3f0*/  YIELD ;  /* 0x0000000000007946 */ /* 0x000fea0003800000 */
[----:B------:R-:W-:Y:S01]  /*1d400*/  ULDC.64 UR4, c[0x0][0xa28] ;  /* 0x00028a0000047ab9 */ /* 0x000fe20000000a00 */
[----:B------:R-:W-:Y:S01]  /*1d410*/  IMAD.MOV.U32 R11, RZ, RZ, RZ ;  /* 0x000000ffff0b7224 */ /* 0x000fe200078e00ff */
[----:B------:R-:W-:Y:S01]  /*1d420*/  ISETP.NE.U32.AND P0, PT, RZ, UR4, PT ;  /* 0x00000004ff007c0c */ /* 0x000fe2000bf05070 */
[----:B-1----:R-:W1:Y:S01]  /*1d430*/  LDC.64 R4, c[0x0][0xa00] ;  /* 0x00028000ff047b82 */ /* 0x002e620000000a00 */
[----:B------:R-:W-:Y:S01]  /*1d440*/  IMAD.MOV.U32 R8, RZ, RZ, RZ ;  /* 0x000000ffff087224 */ /* 0x000fe200078e00ff */
[----:B------:R-:W-:Y:S01]  /*1d450*/  ULDC.64 UR6, c[0x0][0xa10] ;  /* 0x0002840000067ab9 */ /* 0x000fe20000000a00 */
[----:B------:R-:W-:Y:S01]  /*1d460*/  ISETP.NE.AND.EX P0, PT, RZ, UR5, PT, P0 ;  /* 0x00000005ff007c0c */ /* 0x000fe2000bf05300 */
[----:B------:R-:W-:-:S12]  /*1d470*/  ULDC.64 UR4, c[0x0][0xa18] ;  /* 0x0002860000047ab9 */ /* 0x000fd80000000a00 */
[----:B------:R-:W2:Y:S02]  /*1d480*/  @P0 LDC.64 R2, c[0x0][0xa28] ;  /* 0x00028a00ff020b82 */ /* 0x000ea40000000a00 */
[----:B--2---:R-:W-:-:S05]  /*1d490*/  @P0 IMAD.WIDE R2, R19, 0x4, R2 ;  /* 0x0000000413020825 */ /* 0x004fca00078e0202 */
[----:B---3--:R2:W3:Y:S01]  /*1d4a0*/  @P0 LDG.E R11, desc[UR54][R2.64] ;  /* 0x00000036020b0981 */ /* 0x0084e2000c1e1900 */
[----:B------:R-:W-:Y:S01]  /*1d4b0*/  ISETP.NE.U32.AND P0, PT, RZ, UR4, PT ;  /* 0x00000004ff007c0c */ /* 0x000fe2000bf05070 */
[----:B-1----:R-:W-:Y:S01]  /*1d4c0*/  IMAD.WIDE R4, R19, 0x4, R4 ;  /* 0x0000000413047825 */ /* 0x002fe200078e0204 */
[----:B------:R-:W-:Y:S02]  /*1d4d0*/  ISETP.NE.U32.AND P1, PT, RZ, UR6, PT ;  /* 0x00000006ff007c0c */ /* 0x000fe4000bf25070 */
[----:B------:R-:W-:Y:S01]  /*1d4e0*/  ISETP.NE.AND.EX P2, PT, RZ, UR5, PT, P0 ;  /* 0x00000005ff007c0c */ /* 0x000fe2000bf45300 */
[----:B------:R-:W-:Y:S01]  /*1d4f0*/  ULDC.64 UR4, c[0x0][0xa00] ;  /* 0x0002800000047ab9 */ /* 0x000fe20000000a00 */
[----:B------:R-:W-:Y:S01]  /*1d500*/  ISETP.NE.AND.EX P1, PT, RZ, UR7, PT, P1 ;  /* 0x00000007ff007c0c */ /* 0x000fe2000bf25310 */
[----:B0-----:R-:W-:Y:S01]  /*1d510*/  IMAD.MOV.U32 R0, RZ, RZ, RZ ;  /* 0x000000ffff007224 */ /* 0x001fe200078e00ff */
[----:B------:R-:W-:Y:S01]  /*1d520*/  ISETP.NE.U32.AND P0, PT, RZ, UR4, PT ;  /* 0x00000004ff007c0c */ /* 0x000fe2000bf05070 */
[----:B--2---:R-:W0:Y:S03]  /*1d530*/  LDC.64 R2, c[0x0][0xa10] ;  /* 0x00028400ff027b82 */ /* 0x004e260000000a00 */
[----:B------:R-:W-:-:S05]  /*1d540*/  ISETP.NE.AND.EX P0, PT, RZ, UR5, PT, P0 ;  /* 0x00000005ff007c0c */ /* 0x000fca000bf05300 */
[----:B------:R-:W1:Y:S08]  /*1d550*/  @P2 LDC.64 R6, c[0x0][0xa18] ;  /* 0x00028600ff062b82 */ /* 0x000e700000000a00 */
[----:B------:R-:W2:Y:S01]  /*1d560*/  @P0 LDG.E R8, desc[UR54][R4.64] ;  /* 0x0000003604080981 */ /* 0x000ea2000c1e1900 */
[----:B0-----:R-:W-:-:S05]  /*1d570*/  IMAD.WIDE R2, R19, 0x4, R2 ;  /* 0x0000000413027825 */ /* 0x001fca00078e0202 */
[----:B------:R-:W5:Y:S01]  /*1d580*/  @P1 LDG.E R0, desc[UR54][R2.64] ;  /* 0x0000003602001981 */ /* 0x000f62000c1e1900 */
[----:B------:R-:W-:Y:S02]  /*1d590*/  ULDC UR4, c[0x0][0x288] ;  /* 0x0000a20000047ab9 */ /* 0x000fe40000000800 */
[----:B------:R-:W-:Y:S01]  /*1d5a0*/  IMAD.U32 R33, RZ, RZ, UR4 ;  /* 0x00000004ff217e24 */ /* 0x000fe2000f8e00ff */
[----:B------:R-:W-:Y:S02]  /*1d5b0*/  ULDC.64 UR4, c[0x0][0x418] ;  /* 0x0001060000047ab9 */ /* 0x000fe40000000a00 */
[----:B------:R-:W-:-:S03]  /*1d5c0*/  UISETP.NE.U32.AND UP0, UPT, UR4, URZ, UPT ;  /* 0x0000003f0400728c */ /* 0x000fc6000bf05070 */
[----:B------:R-:W-:Y:S01]  /*1d5d0*/  ULDC UR4, c[0x0][0x424] ;  /* 0x0001090000047ab9 */ /* 0x000fe20000000800 */
[----:B------:R-:W-:Y:S01]  /*1d5e0*/  UISETP.NE.AND.EX UP0, UPT, UR5, URZ, UPT, UP0 ;  /* 0x0000003f0500728c */ /* 0x000fe2000bf05300 */
[----:B-1----:R-:W-:Y:S02]  /*1d5f0*/  @P2 IMAD.WIDE R6, R19, 0x4, R6 ;  /* 0x0000000413062825 */ /* 0x002fe400078e0206 */
[----:B------:R-:W-:Y:S01]  /*1d600*/  ULDC UR5, c[0x0][0x2f0] ;  /* 0x0000bc0000057ab9 */ /* 0x000fe20000000800 */
[----:B------:R-:W-:Y:S02]  /*1d610*/  USEL UR4, UR4, 0x1, UP0 ;  /* 0x0000000104047887 */ /* 0x000fe40008000000 */
[----:B------:R0:W5:Y:S02]  /*1d620*/  @P2 LDG.E R33, desc[UR54][R6.64] ;  /* 0x0000003606212981 */ /* 0x000164000c1e1900 */
[----:B------:R-:W-:-:S03]  /*1d630*/  UIMAD UR4, UR4, UR5, URZ ;  /* 0x00000005040472a4 */ /* 0x000fc6000f8e023f */
[----:B------:R-:W-:-:S03]  /*1d640*/  ULDC UR5, c[0x0][0x348] ;  /* 0x0000d20000057ab9 */ /* 0x000fc60000000800 */
[----:B------:R-:W-:Y:S01]  /*1d650*/  MOV R10, UR4 ;  /* 0x00000004000a7c02 */ /* 0x000fe20008000f00 */
[----:B0-----:R-:W-:Y:S01]  /*1d660*/  IMAD.U32 R6, RZ, RZ, UR5 ;  /* 0x00000005ff067e24 */ /* 0x001fe2000f8e00ff */
[----:B---3--:R0:W-:Y:S04]  /*1d670*/  STL [R1+0x4], R11 ;  /* 0x0000040b01007387 */ /* 0x0081e80000100800 */
[----:B--2---:R0:W-:Y:S01]  /*1d680*/  STL [R1+0x10], R8 ;  /* 0x0000100801007387 */ /* 0x0041e20000100800 */
[----:B------:R-:W-:Y:S05]  /*1d690*/  @P2 BRA `(.L_x_1960) ;  /* 0x0000000000102947 */ /* 0x000fea0003800000 */
[----:B------:R-:W-:Y:S05]  /*1d6a0*/  @!P0 BRA `(.L_x_1960) ;  /* 0x00000000000c8947 */ /* 0x000fea0003800000 */
[----:B0-----:R-:W2:Y:S04]  /*1d6b0*/  LDG.E R8, desc[UR54][R4.64] ;  /* 0x0000003604087981 */ /* 0x001ea8000c1e1900 */
[----:B-----5:R-:W2:Y:S02]  /*1d6c0*/  LDG.E R33, desc[UR54][R4.64+0x4] ;  /* 0x0000043604217981 */ /* 0x020ea4000c1e1900 */
[----:B--2---:R-:W-:-:S07]  /*1d6d0*/  IMAD.IADD R33, R33, 0x1, -R8 ;  /* 0x0000000121217824 */ /* 0x004fce00078e0a08 */
.L_x_1960:
[----:B------:R-:W-:Y:S02]  /*1d6e0*/  ULDC.64 UR4, c[0x0][0xa20] ;  /* 0x0002880000047ab9 */ /* 0x000fe40000000a00 */
[----:B------:R-:W-:-:S04]  /*1d6f0*/  ISETP.NE.U32.AND P0, PT, RZ, UR4, PT ;  /* 0x00000004ff007c0c */ /* 0x000fc8000bf05070 */
[----:B------:R-:W-:-:S13]  /*1d700*/  ISETP.NE.AND.EX P0, PT, RZ, UR5, PT, P0 ;  /* 0x00000005ff007c0c */ /* 0x000fda000bf05300 */
[----:B------:R-:W-:Y:S05]  /*1d710*/  @!P0 BRA `(.L_x_1961) ;  /* 0x0000000000108947 */ /* 0x000fea0003800000 */
[----:B------:R-:W1:Y:S02]  /*1d720*/  LDC.64 R4, c[0x0][0xa20] ;  /* 0x00028800ff047b82 */ /* 0x000e640000000a00 */
[----:B-1----:R-:W-:-:S05]  /*1d730*/  IMAD.WIDE R4, R19, 0x4, R4 ;  /* 0x0000000413047825 */ /* 0x002fca00078e0204 */
[----:B------:R1:W5:Y:S01]  /*1d740*/  LDG.E R10, desc[UR54][R4.64] ;  /* 0x00000036040a7981 */ /* 0x000362000c1e1900 */
[----:B------:R-:W-:Y:S05]  /*1d750*/  BRA `(.L_x_1962) ;  /* 0x0000000000247947 */ /* 0x000fea0003800000 */
.L_x_1961:
[----:B------:R-:W-:Y:S02]  /*1d760*/  ULDC.64 UR4, c[0x0][0xa08] ;  /* 0x0002820000047ab9 */ /* 0x000fe40000000a00 */
[----:B------:R-:W-:-:S04]  /*1d770*/  ISETP.NE.U32.AND P0, PT, RZ, UR4, PT ;  /* 0x00000004ff007c0c */ /* 0x000fc8000bf05070 */
[----:B------:R-:W-:-:S13]  /*1d780*/  ISETP.NE.AND.EX P0, PT, RZ, UR5, PT, P0 ;  /* 0x00000005ff007c0c */ /* 0x000fda000bf05300 */
[----:B------:R-:W-:Y:S05]  /*1d790*/  @!P0 BRA `(.L_x_1962) ;  /* 0x0000000000148947 */ /* 0x000fea0003800000 */
[----:B------:R-:W1:Y:S02]  /*1d7a0*/  LDC.64 R4, c[0x0][0xa08] ;  /* 0x00028200ff047b82 */ /* 0x000e640000000a00 */
[----:B-1----:R-:W-:-:S05]  /*1d7b0*/  IMAD.WIDE R4, R19, 0x4, R4 ;  /* 0x0000000413047825 */ /* 0x002fca00078e0204 */
[----:B------:R-:W2:Y:S04]  /*1d7c0*/  LDG.E R10, desc[UR54][R4.64] ;  /* 0x00000036040a7981 */ /* 0x000ea8000c1e1900 */
[----:B------:R-:W2:Y:S02]  /*1d7d0*/  LDG.E R7, desc[UR54][R4.64+0x4] ;  /* 0x0000043604077981 */ /* 0x000ea4000c1e1900 */
[----:B--2---:R-:W-:-:S07]  /*1d7e0*/  IMAD.IADD R10, R7, 0x1, -R10 ;  /* 0x00000001070a7824 */ /* 0x004fce00078e0a0a */
.L_x_1962:
[----:B-1----:R-:W2:Y:S01]  /*1d7f0*/  @P1 LDG.E R5, desc[UR54][R2.64] ;  /* 0x0000003602051981 */ /* 0x002ea2000c1e1900 */
[----:B------:R-:W1:Y:S03]  /*1d800*/  LDC R7, c[0x0][0x448] ;  /* 0x00011200ff077b82 */ /* 0x000e660000000800 */
[----:B------:R3:W2:Y:S01]  /*1d810*/  @P1 LDG.E R4, desc[UR54][R2.64+0x4] ;  /* 0x0000043602041981 */ /* 0x0006a2000c1e1900 */
[----:B------:R-:W-:Y:S02]  /*1d820*/  IMAD.SHL.U32 R27, R17, 0x80, RZ ;  /* 0x00000080111b7824 */ /* 0x000fe400078e00ff */
[----:B-----5:R-:W-:Y:S02]  /*1d830*/  IMAD.IADD R10, R10, 0x1, -R11 ;  /* 0x000000010a0a7824 */ /* 0x020fe400078e0a0b */
[----:B---3--:R-:W3:Y:S01]  /*1d840*/  LDC.64 R2, c[0x0][0x9e0] ;  /* 0x00027800ff027b82 */ /* 0x008ee20000000a00 */
[----:B-1----:R-:W-:Y:S01]  /*1d850*/  ISETP.NE.AND P2, PT, R7, 0x1, PT ;  /* 0x000000010700780c */ /* 0x002fe20003f45270 */
[----:B------:R-:W-:-:S12]  /*1d860*/  VIADD R7, R27, 0x7f ;  /* 0x0000007f1b077836 */ /* 0x000fd80000000000 */
[----:B0-----:R-:W0:Y:S01]  /*1d870*/  @P2 LDC R8, c[0x0][0x44c] ;  /* 0x00011300ff082b82 */ /* 0x001e220000000800 */
[----:B---3--:R-:W-:-:S07]  /*1d880*/  ISETP.GE.AND P3, PT, R3, 0x1, PT ;  /* 0x000000010300780c */ /* 0x008fce0003f66270 */
[----:B------:R-:W1:Y:S01]  /*1d890*/  @P2 LDC R9, c[0x0][0x450] ;  /* 0x00011400ff092b82 */ /* 0x000e620000000800 */
[----:B--2---:R-:W-:Y:S02]  /*1d8a0*/  @P1 IMAD.IADD R6, R4, 0x1, -R5 ;  /* 0x0000000104061824 */ /* 0x004fe400078e0a05 */
[----:B0-----:R-:W-:-:S03]  /*1d8b0*/  @P2 IMAD.HI.U32 R4, R7, R8, RZ ;  /* 0x0000000807042227 */ /* 0x001fc600078e00ff */
[----:B------:R-:W-:Y:S02]  /*1d8c0*/  IADD3 R37, R10, R6, RZ ;  /* 0x000000060a257210 */ /* 0x000fe40007ffe0ff */
[----:B-1----:R-:W-:Y:S02]  /*1d8d0*/  @P2 SHF.R.U32.HI R7, RZ, R9, R4 ;  /* 0x00000009ff072219 */ /* 0x002fe40000011604 */
[C---:B------:R-:W-:Y:S01]  /*1d8e0*/  IADD3 R8, R37.reuse, 0x1, -R33 ;  /* 0x0000000125087810 */ /* 0x040fe20007ffe821 */
[----:B------:R-:W-:-:S04]  /*1d8f0*/  VIADD R4, R37, 0x7f ;  /* 0x0000007f25047836 */ /* 0x000fc80000000000 */
[----:B------:R-:W-:Y:S01]  /*1d900*/  IMAD.IADD R7, R8, 0x1, R7 ;  /* 0x0000000108077824 */ /* 0x000fe200078e0207 */
[----:B------:R-:W-:-:S03]  /*1d910*/  SHF.R.S32.HI R5, RZ, 0x1f, R4 ;  /* 0x0000001fff057819 */ /* 0x000fc60000011404 */
[----:B------:R-:W-:Y:S01]  /*1d920*/  IMAD.IADD R2, R7, 0x1, R2 ;  /* 0x0000000107027824 */ /* 0x000fe200078e0202 */
[----:B------:R-:W-:-:S04]  /*1d930*/  LEA.HI R5, R5, R4, RZ, 0x7 ;  /* 0x0000000405057211 */ /* 0x000fc800078f38ff */
        /* <DEDUP_REMOVED lines=13> */
.L_x_1965:
[----:B------:R-:W-:-:S13]  /*1da10*/  ISETP.NE.AND P0, PT, R3, 0x1, PT ;  /* 0x000000010300780c */ /* 0x000fda0003f05270 */
[----:B------:R-:W0:Y:S02]  /*1da20*/  @P0 LDC.64 R4, c[0x0][0x9e8] ;  /* 0x00027a00ff040b82 */ /* 0x000e240000000a00 */
[----:B0-----:R-:W-:-:S05]  /*1da30*/  @P0 IMAD.HI.U32 R4, R11, R4, RZ ;  /* 0x000000040b040227 */ /* 0x001fca00078e00ff */
[----:B------:R-:W-:-:S07]  /*1da40*/  @P0 SHF.R.U32.HI R11, RZ, R5, R4 ;  /* 0x00000005ff0b0219 */ /* 0x000fce0000011604 */
.L_x_1966:
[----:B------:R-:W-:Y:S05]  /*1da50*/  BSYNC B0 ;  /* 0x0000000000007941 */ /* 0x000fea0003800000 */
.L_x_1964:
[----:B------:R-:W-:-:S05]  /*1da60*/  IMAD R11, R11, R3, R3 ;  /* 0x000000030b0b7224 */ /* 0x000fca00078e0203 */
[----:B------:R-:W-:-:S07]  /*1da70*/  VIMNMX R2, R2, R11, PT ;  /* 0x0000000b02027248 */ /* 0x000fce0003fe0100 */
.L_x_1963:
[----:B------:R-:W0:Y:S01]  /*1da80*/  @P2 LDC R4, c[0x0][0x44c] ;  /* 0x00011300ff042b82 */ /* 0x000e220000000800 */
[----:B------:R-:W-:Y:S01]  /*1da90*/  IADD3 R7, R37, -R33, RZ ;  /* 0x8000002125077210 */ /* 0x000fe20007ffe0ff */
        /* <DEDUP_REMOVED lines=18> */
.L_x_1969:
[----:B------:R-:W-:-:S13]  /*1dbc0*/  ISETP.NE.AND P0, PT, R3, 0x1, PT ;  /* 0x000000010300780c */ /* 0x000fda0003f05270 */
[----:B------:R-:W0:Y:S02]  /*1dbd0*/  @P0 LDC.64 R4, c[0x0][0x9e8] ;  /* 0x00027a00ff040b82 */ /* 0x000e240000000a00 */
[----:B0-----:R-:W-:-:S05]  /*1dbe0*/  @P0 IMAD.HI.U32 R4, R12, R4, RZ ;  /* 0x000000040c040227 */ /* 0x001fca00078e00ff */
[----:B------:R-:W-:-:S07]  /*1dbf0*/  @P0 SHF.R.U32.HI R12, RZ, R5, R4 ;  /* 0x00000005ff0c0219 */ /* 0x000fce0000011604 */
.L_x_1970:
[----:B------:R-:W-:Y:S05]  /*1dc00*/  BSYNC B0 ;  /* 0x0000000000007941 */ /* 0x000fea0003800000 */
.L_x_1968:
[----:B------:R-:W-:-:S05]  /*1dc10*/  IMAD R12, R12, R3, RZ ;  /* 0x000000030c0c7224 */ /* 0x000fca00078e02ff */
[----:B------:R-:W-:-:S07]  /*1dc20*/  VIMNMX R11, R11, R12, !PT ;  /* 0x0000000c0b0b7248 */ /* 0x000fce0007fe0100 */
.L_x_1967:
[----:B------:R-:W-:Y:S01]  /*1dc30*/  VIADD R2, R2, 0x7f ;  /* 0x0000007f02027836 */ /* 0x000fe20000000000 */
[----:B------:R-:W-:Y:S04]  /*1dc40*/  BSSY B0, `(.L_x_1971) ;  /* 0x000011b000007945 */ /* 0x000fe80003800000 */
[----:B------:R-:W-:-:S04]  /*1dc50*/  SHF.R.S32.HI R3, RZ, 0x1f, R2 ;  /* 0x0000001fff037819 */ /* 0x000fc80000011402 */
[----:B------:R-:W-:Y:S02]  /*1dc60*/  LEA.HI R3, R3, R2, RZ, 0x7 ;  /* 0x0000000203037211 */ /* 0x000fe400078f38ff */
[----:B------:R-:W-:-:S04]  /*1dc70*/  SHF.R.S32.HI R2, RZ, 0x1f, R11 ;  /* 0x0000001fff027819 */ /* 0x000fc8000001140b */
[----:B------:R-:W-:Y:S02]  /*1dc80*/  LEA.HI R11, R2, R11, RZ, 0x7 ;  /* 0x0000000b020b7211 */ /* 0x000fe400078f38ff */
[----:B------:R-:W-:Y:S02]  /*1dc90*/  SHF.R.S32.HI R2, RZ, 0x7, R3 ;  /* 0x00000007ff027819 */ /* 0x000fe40000011403 */
[----:B------:R-:W-:Y:S02]  /*1dca0*/  SHF.R.S32.HI R11, RZ, 0x7, R11 ;  /* 0x00000007ff0b7819 */ /* 0x000fe4000001140b */
[----:B------:R-:W-:Y:S02]  /*1dcb0*/  VIMNMX R3, R9, R2, PT ;  /* 0x0000000209037248 */ /* 0x000fe40003fe0100 */
[----:B------:R-:W-:-:S03]  /*1dcc0*/  VIMNMX R11, RZ, R11, !PT ;  /* 0x0000000bff0b7248 */ /* 0x000fc60007fe0100 */
[--C-:B------:R-:W-:Y:S02]  /*1dcd0*/  IMAD R3, R3, 0x80, -R10.reuse ;  /* 0x0000008003037824 */ /* 0x100fe400078e0a0a */
[----:B------:R-:W-:-:S03]  /*1dce0*/  IMAD R11, R11, 0x80, -R10 ;  /* 0x000000800b0b7824 */ /* 0x000fc600078e0a0a */
[----:B------:R-:W-:Y:S02]  /*1dcf0*/  VIMNMX R2, R3, R6, PT ;  /* 0x0000000603027248 */ /* 0x000fe40003fe0100 */
[----:B------:R-:W-:-:S04]  /*1dd00*/  VIMNMX R11, RZ, R11, !PT ;  /* 0x0000000bff0b7248 */ /* 0x000fc80007fe0100 */
[----:B------:R-:W-:Y:S02]  /*1dd10*/  ISETP.GT.AND P0, PT, R2, R11, PT ;  /* 0x0000000b0200720c */ /* 0x000fe40003f04270 */
[----:B------:R-:W-:-:S04]  /*1dd20*/  SHF.R.U32.HI R5, RZ, 0x7, R11 ;  /* 0x00000007ff057819 */ /* 0x000fc8000001160b */
[----:B------:R-:W-:-:S07]  /*1dd30*/  MOV R6, R5 ;  /* 0x0000000500067202 */ /* 0x000fce0000000f00 */
[----:B------:R-:W-:-:S05]  /*1dd40*/  @P0 VIADD R2, R2, 0x7f ;  /* 0x0000007f02020836 */ /* 0x000fca0000000000 */
[----:B------:R-:W-:-:S04]  /*1dd50*/  @P0 SHF.R.S32.HI R3, RZ, 0x1f, R2 ;  /* 0x0000001fff030819 */ /* 0x000fc80000011402 */
[----:B------:R-:W-:-:S04]  /*1dd60*/  @P0 LEA.HI R3, R3, R2, RZ, 0x7 ;  /* 0x0000000203030211 */ /* 0x000fc800078f38ff */
        /* <DEDUP_REMOVED lines=11> */
.L_x_2204:
[----:B-1----:R-:W-:Y:S02]  /*1de20*/  ISETP.NE.AND P0, PT, R14, RZ, PT ;  /* 0x000000ff0e00720c */ /* 0x002fe40003f05270 */
[----:B------:R-:W-:-:S11]  /*1de30*/  PLOP3.LUT P6, PT, PT, PT, PT, 0x8, 0x0 ;  /* 0x000000000000781c */ /* 0x000fd60003fce170 */
[----:B------:R-:W-:Y:S05]  /*1de40*/  @P0 BRA `(.L_x_1974) ;  /* 0x00000000000c0947 */ /* 0x000fea0003800000 */
[----:B------:R-:W-:-:S03]  /*1de50*/  UMOV UR4, 0xffffffff ;  /* 0xffffffff00047882 */ /* 0x000fc60000000000 */
[----:B------:R-:W-:Y:S05]  /*1de60*/  BRA.DIV UR4, `(.L_x_1975) ;  /* 0x0000008604687947 */ /* 0x000fea000b800000 */
[----:B------:R-:W-:-:S13]  /*1de70*/  ELECT P6, URZ, PT ;  /* 0x00000000003f782f */ /* 0x000fda00038c0000 */
.L_x_1974:
        /* <DEDUP_REMOVED lines=9> */
.L_x_2207:
[----:B------:R-:W-:Y:S05]  /*1df10*/  BSYNC B1 ;  /* 0x0000000000017941 */ /* 0x000fea0003800000 */
.L_x_1976:
        /* <DEDUP_REMOVED lines=10> */
.L_x_2208:
[----:B------:R-:W-:Y:S05]  /*1dfc0*/  BSYNC B2 ;  /* 0x0000000000027941 */ /* 0x000fea0003800000 */
.L_x_1980:
[----:B------:R-:W-:Y:S04]  /*1dfd0*/  BSSY B2, `(.L_x_1982) ;  /* 0x0000009000027945 */ /* 0x000fe80003800000 */
[----:B------:R-:W-:Y:S05]  /*1dfe0*/  @P1 BRA `(.L_x_1983) ;  /* 0x00000000001c1947 */ /* 0x000fea0003800000 */
[----:B0-----:R-:W0:Y:S01]  /*1dff0*/  S2R R3, SR_TID.X ;  /* 0x0000000000037919 */ /* 0x001e220000002100 */
[----:B------:R-:W-:-:S04]  /*1e000*/  IMAD.MOV.U32 R2, RZ, RZ, 0x8000 ;  /* 0x00008000ff027424 */ /* 0x000fc800078e00ff */
[----:B------:R2:W-:Y:S01]  /*1e010*/  SYNCS.ARRIVE.TRANS64 RZ, [R11+URZ+0x28890], R2 ;  /* 0x028890020bff79a7 */ /* 0x0005e2000800003f */
[----:B0-----:R-:W-:-:S04]  /*1e020*/  LOP3.LUT R3, R3, 0x1f, RZ, 0xc0, !PT ;  /* 0x0000001f03037812 */ /* 0x001fc800078ec0ff */
[----:B------:R-:W-:-:S13]  /*1e030*/  ISETP.NE.AND P0, PT, R3, RZ, PT ;  /* 0x000000ff0300720c */ /* 0x000fda0003f05270 */
[----:B--2---:R-:W-:Y:S05]  /*1e040*/  @!P0 BRA `(.L_x_1983) ;  /* 0x0000000000048947 */ /* 0x004fea0003800000 */
[----:B------:R-:W-:Y:S01]  /*1e050*/  BPT.TRAP 0x1 ;  /* 0x000000040000795c */ /* 0x000fe20000300000 */
.L_x_1983:
[----:B------:R-:W-:Y:S05]  /*1e060*/  BSYNC B2 ;  /* 0x0000000000027941 */ /* 0x000fea0003800000 */
.L_x_1982:
[----:B------:R-:W-:Y:S01]  /*1e070*/  IMAD.MOV.U32 R15, RZ, RZ, RZ ;  /* 0x000000ffff0f7224 */ /* 0x000fe200078e00ff */
[----:B------:R-:W-:Y:S01]  /*1e080*/  UIADD3 UR4, UP0, UR40, 0x570, URZ ;  /* 0x0000057028047890 */ /* 0x000fe2000ff1e03f */
[----:B------:R-:W-:Y:S01]  /*1e090*/  IMAD R10, R6, 0x80, R0 ;  /* 0x00000080060a7824 */ /* 0x000fe200078e0200 */
[----:B------:R-:W-:Y:S01]  /*1e0a0*/  PLOP3.LUT P0, PT, PT, PT, PT, 0x80, 0x0 ;  /* 0x000000000000781c */ /* 0x000fe20003f0f070 */
[C---:B0-----:R-:W-:Y:S01]  /*1e0b0*/  IMAD R3, R26.reuse, 0x8000, R22 ;  /* 0x000080001a037824 */ /* 0x041fe200078e0216 */
[----:B------:R-:W-:Y:S01]  /*1e0c0*/  R2UR UR10, R15 ;  /* 0x000000000f0a72ca */ /* 0x000fe200000e0000 */
[----:B------:R-:W-:Y:S01]  /*1e0d0*/  IMAD.SHL.U32 R12, R26, 0x4000, RZ ;  /* 0x000040001a0c7824 */ /* 0x000fe200078e00ff */
[----:B------:R-:W-:Y:S01]  /*1e0e0*/  IADD3 R10, R10, -0x80, RZ ;  /* 0xffffff800a0a7810 */ /* 0x000fe20007ffe0ff */
[----:B------:R-:W-:Y:S01]  /*1e0f0*/  VIADD R2, R11, 0x28890 ;  /* 0x000288900b027836 */ /* 0x000fe20000000000 */
[----:B------:R-:W-:Y:S01]  /*1e100*/  UIADD3.X UR5, URZ, UR41, URZ, UP0, !UPT ;  /* 0x000000293f057290 */ /* 0x000fe200087fe43f */
[----:B------:R-:W-:Y:S01]  /*1e110*/  VIADD R13, R3, 0x18400 ;  /* 0x00018400030d7836 */ /* 0x000fe20000000000 */
[----:B------:R-:W-:Y:S01]  /*1e120*/  UMOV UR6, 0x0 ;  /* 0x0000000000067882 */ /* 0x000fe20000000000 */
[----:B------:R-:W-:-:S09]  /*1e130*/  UMOV UR7, 0x12f00000 ;  /* 0x12f0000000077882 */ /* 0x000fd20000000000 */
.L_x_1984:
        /* <DEDUP_REMOVED lines=10> */
[----:B------:R-:W-:Y:S01]  /*1e1e0*/  IMAD.MOV.U32 R13, RZ, RZ, 0x40 ;  /* 0x00000040ff0d7424 */ /* 0x000fe200078e00ff */
[----:B------:R-:W-:Y:S01]  /*1e1f0*/  PLOP3.LUT P0, PT, PT, PT, PT, 0x80, 0x0 ;  /* 0x000000000000781c */ /* 0x000fe20003f0f070 */
[----:B------:R-:W-:Y:S01]  /*1e200*/  VIADD R3, R3, 0x1c400 ;  /* 0x0001c40003037836 */ /* 0x000fe20000000000 */
[----:B------:R-:W-:Y:S01]  /*1e210*/  UMOV UR6, 0x0 ;  /* 0x0000000000067882 */ /* 0x000fe20000000000 */
[----:B------:R-:W-:Y:S01]  /*1e220*/  UMOV UR7, 0x12f00000 ;  /* 0x12f0000000077882 */ /* 0x000fe20000000000 */
[----:B------:R-:W-:-:S15]  /*1e230*/  R2UR UR10, R13 ;  /* 0x000000000d0a72ca */ /* 0x000fde00000e0000 */
.L_x_1985:
        /* <DEDUP_REMOVED lines=13> */
.L_x_2209:
[----:B------:R-:W-:Y:S05]  /*1e310*/  BSYNC B2 ;  /* 0x0000000000027941 */ /* 0x000fea0003800000 */
.L_x_1986:
[----:B------:R-:W-:Y:S01]  /*1e320*/  BSSY B2, `(.L_x_1988) ;  /* 0x000000b000027945 */ /* 0x000fe20003800000 */
[----:B------:R-:W-:Y:S01]  /*1e330*/  MOV R2, 0x0 ;  /* 0x0000000000027802 */ /* 0x000fe20000000f00 */
[----:B------:R-:W-:Y:S02]  /*1e340*/  IMAD.MOV.U32 R3, RZ, RZ, 0x12f00000 ;  /* 0x12f00000ff037424 */ /* 0x000fe400078e00ff */
        /* <DEDUP_REMOVED lines=8> */
.L_x_1989:
[----:B------:R-:W-:Y:S05]  /*1e3d0*/  BSYNC B2 ;  /* 0x0000000000027941 */ /* 0x000fea0003800000 */
.L_x_1988:
[----:B------:R-:W-:Y:S01]  /*1e3e0*/  R2UR UR10, R15 ;  /* 0x000000000f0a72ca */ /* 0x000fe200000e0000 */
[----:B------:R-:W-:Y:S01]  /*1e3f0*/  IMAD R12, R12, 0x2, R22 ;  /* 0x000000020c0c7824 */ /* 0x000fe200078e0216 */
[----:B------:R-:W-:Y:S01]  /*1e400*/  R2UR UR6, R2 ;  /* 0x00000000020672ca */ /* 0x000fe200000e0000 */
[----:B------:R-:W-:Y:S01]  /*1e410*/  UIADD3 UR4, UP0, UR40, 0x670, URZ ;  /* 0x0000067028047890 */ /* 0x000fe2000ff1e03f */
[----:B------:R-:W-:Y:S01]  /*1e420*/  R2UR UR7, R3 ;  /* 0x00000000030772ca */ /* 0x000fe200000e0000 */
[----:B01----:R-:W-:Y:S01]  /*1e430*/  VIADD R11, R11, 0x288b0 ;  /* 0x000288b00b0b7836 */ /* 0x003fe20000000000 */
[----:B------:R-:W-:Y:S01]  /*1e440*/  PLOP3.LUT P0, PT, PT, PT, PT, 0x80, 0x0 ;  /* 0x000000000000781c */ /* 0x000fe20003f0f070 */
[----:B------:R-:W-:Y:S01]  /*1e450*/  VIADD R14, R12, 0x400 ;  /* 0x000004000c0e7836 */ /* 0x000fe20000000000 */
[----:B------:R-:W-:-:S12]  /*1e460*/  UIADD3.X UR5, URZ, UR41, URZ, UP0, !UPT ;  /* 0x000000293f057290 */ /* 0x000fd800087fe43f */
.L_x_1990:
        /* <DEDUP_REMOVED lines=15> */
.L_x_1991:
        /* <DEDUP_REMOVED lines=10> */
.L_x_1979:
[----:B------:R-:W-:Y:S05]  /*1e600*/  BSYNC B1 ;  /* 0x0000000000017941 */ /* 0x000fea0003800000 */
.L_x_1978:
        /* <DEDUP_REMOVED lines=9> */
.L_x_2006:
[----:B------:R-:W-:Y:S05]  /*1e6a0*/  YIELD ;  /* 0x0000000000007946 */ /* 0x000fea0003800000 */
[----:B------:R-:W-:Y:S04]  /*1e6b0*/  BSSY B1, `(.L_x_1992) ;  /* 0x000006b000017945 */ /* 0x000fe80003800000 */
[----:B------:R-:W-:Y:S05]  /*1e6c0*/  @!P6 BRA `(.L_x_1993) ;  /* 0x0000000400a4e947 */ /* 0x000fea0003800000 */
[----:B------:R-:W-:Y:S01]  /*1e6d0*/  IMAD R12, R26, 0x8, R22 ;  /* 0x000000081a0c7824 */ /* 0x000fe200078e0216 */
[----:B------:R-:W-:Y:S01]  /*1e6e0*/  SHF.L.U32 R2, R29, 0x1f, RZ ;  /* 0x0000001f1d027819 */ /* 0x000fe200000006ff */
[----:B0-----:R-:W0:Y:S01]  /*1e6f0*/  S2R R3, SR_TID.X ;  /* 0x0000000000037919 */ /* 0x001e220000002100 */
[----:B------:R-:W-:Y:S02]  /*1e700*/  BSSY B2, `(.L_x_1994) ;  /* 0x0000005000027945 */ /* 0x000fe40003800000 */
[----:B------:R-:W1:Y:S01]  /*1e710*/  SYNCS.PHASECHK.TRANS64.TRYWAIT P1, [R12+URZ+0x288a0], R2 ;  /* 0x0288a0020c0075a7 */ /* 0x000e62000802017f */
[----:B0-----:R-:W-:-:S04]  /*1e720*/  LOP3.LUT R3, R3, 0x7f, RZ, 0xc0, !PT ;  /* 0x0000007f03037812 */ /* 0x001fc800078ec0ff */
[----:B------:R-:W-:Y:S01]  /*1e730*/  ISETP.NE.AND P2, PT, R3, RZ, PT ;  /* 0x000000ff0300720c */ /* 0x000fe20003f45270 */
[----:B-1----:R-:W-:-:S12]  /*1e740*/  @!P1 BRA `(.L_x_1995) ;  /* 0x0000007c008c9947 */ /* 0x002fd80003800000 */
.L_x_2210:
[----:B------:R-:W-:Y:S05]  /*1e750*/  BSYNC B2 ;  /* 0x0000000000027941 */ /* 0x000fea0003800000 */
.L_x_1994:
        /* <DEDUP_REMOVED lines=9> */
.L_x_1997:
[----:B------:R-:W-:Y:S05]  /*1e7f0*/  BSYNC B2 ;  /* 0x0000000000027941 */ /* 0x000fea0003800000 */
.L_x_1996:
[----:B------:R-:W-:Y:S01]  /*1e800*/  IMAD.MOV.U32 R11, RZ, RZ, RZ ;  /* 0x000000ffff0b7224 */ /* 0x000fe200078e00ff */
[----:B------:R-:W-:Y:S01]  /*1e810*/  UIADD3 UR4, UP0, UR40, 0x570, URZ ;  /* 0x0000057028047890 */ /* 0x000fe2000ff1e03f */
[----:B------:R-:W-:Y:S01]  /*1e820*/  IMAD R10, R26, 0x8000, R22 ;  /* 0x000080001a0a7824 */ /* 0x000fe200078e0216 */
[----:B------:R-:W-:Y:S01]  /*1e830*/  PLOP3.LUT P1, PT, PT, PT, PT, 0x80, 0x0 ;  /* 0x000000000000781c */ /* 0x000fe20003f2f070 */
[----:B------:R-:W-:Y:S01]  /*1e840*/  IMAD R6, R13, 0x80, R0 ;  /* 0x000000800d067824 */ /* 0x000fe200078e0200 */
[----:B------:R-:W-:Y:S01]  /*1e850*/  R2UR UR10, R11 ;  /* 0x000000000b0a72ca */ /* 0x000fe200000e0000 */
[----:B------:R-:W-:Y:S01]  /*1e860*/  VIADD R14, R10, 0x18400 ;  /* 0x000184000a0e7836 */ /* 0x000fe20000000000 */
[----:B------:R-:W-:Y:S01]  /*1e870*/  IADD3 R3, R12, 0x28890, RZ ;  /* 0x000288900c037810 */ /* 0x000fe20007ffe0ff */
[----:B------:R-:W-:Y:S01]  /*1e880*/  UIADD3.X UR5, URZ, UR41, URZ, UP0, !UPT ;  /* 0x000000293f057290 */ /* 0x000fe200087fe43f */
[----:B------:R-:W-:Y:S01]  /*1e890*/  UMOV UR6, 0x0 ;  /* 0x0000000000067882 */ /* 0x000fe20000000000 */
[----:B------:R-:W-:-:S10]  /*1e8a0*/  UMOV UR7, 0x12f00000 ;  /* 0x12f0000000077882 */ /* 0x000fd40000000000 */
.L_x_1998:
        /* <DEDUP_REMOVED lines=10> */
[----:B------:R-:W-:Y:S01]  /*1e950*/  IMAD.MOV.U32 R14, RZ, RZ, 0x40 ;  /* 0x00000040ff0e7424 */ /* 0x000fe200078e00ff */
[----:B------:R-:W-:Y:S01]  /*1e960*/  PLOP3.LUT P1, PT, PT, PT, PT, 0x80, 0x0 ;  /* 0x000000000000781c */ /* 0x000fe20003f2f070 */
[----:B------:R-:W-:Y:S01]  /*1e970*/  VIADD R15, R10, 0x1c400 ;  /* 0x0001c4000a0f7836 */ /* 0x000fe20000000000 */
[----:B------:R-:W-:Y:S01]  /*1e980*/  UMOV UR6, 0x0 ;  /* 0x0000000000067882 */ /* 0x000fe20000000000 */
[----:B------:R-:W-:Y:S01]  /*1e990*/  UMOV UR7, 0x12f00000 ;  /* 0x12f0000000077882 */ /* 0x000fe20000000000 */
[----:B------:R-:W-:-:S15]  /*1e9a0*/  R2UR UR10, R14 ;  /* 0x000000000e0a72ca */ /* 0x000fde00000e0000 */
.L_x_1999:
        /* <DEDUP_REMOVED lines=13> */
.L_x_2211:
[----:B------:R-:W-:Y:S05]  /*1ea80*/  BSYNC B2 ;  /* 0x0000000000027941 */ /* 0x000fea0003800000 */
.L_x_2000:
[----:B------:R-:W-:Y:S01]  /*1ea90*/  BSSY B2, `(.L_x_2002) ;  /* 0x000000b000027945 */ /* 0x000fe20003800000 */
[----:B01----:R-:W-:Y:S02]  /*1eaa0*/  IMAD.MOV.U32 R2, RZ, RZ, 0x0 ;  /* 0x00000000ff027424 */ /* 0x003fe400078e00ff */
[----:B------:R-:W-:Y:S01]  /*1eab0*/  IMAD.MOV.U32 R3, RZ, RZ, 0x12f00000 ;  /* 0x12f00000ff037424 */ /* 0x000fe200078e00ff */
[----:B------:R-:W-:Y:S06]  /*1eac0*/  @P2 BRA `(.L_x_2003) ;  /* 0x00000000001c2947 */ /* 0x000fec0003800000 */
[----:B------:R-:W0:Y:S01]  /*1ead0*/  S2R R17, SR_TID.X ;  /* 0x0000000000117919 */ /* 0x000e220000002100 */
[----:B------:R-:W-:-:S04]  /*1eae0*/  IMAD.MOV.U32 R15, RZ, RZ, 0x8000 ;  /* 0x00008000ff0f7424 */ /* 0x000fc800078e00ff */
[----:B------:R1:W-:Y:S01]  /*1eaf0*/  SYNCS.ARRIVE.TRANS64 RZ, [R12+URZ+0x288b0], R15 ;  /* 0x0288b00f0cff79a7 */ /* 0x0003e2000800003f */
[----:B0-----:R-:W-:-:S04]  /*1eb00*/  LOP3.LUT R17, R17, 0x1f, RZ, 0xc0, !PT ;  /* 0x0000001f11117812 */ /* 0x001fc800078ec0ff */
[----:B------:R-:W-:-:S13]  /*1eb10*/  ISETP.NE.AND P1, PT, R17, RZ, PT ;  /* 0x000000ff1100720c */ /* 0x000fda0003f25270 */
[----:B-1----:R-:W-:Y:S05]  /*1eb20*/  @!P1 BRA `(.L_x_2003) ;  /* 0x0000000000049947 */ /* 0x002fea0003800000 */
[----:B------:R-:W-:Y:S01]  /*1eb30*/  BPT.TRAP 0x1 ;  /* 0x000000040000795c */ /* 0x000fe20000300000 */
.L_x_2003:
[----:B------:R-:W-:Y:S05]  /*1eb40*/  BSYNC B2 ;  /* 0x0000000000027941 */ /* 0x000fea0003800000 */
.L_x_2002:
[----:B------:R-:W-:Y:S01]  /*1eb50*/  R2UR UR6, R2 ;  /* 0x00000000020672ca */ /* 0x000fe200000e0000 */
[----:B------:R-:W-:Y:S01]  /*1eb60*/  UIADD3 UR4, UP0, UR40, 0x670, URZ ;  /* 0x0000067028047890 */ /* 0x000fe2000ff1e03f */
[----:B------:R-:W-:Y:S02]  /*1eb70*/  R2UR UR7, R3 ;  /* 0x00000000030772ca */ /* 0x000fe400000e0000 */
[----:B------:R-:W-:Y:S01]  /*1eb80*/  R2UR UR10, R11 ;  /* 0x000000000b0a72ca */ /* 0x000fe200000e0000 */
[----:B------:R-:W-:Y:S01]  /*1eb90*/  VIADD R11, R10, 0x400 ;  /* 0x000004000a0b7836 */ /* 0x000fe20000000000 */
[----:B------:R-:W-:Y:S01]  /*1eba0*/  PLOP3.LUT P1, PT, PT, PT, PT, 0x80, 0x0 ;  /* 0x000000000000781c */ /* 0x000fe20003f2f070 */
[----:B------:R-:W-:Y:S01]  /*1ebb0*/  UIADD3.X UR5, URZ, UR41, URZ, UP0, !UPT ;  /* 0x000000293f057290 */ /* 0x000fe200087fe43f */
[----:B------:R-:W-:-:S11]  /*1ebc0*/  IADD3 R12, R12, 0x288b0, RZ ;  /* 0x000288b00c0c7810 */ /* 0x000fd60007ffe0ff */
.L_x_2004:
        /* <DEDUP_REMOVED lines=15> */
.L_x_2005:
        /* <DEDUP_REMOVED lines=10> */
.L_x_1993:
[----:B------:R-:W-:Y:S05]  /*1ed60*/  BSYNC B1 ;  /* 0x0000000000017941 */ /* 0x000fea0003800000 */
.L_x_1992:
[C---:B------:R-:W-:Y:S01]  /*1ed70*/  ISETP.GT.AND P2, PT, R13.reuse, R5, PT ;  /* 0x000000050d00720c */ /* 0x040fe20003f44270 */
[----:B------:R-:W-:Y:S02]  /*1ed80*/  VIADD R26, R26, 0x1 ;  /* 0x000000011a1a7836 */ /* 0x000fe40000000000 */
[----:B------:R-:W-:-:S03]  /*1ed90*/  VIADD R13, R13, 0xffffffff ;  /* 0xffffffff0d0d7836 */ /* 0x000fc60000000000 */
[----:B------:R-:W-:-:S04]  /*1eda0*/  ISETP.NE.AND P1, PT, R26, 0x2, PT ;  /* 0x000000021a00780c */ /* 0x000fc80003f25270 */
[----:B------:R-:W-:Y:S02]  /*1edb0*/  SEL R2, RZ, 0x1, P1 ;  /* 0x00000001ff027807 */ /* 0x000fe40000800000 */
[----:B------:R-:W-:Y:S02]  /*1edc0*/  SEL R26, R26, RZ, P1 ;  /* 0x000000ff1a1a7207 */ /* 0x000fe40000800000 */
[----:B------:R-:W-:Y:S01]  /*1edd0*/  LOP3.LUT R29, R29, R2, RZ, 0x3c, !PT ;  /* 0x000000021d1d7212 */ /* 0x000fe200078e3cff */
[----:B------:R-:W-:Y:S06]  /*1ede0*/  @P2 BRA `(.L_x_2006) ;  /* 0xfffffff8002c2947 */ /* 0x000fec000383ffff */
.L_x_1972:
[----:B------:R-:W-:Y:S05]  /*1edf0*/  BSYNC B0 ;  /* 0x0000000000007941 */ /* 0x000fea0003800000 */
.L_x_1971:
[----:B------:R-:W1:Y:S01]  /*1ee00*/  LDC R0, c[0x0][0x448] ;  /* 0x00011200ff007b82 */ /* 0x000e620000000800 */
[----:B------:R-:W-:Y:S01]  /*1ee10*/  VIADD R5, R27, 0x7f ;  /* 0x0000007f1b057836 */ /* 0x000fe20000000000 */
[----:B------:R-:W-:Y:S06]  /*1ee20*/  @!P0 WARPSYNC.ALL ;  /* 0x0000000000008948 */ /* 0x000fec0003800000 */
[----:B0-----:R-:W0:Y:S08]  /*1ee30*/  LDC.64 R2, c[0x0][0x9e0] ;  /* 0x00027800ff027b82 */ /* 0x001e300000000a00 */
[----:B------:R-:W-:Y:S01]  /*1ee40*/  @!P0 BAR.SYNC.DEFER_BLOCKING 0xc, 0x180 ;  /* 0x0306000000008b1d */ /* 0x000fe20000010000 */
[----:B-1----:R-:W-:-:S02]  /*1ee50*/  ISETP.NE.AND P1, PT, R0, 0x1, PT ;  /* 0x000000010000780c */ /* 0x002fc40003f25270 */
[----:B0-----:R-:W-:-:S11]  /*1ee60*/  ISETP.GE.AND P2, PT, R3, 0x1, PT ;  /* 0x000000010300780c */ /* 0x001fd60003f46270 */
[----:B------:R-:W0:Y:S08]  /*1ee70*/  @P1 LDC R0, c[0x0][0x44c] ;  /* 0x00011300ff001b82 */ /* 0x000e300000000800 */
[----:B------:R-:W1:Y:S01]  /*1ee80*/  @P1 LDC R11, c[0x0][0x450] ;  /* 0x00011400ff0b1b82 */ /* 0x000e620000000800 */
[----:B0-----:R-:W-:-:S05]  /*1ee90*/  @P1 IMAD.HI.U32 R0, R5, R0, RZ ;  /* 0x0000000005001227 */ /* 0x001fca00078e00ff */
[----:B-1----:R-:W-:-:S05]  /*1eea0*/  @P1 SHF.R.U32.HI R5, RZ, R11, R0 ;  /* 0x0000000bff051219 */ /* 0x002fca0000011600 */
[----:B------:R-:W-:-:S05]  /*1eeb0*/  IMAD.IADD R11, R8, 0x1, R5 ;  /* 0x00000001080b7824 */ /* 0x000fca00078e0205 */
[----:B------:R-:W-:Y:S01]  /*1eec0*/  IADD3 R2, R11, R2, RZ ;  /* 0x000000020b027210 */ /* 0x000fe20007ffe0ff */
        /* <DEDUP_REMOVED lines=12> */
.L_x_2009:
[----:B------:R-:W-:-:S13]  /*1ef90*/  ISETP.NE.AND P0, PT, R3, 0x1, PT ;  /* 0x000000010300780c */ /* 0x000fda0003f05270 */
[----:B------:R-:W0:Y:S02]  /*1efa0*/  @P0 LDC.64 R4, c[0x0][0x9e8] ;  /* 0x00027a00ff040b82 */ /* 0x000e240000000a00 */
[----:B0-----:R-:W-:-:S05]  /*1efb0*/  @P0 IMAD.HI.U32 R4, R0, R4, RZ ;  /* 0x0000000400040227 */ /* 0x001fca00078e00ff */
[----:B------:R-:W-:-:S07]  /*1efc0*/  @P0 SHF.R.U32.HI R0, RZ, R5, R4 ;  /* 0x00000005ff000219 */ /* 0x000fce0000011604 */
.L_x_2010:
[----:B------:R-:W-:Y:S05]  /*1efd0*/  BSYNC B0 ;  /* 0x0000000000007941 */ /* 0x000fea0003800000 */
.L_x_2008:
[----:B------:R-:W-:-:S05]  /*1efe0*/  IMAD R5, R0, R3, R3 ;  /* 0x0000000300057224 */ /* 0x000fca00078e0203 */
[----:B------:R-:W-:-:S07]  /*1eff0*/  VIMNMX R2, R2, R5, PT ;  /* 0x0000000502027248 */ /* 0x000fce0003fe0100 */
.L_x_2007:
[----:B------:R-:W0:Y:S01]  /*1f000*/  @P1 LDC R0, c[0x0][0x44c] ;  /* 0x00011300ff001b82 */ /* 0x000e220000000800 */
[----:B------:R-:W-:Y:S01]  /*1f010*/  VIADD R2, R2, 0x7f ;  /* 0x0000007f02027836 */ /* 0x000fe20000000000 */
[----:B------:R-:W-:-:S04]  /*1f020*/  ULDC UR4, c[0x0][0x9dc] ;  /* 0x0002770000047ab9 */ /* 0x000fc80000000800 */
[----:B------:R-:W-:Y:S02]  /*1f030*/  SHF.R.S32.HI R5, RZ, 0x1f, R2 ;  /* 0x0000001fff057819 */ /* 0x000fe40000011402 */
[----:B------:R-:W1:Y:S02]  /*1f040*/  @P1 LDC R11, c[0x0][0x450] ;  /* 0x00011400ff0b1b82 */ /* 0x000e640000000800 */
[----:B------:R-:W-:Y:S01]  /*1f050*/  LEA.HI R5, R5, R2, RZ, 0x7 ;  /* 0x0000000205057211 */ /* 0x000fe200078f38ff */
[----:B------:R-:W-:Y:S02]  /*1f060*/  IMAD.MOV.U32 R2, RZ, RZ, R27 ;  /* 0x000000ffff027224 */ /* 0x000fe400078e001b */
[----:B0-----:R-:W-:-:S05]  /*1f070*/  @P1 IMAD.HI.U32 R0, R27, R0, RZ ;  /* 0x000000001b001227 */ /* 0x001fca00078e00ff */
[----:B-1----:R-:W-:Y:S02]  /*1f080*/  @P1 SHF.R.U32.HI R2, RZ, R11, R0 ;  /* 0x0000000bff021219 */ /* 0x002fe40000011600 */
[----:B------:R-:W-:-:S03]  /*1f090*/  SHF.R.S32.HI R0, RZ, 0x7, R5 ;  /* 0x00000007ff007819 */ /* 0x000fc60000011405 */
[----:B------:R-:W-:Y:S01]  /*1f0a0*/  IMAD.IADD R7, R7, 0x1, R2 ;  /* 0x0000000107077824 */ /* 0x000fe200078e0202 */
[----:B------:R-:W-:-:S03]  /*1f0b0*/  VIMNMX R23, R9, R0, PT ;  /* 0x0000000009177248 */ /* 0x000fc60003fe0100 */
[----:B------:R-:W-:Y:S02]  /*1f0c0*/  VIADD R0, R7, -UR4 ;  /* 0x8000000407007c36 */ /* 0x000fe40008000000 */
        /* <DEDUP_REMOVED lines=12> */
.L_x_2013:
[----:B------:R-:W-:-:S13]  /*1f190*/  ISETP.NE.AND P0, PT, R3, 0x1, PT ;  /* 0x000000010300780c */ /* 0x000fda0003f05270 */
[----:B------:R-:W1:Y:S02]  /*1f1a0*/  @P0 LDC.64 R4, c[0x0][0x9e8] ;  /* 0x00027a00ff040b82 */ /* 0x000e640000000a00 */
[----:B-1----:R-:W-:-:S05]  /*1f1b0*/  @P0 IMAD.HI.U32 R4, R7, R4, RZ ;  /* 0x0000000407040227 */ /* 0x002fca00078e00ff */
[----:B------:R-:W-:-:S07]  /*1f1c0*/  @P0 SHF.R.U32.HI R7, RZ, R5, R4 ;  /* 0x00000005ff070219 */ /* 0x000fce0000011604 */
.L_x_2014:
[----:B------:R-:W-:Y:S05]  /*1f1d0*/  BSYNC B0 ;  /* 0x0000000000007941 */ /* 0x000fea0003800000 */
.L_x_2012:
[----:B------:R-:W-:-:S05]  /*1f1e0*/  IMAD R3, R7, R3, RZ ;  /* 0x0000000307037224 */ /* 0x000fca00078e02ff */
[----:B------:R-:W-:-:S07]  /*1f1f0*/  VIMNMX R0, R0, R3, !PT ;  /* 0x0000000300007248 */ /* 0x000fce0007fe0100 */
.L_x_2011:
[----:B------:R-:W-:Y:S01]  /*1f200*/  SHF.R.S32.HI R3, RZ, 0x1f, R0 ;  /* 0x0000001fff037819 */ /* 0x000fe20000011400 */
[----:B------:R-:W-:Y:S03]  /*1f210*/  BSSY B7, `(.L_x_2015) ;  /* 0x0000382000077945 */ /* 0x000fe60003800000 */
[----:B------:R-:W-:-:S04]  /*1f220*/  LEA.HI R3, R3, R0, RZ, 0x7 ;  /* 0x0000000003037211 */ /* 0x000fc800078f38ff */
[----:B------:R-:W-:-:S04]  /*1f230*/  SHF.R.S32.HI R3, RZ, 0x7, R3 ;  /* 0x00000007ff037819 */ /* 0x000fc80000011403 */
[----:B------:R-:W-:-:S04]  /*1f240*/  VIMNMX R2, RZ, R3, !PT ;  /* 0x00000003ff027248 */ /* 0x000fc80007fe0100 */
[----:B------:R-:W-:Y:S01]  /*1f250*/  ISETP.GT.AND P0, PT, R23, R2, PT ;  /* 0x000000021700720c */ /* 0x000fe20003f04270 */
[----:B------:R1:W-:-:S12]  /*1f260*/  STL [R1], R2 ;  /* 0x0000000201007387 */ /* 0x0003d80000100800 */
[----:B-1----:R-:W-:Y:S05]  /*1f270*/  @P0 BRA `(.L_x_2016) ;  /* 0x0000000000440947 */ /* 0x002fea0003800000 */
[----:B------:R-:W1:Y:S02]  /*1f280*/  S2R R2, SR_TID.X ;  /* 0x0000000000027919 */ /* 0x000e640000002100 */
[----:B-1----:R-:W-:-:S04]  /*1f290*/  LOP3.LUT R2, R2, 0x7f, RZ, 0xc0, !PT ;  /* 0x0000007f02027812 */ /* 0x002fc800078ec0ff */
[----:B------:R-:W-:-:S13]  /*1f2a0*/  ISETP.NE.AND P0, PT, R2, RZ, PT ;  /* 0x000000ff0200720c */ /* 0x000fda0003f05270 */
[----:B------:R-:W-:Y:S05]  /*1f2b0*/  @P0 BRA `(.L_x_2017) ;  /* 0x0000003400dc0947 */ /* 0x000fea0003800000 */
[----:B------:R-:W1:Y:S01]  /*1f2c0*/  S2R R5, SR_LANEID ;  /* 0x0000000000057919 */ /* 0x000e620000000000 */
[----:B------:R-:W-:Y:S01]  /*1f2d0*/  VOTEU.ANY UR4, UPT, PT ;  /* 0x0000000000047886 */ /* 0x000fe200038e0100 */
[----:B------:R-:W2:Y:S01]  /*1f2e0*/  LDC.64 R2, c[0x0][0xc60] ;  /* 0x00031800ff027b82 */ /* 0x000ea20000000a00 */
[----:B------:R-:W1:Y:S02]  /*1f2f0*/  FLO.U32 R0, UR4 ;  /* 0x0000000400007d00 */ /* 0x000e6400080e0000 */
[----:B-1----:R-:W-:-:S06]  /*1f300*/  ISETP.EQ.U32.AND P0, PT, R0, R5, PT ;  /* 0x000000050000720c */ /* 0x002fcc0003f02070 */
[----:B------:R-:W2:Y:S07]  /*1f310*/  POPC R5, UR4 ;  /* 0x0000000400057d09 */ /* 0x000eae0008000000 */
[----:B--2---:R-:W2:Y:S01]  /*1f320*/  @P0 ATOMG.E.ADD.STRONG.GPU PT, R3, desc[UR54][R2.64], R5 ;  /* 0x00000005020309a8 */ /* 0x004ea200081ee1f6 */
[----:B------:R-:W1:Y:S02]  /*1f330*/  S2R R4, SR_LTMASK ;  /* 0x0000000000047919 */ /* 0x000e640000003900 */
[----:B-1----:R-:W-:-:S04]  /*1f340*/  LOP3.LUT R4, R4, UR4, RZ, 0xc0, !PT ;  /* 0x0000000404047c12 */ /* 0x002fc8000f8ec0ff */
[----:B------:R-:W1:Y:S01]  /*1f350*/  POPC R7, R4 ;  /* 0x0000000400077309 */ /* 0x000e620000000000 */
[----:B--2---:R-:W1:Y:S02]  /*1f360*/  SHFL.IDX PT, R0, R3, R0, 0x1f ;  /* 0x00001f0003007589 */ /* 0x004e6400000e0000 */
[----:B-1----:R-:W-:Y:S01]  /*1f370*/  IADD3 R16, R0, UR37, R7 ;  /* 0x0000002500107c10 */ /* 0x002fe2000fffe007 */
[----:B------:R-:W-:Y:S06]  /*1f380*/  BRA `(.L_x_2017) ;  /* 0x0000003400a87947 */ /* 0x000fec0003800000 */
.L_x_2016:
[----:B------:R-:W-:Y:S01]  /*1f390*/  IADD3 R0, R22, 0x18400, RZ ;  /* 0x0001840016007810 */ /* 0x000fe20007ffe0ff */
[----:B------:R-:W-:Y:S03]  /*1f3a0*/  BSSY B6, `(.L_x_2018) ;  /* 0x0000013000067945 */ /* 0x000fe60003800000 */
[----:B------:R-:W-:-:S13]  /*1f3b0*/  LOP3.LUT P0, RZ, R0, 0x3ff, RZ, 0xc0, !PT ;  /* 0x000003ff00ff7812 */ /* 0x000fda000780c0ff */
[----:B------:R-:W-:Y:S05]  /*1f3c0*/  @!P0 BRA `(.L_x_2019) ;  /* 0x0000000000408947 */ /* 0x000fea0003800000 */
[----:B------:R-:W-:Y:S01]  /*1f3d0*/  MOV R2, 0x0 ;  /* 0x0000000000027802 */ /* 0x000fe20000000f00 */
[----:B------:R-:W-:Y:S01]  /*1f3e0*/  ULDC.64 UR6, c[0x4][0x80] ;  /* 0x0100200000067ab9 */ /* 0x000fe20000000a00 */
[----:B------:R-:W-:Y:S01]  /*1f3f0*/  ULDC.64 UR8, c[0x4][0x88] ;  /* 0x0100220000087ab9 */ /* 0x000fe20000000a00 */
[----:B------:R-:W-:Y:S01]  /*1f400*/  ULDC.64 UR4, c[0x4][0x8] ;  /* 0x0100020000047ab9 */ /* 0x000fe20000000a00 */
[----:B------:R-:W-:Y:S01]  /*1f410*/  IMAD.U32 R4, RZ, RZ, UR6 ;  /* 0x00000006ff047e24 */ /* 0x000fe2000f8e00ff */
[----:B------:R-:W-:Y:S01]  /*1f420*/  MOV R8, 0x70 ;  /* 0x0000007000087802 */ /* 0x000fe20000000f00 */
[----:B------:R-:W1:Y:S01]  /*1f430*/  LDC.64 R2, c[0x4][R2] ;  /* 0x0100000002027b82 */ /* 0x000e620000000a00 */
[----:B------:R-:W-:Y:S02]  /*1f440*/  IMAD.U32 R5, RZ, RZ, UR7 ;  /* 0x00000007ff057e24 */ /* 0x000fe4000f8e00ff */
[----:B------:R-:W-:Y:S02]  /*1f450*/  IMAD.U32 R6, RZ, RZ, UR8 ;  /* 0x00000008ff067e24 */ /* 0x000fe4000f8e00ff */
[----:B------:R-:W-:-:S02]  /*1f460*/  IMAD.U32 R7, RZ, RZ, UR9 ;  /* 0x00000009ff077e24 */ /* 0x000fc4000f8e00ff */
[----:B------:R-:W-:Y:S02]  /*1f470*/  IMAD.U32 R10, RZ, RZ, UR4 ;  /* 0x00000004ff0a7e24 */ /* 0x000fe4000f8e00ff */
[----:B------:R-:W-:Y:S02]  /*1f480*/  IMAD.U32 R11, RZ, RZ, UR5 ;  /* 0x00000005ff0b7e24 */ /* 0x000fe4000f8e00ff */
[----:B------:R-:W-:Y:S02]  /*1f490*/  IMAD.MOV.U32 R12, RZ, RZ, 0x1 ;  /* 0x00000001ff0c7424 */ /* 0x000fe400078e00ff */
[----:B------:R-:W-:-:S07]  /*1f4a0*/  IMAD.MOV.U32 R13, RZ, RZ, RZ ;  /* 0x000000ffff0d7224 */ /* 0x000fce00078e00ff */
[----:B------:R-:W-:-:S07]  /*1f4b0*/  LEPC R20, `(.L_x_2019) ;  /* 0x000000001014794e */ /* 0x000fce0000000000 */
[----:B01----:R-:W-:Y:S05]  /*1f4c0*/  CALL.ABS.NOINC R2 ;  /* 0x0000000002007343 */ /* 0x003fea0003c00000 */
.L_x_2019:
[----:B------:R-:W-:Y:S05]  /*1f4d0*/  BSYNC B6 ;  /* 0x0000000000067941 */ /* 0x000fea0003800000 */
.L_x_2018:
        /* <DEDUP_REMOVED lines=20> */
.L_x_2022:
[----:B------:R0:W1:Y:S01]  /*1f620*/  LDC.64 R2, c[0x4][R17] ;  /* 0x0100000011027b82 */ /* 0x0000620000000a00 */
[----:B------:R-:W-:Y:S01]  /*1f630*/  ULDC.64 UR4, c[0x4][0x80] ;  /* 0x0100200000047ab9 */ /* 0x000fe20000000a00 */
[----:B------:R-:W-:Y:S01]  /*1f640*/  ULDC.64 UR6, c[0x4][0x88] ;  /* 0x0100220000067ab9 */ /* 0x000fe20000000a00 */
[----:B------:R-:W-:Y:S01]  /*1f650*/  ULDC.64 UR8, c[0x4][0x18] ;  /* 0x0100060000087ab9 */ /* 0x000fe20000000a00 */
[----:B------:R-:W-:Y:S01]  /*1f660*/  IMAD.U32 R4, RZ, RZ, UR4 ;  /* 0x00000004ff047e24 */ /* 0x000fe2000f8e00ff */
[----:B------:R-:W-:Y:S01]  /*1f670*/  MOV R5, UR5 ;  /* 0x0000000500057c02 */ /* 0x000fe20008000f00 */
        /* <DEDUP_REMOVED lines=8> */
[----:B-1----:R-:W-:Y:S05]  /*1f700*/  CALL.ABS.NOINC R2 ;  /* 0x0000000002007343 */ /* 0x002fea0003c00000 */
.L_x_2021:
[----:B------:R-:W-:Y:S05]  /*1f710*/  BSYNC B6 ;  /* 0x0000000000067941 */ /* 0x000fea0003800000 */
.L_x_2020:
[----:B------:R-:W-:Y:S01]  /*1f720*/  ULDC.64 UR4, c[0x0][0x9f8] ;  /* 0x00027e0000047ab9 */ /* 0x000fe20000000a00 */
[----:B------:R-:W2:Y:S01]  /*1f730*/  LDL R17, [R1+0x4] ;  /* 0x0000040001117983 */ /* 0x000ea20000100800 */
[----:B------:R-:W-:Y:S01]  /*1f740*/  ISETP.NE.U32.AND P0, PT, RZ, UR4, PT ;  /* 0x00000004ff007c0c */ /* 0x000fe2000bf05070 */
[----:B------:R-:W-:Y:S01]  /*1f750*/  IMAD.MOV.U32 R35, RZ, RZ, R19 ;  /* 0x000000ffff237224 */ /* 0x000fe200078e0013 */
[----:B------:R-:W1:Y:S01]  /*1f760*/  LDC R0, c[0x0][0x430] ;  /* 0x00010c00ff007b82 */ /* 0x000e620000000800 */
[----:B------:R-:W3:Y:S01]  /*1f770*/  S2R R21, SR_TID.X ;  /* 0x0000000000157919 */ /* 0x000ee20000002100 */
[----:B------:R-:W-:Y:S01]  /*1f780*/  ISETP.NE.AND.EX P0, PT, RZ, UR5, PT, P0 ;  /* 0x00000005ff007c0c */ /* 0x000fe2000bf05300 */
[----:B------:R-:W4:Y:S01]  /*1f790*/  S2R R20, SR_TID.X ;  /* 0x0000000000147919 */ /* 0x000f220000002100 */
[----:B------:R-:W-:Y:S01]  /*1f7a0*/  VIADD R25, R23, 0xffffffff ;  /* 0xffffffff17197836 */ /* 0x000fe20000000000 */
[----:B------:R-:W-:-:S10]  /*1f7b0*/  ULDC UR4, c[0x0][0x2f4] ;  /* 0x0000bd0000047ab9 */ /* 0x000fd40000000800 */
[----:B------:R-:W0:Y:S01]  /*1f7c0*/  @P0 LDC.64 R2, c[0x0][0x9f8] ;  /* 0x00027e00ff020b82 */ /* 0x000e220000000a00 */
[----:B-1----:R-:W-:Y:S01]  /*1f7d0*/  ISETP.NE.AND P1, PT, R0, 0x1, PT ;  /* 0x000000010000780c */ /* 0x002fe20003f25270 */
[----:B------:R-:W-:Y:S02]  /*1f7e0*/  IMAD.SHL.U32 R8, R25, 0x80, RZ ;  /* 0x0000008019087824 */ /* 0x000fe400078e00ff */
[----:B---3--:R-:W-:Y:S01]  /*1f7f0*/  IMAD.SHL.U32 R21, R21, 0x10, RZ ;  /* 0x0000001015157824 */ /* 0x008fe200078e00ff */
[----:B----4-:R-:W-:-:S09]  /*1f800*/  LOP3.LUT R20, R20, 0x7f, RZ, 0xc0, !PT ;  /* 0x0000007f14147812 */ /* 0x010fd200078ec0ff */
[----:B------:R-:W1:Y:S01]  /*1f810*/  @P1 LDC R10, c[0x0][0x434] ;  /* 0x00010d00ff0a1b82 */ /* 0x000e620000000800 */
[----:B0-----:R-:W-:-:S05]  /*1f820*/  @P0 IMAD.WIDE R2, R19, 0x4, R2 ;  /* 0x0000000413020825 */ /* 0x001fca00078e0202 */
[----:B------:R0:W3:Y:S01]  /*1f830*/  @P0 LDG.E R35, desc[UR54][R2.64] ;  /* 0x0000003602230981 */ /* 0x0000e2000c1e1900 */
[----:B------:R-:W-:Y:S01]  /*1f840*/  SHF.R.U32.HI R20, RZ, 0x3, R20 ;  /* 0x00000003ff147819 */ /* 0x000fe20000011614 */
[----:B------:R-:W4:Y:S01]  /*1f850*/  @P1 LDC R6, c[0x0][0x438] ;  /* 0x00010e00ff061b82 */ /* 0x000f220000000800 */
[----:B------:R-:W-:-:S04]  /*1f860*/  LOP3.LUT R21, R21, 0x70, RZ, 0xc0, !PT ;  /* 0x0000007015157812 */ /* 0x000fc800078ec0ff */
[----:B------:R-:W-:-:S04]  /*1f870*/  LOP3.LUT R4, R8, R20, R21, 0xfe, !PT ;  /* 0x0000001408047212 */ /* 0x000fc800078efe15 */
[----:B------:R-:W-:-:S13]  /*1f880*/  ISETP.GE.AND P0, PT, R4, R37, PT ;  /* 0x000000250400720c */ /* 0x000fda0003f06270 */
[----:B0-----:R-:W0:Y:S01]  /*1f890*/  @!P0 LDC.64 R2, c[0x0][0x428] ;  /* 0x00010a00ff028b82 */ /* 0x001e220000000a00 */
[----:B------:R-:W-:Y:S01]  /*1f8a0*/  LOP3.LUT R32, R32, 0xfffffffb, RZ, 0xc0, !PT ;  /* 0xfffffffb20207812 */ /* 0x000fe200078ec0ff */
[----:B------:R-:W-:Y:S01]  /*1f8b0*/  UMOV UR5, 0xffffffff ;  /* 0xffffffff00057882 */ /* 0x000fe20000000000 */
[----:B--2---:R-:W-:-:S04]  /*1f8c0*/  IMAD.IADD R5, R4, 0x1, R17 ;  /* 0x0000000104057824 */ /* 0x004fc800078e0211 */
[----:B-1----:R-:W-:-:S04]  /*1f8d0*/  @P1 IMAD.HI.U32 R7, R5, R10, RZ ;  /* 0x0000000a05071227 */ /* 0x002fc800078e00ff */
[----:B------:R-:W-:Y:S01]  /*1f8e0*/  IMAD.MOV.U32 R4, RZ, RZ, R5 ;  /* 0x000000ffff047224 */ /* 0x000fe200078e0005 */
[----:B----4-:R-:W-:-:S04]  /*1f8f0*/  @P1 SHF.R.U32.HI R4, RZ, R6, R7 ;  /* 0x00000006ff041219 */ /* 0x010fc80000011607 */
[----:B------:R-:W-:-:S05]  /*1f900*/  IADD3 R6, -R4, RZ, RZ ;  /* 0x000000ff04067210 */ /* 0x000fca0007ffe1ff */
[----:B------:R-:W-:Y:S01]  /*1f910*/  IMAD R0, R0, R6, R5 ;  /* 0x0000000600007224 */ /* 0x000fe200078e0205 */
[--C-:B------:R-:W-:Y:S02]  /*1f920*/  @!P0 SHF.R.S32.HI R5, RZ, 0x1f, R4.reuse ;  /* 0x0000001fff058819 */ /* 0x100fe40000011404 */
[----:B---3--:R-:W-:Y:S01]  /*1f930*/  SHF.R.S32.HI R9, RZ, 0x1f, R35 ;  /* 0x0000001fff097819 */ /* 0x008fe20000011423 */
[----:B0-----:R-:W-:-:S04]  /*1f940*/  @!P0 IMAD.WIDE.U32 R4, R35, R2, R4 ;  /* 0x0000000223048225 */ /* 0x001fc800078e0004 */
[----:B------:R-:W-:Y:S01]  /*1f950*/  @!P0 IMAD R6, R9, R2, RZ ;  /* 0x0000000209068224 */ /* 0x000fe200078e02ff */
[----:B------:R0:W-:Y:S03]  /*1f960*/  STL [R1+0x8], R9 ;  /* 0x0000080901007387 */ /* 0x0001e60000100800 */
[----:B------:R-:W-:Y:S02]  /*1f970*/  @!P0 IMAD R7, R35, R3, R6 ;  /* 0x0000000323078224 */ /* 0x000fe400078e0206 */
[----:B------:R-:W1:Y:S02]  /*1f980*/  @!P0 LDC.64 R2, c[0x0][0x418] ;  /* 0x00010600ff028b82 */ /* 0x000e640000000a00 */
[----:B------:R-:W-:Y:S02]  /*1f990*/  @!P0 IMAD.IADD R5, R5, 0x1, R7 ;  /* 0x0000000105058824 */ /* 0x000fe400078e0207 */
[----:B0-----:R-:W-:-:S05]  /*1f9a0*/  IMAD.U32 R9, RZ, RZ, UR38 ;  /* 0x00000026ff097e24 */ /* 0x001fca000f8e00ff */
[----:B------:R-:W-:Y:S02]  /*1f9b0*/  ISETP.NE.AND P2, PT, R9, 0x3, PT ;  /* 0x000000030900780c */ /* 0x000fe40003f45270 */
[----:B-1----:R-:W-:-:S04]  /*1f9c0*/  @!P0 LEA R2, P1, R4, R2, 0x2 ;  /* 0x0000000204028211 */ /* 0x002fc800078210ff */
[----:B------:R-:W-:Y:S01]  /*1f9d0*/  @!P0 LEA.HI.X R3, R4, R3, R5, 0x2, P1 ;  /* 0x0000000304038211 */ /* 0x000fe200008f1405 */
[----:B------:R-:W-:-:S06]  /*1f9e0*/  IMAD.MOV.U32 R4, RZ, RZ, RZ ;  /* 0x000000ffff047224 */ /* 0x000fcc00078e00ff */
        /* <DEDUP_REMOVED lines=8> */
[----:B0-----:R-:W-:Y:S06]  /*1fa70*/  BRA.DIV UR5, `(.L_x_2023) ;  /* 0x0000006a05e87947 */ /* 0x001fec000b800000 */
.L_x_2214:
[----:B------:R-:W-:Y:S01]  /*1fa80*/  SHF.R.S32.HI R34, RZ, 0x1f, R18 ;  /* 0x0000001fff227819 */ /* 0x000fe20000011412 */
[----:B------:R-:W-:Y:S06]  /*1fa90*/  @!P2 BRA `(.L_x_2024) ;  /* 0x000000000004a947 */ /* 0x000fec0003800000 */
[----:B------:R-:W-:Y:S01]  /*1faa0*/  BPT.TRAP 0x1 ;  /* 0x000000040000795c */ /* 0x000fe20000300000 */
.L_x_2024:
        /* <DEDUP_REMOVED lines=20> */
[----:B------:R-:W-:Y:S02]  /*1fbf0*/  LEA.HI.X R23, R2, UR5, R7, 0x1, P0 ;  /* 0x0000000502177c11 */ /* 0x000fe400080f0c07 */
[----:B------:R-:W-:Y:S02]  /*1fc00*/  LEA R7, R24, R22, 0x3 ;  /* 0x0000001618077211 */ /* 0x000fe400078e18ff */
[----:B------:R-:W-:-:S04]  /*1fc10*/  SHF.L.U32 R2, R28, 0x1f, RZ ;  /* 0x0000001f1c027819 */ /* 0x000fc800000006ff */
[----:B------:R-:W0:Y:S02]  /*1fc20*/  SYNCS.PHASECHK.TRANS64.TRYWAIT P0, [R7+URZ+0x28840], R2 ;  /* 0x02884002070075a7 */ /* 0x000e24000800017f */
[----:B0-----:R-:W-:Y:S05]  /*1fc30*/  @!P0 BRA `(.L_x_2026) ;  /* 0x0000006800ac8947 */ /* 0x001fea0003800000 */
.L_x_2215:
[----:B------:R-:W-:Y:S05]  /*1fc40*/  BSYNC B0 ;  /* 0x0000000000007941 */ /* 0x000fea0003800000 */
.L_x_2025:
        /* <DEDUP_REMOVED lines=32> */
[----:B-1----:R-:W-:-:S05]  /*1fe50*/  @P0 IMAD.X R2, RZ, RZ, R2, P1 ;  /* 0x000000ffff020224 */ /* 0x002fca00008e0602 */
        /* <DEDUP_REMOVED lines=74> */
.L_x_2233:
        /* <DEDUP_REMOVED lines=11> */
.L_x_2028:
[----:B------:R-:W-:Y:S02]  /*203b0*/  PLOP3.LUT P1, PT, P1, P0, PT, 0xa2, 0x0 ;  /* 0x000000000000781c */ /* 0x000fe40000f21472 */
[----:B------:R-:W-:-:S08]  /*203c0*/  @P0 R2UR P1, UR4, R7 ;  /* 0x00000000070402ca */ /* 0x000fd00000020000 */
[----:B------:R-:W-:-:S05]  /*203d0*/  @P0 PLOP3.LUT P0, PT, P1, PT, PT, 0x80, 0x0 ;  /* 0x000000000000081c */ /* 0x000fca0000f0f070 */
[----:B------:R-:W-:Y:S01]  /*203e0*/  @!P1 SYNCS.ARRIVE.TRANS64.RED.A0T1 RZ, [UR4+0x28830], RZ ;  /* 0x028830ffffff99a7 */ /* 0x000fe20008200404 */
[----:B------:R-:W-:Y:S07]  /*203f0*/  @!P1 ARRIVES.LDGSTSBAR.64.TRANSCNT [UR4+0x28830] ;  /* 0x02883000ff0099b0 */ /* 0x000fee0008000a84 */
[----:B------:R-:W-:Y:S05]  /*20400*/  @P0 BRA.U.ANY `(.L_x_2028) ;  /* 0xfffffffd00e80947 */ /* 0x000fea000393ffff */
[----:B------:R-:W-:Y:S01]  /*20410*/  NOP ;  /* 0x0000000000007918 */ /* 0x000fe20000000000 */
[----:B------:R-:W-:-:S04]  /*20420*/  MOV R0, UR38 ;  /* 0x0000002600007c02 */ /* 0x000fc80008000f00 */
[----:B------:R-:W-:-:S13]  /*20430*/  ISETP.NE.AND P2, PT, R0, 0x3, PT ;  /* 0x000000030000780c */ /* 0x000fda0003f45270 */
[----:B------:R-:W-:Y:S05]  /*20440*/  @!P2 BRA `(.L_x_2029) ;  /* 0x000000000004a947 */ /* 0x000fea0003800000 */
[----:B------:R-:W-:Y:S01]  /*20450*/  BPT.TRAP 0x1 ;  /* 0x000000040000795c */ /* 0x000fe20000300000 */
.L_x_2029:
[----:B-1----:R1:W5:Y:S01]  /*20460*/  LDL.LU R3, [R1+0x10] ;  /* 0x0000100001037983 */ /* 0x0023620000300800 */
[----:B------:R1:W-:Y:S02]  /*20470*/  SYNCS.ARRIVE.TRANS64.A1T0 RZ, [R7+URZ+0x28830], RZ ;  /* 0x028830ff07ff79a7 */ /* 0x0003e4000810003f */
        /* <DEDUP_REMOVED lines=8> */
[----:B------:R-:W-:Y:S01]  /*20500*/  BSSY B6, `(.L_x_2030) ;  /* 0x000001e000067945 */ /* 0x000fe20003800000 */
[----:B------:R-:W-:-:S04]  /*20510*/  SHF.R.S32.HI R2, RZ, 0x1f, R19 ;  /* 0x0000001fff027819 */ /* 0x000fc80000011413 */
[----:B------:R-:W-:Y:S02]  /*20520*/  SEL R2, R2, RZ, !P0 ;  /* 0x000000ff02027207 */ /* 0x000fe40004000000 */
[----:B-----5:R-:W-:Y:S01]  /*20530*/  SHF.R.S32.HI R0, RZ, 0x1f, R3 ;  /* 0x0000001fff007819 */ /* 0x020fe20000011403 */
[----:B0-----:R-:W-:-:S04]  /*20540*/  IMAD.WIDE.U32 R4, R3, UR4, RZ ;  /* 0x0000000403047c25 */ /* 0x001fc8000f8e00ff */
[----:B------:R-:W-:Y:S01]  /*20550*/  IMAD R0, R0, UR4, RZ ;  /* 0x0000000400007c24 */ /* 0x000fe2000f8e02ff */
[----:B------:R0:W-:Y:S03]  /*20560*/  STL.64 [R1+0x10], R4 ;  /* 0x0000100401007387 */ /* 0x0001e60000100a00 */
[----:B------:R-:W-:-:S04]  /*20570*/  IMAD R0, R3, UR5, R0 ;  /* 0x0000000503007c24 */ /* 0x000fc8000f8e0200 */
[----:B------:R-:W-:Y:S01]  /*20580*/  IMAD.IADD R3, R5, 0x1, R0 ;  /* 0x0000000105037824 */ /* 0x000fe200078e0200 */
[----:B------:R-:W-:-:S04]  /*20590*/  SEL R0, R19, RZ, !P0 ;  /* 0x000000ff13007207 */ /* 0x000fc80004000000 */
[----:B------:R0:W-:Y:S04]  /*205a0*/  STL [R1+0x24], R3 ;  /* 0x0000240301007387 */ /* 0x0001e80000100800 */
        /* <DEDUP_REMOVED lines=19> */
.L_x_2031:
[----:B------:R-:W-:Y:S05]  /*206e0*/  BSYNC B6 ;  /* 0x0000000000067941 */ /* 0x000fea0003800000 */
.L_x_2030:
[----:B------:R-:W2:Y:S01]  /*206f0*/  LDL.LU R20, [R1+0x24] ;  /* 0x0000240001147983 */ /* 0x000ea20000300800 */
[----:B------:R-:W-:Y:S01]  /*20700*/  ULDC.64 UR4, c[0x0][0x2d8] ;  /* 0x0000b60000047ab9 */ /* 0x000fe20000000a00 */
[----:B-1----:R-:W1:Y:S01]  /*20710*/  LDC R7, c[0x0][0x448] ;  /* 0x00011200ff077b82 */ /* 0x002e620000000800 */
[----:B------:R-:W-:Y:S01]  /*20720*/  ULDC.64 UR6, c[0x0][0x280] ;  /* 0x0000a00000067ab9 */ /* 0x000fe20000000a00 */
[----:B0-----:R-:W2:Y:S04]  /*20730*/  LDL.LU.64 R2, [R1+0x10] ;  /* 0x0000100001027983 */ /* 0x001ea80000300a00 */
[----:B------:R-:W3:Y:S04]  /*20740*/  LDL.LU R4, [R1+0x28] ;  /* 0x0000280001047983 */ /* 0x000ee80000300800 */
[----:B------:R-:W4:Y:S01]  /*20750*/  LDL.LU R21, [R1+0x18] ;  /* 0x0000180001157983 */ /* 0x000f220000300800 */
[----:B------:R-:W-:-:S03]  /*20760*/  IMAD R0, R34, UR4, RZ ;  /* 0x0000000422007c24 */ /* 0x000fc6000f8e02ff */
[----:B------:R0:W5:Y:S01]  /*20770*/  LDL R8, [R1+0xc] ;  /* 0x00000c0001087983 */ /* 0x0001620000100800 */
[----:B------:R-:W-:Y:S01]  /*20780*/  IMAD R0, R18, UR5, R0 ;  /* 0x0000000512007c24 */ /* 0x000fe2000f8e0200 */
[----:B-1----:R-:W-:-:S13]  /*20790*/  ISETP.NE.AND P0, PT, R7, 0x1, PT ;  /* 0x000000010700780c */ /* 0x002fda0003f05270 */
[----:B------:R-:W1:Y:S01]  /*207a0*/  @P0 LDC R6, c[0x0][0x44c] ;  /* 0x00011300ff060b82 */ /* 0x000e620000000800 */
[----:B--2---:R-:W-:Y:S02]  /*207b0*/  IMAD.MOV.U32 R3, RZ, RZ, R20 ;  /* 0x000000ffff037224 */ /* 0x004fe400078e0014 */
[----:B------:R-:W2:Y:S01]  /*207c0*/  S2R R20, SR_TID.X ;  /* 0x0000000000147919 */ /* 0x000ea20000002100 */
[----:B------:R-:W-:Y:S01]  /*207d0*/  IMAD.WIDE.U32 R2, R18, UR4, R2 ;  /* 0x0000000412027c25 */ /* 0x000fe2000f8e0002 */
[----:B------:R-:W-:-:S03]  /*207e0*/  ULDC.64 UR4, c[0x0][0x2e0] ;  /* 0x0000b80000047ab9 */ /* 0x000fc60000000a00 */
[----:B------:R-:W-:Y:S02]  /*207f0*/  IMAD.IADD R3, R3, 0x1, R0 ;  /* 0x0000000103037824 */ /* 0x000fe400078e0200 */
[----:B---3--:R-:W-:Y:S02]  /*20800*/  IMAD R0, R4, UR4, RZ ;  /* 0x0000000404007c24 */ /* 0x008fe4000f8e02ff */
[----:B----4-:R-:W-:-:S04]  /*20810*/  IMAD.WIDE.U32 R2, R21, UR4, R2 ;  /* 0x0000000415027c25 */ /* 0x010fc8000f8e0002 */
[----:B------:R-:W-:Y:S01]  /*20820*/  IMAD R0, R21, UR5, R0 ;  /* 0x0000000515007c24 */ /* 0x000fe2000f8e0200 */
[----:B------:R-:W-:Y:S01]  /*20830*/  ULDC.64 UR4, c[0x0][0x2d0] ;  /* 0x0000b40000047ab9 */ /* 0x000fe20000000a00 */
[----:B------:R-:W3:Y:S02]  /*20840*/  S2R R21, SR_TID.X ;  /* 0x0000000000157919 */ /* 0x000ee40000002100 */
[----:B------:R-:W-:Y:S02]  /*20850*/  IMAD.IADD R3, R3, 0x1, R0 ;  /* 0x0000000103037824 */ /* 0x000fe400078e0200 */
[----:B------:R-:W4:Y:S01]  /*20860*/  @P0 LDC R0, c[0x0][0x450] ;  /* 0x00011400ff000b82 */ /* 0x000f220000000800 */
[----:B--2---:R-:W-:-:S04]  /*20870*/  LOP3.LUT R20, R20, 0x7f, RZ, 0xc0, !PT ;  /* 0x0000007f14147812 */ /* 0x004fc800078ec0ff */
[----:B------:R-:W-:Y:S02]  /*20880*/  SHF.R.U32.HI R20, RZ, 0x3, R20 ;  /* 0x00000003ff147819 */ /* 0x000fe40000011614 */
[----:B---3--:R-:W-:-:S04]  /*20890*/  SHF.L.U32 R21, R21, 0x4, RZ ;  /* 0x0000000415157819 */ /* 0x008fc800000006ff */
[----:B------:R-:W-:-:S04]  /*208a0*/  LOP3.LUT R21, R21, 0x70, RZ, 0xc0, !PT ;  /* 0x0000007015157812 */ /* 0x000fc800078ec0ff */
[----:B------:R-:W-:-:S05]  /*208b0*/  LOP3.LUT R20, R20, R21, RZ, 0xfc, !PT ;  /* 0x0000001514147212 */ /* 0x000fca00078efcff */
[----:B------:R-:W-:-:S04]  /*208c0*/  IMAD.IADD R5, R20, 0x1, R27 ;  /* 0x0000000114057824 */ /* 0x000fc800078e021b */
[----:B-1----:R-:W-:-:S04]  /*208d0*/  @P0 IMAD.HI.U32 R6, R5, R6, RZ ;  /* 0x0000000605060227 */ /* 0x002fc800078e00ff */
[----:B------:R-:W-:Y:S01]  /*208e0*/  IMAD.MOV.U32 R4, RZ, RZ, R5 ;  /* 0x000000ffff047224 */ /* 0x000fe200078e0005 */
[----:B----4-:R-:W-:Y:S01]  /*208f0*/  @P0 SHF.R.U32.HI R4, RZ, R0, R6 ;  /* 0x00000000ff040219 */ /* 0x010fe20000011606 */
[----:B------:R-:W1:Y:S04]  /*20900*/  S2R R20, SR_TID.X ;  /* 0x0000000000147919 */ /* 0x000e680000002100 */
[----:B------:R-:W-:-:S04]  /*20910*/  IMAD.MOV R0, RZ, RZ, -R4 ;  /* 0x000000ffff007224 */ /* 0x000fc800078e0a04 */
[----:B------:R-:W-:Y:S01]  /*20920*/  IMAD R0, R7, R0, R5 ;  /* 0x0000000007007224 */ /* 0x000fe200078e0205 */
[----:B------:R-:W-:Y:S01]  /*20930*/  SHF.R.S32.HI R5, RZ, 0x1f, R4 ;  /* 0x0000001fff057819 */ /* 0x000fe20000011404 */
[----:B------:R-:W-:-:S04]  /*20940*/  IMAD.WIDE.U32 R2, R4, UR4, R2 ;  /* 0x0000000404027c25 */ /* 0x000fc8000f8e0002 */
[----:B------:R-:W-:-:S04]  /*20950*/  IMAD R5, R5, UR4, RZ ;  /* 0x0000000405057c24 */ /* 0x000fc8000f8e02ff */
[----:B------:R-:W-:Y:S01]  /*20960*/  IMAD R5, R4, UR5, R5 ;  /* 0x0000000504057c24 */ /* 0x000fe2000f8e0205 */
[----:B------:R-:W-:Y:S01]  /*20970*/  SHF.R.S32.HI R4, RZ, 0x1f, R0 ;  /* 0x0000001fff047819 */ /* 0x000fe20000011400 */
[----:B------:R-:W-:Y:S02]  /*20980*/  ULDC.64 UR4, c[0x0][0x2c8] ;  /* 0x0000b20000047ab9 */ /* 0x000fe40000000a00 */
[----:B------:R-:W-:Y:S02]  /*20990*/  IMAD.IADD R3, R3, 0x1, R5 ;  /* 0x0000000103037824 */ /* 0x000fe400078e0205 */
        /* <DEDUP_REMOVED lines=9> */
[----:B-1----:R-:W-:Y:S02]  /*20a30*/  LOP3.LUT R20, R20, 0x7f, RZ, 0xc0, !PT ;  /* 0x0000007f14147812 */ /* 0x002fe400078ec0ff */
[----:B------:R-:W-:Y:S02]  /*20a40*/  LEA.HI.X R4, R2, UR7, R4, 0x1, P2 ;  /* 0x0000000702047c11 */ /* 0x000fe400090f0c04 */
[----:B------:R-:W-:Y:S01]  /*20a50*/  SHF.R.U32.HI R9, RZ, 0x3, R20 ;  /* 0x00000003ff097819 */ /* 0x000fe20000011614 */
[----:B0-----:R-:W-:Y:S06]  /*20a60*/  BRA.DIV UR4, `(.L_x_2032) ;  /* 0x0000006a040c7947 */ /* 0x001fec000b800000 */
[----:B------:R-:W0:Y:S01]  /*20a70*/  SHFL.IDX PT, R3, R0, RZ, 0x181f ;  /* 0x00181fff00037589 */ /* 0x000e2200000e0000 */
[----:B------:R-:W-:Y:S01]  /*20a80*/  IMAD R33, R33, R7, RZ ;  /* 0x0000000721217224 */ /* 0x000fe200078e02ff */
[----:B------:R-:W-:Y:S02]  /*20a90*/  IADD3 R27, R9, R27, RZ ;  /* 0x0000001b091b7210 */ /* 0x000fe40007ffe0ff */
[----:B------:R-:W1:Y:S02]  /*20aa0*/  SHFL.IDX PT, R2, R4, RZ, 0x181f ;  /* 0x00181fff04027589 */ /* 0x000e6400000e0000 */
[C---:B------:R-:W-:Y:S01]  /*20ab0*/  ISETP.GE.AND P3, PT, R27.reuse, R33, PT ;  /* 0x000000211b00720c */ /* 0x040fe20003f66270 */
[----:B------:R-:W-:Y:S01]  /*20ac0*/  VIADD R6, R27, 0x10 ;  /* 0x000000101b067836 */ /* 0x000fe20000000000 */
[----:B------:R-:W2:Y:S11]  /*20ad0*/  SHFL.IDX PT, R14, R0, 0x1, 0x181f ;  /* 0x00381f00000e7f89 */ /* 0x000eb600000e0000 */
[----:B0-----:R-:W-:-:S05]  /*20ae0*/  @!P3 LEA R5, P2, R31, R3, 0x1 ;  /* 0x000000031f05b211 */ /* 0x001fca00078408ff */
[----:B-1----:R-:W-:Y:S02]  /*20af0*/  @!P3 IMAD.X R3, RZ, RZ, R2, P2 ;  /* 0x000000ffff03b224 */ /* 0x002fe400010e0602 */
[----:B------:R-:W-:-:S05]  /*20b00*/  @!P3 IMAD.MOV.U32 R2, RZ, RZ, R5 ;  /* 0x000000ffff02b224 */ /* 0x000fca00078e0005 */
[----:B-----5:R-:W-:Y:S04]  /*20b10*/  @!P3 LDGSTS.E.BYPASS.LTC128B.128 [R8+0x10400], desc[UR54][R2.64], !P0 ;  /* 0x104000000208bfae */ /* 0x020fe8000c101d76 */
[----:B------:R0:W-:Y:S01]  /*20b20*/  @!P3 LDGSTS.E.BYPASS.LTC128B.128 [R8+0x14400], desc[UR54][R2.64+0x80], !P1 ;  /* 0x144000800208bfae */ /* 0x0001e2000c901d76 */
[----:B------:R-:W-:-:S03]  /*20b30*/  ISETP.GE.AND P3, PT, R6, R33, PT ;  /* 0x000000210600720c */ /* 0x000fc60003f66270 */
[----:B0-----:R-:W0:Y:S10]  /*20b40*/  SHFL.IDX PT, R2, R4, 0x1, 0x181f ;  /* 0x00381f0004027f89 */ /* 0x001e3400000e0000 */
[----:B--2---:R-:W-:-:S02]  /*20b50*/  @!P3 LEA R5, P2, R31, R14, 0x1 ;  /* 0x0000000e1f05b211 */ /* 0x004fc400078408ff */
[----:B------:R-:W1:Y:S03]  /*20b60*/  SHFL.IDX PT, R14, R0, 0x2, 0x181f ;  /* 0x00581f00000e7f89 */ /* 0x000e6600000e0000 */
[----:B0-----:R-:W-:Y:S02]  /*20b70*/  @!P3 IMAD.X R6, RZ, RZ, R2, P2 ;  /* 0x000000ffff06b224 */ /* 0x001fe400010e0602 */
[----:B------:R-:W-:Y:S02]  /*20b80*/  @!P3 IMAD.MOV.U32 R2, RZ, RZ, R5 ;  /* 0x000000ffff02b224 */ /* 0x000fe400078e0005 */
[----:B------:R-:W-:Y:S01]  /*20b90*/  @!P3 IMAD.MOV.U32 R3, RZ, RZ, R6 ;  /* 0x000000ffff03b224 */ /* 0x000fe200078e0006 */
[----:B------:R-:W-:-:S04]  /*20ba0*/  IADD3 R6, R27, 0x20, RZ ;  /* 0x000000201b067810 */ /* 0x000fc80007ffe0ff */
[----:B------:R-:W-:Y:S04]  /*20bb0*/  @!P3 LDGSTS.E.BYPASS.LTC128B.128 [R8+0x10c00], desc[UR54][R2.64], !P0 ;  /* 0x10c000000208bfae */ /* 0x000fe8000c101d76 */
[----:B------:R0:W-:Y:S01]  /*20bc0*/  @!P3 LDGSTS.E.BYPASS.LTC128B.128 [R8+0x14c00], desc[UR54][R2.64+0x80], !P1 ;  /* 0x14c000800208bfae */ /* 0x0001e2000c901d76 */
[----:B------:R-:W-:-:S03]  /*20bd0*/  ISETP.GE.AND P3, PT, R6, R33, PT ;  /* 0x000000210600720c */ /* 0x000fc60003f66270 */
[----:B0-----:R-:W0:Y:S10]  /*20be0*/  SHFL.IDX PT, R2, R4, 0x2, 0x181f ;  /* 0x00581f0004027f89 */ /* 0x001e3400000e0000 */
[----:B-1----:R-:W-:-:S02]  /*20bf0*/  @!P3 LEA R5, P2, R31, R14, 0x1 ;  /* 0x0000000e1f05b211 */ /* 0x002fc400078408ff */
[----:B------:R-:W1:Y:S03]  /*20c00*/  SHFL.IDX PT, R14, R0, 0x3, 0x181f ;  /* 0x00781f00000e7f89 */ /* 0x000e6600000e0000 */
[----:B0-----:R-:W-:Y:S02]  /*20c10*/  @!P3 IMAD.X R6, RZ, RZ, R2, P2 ;  /* 0x000000ffff06b224 */ /* 0x001fe400010e0602 */
[----:B------:R-:W-:Y:S02]  /*20c20*/  @!P3 IMAD.MOV.U32 R2, RZ, RZ, R5 ;  /* 0x000000ffff02b224 */ /* 0x000fe400078e0005 */
[----:B------:R-:W-:Y:S02]  /*20c30*/  @!P3 IMAD.MOV.U32 R3, RZ, RZ, R6 ;  /* 0x000000ffff03b224 */ /* 0x000fe400078e0006 */
[----:B------:R-:W-:-:S03]  /*20c40*/  VIADD R6, R27, 0x30 ;  /* 0x000000301b067836 */ /* 0x000fc60000000000 */
[----:B------:R-:W-:Y:S04]  /*20c50*/  @!P3 LDGSTS.E.BYPASS.LTC128B.128 [R8+0x11400], desc[UR54][R2.64], !P0 ;  /* 0x114000000208bfae */ /* 0x000fe8000c101d76 */
[----:B------:R0:W-:Y:S01]  /*20c60*/  @!P3 LDGSTS.E.BYPASS.LTC128B.128 [R8+0x15400], desc[UR54][R2.64+0x80], !P1 ;  /* 0x154000800208bfae */ /* 0x0001e2000c901d76 */
[----:B------:R-:W-:-:S03]  /*20c70*/  ISETP.GE.AND P3, PT, R6, R33, PT ;  /* 0x000000210600720c */ /* 0x000fc60003f66270 */
[----:B0-----:R-:W0:Y:S10]  /*20c80*/  SHFL.IDX PT, R2, R4, 0x3, 0x181f ;  /* 0x00781f0004027f89 */ /* 0x001e3400000e0000 */
[----:B-1----:R-:W-:-:S02]  /*20c90*/  @!P3 LEA R5, P2, R31, R14, 0x1 ;  /* 0x0000000e1f05b211 */ /* 0x002fc400078408ff */
[----:B------:R-:W1:Y:S03]  /*20ca0*/  SHFL.IDX PT, R14, R0, 0x4, 0x181f ;  /* 0x00981f00000e7f89 */ /* 0x000e6600000e0000 */
[----:B0-----:R-:W-:Y:S02]  /*20cb0*/  @!P3 IMAD.X R6, RZ, RZ, R2, P2 ;  /* 0x000000ffff06b224 */ /* 0x001fe400010e0602 */
[----:B------:R-:W-:-:S03]  /*20cc0*/  @!P3 IMAD.MOV.U32 R2, RZ, RZ, R5 ;  /* 0x000000ffff02b224 */ /* 0x000fc600078e0005 */
[----:B------:R-:W-:Y:S01]  /*20cd0*/  @!P3 MOV R3, R6 ;  /* 0x000000060003b202 */ /* 0x000fe20000000f00 */
[----:B------:R-:W-:-:S04]  /*20ce0*/  VIADD R6, R27, 0x40 ;  /* 0x000000401b067836 */ /* 0x000fc80000000000 */
        /* <DEDUP_REMOVED lines=15> */
[----:B------:R-:W-:Y:S03]  /*20de0*/  SHFL.IDX PT, R14, R0, 0x7, 0x181f ;  /* 0x00f81f00000e7f89 */ /* 0x000fe600000e0000 */
[----:B0-----:R-:W-:Y:S01]  /*20df0*/  @!P3 IMAD.X R6, RZ, RZ, R2, P2 ;  /* 0x000000ffff06b224 */ /* 0x001fe200010e0602 */
[----:B------:R-:W-:-:S03]  /*20e00*/  @!P3 MOV R2, R5 ;  /* 0x000000050002b202 */ /* 0x000fc60000000f00 */
[----:B------:R-:W-:Y:S02]  /*20e10*/  @!P3 IMAD.MOV.U32 R3, RZ, RZ, R6 ;  /* 0x000000ffff03b224 */ /* 0x000fe400078e0006 */
[----:B------:R-:W-:-:S03]  /*20e20*/  VIADD R6, R27, 0x60 ;  /* 0x000000601b067836 */ /* 0x000fc60000000000 */
[----:B------:R-:W-:Y:S04]  /*20e30*/  @!P3 LDGSTS.E.BYPASS.LTC128B.128 [R8+0x12c00], desc[UR54][R2.64], !P0 ;  /* 0x12c000000208bfae */ /* 0x000fe8000c101d76 */
[----:B------:R0:W-:Y:S01]  /*20e40*/  @!P3 LDGSTS.E.BYPASS.LTC128B.128 [R8+0x16c00], desc[UR54][R2.64+0x80], !P1 ;  /* 0x16c000800208bfae */ /* 0x0001e2000c901d76 */
[----:B------:R-:W-:-:S03]  /*20e50*/  ISETP.GE.AND P3, PT, R6, R33, PT ;  /* 0x000000210600720c */ /* 0x000fc60003f66270 */
[----:B0-----:R-:W0:Y:S04]  /*20e60*/  SHFL.IDX PT, R3, R0, 0x6, 0x181f ;  /* 0x00d81f0000037f89 */ /* 0x001e2800000e0000 */
[----:B------:R-:W1:Y:S04]  /*20e70*/  SHFL.IDX PT, R2, R4, 0x6, 0x181f ;  /* 0x00d81f0004027f89 */ /* 0x000e6800000e0000 */
[----:B------:R-:W2:Y:S02]  /*20e80*/  SHFL.IDX PT, R4, R4, 0x7, 0x181f ;  /* 0x00f81f0004047f89 */ /* 0x000ea400000e0000 */
[----:B0-----:R-:W-:-:S05]  /*20e90*/  @!P3 LEA R5, P2, R31, R3, 0x1 ;  /* 0x000000031f05b211 */ /* 0x001fca00078408ff */
[----:B-1----:R-:W-:Y:S02]  /*20ea0*/  @!P3 IMAD.X R6, RZ, RZ, R2, P2 ;  /* 0x000000ffff06b224 */ /* 0x002fe400010e0602 */
[----:B------:R-:W-:Y:S02]  /*20eb0*/  @!P3 IMAD.MOV.U32 R2, RZ, RZ, R5 ;  /* 0x000000ffff02b224 */ /* 0x000fe400078e0005 */
[----:B------:R-:W-:-:S05]  /*20ec0*/  @!P3 IMAD.MOV.U32 R3, RZ, RZ, R6 ;  /* 0x000000ffff03b224 */ /* 0x000fca00078e0006 */
[----:B------:R0:W-:Y:S04]  /*20ed0*/  @!P3 LDGSTS.E.BYPASS.LTC128B.128 [R8+0x13400], desc[UR54][R2.64], !P0 ;  /* 0x134000000208bfae */ /* 0x0001e8000c101d76 */
[----:B--2---:R0:W-:Y:S02]  /*20ee0*/  @!P3 LDGSTS.E.BYPASS.LTC128B.128 [R8+0x17400], desc[UR54][R2.64+0x80], !P1 ;  /* 0x174000800208bfae */ /* 0x0041e4000c901d76 */
.L_x_2250:
[----:B------:R-:W-:Y:S01]  /*20ef0*/  VIADD R0, R27, 0x70 ;  /* 0x000000701b007836 */ /* 0x000fe20000000000 */
[----:B------:R-:W-:Y:S04]  /*20f00*/  BSSY B0, `(.L_x_2033) ;  /* 0x000000a000007945 */ /* 0x000fe80003800000 */
[----:B------:R-:W-:-:S13]  /*20f10*/  ISETP.GE.AND P2, PT, R0, R33, PT ;  /* 0x000000210000720c */ /* 0x000fda0003f46270 */
[----:B------:R-:W-:Y:S05]  /*20f20*/  @P2 BRA `(.L_x_2034) ;  /* 0x00000000001c2947 */ /* 0x000fea0003800000 */
[----:B0-----:R-:W-:-:S04]  /*20f30*/  LEA R2, P2, R31, R14, 0x1 ;  /* 0x0000000e1f027211 */ /* 0x001fc800078408ff */
[----:B------:R-:W-:-:S05]  /*20f40*/  IADD3.X R3, RZ, R4, RZ, P2, !PT ;  /* 0x00000004ff037210 */ /* 0x000fca00017fe4ff */
[----:B------:R-:W-:Y:S01]  /*20f50*/  @!PT LDS RZ, [RZ] ;  /* 0x00000000fffff984 */ /* 0x000fe20000000800 */
[----:B------:R-:W-:Y:S01]  /*20f60*/  @!PT LDS RZ, [RZ] ;  /* 0x00000000fffff984 */ /* 0x000fe20000000800 */
[----:B------:R-:W-:Y:S01]  /*20f70*/  @!PT LDS RZ, [RZ] ;  /* 0x00000000fffff984 */ /* 0x000fe20000000800 */
[----:B------:R1:W-:Y:S04]  /*20f80*/  LDGSTS.E.BYPASS.LTC128B.128 [R8+0x13c00], desc[UR54][R2.64], !P0 ;  /* 0x13c0000002087fae */ /* 0x0003e8000c101d76 */
[----:B------:R1:W-:Y:S02]  /*20f90*/  LDGSTS.E.BYPASS.LTC128B.128 [R8+0x17c00], desc[UR54][R2.64+0x80], !P1 ;  /* 0x17c0008002087fae */ /* 0x0003e4000c901d76 */
.L_x_2034:
[----:B------:R-:W-:Y:S05]  /*20fa0*/  BSYNC B0 ;  /* 0x0000000000007941 */ /* 0x000fea0003800000 */
.L_x_2033:
[----:B------:R-:W-:Y:S01]  /*20fb0*/  NOP ;  /* 0x0000000000007918 */ /* 0x000fe20000000000 */
[----:B------:R-:W-:-:S13]  /*20fc0*/  PLOP3.LUT P0, PT, PT, PT, PT, 0x80, 0x0 ;  /* 0x000000000000781c */ /* 0x000fda0003f0f070 */
.L_x_2035:
[----:B------:R-:W-:Y:S02]  /*20fd0*/  PLOP3.LUT P1, PT, P1, P0, PT, 0xa2, 0x0 ;  /* 0x000000000000781c */ /* 0x000fe40000f21472 */
[----:B------:R-:W-:-:S08]  /*20fe0*/  @P0 R2UR P1, UR4, R22 ;  /* 0x00000000160402ca */ /* 0x000fd00000020000 */
[----:B------:R-:W-:-:S05]  /*20ff0*/  @P0 PLOP3.LUT P0, PT, P1, PT, PT, 0x80, 0x0 ;  /* 0x000000000000081c */ /* 0x000fca0000f0f070 */
[----:B------:R-:W-:Y:S01]  /*21000*/  @!P1 SYNCS.ARRIVE.TRANS64.RED.A0T1 RZ, [UR4+0x28800], RZ ;  /* 0x028800ffffff99a7 */ /* 0x000fe20008200404 */
[----:B------:R-:W-:Y:S07]  /*21010*/  @!P1 ARRIVES.LDGSTSBAR.64.TRANSCNT [UR4+0x28800] ;  /* 0x02880000ff0099b0 */ /* 0x000fee0008000a84 */
[----:B------:R-:W-:Y:S05]  /*21020*/  @P0 BRA.U.ANY `(.L_x_2035) ;  /* 0xfffffffd00e80947 */ /* 0x000fea000393ffff */
[----:B01----:R-:W2:Y:S02]  /*21030*/  LDL.LU R2, [R1+0x20] ;  /* 0x0000200001027983 */ /* 0x003ea40000300800 */
[----:B--2---:R-:W-:-:S05]  /*21040*/  VIADD R2, R2, 0x1 ;  /* 0x0000000102027836 */ /* 0x004fca0000000000 */
[----:B------:R0:W-:Y:S01]  /*21050*/  STL [R1+0x20], R2 ;  /* 0x0000200201007387 */ /* 0x0001e20000100800 */
[----:B------:R-:W-:-:S04]  /*21060*/  LEA.HI R0, R2, R2, RZ, 0x1 ;  /* 0x0000000202007211 */ /* 0x000fc800078f08ff */
[----:B------:R-:W-:-:S05]  /*21070*/  LOP3.LUT R0, R0, 0xfffffffe, RZ, 0xc0, !PT ;  /* 0xfffffffe00007812 */ /* 0x000fca00078ec0ff */
[----:B------:R-:W-:-:S05]  /*21080*/  IMAD.IADD R0, R2, 0x1, -R0 ;  /* 0x0000000102007824 */ /* 0x000fca00078e0a00 */
[----:B------:R-:W-:Y:S01]  /*21090*/  SHF.L.U32 R3, R0, 0x1f, RZ ;  /* 0x0000001f00037819 */ /* 0x000fe200000006ff */
[----:B------:R-:W-:Y:S01]  /*210a0*/  NOP ;  /* 0x0000000000007918 */ /* 0x000fe20000000000 */
[----:B------:R-:W2:Y:S01]  /*210b0*/  LDL.LU R4, [R1+0x1c] ;  /* 0x00001c0001047983 */ /* 0x000ea20000300800 */
[----:B------:R1:W-:Y:S03]  /*210c0*/  SYNCS.ARRIVE.TRANS64.A1T0 RZ, [R22+URZ+0x28800], RZ ;  /* 0x028800ff16ff79a7 */ /* 0x0003e6000810003f */
[----:B0-----:R-:W3:Y:S01]  /*210d0*/  LDL R2, [R1] ;  /* 0x0000000001027983 */ /* 0x001ee20000100800 */
[----:B------:R-:W-:Y:S01]  /*210e0*/  BSSY B0, `(.L_x_2036) ;  /* 0x0000005000007945 */ /* 0x000fe20003800000 */
[----:B------:R-:W0:Y:S01]  /*210f0*/  SYNCS.PHASECHK.TRANS64.TRYWAIT P0, [R22+URZ+0x28820], R3 ;  /* 0x02882003160075a7 */ /* 0x000e22000800017f */
[----:B--2---:R-:W-:-:S05]  /*21100*/  VIADD R6, R4, 0xfffffffe ;  /* 0xfffffffe04067836 */ /* 0x004fca0000000000 */
[----:B---3--:R-:W-:Y:S01]  /*21110*/  ISETP.GE.AND P1, PT, R6, R2, PT ;  /* 0x000000020600720c */ /* 0x008fe20003f26270 */
[----:B01----:R-:W-:-:S12]  /*21120*/  @!P0 BRA `(.L_x_2037) ;  /* 0x0000006800e48947 */ /* 0x003fd80003800000 */
.L_x_2251:
[----:B------:R-:W-:Y:S05]  /*21130*/  BSYNC B0 ;  /* 0x0000000000007941 */ /* 0x000fea0003800000 */
.L_x_2036:
        /* <DEDUP_REMOVED lines=8> */
.L_x_2052:
[----:B------:R-:W2:Y:S01]  /*211c0*/  LDL R8, [R1+0x4] ;  /* 0x0000040001087983 */ /* 0x000ea20000100800 */
[----:B------:R-:W1:Y:S03]  /*211d0*/  LDC R0, c[0x0][0x430] ;  /* 0x00010c00ff007b82 */ /* 0x000e660000000800 */
[----:B------:R-:W3:Y:S01]  /*211e0*/  LDL R7, [R1+0x8] ;  /* 0x0000080001077983 */ /* 0x000ee20000100800 */
[----:B------:R-:W-:Y:S05]  /*211f0*/  YIELD ;  /* 0x0000000000007946 */ /* 0x000fea0003800000 */
[----:B0-----:R-:W0:Y:S01]  /*21200*/  S2R R3, SR_TID.X ;  /* 0x0000000000037919 */ /* 0x001e220000002100 */
[----:B------:R-:W-:Y:S01]  /*21210*/  ULDC.64 UR4, c[0x0][0x428] ;  /* 0x00010a0000047ab9 */ /* 0x000fe20000000a00 */
[----:B------:R-:W4:Y:S01]  /*21220*/  S2R R2, SR_TID.X ;  /* 0x0000000000027919 */ /* 0x000f220000002100 */
[----:B-1----:R-:W-:-:S13]  /*21230*/  ISETP.NE.AND P0, PT, R0, 0x1, PT ;  /* 0x000000010000780c */ /* 0x002fda0003f05270 */
[----:B------:R-:W1:Y:S01]  /*21240*/  @P0 LDC R4, c[0x0][0x434] ;  /* 0x00010d00ff040b82 */ /* 0x000e620000000800 */
[----:B0-----:R-:W-:-:S04]  /*21250*/  LOP3.LUT R3, R3, 0x7f, RZ, 0xc0, !PT ;  /* 0x0000007f03037812 */ /* 0x001fc800078ec0ff */
[----:B------:R-:W-:-:S03]  /*21260*/  SHF.R.U32.HI R5, RZ, 0x3, R3 ;  /* 0x00000003ff057819 */ /* 0x000fc60000011603 */
[----:B------:R-:W0:Y:S01]  /*21270*/  @P0 LDC R3, c[0x0][0x438] ;  /* 0x00010e00ff030b82 */ /* 0x000e220000000800 */
[----:B----4-:R-:W-:Y:S01]  /*21280*/  SHF.L.U32 R2, R2, 0x4, RZ ;  /* 0x0000000402027819 */ /* 0x010fe200000006ff */
[----:B------:R-:W-:-:S03]  /*21290*/  IMAD R5, R6, 0x80, R5 ;  /* 0x0000008006057824 */ /* 0x000fc600078e0205 */
[----:B------:R-:W-:-:S04]  /*212a0*/  LOP3.LUT R2, R2, 0x70, RZ, 0xc0, !PT ;  /* 0x0000007002027812 */ /* 0x000fc800078ec0ff */
[----:B--2---:R-:W-:-:S05]  /*212b0*/  IADD3 R5, R2, R5, R8 ;  /* 0x0000000502057210 */ /* 0x004fca0007ffe008 */
[----:B-1----:R-:W-:-:S04]  /*212c0*/  @P0 IMAD.HI.U32 R4, R5, R4, RZ ;  /* 0x0000000405040227 */ /* 0x002fc800078e00ff */
[----:B------:R-:W-:Y:S01]  /*212d0*/  IMAD.MOV.U32 R2, RZ, RZ, R5 ;  /* 0x000000ffff027224 */ /* 0x000fe200078e0005 */
[----:B0-----:R-:W-:Y:S01]  /*212e0*/  @P0 SHF.R.U32.HI R2, RZ, R3, R4 ;  /* 0x00000003ff020219 */ /* 0x001fe20000011604 */
[----:B---3--:R-:W-:-:S04]  /*212f0*/  IMAD R4, R7, UR4, RZ ;  /* 0x0000000407047c24 */ /* 0x008fc8000f8e02ff */
[----:B------:R-:W-:-:S04]  /*21300*/  IMAD.MOV R3, RZ, RZ, -R2 ;  /* 0x000000ffff037224 */ /* 0x000fc800078e0a02 */
[----:B------:R-:W-:Y:S01]  /*21310*/  IMAD R0, R0, R3, R5 ;  /* 0x0000000300007224 */ /* 0x000fe200078e0205 */
[----:B------:R-:W-:Y:S01]  /*21320*/  SHF.R.S32.HI R3, RZ, 0x1f, R2 ;  /* 0x0000001fff037819 */ /* 0x000fe20000011402 */
[C---:B------:R-:W-:Y:S02]  /*21330*/  IMAD R5, R35.reuse, UR5, R4 ;  /* 0x0000000523057c24 */ /* 0x040fe4000f8e0204 */
[----:B------:R-:W-:Y:S01]  /*21340*/  IMAD.WIDE.U32 R2, R35, UR4, R2 ;  /* 0x0000000423027c25 */ /* 0x000fe2000f8e0002 */
[----:B------:R-:W-:-:S03]  /*21350*/  ULDC.64 UR4, c[0x0][0x418] ;  /* 0x0001060000047ab9 */ /* 0x000fc60000000a00 */
[----:B------:R-:W-:Y:S01]  /*21360*/  IMAD.IADD R5, R5, 0x1, R3 ;  /* 0x0000000105057824 */ /* 0x000fe200078e0203 */
[----:B------:R-:W-:-:S04]  /*21370*/  LEA R4, P0, R2, UR4, 0x2 ;  /* 0x0000000402047c11 */ /* 0x000fc8000f8010ff */
[----:B------:R-:W-:-:S05]  /*21380*/  LEA.HI.X R5, R2, UR5, R5, 0x2, P0 ;  /* 0x0000000502057c11 */ /* 0x000fca00080f1405 */
[----:B------:R-:W2:Y:S01]  /*21390*/  LDG.E R4, desc[UR54][R4.64] ;  /* 0x0000003604047981 */ /* 0x000ea2000c1e1900 */
[----:B------:R-:W-:Y:S01]  /*213a0*/  IMAD.U32 R7, RZ, RZ, UR38 ;  /* 0x00000026ff077e24 */ /* 0x000fe2000f8e00ff */
[----:B------:R-:W-:Y:S01]  /*213b0*/  MOV R25, R6 ;  /* 0x0000000600197202 */ /* 0x000fe20000000f00 */
[----:B------:R-:W-:-:S03]  /*213c0*/  VIADD R24, R10, 0x1 ;  /* 0x000000010a187836 */ /* 0x000fc60000000000 */
[----:B------:R-:W-:Y:S02]  /*213d0*/  ISETP.NE.AND P3, PT, R7, 0x3, PT ;  /* 0x000000030700780c */ /* 0x000fe40003f65270 */
[----:B------:R-:W-:-:S04]  /*213e0*/  ISETP.NE.AND P0, PT, R24, 0x2, PT ;  /* 0x000000021800780c */ /* 0x000fc80003f05270 */
[----:B------:R-:W-:Y:S02]  /*213f0*/  SEL R3, RZ, 0x1, P0 ;  /* 0x00000001ff037807 */ /* 0x000fe40000000000 */
[----:B------:R-:W-:Y:S02]  /*21400*/  SEL R24, R24, RZ, P0 ;  /* 0x000000ff18187207 */ /* 0x000fe40000000000 */
[----:B------:R-:W-:Y:S02]  /*21410*/  LOP3.LUT R28, R20, R3, RZ, 0x3c, !PT ;  /* 0x00000003141c7212 */ /* 0x000fe400078e3cff */
[----:B--2---:R-:W-:Y:S01]  /*21420*/  SHF.R.S32.HI R27, RZ, 0x1f, R4 ;  /* 0x0000001fff1b7819 */ /* 0x004fe20000011404 */
[----:B------:R-:W-:Y:S06]  /*21430*/  @!P3 BRA `(.L_x_2040) ;  /* 0x000000000004b947 */ /* 0x000fec0003800000 */
[----:B------:R-:W-:Y:S01]  /*21440*/  BPT.TRAP 0x1 ;  /* 0x000000040000795c */ /* 0x000fe20000300000 */
.L_x_2040:
[----:B------:R-:W-:Y:S01]  /*21450*/  IMAD R6, R24, 0x8, R22 ;  /* 0x0000000818067824 */ /* 0x000fe200078e0216 */
[----:B------:R-:W-:Y:S01]  /*21460*/  SHF.L.U32 R2, R28, 0x1f, RZ ;  /* 0x0000001f1c027819 */ /* 0x000fe200000006ff */
[----:B------:R-:W-:Y:S03]  /*21470*/  BSSY B1, `(.L_x_2041) ;  /* 0x0000003000017945 */ /* 0x000fe60003800000 */
[----:B------:R-:W0:Y:S02]  /*21480*/  SYNCS.PHASECHK.TRANS64.TRYWAIT P0, [R6+URZ+0x28840], R2 ;  /* 0x02884002060075a7 */ /* 0x000e24000800017f */
[----:B0-----:R-:W-:Y:S05]  /*21490*/  @!P0 BRA `(.L_x_2042) ;  /* 0x00000068001c8947 */ /* 0x001fea0003800000 */
.L_x_2252:
[----:B------:R-:W-:Y:S05]  /*214a0*/  BSYNC B1 ;  /* 0x0000000000017941 */ /* 0x000fea0003800000 */
.L_x_2041:
        /* <DEDUP_REMOVED lines=71> */
.L_x_2270:
        /* <DEDUP_REMOVED lines=9> */
.L_x_2044:
        /* <DEDUP_REMOVED lines=11> */
.L_x_2045:
[----:B------:R1:W-:Y:S01]  /*21a60*/  SYNCS.ARRIVE.TRANS64.A1T0 RZ, [R6+URZ+0x28830], RZ ;  /* 0x028830ff06ff79a7 */ /* 0x0003e2000810003f */
[----:B------:R-:W-:Y:S05]  /*21a70*/  @!P4 BRA `(.L_x_2046) ;  /* 0x000000000004c947 */ /* 0x000fea0003800000 */
[----:B------:R-:W-:Y:S01]  /*21a80*/  BPT.TRAP 0x1 ;  /* 0x000000040000795c */ /* 0x000fe20000300000 */
.L_x_2046:
[----:B------:R-:W-:Y:S01]  /*21a90*/  SHF.L.U32 R2, R20, 0x1f, RZ ;  /* 0x0000001f14027819 */ /* 0x000fe200000006ff */
[----:B-1----:R-:W-:Y:S01]  /*21aa0*/  IMAD R6, R10, 0x8, R22 ;  /* 0x000000080a067824 */ /* 0x002fe200078e0216 */
[----:B------:R-:W-:Y:S03]  /*21ab0*/  BSSY B1, `(.L_x_2047) ;  /* 0x0000003000017945 */ /* 0x000fe60003800000 */
[----:B------:R-:W1:Y:S02]  /*21ac0*/  SYNCS.PHASECHK.TRANS64.TRYWAIT P0, [R6+URZ+0x28860], R2 ;  /* 0x02886002060075a7 */ /* 0x000e64000800017f */
[----:B-1----:R-:W-:Y:S05]  /*21ad0*/  @!P0 BRA `(.L_x_2048) ;  /* 0x0000006800ec8947 */ /* 0x002fea0003800000 */
.L_x_2271:
[----:B------:R-:W-:Y:S05]  /*21ae0*/  BSYNC B1 ;  /* 0x0000000000017941 */ /* 0x000fea0003800000 */
.L_x_2047:
[----:B------:R-:W2:Y:S01]  /*21af0*/  S2R R3, SR_TID.X ;  /* 0x0000000000037919 */ /* 0x000ea20000002100 */
[----:B------:R-:W-:Y:S01]  /*21b00*/  UMOV UR4, 0xffffffff ;  /* 0xffffffff00047882 */ /* 0x000fe20000000000 */
[----:B------:R-:W-:Y:S02]  /*21b10*/  IMAD R8, R33, -0x80, R37 ;  /* 0xffffff8021087824 */ /* 0x000fe400078e0225 */
[----:B0-----:R-:W-:Y:S01]  /*21b20*/  IMAD R7, R10, 0x4000, R36 ;  /* 0x000040000a077824 */ /* 0x001fe200078e0224 */
[----:B--2---:R-:W-:-:S04]  /*21b30*/  LOP3.LUT R3, R3, 0x7f, RZ, 0xc0, !PT ;  /* 0x0000007f03037812 */ /* 0x004fc800078ec0ff */
[----:B------:R-:W-:-:S05]  /*21b40*/  SHF.R.U32.HI R3, RZ, 0x3, R3 ;  /* 0x00000003ff037819 */ /* 0x000fca0000011603 */
[----:B------:R-:W-:Y:S01]  /*21b50*/  IMAD.IADD R8, R8, 0x1, -R3 ;  /* 0x0000000108087824 */ /* 0x000fe200078e0a03 */
[----:B------:R-:W-:Y:S06]  /*21b60*/  BRA.DIV UR4, `(.L_x_2049) ;  /* 0x0000006a04dc7947 */ /* 0x000fec000b800000 */
[----:B-1----:R-:W0:Y:S01]  /*21b70*/  SHFL.IDX PT, R2, R17, RZ, 0x181f ;  /* 0x00181fff11027589 */ /* 0x002e2200000e0000 */
[----:B------:R-:W-:-:S03]  /*21b80*/  LEA R7, R7, R22, 0x1 ;  /* 0x0000001607077211 */ /* 0x000fc600078e08ff */
[----:B------:R-:W1:Y:S01]  /*21b90*/  SHFL.IDX PT, R3, R23, RZ, 0x181f ;  /* 0x00181fff17037589 */ /* 0x000e6200000e0000 */
[----:B0-----:R-:W-:-:S05]  /*21ba0*/  IADD3 R2, P0, R2, R5, RZ ;  /* 0x0000000502027210 */ /* 0x001fca0007f1e0ff */
[----:B-1----:R-:W-:Y:S01]  /*21bb0*/  IMAD.X R3, RZ, RZ, R3, P0 ;  /* 0x000000ffff037224 */ /* 0x002fe200000e0603 */
[----:B------:R-:W-:-:S13]  /*21bc0*/  ISETP.LT.OR P0, PT, R8, 0x1, P2 ;  /* 0x000000010800780c */ /* 0x000fda0001701670 */
[----:B------:R-:W-:Y:S01]  /*21bd0*/  @!PT LDS RZ, [RZ] ;  /* 0x00000000fffff984 */ /* 0x000fe20000000800 */
        /* <DEDUP_REMOVED lines=49> */
[----:B------:R-:W-:Y:S01]  /*21ef0*/  LDGSTS.E.BYPASS.LTC128B.128 [R7+0x3400], desc[UR54][R2.64], !P0 ;  /* 0x0340000002077fae */ /* 0x000fe2000c101d76 */
[----:B------:R-:W-:-:S13]  /*21f00*/  ISETP.LT.OR P0, PT, R8, 0x61, P1 ;  /* 0x000000610800780c */ /* 0x000fda0000f01670 */
[----:B------:R0:W-:Y:S04]  /*21f10*/  LDGSTS.E.BYPASS.LTC128B.128 [R7+0x7400], desc[UR54][R2.64+0x80], !P0 ;  /* 0x0740008002077fae */ /* 0x0001e8000c101d76 */
[----:B0-2---:R0:W1:Y:S02]  /*21f20*/  SHFL.IDX PT, R2, R17, 0x7, 0x181f ;  /* 0x00f81f0011027f89 */ /* 0x00506400000e0000 */
.L_x_2289:
[----:B-1----:R-:W-:Y:S01]  /*21f30*/  IADD3 R2, P0, R2, R5, RZ ;  /* 0x0000000502027210 */ /* 0x002fe20007f1e0ff */
        /* <DEDUP_REMOVED lines=11> */
[----:B-1----:R-:W-:Y:S01]  /*21ff0*/  IMAD.WIDE.U32 R2, R0, UR4, RZ ;  /* 0x0000000400027c25 */ /* 0x002fe2000f8e00ff */
        /* <DEDUP_REMOVED lines=13> */
[----:B0-----:R-:W-:-:S04]  /*220d0*/  LEA R17, P0, R2, UR4, 0x1 ;  /* 0x0000000402117c11 */ /* 0x001fc8000f8008ff */
[----:B------:R-:W-:Y:S02]  /*220e0*/  LEA.HI.X R23, R2, UR5, R3, 0x1, P0 ;  /* 0x0000000502177c11 */ /* 0x000fe400080f0c03 */
[----:B------:R-:W-:-:S13]  /*220f0*/  PLOP3.LUT P0, PT, PT, PT, PT, 0x80, 0x0 ;  /* 0x000000000000781c */ /* 0x000fda0003f0f070 */
.L_x_2050:
        /* <DEDUP_REMOVED lines=11> */
.L_x_2051:
[----:B------:R-:W2:Y:S01]  /*221b0*/  LDL R0, [R1] ;  /* 0x0000000001007983 */ /* 0x000ea20000100800 */
[----:B------:R0:W-:Y:S01]  /*221c0*/  SYNCS.ARRIVE.TRANS64.A1T0 RZ, [R6+URZ+0x28850], RZ ;  /* 0x028850ff06ff79a7 */ /* 0x0001e2000810003f */
[----:B------:R-:W-:Y:S01]  /*221d0*/  IMAD.MOV.U32 R10, RZ, RZ, R24 ;  /* 0x000000ffff0a7224 */ /* 0x000fe200078e0018 */
[----:B------:R-:W-:Y:S01]  /*221e0*/  MOV R20, R28 ;  /* 0x0000001c00147202 */ /* 0x000fe20000000f00 */
[----:B------:R-:W-:Y:S02]  /*221f0*/  IMAD.MOV.U32 R33, RZ, RZ, R25 ;  /* 0x000000ffff217224 */ /* 0x000fe400078e0019 */
[C---:B0-----:R-:W-:Y:S01]  /*22200*/  VIADD R6, R25.reuse, 0xffffffff ;  /* 0xffffffff19067836 */ /* 0x041fe20000000000 */
[----:B--2---:R-:W-:-:S13]  /*22210*/  ISETP.GT.AND P0, PT, R25, R0, PT ;  /* 0x000000001900720c */ /* 0x004fda0003f04270 */
[----:B------:R-:W-:Y:S05]  /*22220*/  @P0 BRA `(.L_x_2052) ;  /* 0xffffffec00e40947 */ /* 0x000fea000383ffff */
.L_x_2039:
[----:B------:R-:W-:Y:S05]  /*22230*/  BSYNC B0 ;  /* 0x0000000000007941 */ /* 0x000fea0003800000 */
.L_x_2038:
        /* <DEDUP_REMOVED lines=11> */
[----:B0-----:R-:W2:Y:S01]  /*222f0*/  @P0 ATOMG.E.ADD.STRONG.GPU PT, R3, desc[UR54][R2.64], R5 ;  /* 0x00000005020309a8 */ /* 0x001ea200081ee1f6 */
[----:B------:R-:W0:Y:S02]  /*22300*/  S2R R4, SR_LTMASK ;  /* 0x0000000000047919 */ /* 0x000e240000003900 */
[----:B0-----:R-:W-:-:S04]  /*22310*/  LOP3.LUT R4, R4, UR4, RZ, 0xc0, !PT ;  /* 0x0000000404047c12 */ /* 0x001fc8000f8ec0ff */
[----:B------:R-:W0:Y:S01]  /*22320*/  POPC R7, R4 ;  /* 0x0000000400077309 */ /* 0x000e220000000000 */
[----:B--2---:R-:W0:Y:S02]  /*22330*/  SHFL.IDX PT, R0, R3, R0, 0x1f ;  /* 0x00001f0003007589 */ /* 0x004e2400000e0000 */
[----:B0-----:R-:W-:-:S07]  /*22340*/  IADD3 R16, R0, UR37, R7 ;  /* 0x0000002500107c10 */ /* 0x001fce000fffe007 */
.L_x_2054:
[----:B------:R-:W-:Y:S05]  /*22350*/  BSYNC B0 ;  /* 0x0000000000007941 */ /* 0x000fea0003800000 */
.L_x_2053:
[----:B------:R-:W-:-:S05]  /*22360*/  IMAD.U32 R0, RZ, RZ, UR38 ;  /* 0x00000026ff007e24 */ /* 0x000fca000f8e00ff */
[----:B------:R-:W-:-:S13]  /*22370*/  ISETP.NE.AND P0, PT, R0, 0x3, PT ;  /* 0x000000030000780c */ /* 0x000fda0003f05270 */
[----:B------:R-:W-:Y:S05]  /*22380*/  @!P0 BRA `(.L_x_2055) ;  /* 0x0000000000048947 */ /* 0x000fea0003800000 */
[----:B------:R-:W-:Y:S01]  /*22390*/  BPT.TRAP 0x1 ;  /* 0x000000040000795c */ /* 0x000fe20000300000 */
.L_x_2055:
[----:B------:R-:W-:Y:S01]  /*223a0*/  IMAD R0, R24, 0x8, R22 ;  /* 0x0000000818007824 */ /* 0x000fe200078e0216 */
[----:B0-----:R-:W-:Y:S01]  /*223b0*/  SHF.L.U32 R3, R28, 0x1f, RZ ;  /* 0x0000001f1c037819 */ /* 0x001fe200000006ff */
[----:B------:R-:W-:Y:S01]  /*223c0*/  BSSY B0, `(.L_x_2056) ;  /* 0x0000004000007945 */ /* 0x000fe20003800000 */
[----:B------:R-:W-:Y:S02]  /*223d0*/  IMAD R6, R25, -0x80, R37 ;  /* 0xffffff8019067824 */ /* 0x000fe400078e0225 */
[----:B------:R-:W0:Y:S02]  /*223e0*/  SYNCS.PHASECHK.TRANS64.TRYWAIT P0, [R0+URZ+0x28860], R3 ;  /* 0x02886003000075a7 */ /* 0x000e24000800017f */
[----:B0-----:R-:W-:Y:S05]  /*223f0*/  @!P0 BRA `(.L_x_2057) ;  /* 0x0000006c00448947 */ /* 0x001fea0003800000 */
.L_x_2290:
[----:B------:R-:W-:Y:S05]  /*22400*/  BSYNC B0 ;  /* 0x0000000000007941 */ /* 0x000fea0003800000 */
.L_x_2056:
[----:B------:R-:W1:Y:S01]  /*22410*/  S2R R2, SR_TID.X ;  /* 0x0000000000027919 */ /* 0x000e620000002100 */
[----:B------:R-:W-:Y:S01]  /*22420*/  UMOV UR4, 0xffffffff ;  /* 0xffffffff00047882 */ /* 0x000fe20000000000 */
[----:B------:R-:W-:Y:S01]  /*22430*/  IMAD R9, R24, 0x4000, R36 ;  /* 0x0000400018097824 */ /* 0x000fe200078e0224 */
[----:B-1----:R-:W-:-:S04]  /*22440*/  LOP3.LUT R2, R2, 0x7f, RZ, 0xc0, !PT ;  /* 0x0000007f02027812 */ /* 0x002fc800078ec0ff */
[----:B------:R-:W-:-:S05]  /*22450*/  SHF.R.U32.HI R2, RZ, 0x3, R2 ;  /* 0x00000003ff027819 */ /* 0x000fca0000011602 */
[----:B------:R-:W-:Y:S01]  /*22460*/  IMAD.IADD R6, R6, 0x1, -R2 ;  /* 0x0000000106067824 */ /* 0x000fe200078e0a02 */
[----:B------:R-:W-:Y:S06]  /*22470*/  BRA.DIV UR4, `(.L_x_2058) ;  /* 0x0000006e04387947 */ /* 0x000fec000b800000 */
[----:B------:R-:W1:Y:S01]  /*22480*/  SHFL.IDX PT, R14, R17, RZ, 0x181f ;  /* 0x00181fff110e7589 */ /* 0x000e6200000e0000 */
[----:B------:R-:W-:Y:S01]  /*22490*/  ULDC UR4, c[0x0][0x2f4] ;  /* 0x0000bd0000047ab9 */ /* 0x000fe20000000800 */
[C---:B------:R-:W-:Y:S01]  /*224a0*/  IMAD.SHL.U32 R5, R31.reuse, 0x2, RZ ;  /* 0x000000021f057824 */ /* 0x040fe200078e00ff */
[----:B------:R-:W-:Y:S01]  /*224b0*/  ISETP.GE.AND P1, PT, R31, UR4, PT ;  /* 0x000000041f007c0c */ /* 0x000fe2000bf26270 */
[----:B0-----:R-:W0:Y:S01]  /*224c0*/  SHFL.IDX PT, R3, R23, RZ, 0x181f ;  /* 0x00181fff17037589 */ /* 0x001e2200000e0000 */
[----:B------:R-:W-:Y:S02]  /*224d0*/  ISETP.GE.AND P0, PT, R30, UR4, PT ;  /* 0x000000041e007c0c */ /* 0x000fe4000bf06270 */
[C---:B------:R-:W-:Y:S01]  /*224e0*/  ISETP.LT.OR P2, PT, R6.reuse, 0x1, P1 ;  /* 0x000000010600780c */ /* 0x040fe20000f41670 */
[----:B------:R-:W2:Y:S01]  /*224f0*/  SHFL.IDX PT, R10, R17, 0x1, 0x181f ;  /* 0x00381f00110a7f89 */ /* 0x000ea200000e0000 */
[----:B------:R-:W-:Y:S02]  /*22500*/  ISETP.LT.OR P3, PT, R6, 0x1, P0 ;  /* 0x000000010600780c */ /* 0x000fe40000761670 */
[----:B------:R-:W-:Y:S01]  /*22510*/  LEA R4, R9, R22, 0x1 ;  /* 0x0000001609047211 */ /* 0x000fe200078e08ff */
        /* <DEDUP_REMOVED lines=49> */
[----:B---3--:R-:W-:-:S04]  /*22830*/  IADD3 R2, P4, R10, R5, RZ ;  /* 0x000000050a027210 */ /* 0x008fc80007f9e0ff */
[----:B-1----:R-:W-:-:S05]  /*22840*/  IADD3.X R3, RZ, R8, RZ, P4, !PT ;  /* 0x00000008ff037210 */ /* 0x002fca00027fe4ff */
[----:B------:R1:W-:Y:S04]  /*22850*/  LDGSTS.E.BYPASS.LTC128B.128 [R4+0x3400], desc[UR54][R2.64], !P2 ;  /* 0x0340000002047fae */ /* 0x0003e8000d101d76 */
[----:B0---4-:R1:W-:Y:S02]  /*22860*/  LDGSTS.E.BYPASS.LTC128B.128 [R4+0x7400], desc[UR54][R2.64+0x80], !P3 ;  /* 0x0740008002047fae */ /* 0x0113e4000d901d76 */
.L_x_2308:
        /* <DEDUP_REMOVED lines=11> */
.L_x_2059:
        /* <DEDUP_REMOVED lines=11> */
.L_x_2060:
[----:B------:R1:W-:Y:S01]  /*229d0*/  SYNCS.ARRIVE.TRANS64.A1T0 RZ, [R0+URZ+0x28850], RZ ;  /* 0x028850ff00ff79a7 */ /* 0x0003e2000810003f */
[----:B------:R-:W-:-:S05]  /*229e0*/  VIADD R24, R24, 0x1 ;  /* 0x0000000118187836 */ /* 0x000fca0000000000 */
[----:B------:R-:W-:-:S04]  /*229f0*/  ISETP.NE.AND P0, PT, R24, 0x2, PT ;  /* 0x000000021800780c */ /* 0x000fc80003f05270 */
[----:B------:R-:W-:Y:S02]  /*22a00*/  SEL R3, RZ, 0x1, P0 ;  /* 0x00000001ff037807 */ /* 0x000fe40000000000 */
[----:B------:R-:W-:Y:S02]  /*22a10*/  SEL R24, R24, RZ, P0 ;  /* 0x000000ff18187207 */ /* 0x000fe40000000000 */
[----:B-1----:R-:W-:-:S07]  /*22a20*/  LOP3.LUT R28, R28, R3, RZ, 0x3c, !PT ;  /* 0x000000031c1c7212 */ /* 0x002fce00078e3cff */
.L_x_2017:
[----:B------:R-:W-:Y:S05]  /*22a30*/  BSYNC B7 ;  /* 0x0000000000077941 */ /* 0x000fea0003800000 */
.L_x_2015:
        /* <DEDUP_REMOVED lines=11> */
.L_x_2061:
        /* <DEDUP_REMOVED lines=14> */
[----:B------:R-:W-:Y:S01]  /*22bd0*/  SHFL.IDX PT, R0, R16, RZ, 0x1f ;  /* 0x00001fff10007589 */ /* 0x000fe200000e0000 */
[C---:B------:R-:W-:Y:S02]  /*22be0*/  ISETP.GE.U32.AND P4, PT, R8.reuse, 0x8, PT ;  /* 0x000000080800780c */ /* 0x040fe40003f86070 */
[----:B------:R-:W-:Y:S01]  /*22bf0*/  ISETP.GE.U32.AND P5, PT, R8, 0x10, PT ;  /* 0x000000100800780c */ /* 0x000fe20003fa6070 */
[----:B------:R-:W-:Y:S01]  /*22c00*/  SHFL.IDX PT, R4, R16, 0x1, 0x1f ;  /* 0x00201f0010047f89 */ /* 0x000fe200000e0000 */
[----:B--2---:R-:W-:-:S02]  /*22c10*/  @!P1 MOV R5, R2 ;  /* 0x0000000200059202 */ /* 0x004fc40000000f00 */
[----:B------:R-:W-:-:S03]  /*22c20*/  ISETP.NE.AND P1, PT, R8, RZ, PT ;  /* 0x000000ff0800720c */ /* 0x000fc60003f25270 */
        /* <DEDUP_REMOVED lines=16> */
.L_x_2318:
[----:B------:R-:W-:Y:S02]  /*22d30*/  ULDC UR4, c[0x0][0xc38] ;  /* 0x00030e0000047ab9 */ /* 0x000fe40000000800 */
[----:B------:R-:W-:-:S04]  /*22d40*/  IMAD.U32 R7, RZ, RZ, UR4 ;  /* 0x00000004ff077e24 */ /* 0x000fc8000f8e00ff */
[----:B--2---:R-:W-:-:S05]  /*22d50*/  IMAD R14, R14, R7, RZ ;  /* 0x000000070e0e7224 */ /* 0x004fca00078e02ff */
[----:B------:R-:W-:-:S04]  /*22d60*/  IADD3 R9, R4, R14, RZ ;  /* 0x0000000e04097210 */ /* 0x000fc80007ffe0ff */
[----:B------:R-:W-:-:S13]  /*22d70*/  ISETP.GT.AND P6, PT, R9, R0, PT ;  /* 0x000000000900720c */ /* 0x000fda0003fc4270 */
[----:B------:R-:W-:Y:S05]  /*22d80*/  @P6 BRA `(.L_x_2064) ;  /* 0x00000000009c6947 */ /* 0x000fea0003800000 */
.L_x_2069:
        /* <DEDUP_REMOVED lines=14> */
.L_x_2067:
[----:B------:R-:W-:Y:S05]  /*22e70*/  BSYNC B0 ;  /* 0x0000000000007941 */ /* 0x000fea0003800000 */
.L_x_2066:
[----:B------:R-:W-:-:S03]  /*22e80*/  UMOV UR4, 0xffffffff ;  /* 0xffffffff00047882 */ /* 0x000fc60000000000 */
[----:B------:R-:W-:Y:S05]  /*22e90*/  BRA.DIV UR4, `(.L_x_2068) ;  /* 0x0000007204507947 */ /* 0x000fea000b800000 */
[----:B-----5:R-:W3:Y:S02]  /*22ea0*/  SHFL.UP PT, R14, R5, 0x1, RZ ;  /* 0x04200000050e7989 */ /* 0x020ee400000e00ff */
        /* <DEDUP_REMOVED lines=8> */
[----:B------:R-:W2:Y:S02]  /*22f30*/  SHFL.UP PT, R14, R3, 0x8, RZ ;  /* 0x05000000030e7989 */ /* 0x000ea400000e00ff */
[----:B--2---:R-:W-:-:S04]  /*22f40*/  SEL R4, R14, RZ, P4 ;  /* 0x000000ff0e047207 */ /* 0x004fc80002000000 */
[----:B------:R-:W-:-:S05]  /*22f50*/  IADD3 R4, R3, R4, RZ ;  /* 0x0000000403047210 */ /* 0x000fca0007ffe0ff */
[----:B------:R-:W2:Y:S02]  /*22f60*/  SHFL.UP PT, R14, R4, 0x10, RZ ;  /* 0x06000000040e7989 */ /* 0x000ea400000e00ff */
[----:B--2---:R-:W-:-:S05]  /*22f70*/  SEL R7, R14, RZ, P5 ;  /* 0x000000ff0e077207 */ /* 0x004fca0002800000 */
[----:B-1----:R-:W-:-:S05]  /*22f80*/  IMAD.IADD R6, R4, 0x1, R7 ;  /* 0x0000000104067824 */ /* 0x002fca00078e0207 */
[----:B------:R1:W2:Y:S02]  /*22f90*/  SHFL.IDX PT, R14, R6, 0x1f, 0x1f ;  /* 0x03e01f00060e7f89 */ /* 0x0002a400000e0000 */
.L_x_2326:
[----:B------:R-:W-:Y:S02]  /*22fa0*/  ULDC UR4, c[0x0][0xc38] ;  /* 0x00030e0000047ab9 */ /* 0x000fe40000000800 */
[----:B------:R-:W-:-:S04]  /*22fb0*/  IMAD.U32 R7, RZ, RZ, UR4 ;  /* 0x00000004ff077e24 */ /* 0x000fc8000f8e00ff */
[----:B--2---:R-:W-:-:S04]  /*22fc0*/  IMAD R14, R14, R7, RZ ;  /* 0x000000070e0e7224 */ /* 0x004fc800078e02ff */
[----:B------:R-:W-:-:S05]  /*22fd0*/  IMAD.IADD R9, R14, 0x1, R9 ;  /* 0x000000010e097824 */ /* 0x000fca00078e0209 */
[----:B------:R-:W-:-:S13]  /*22fe0*/  ISETP.GT.AND P6, PT, R9, R0, PT ;  /* 0x000000000900720c */ /* 0x000fda0003fc4270 */
[----:B------:R-:W-:Y:S05]  /*22ff0*/  @!P6 BRA `(.L_x_2069) ;  /* 0xfffffffc0064e947 */ /* 0x000fea000383ffff */
.L_x_2064:
        /* <DEDUP_REMOVED lines=8> */
.L_x_2330:
[----:B------:R-:W-:Y:S01]  /*23080*/  ISETP.NE.AND P0, PT, R2, RZ, PT ;  /* 0x000000ff0200720c */ /* 0x000fe20003f05270 */
[----:B------:R-:W-:-:S12]  /*23090*/  IMAD.MOV.U32 R14, RZ, RZ, RZ ;  /* 0x000000ffff0e7224 */ /* 0x000fd800078e00ff */
[----:B------:R-:W-:Y:S05]  /*230a0*/  @!P0 BRA `(.L_x_2071) ;  /* 0x0000000000108947 */ /* 0x000fea0003800000 */
[----:B------:R-:W-:Y:S01]  /*230b0*/  UMOV UR4, 0xffffffff ;  /* 0xffffffff00047882 */ /* 0x000fe20000000000 */
[----:B------:R-:W-:Y:S02]  /*230c0*/  VIADD R12, R4, 0xffffffff ;  /* 0xffffffff040c7836 */ /* 0x000fe40000000000 */
[----:B------:R-:W-:Y:S05]  /*230d0*/  BRA.DIV UR4, `(.L_x_2072) ;  /* 0x0000007204c47947 */ /* 0x000fea000b800000 */
[----:B------:R4:W0:Y:S02]  /*230e0*/  SHFL.IDX PT, R14, R6, R12, 0x1f ;  /* 0x00001f0c060e7589 */ /* 0x00082400000e0000 */
.L_x_2071:
[----:B------:R-:W5:Y:S01]  /*230f0*/  LDC.64 R2, c[0x0][0xc90] ;  /* 0x00032400ff027b82 */ /* 0x000f620000000a00 */
[----:B------:R-:W-:-:S05]  /*23100*/  IADD3 R19, R4, R19, RZ ;  /* 0x0000001304137210 */ /* 0x000fca0007ffe0ff */
[----:B-----5:R-:W-:-:S05]  /*23110*/  IMAD.WIDE R2, R19, 0x4, R2 ;  /* 0x0000000413027825 */ /* 0x020fca00078e0202 */
[----:B-1--4-:R1:W2:Y:S01]  /*23120*/  LDG.E R6, desc[UR54][R2.64] ;  /* 0x0000003602067981 */ /* 0x0122a2000c1e1900 */
[----:B0-----:R-:W-:Y:S02]  /*23130*/  IMAD R16, R14, R7, R16 ;  /* 0x000000070e107224 */ /* 0x001fe400078e0210 */
[----:B-1----:R-:W-:Y:S02]  /*23140*/  IMAD.MOV.U32 R2, RZ, RZ, RZ ;  /* 0x000000ffff027224 */ /* 0x002fe400078e00ff */
[----:B--23--:R-:W-:-:S05]  /*23150*/  IMAD R4, R5, R6, RZ ;  /* 0x0000000605047224 */ /* 0x00cfca00078e02ff */
[----:B------:R-:W-:-:S04]  /*23160*/  IABS R8, R4 ;  /* 0x0000000400087213 */ /* 0x000fc80000000000 */
[----:B------:R-:W0:Y:S08]  /*23170*/  I2F.RP R10, R8 ;  /* 0x00000008000a7306 */ /* 0x000e300000209400 */
[----:B0-----:R-:W0:Y:S02]  /*23180*/  MUFU.RCP R10, R10 ;  /* 0x0000000a000a7308 */ /* 0x001e240000001000 */
[----:B0-----:R-:W-:-:S06]  /*23190*/  VIADD R11, R10, 0xffffffe ;  /* 0x0ffffffe0a0b7836 */ /* 0x001fcc0000000000 */
[----:B------:R-:W0:Y:S02]  /*231a0*/  F2I.FTZ.U32.TRUNC.NTZ R3, R11 ;  /* 0x0000000b00037305 */ /* 0x000e24000021f000 */
[----:B0-----:R-:W-:-:S04]  /*231b0*/  IMAD.MOV R9, RZ, RZ, -R3 ;  /* 0x000000ffff097224 */ /* 0x001fc800078e0a03 */
        /* <DEDUP_REMOVED lines=18> */
[----:B------:R-:W-:Y:S02]  /*232e0*/  IMAD R0, R6, R2, RZ ;  /* 0x0000000206007224 */ /* 0x000fe400078e02ff */
[----:B------:R-:W-:Y:S02]  /*232f0*/  IMAD.MOV R2, RZ, RZ, -R2 ;  /* 0x000000ffff027224 */ /* 0x000fe400078e0a02 */
[----:B------:R-:W-:Y:S02]  /*23300*/  IMAD.MOV R3, RZ, RZ, -R0 ;  /* 0x000000ffff037224 */ /* 0x000fe400078e0a00 */
[----:B------:R-:W-:-:S03]  /*23310*/  IMAD R9, R4, R2, R9 ;  /* 0x0000000204097224 */ /* 0x000fc600078e0209 */
[----:B------:R-:W-:-:S04]  /*23320*/  VIADDMNMX R6, R3, R7, R6, PT ;  /* 0x0000000703067246 */ /* 0x000fc80003800106 */
[-C--:B------:R-:W-:Y:S02]  /*23330*/  IABS R7, R6.reuse ;  /* 0x0000000600077213 */ /* 0x080fe40000000000 */
[----:B------:R-:W-:Y:S02]  /*23340*/  IABS R4, R6 ;  /* 0x0000000600047213 */ /* 0x000fe40000000000 */
[----:B------:R-:W0:Y:S03]  /*23350*/  I2F.RP R8, R7 ;  /* 0x0000000700087306 */ /* 0x000e260000209400 */
[----:B------:R-:W-:-:S05]  /*23360*/  IMAD.MOV R4, RZ, RZ, -R4 ;  /* 0x000000ffff047224 */ /* 0x000fca00078e0a04 */
[----:B0-----:R-:W0:Y:S02]  /*23370*/  MUFU.RCP R8, R8 ;  /* 0x0000000800087308 */ /* 0x001e240000001000 */
[----:B0-----:R-:W-:-:S06]  /*23380*/  VIADD R3, R8, 0xffffffe ;  /* 0x0ffffffe08037836 */ /* 0x001fcc0000000000 */
[----:B------:R-:W0:Y:S02]  /*23390*/  F2I.FTZ.U32.TRUNC.NTZ R3, R3 ;  /* 0x0000000300037305 */ /* 0x000e24000021f000 */
[----:B0-----:R-:W-:-:S04]  /*233a0*/  IMAD.MOV R2, RZ, RZ, -R3 ;  /* 0x000000ffff027224 */ /* 0x001fc800078e0a03 */
[----:B------:R-:W-:Y:S01]  /*233b0*/  IMAD R11, R2, R7, RZ ;  /* 0x00000007020b7224 */ /* 0x000fe200078e02ff */
[----:B------:R-:W-:-:S05]  /*233c0*/  MOV R2, RZ ;  /* 0x000000ff00027202 */ /* 0x000fca0000000f00 */
[----:B------:R-:W-:Y:S01]  /*233d0*/  IMAD.HI.U32 R2, R3, R11, R2 ;  /* 0x0000000b03027227 */ /* 0x000fe200078e0002 */
[----:B------:R-:W-:Y:S02]  /*233e0*/  IABS R11, R9 ;  /* 0x00000009000b7213 */ /* 0x000fe40000000000 */
[C---:B------:R-:W-:Y:S01]  /*233f0*/  LOP3.LUT R3, R9.reuse, R6, RZ, 0x3c, !PT ;  /* 0x0000000609037212 */ /* 0x040fe200078e3cff */
[----:B------:R-:W-:Y:S02]  /*23400*/  IMAD.IADD R9, R9, 0x1, R0 ;  /* 0x0000000109097824 */ /* 0x000fe400078e0200 */
[----:B------:R-:W-:Y:S01]  /*23410*/  IMAD.HI.U32 R2, R2, R11, RZ ;  /* 0x0000000b02027227 */ /* 0x000fe200078e00ff */
[----:B------:R-:W-:-:S03]  /*23420*/  ISETP.GE.AND P2, PT, R3, RZ, PT ;  /* 0x000000ff0300720c */ /* 0x000fc60003f46270 */
[----:B------:R-:W-:-:S05]  /*23430*/  IMAD R4, R2, R4, R11 ;  /* 0x0000000402047224 */ /* 0x000fca00078e020b */
[----:B------:R-:W-:-:S13]  /*23440*/  ISETP.GT.U32.AND P1, PT, R7, R4, PT ;  /* 0x000000040700720c */ /* 0x000fda0003f24070 */
[----:B------:R-:W-:Y:S02]  /*23450*/  @!P1 IMAD.IADD R4, R4, 0x1, -R7 ;  /* 0x0000000104049824 */ /* 0x000fe400078e0a07 */
[----:B------:R-:W-:Y:S01]  /*23460*/  @!P1 VIADD R2, R2, 0x1 ;  /* 0x0000000102029836 */ /* 0x000fe20000000000 */
[----:B------:R-:W-:Y:S02]  /*23470*/  ISETP.NE.AND P1, PT, R6, RZ, PT ;  /* 0x000000ff0600720c */ /* 0x000fe40003f25270 */
[----:B------:R-:W-:-:S13]  /*23480*/  ISETP.GE.U32.AND P0, PT, R4, R7, PT ;  /* 0x000000070400720c */ /* 0x000fda0003f06070 */
[----:B------:R-:W-:-:S04]  /*23490*/  @P0 VIADD R2, R2, 0x1 ;  /* 0x0000000102020836 */ /* 0x000fc80000000000 */
[----:B------:R-:W-:Y:S01]  /*234a0*/  @!P2 IMAD.MOV R2, RZ, RZ, -R2 ;  /* 0x000000ffff02a224 */ /* 0x000fe200078e0a02 */
[----:B------:R-:W-:Y:S02]  /*234b0*/  @!P1 LOP3.LUT R2, RZ, R6, RZ, 0x33, !PT ;  /* 0x00000006ff029212 */ /* 0x000fe400078e33ff */
[----:B------:R-:W-:-:S05]  /*234c0*/  IADD3 R6, -R6, RZ, RZ ;  /* 0x000000ff06067210 */ /* 0x000fca0007ffe1ff */
[----:B------:R-:W-:Y:S01]  /*234d0*/  IMAD R18, R2, R6, R9 ;  /* 0x0000000602127224 */ /* 0x000fe200078e0209 */
[----:B------:R-:W-:-:S05]  /*234e0*/  LOP3.LUT R2, RZ, R2, RZ, 0x33, !PT ;  /* 0x00000002ff027212 */ /* 0x000fca00078e33ff */
[----:B------:R-:W-:Y:S01]  /*234f0*/  IMAD.IADD R17, R5, 0x1, R2 ;  /* 0x0000000105117824 */ /* 0x000fe200078e0202 */
[----:B------:R-:W-:Y:S06]  /*23500*/  BRA `(.L_x_2073) ;  /* 0x00000000001c7947 */ /* 0x000fec0003800000 */
.L_x_2065:
[----:B------:R-:W-:Y:S01]  /*23510*/  UMOV UR4, URZ ;  /* 0x0000003f00047c82 */ /* 0x000fe20008000000 */
[----:B------:R-:W-:Y:S01]  /*23520*/  UMOV UR5, URZ ;  /* 0x0000003f00057c82 */ /* 0x000fe20008000000 */
[----:B------:R-:W-:Y:S01]  /*23530*/  ULDC UR6, c[0x0][0xc3c] ;  /* 0x00030f0000067ab9 */ /* 0x000fe20000000800 */
[----:B------:R-:W-:Y:S02]  /*23540*/  IMAD.MOV.U32 R16, RZ, RZ, R0 ;  /* 0x000000ffff107224 */ /* 0x000fe400078e0000 */
[----:B------:R-:W-:Y:S02]  /*23550*/  IMAD.U32 R17, RZ, RZ, UR4 ;  /* 0x00000004ff117e24 */ /* 0x000fe4000f8e00ff */
[----:B------:R-:W-:Y:S02]  /*23560*/  IMAD.U32 R18, RZ, RZ, UR5 ;  /* 0x00000005ff127e24 */ /* 0x000fe4000f8e00ff */
[----:B------:R-:W-:-:S07]  /*23570*/  IMAD.U32 R19, RZ, RZ, UR6 ;  /* 0x00000006ff137e24 */ /* 0x000fce000f8e00ff */
.L_x_2073:
        /* <DEDUP_REMOVED lines=10> */
.L_x_2062:
[----:B------:R-:W-:Y:S02]  /*23620*/  ULDC UR4, c[0x0][0xc3c] ;  /* 0x00030f0000047ab9 */ /* 0x000fe40000000800 */
[----:B--2---:R-:W-:-:S13]  /*23630*/  ISETP.GE.AND P0, PT, R19, UR4, PT ;  /* 0x0000000413007c0c */ /* 0x004fda000bf06270 */
[----:B------:R-:W-:Y:S05]  /*23640*/  @!P0 BRA `(.L_x_2074) ;  /* 0xffffff9c00688947 */ /* 0x000fea000383ffff */
[----:B------:R-:W-:Y:S05]  /*23650*/  BSYNC B8 ;  /* 0x0000000000087941 */ /* 0x000fea0003800000 */
.L_x_1959:
[----:B------:R-:W2:Y:S01]  /*23660*/  LDL.LU R0, [R1+0x20] ;  /* 0x0000200001007983 */ /* 0x000ea20000300800 */
[----:B------:R-:W-:Y:S01]  /*23670*/  BSSY B0, `(.L_x_2075) ;  /* 0x000000b000007945 */ /* 0x000fe20003800000 */
[----:B------:R-:W4:Y:S01]  /*23680*/  S2R R5, SR_CgaCtaId ;  /* 0x0000000000057919 */ /* 0x000f220000008800 */
[----:B--2---:R-:W-:-:S05]  /*23690*/  VIADD R0, R0, 0x1 ;  /* 0x0000000100007836 */ /* 0x004fca0000000000 */
[----:B0-----:R-:W-:-:S04]  /*236a0*/  LEA.HI R2, R0, R0, RZ, 0x1 ;  /* 0x0000000000027211 */ /* 0x001fc800078f08ff */
[----:B------:R-:W-:Y:S02]  /*236b0*/  LOP3.LUT R3, R2, 0xfffffffe, RZ, 0xc0, !PT ;  /* 0xfffffffe02037812 */ /* 0x000fe400078ec0ff */
[----:B------:R-:W-:Y:S02]  /*236c0*/  MOV R2, 0x400 ;  /* 0x0000040000027802 */ /* 0x000fe40000000f00 */
[----:B------:R-:W-:Y:S02]  /*236d0*/  IADD3 R0, R0, -R3, RZ ;  /* 0x8000000300007210 */ /* 0x000fe40007ffe0ff */
[----:B----4-:R-:W-:Y:S02]  /*236e0*/  LEA R7, R5, R2, 0x18 ;  /* 0x0000000205077211 */ /* 0x010fe400078ec0ff */
[----:B------:R-:W-:-:S04]  /*236f0*/  SHF.L.U32 R0, R0, 0x1f, RZ ;  /* 0x0000001f00007819 */ /* 0x000fc800000006ff */
[----:B------:R-:W0:Y:S02]  /*23700*/  SYNCS.PHASECHK.TRANS64.TRYWAIT P0, [R7+URZ+0x28820], R0 ;  /* 0x02882000070075a7 */ /* 0x000e24000800017f */
[----:B0-----:R-:W-:Y:S05]  /*23710*/  @!P0 BRA `(.L_x_2076) ;  /* 0x0000006c00588947 */ /* 0x001fea0003800000 */
.L_x_2333:
[----:B------:R-:W-:Y:S05]  /*23720*/  BSYNC B0 ;  /* 0x0000000000007941 */ /* 0x000fea0003800000 */
.L_x_2075:
[----:B------:R-:W-:-:S03]  /*23730*/  UMOV UR4, 0xffffffff ;  /* 0xffffffff00047882 */ /* 0x000fc60000000000 */
[----:B------:R-:W-:Y:S05]  /*23740*/  BRA.DIV UR4, `(.L_x_2077) ;  /* 0x0000006e04607947 */ /* 0x000fea000b800000 */
[----:B0-----:R-:W0:Y:S02]  /*23750*/  S2R R0, SR_TID.X ;  /* 0x0000000000007919 */ /* 0x001e240000002100 */
[----:B0-----:R-:W-:-:S04]  /*23760*/  SHF.R.U32.HI R0, RZ, 0x5, R0 ;  /* 0x00000005ff007819 */ /* 0x001fc80000011600 */
[----:B------:R-:W-:-:S05]  /*23770*/  LOP3.LUT R0, R0, 0x3, RZ, 0xc0, !PT ;  /* 0x0000000300007812 */ /* 0x000fca00078ec0ff */
[----:B------:R0:W2:Y:S02]  /*23780*/  SHFL.IDX PT, R14, R0, RZ, 0x1f ;  /* 0x00001fff000e7589 */ /* 0x0000a400000e0000 */
.L_x_2336:
[----:B--2---:R-:W-:-:S13]  /*23790*/  ISETP.NE.AND P0, PT, R14, RZ, PT ;  /* 0x000000ff0e00720c */ /* 0x004fda0003f05270 */
[----:B------:R-:W-:Y:S05]  /*237a0*/  @P0 BRA `(.L_x_1667) ;  /* 0x0000000000880947 */ /* 0x000fea0003800000 */
[----:B------:R-:W-:-:S03]  /*237b0*/  UMOV UR4, 0xffffffff ;  /* 0xffffffff00047882 */ /* 0x000fc60000000000 */
[----:B------:R-:W-:Y:S05]  /*237c0*/  BRA.DIV UR4, `(.L_x_2078) ;  /* 0x0000006e04747947 */ /* 0x000fea000b800000 */
[----:B------:R-:W-:-:S13]  /*237d0*/  ELECT P6, URZ, PT ;  /* 0x00000000003f782f */ /* 0x000fda00038c0000 */
.L_x_2339:
[----:B------:R-:W-:Y:S05]  /*237e0*/  @!P6 BRA `(.L_x_1667) ;  /* 0x000000000078e947 */ /* 0x000fea0003800000 */
[----:B------:R-:W-:-:S06]  /*237f0*/  ULOP3.LUT UR4, UR36, 0x2, URZ, 0xfc, !UPT ;  /* 0x0000000224047892 */ /* 0x000fcc000f8efc3f */
[----:B0-----:R-:W-:-:S05]  /*23800*/  IMAD.U32 R0, RZ, RZ, UR4 ;  /* 0x00000004ff007e24 */ /* 0x001fca000f8e00ff */
[----:B------:R-:W-:-:S13]  /*23810*/  ISETP.NE.AND P0, PT, R0, 0x3, PT ;  /* 0x000000030000780c */ /* 0x000fda0003f05270 */
[----:B------:R-:W-:Y:S05]  /*23820*/  @!P0 BRA `(.L_x_2079) ;  /* 0x0000000000048947 */ /* 0x000fea0003800000 */
[----:B------:R-:W-:Y:S01]  /*23830*/  BPT.TRAP 0x1 ;  /* 0x000000040000795c */ /* 0x000fe20000300000 */
.L_x_2079:
[----:B------:R-:W-:Y:S01]  /*23840*/  IMAD R5, R24, 0x8, R7 ;  /* 0x0000000818057824 */ /* 0x000fe200078e0207 */
[----:B------:R-:W-:Y:S01]  /*23850*/  SHF.L.U32 R0, R28, 0x1f, RZ ;  /* 0x0000001f1c007819 */ /* 0x000fe200000006ff */
[----:B------:R-:W-:-:S03]  /*23860*/  VIADD R24, R24, 0x1 ;  /* 0x0000000118187836 */ /* 0x000fc60000000000 */
[----:B------:R-:W0:Y:S02]  /*23870*/  SYNCS.PHASECHK.TRANS64.TRYWAIT P1, [R5+URZ+0x28840], R0 ;  /* 0x02884000050075a7 */ /* 0x000e24000802017f */
[----:B------:R-:W-:-:S04]  /*23880*/  ISETP.NE.AND P2, PT, R24, 0x2, PT ;  /* 0x000000021800780c */ /* 0x000fc80003f45270 */
[----:B------:R-:W-:Y:S01]  /*23890*/  SEL R3, RZ, 0x1, P2 ;  /* 0x00000001ff037807 */ /* 0x000fe20001000000 */
[----:B0-----:R-:W-:Y:S08]  /*238a0*/  @!P1 BRA `(.L_x_2080) ;  /* 0x0000006c005c9947 */ /* 0x001ff00003800000 */
.L_x_2340:
[----:B------:R-:W-:Y:S02]  /*238b0*/  SEL R24, R24, RZ, P2 ;  /* 0x000000ff18187207 */ /* 0x000fe40001000000 */
[----:B------:R-:W-:Y:S01]  /*238c0*/  LOP3.LUT R2, R28, R3, RZ, 0x3c, !PT ;  /* 0x000000031c027212 */ /* 0x000fe200078e3cff */
[----:B------:R-:W-:Y:S06]  /*238d0*/  @!P0 BRA `(.L_x_2081) ;  /* 0x0000000000048947 */ /* 0x000fec0003800000 */
[----:B------:R-:W-:Y:S01]  /*238e0*/  BPT.TRAP 0x1 ;  /* 0x000000040000795c */ /* 0x000fe20000300000 */
.L_x_2081:
[----:B------:R-:W-:Y:S01]  /*238f0*/  IMAD R3, R24, 0x8, R7 ;  /* 0x0000000818037824 */ /* 0x000fe200078e0207 */
[----:B------:R-:W-:-:S04]  /*23900*/  SHF.L.U32 R2, R2, 0x1f, RZ ;  /* 0x0000001f02027819 */ /* 0x000fc800000006ff */
[----:B------:R-:W2:Y:S02]  /*23910*/  SYNCS.PHASECHK.TRANS64.TRYWAIT P1, [R3+URZ+0x28840], R2 ;  /* 0x02884002030075a7 */ /* 0x000ea4000802017f */
[----:B--2---:R-:W-:Y:S05]  /*23920*/  @!P1 BRA `(.L_x_2082) ;  /* 0x0000006c00509947 */ /* 0x004fea0003800000 */
.L_x_2341:
[----:B------:R-:W-:Y:S05]  /*23930*/  @!P0 BRA `(.L_x_2083) ;  /* 0x0000000000048947 */ /* 0x000fea0003800000 */
[----:B------:R-:W-:Y:S01]  /*23940*/  BPT.TRAP 0x1 ;  /* 0x000000040000795c */ /* 0x000fe20000300000 */
.L_x_2083:
[----:B------:R-:W4:Y:S02]  /*23950*/  SYNCS.PHASECHK.TRANS64.TRYWAIT P1, [R5+URZ+0x28860], R0 ;  /* 0x02886000050075a7 */ /* 0x000f24000802017f */
[----:B----4-:R-:W-:Y:S05]  /*23960*/  @!P1 BRA `(.L_x_2084) ;  /* 0x0000006c00549947 */ /* 0x010fea0003800000 */
.L_x_2342:
[----:B------:R-:W-:Y:S05]  /*23970*/  @!P0 BRA `(.L_x_2085) ;  /* 0x0000000000048947 */ /* 0x000fea0003800000 */
[----:B------:R-:W-:Y:S01]  /*23980*/  BPT.TRAP 0x1 ;  /* 0x000000040000795c */ /* 0x000fe20000300000 */
.L_x_2085:
[----:B------:R0:W0:Y:S02]  /*23990*/  SYNCS.PHASECHK.TRANS64.TRYWAIT P0, [R3+URZ+0x28860], R2 ;  /* 0x02886002030075a7 */ /* 0x000024000800017f */
[----:B0-----:R-:W-:Y:S05]  /*239a0*/  @!P0 NANOSLEEP.SYNCS 0x989680 ;  /* 0x009896800000895d */ /* 0x001fea0003900000 */
[----:B------:R-:W0:Y:S02]  /*239b0*/  @!P0 SYNCS.PHASECHK.TRANS64 P0, [R3+URZ+0x28860], R2 ;  /* 0x02886002030085a7 */ /* 0x000e24000800007f */
[----:B0-----:R-:W-:Y:S05]  /*239c0*/  @!P0 BRA `(.L_x_2085) ;  /* 0xfffffffc00f08947 */ /* 0x001fea000383ffff */
.L_x_1667:
[----:B------:R-:W-:Y:S05]  /*239d0*/  BSYNC B9 ;  /* 0x0000000000097941 */ /* 0x000fea0003800000 */
.L_x_1664:
[----:B------:R-:W-:Y:S05]  /*239e0*/  EXIT ;  /* 0x000000000000794d */ /* 0x000fea0003800000 */
.L_x_1697:
[----:B0-----:R0:W1:Y:S02]  /*239f0*/  SYNCS.PHASECHK.TRANS64.TRYWAIT P6, [R91+URZ+0x28890], R102 ;  /* 0x028890665b0075a7 */ /* 0x00106400080c017f */
[----:B-1----:R-:W-:Y:S05]  /*23a00*/  @!P6 NANOSLEEP.SYNCS 0x989680 ;  /* 0x009896800000e95d */ /* 0x002fea0003900000 */
[----:B------:R-:W1:Y:S02]  /*23a10*/  @!P6 SYNCS.PHASECHK.TRANS64 P6, [R91+URZ+0x28890], R102 ;  /* 0x028890665b00e5a7 */ /* 0x000e6400080c007f */
[----:B-1----:R-:W-:Y:S05]  /*23a20*/  @!P6 BRA `(.L_x_1697) ;  /* 0xfffffffc00f0e947 */ /* 0x002fea000383ffff */
[----:B------:R-:W-:Y:S05]  /*23a30*/  BRA `(.L_x_2086) ;  /* 0xfffffdf800307947 */ /* 0x000fea000383ffff */
.L_x_1698:
        /* <DEDUP_REMOVED lines=8> */
.L_x_2088:
[----:B------:R-:W-:Y:S05]  /*23ac0*/  BSYNC B1 ;  /* 0x0000000000017941 */ /* 0x000fea0003800000 */
.L_x_2087:
[----:B------:R-:W-:Y:S02]  /*23ad0*/  IMAD.MOV.U32 R13, RZ, RZ, R108 ;  /* 0x000000ffff0d7224 */ /* 0x000fe400078e006c */
[----:B------:R-:W-:Y:S02]  /*23ae0*/  IMAD.MOV.U32 R12, RZ, RZ, RZ ;  /* 0x000000ffff0c7224 */ /* 0x000fe400078e00ff */
[----:B------:R-:W-:Y:S02]  /*23af0*/  IMAD.MOV.U32 R11, RZ, RZ, 0x181f ;  /* 0x0000181fff0b7424 */ /* 0x000fe400078e00ff */
[----:B------:R-:W-:Y:S02]  /*23b00*/  IMAD.MOV.U32 R15, RZ, RZ, -0x1 ;  /* 0xffffffffff0f7424 */ /* 0x000fe400078e00ff */
[----:B------:R-:W-:-:S07]  /*23b10*/  IMAD.MOV.U32 R79, RZ, RZ, R14 ;  /* 0x000000ffff4f7224 */ /* 0x000fce00078e000e */
[----:B------:R-:W-:Y:S05]  /*23b20*/  WARPSYNC.COLLECTIVE R15, `(.L_x_2089) ;  /* 0x000000000f087348 */ /* 0x000fea0003c00000 */
[----:B------:R0:W1:Y:S02]  /*23b30*/  SHFL.IDX P6, R14, R13, R12, R11 ;  /* 0x0000000c0d0e7389 */ /* 0x00006400000c000b */
[----:B01----:R-:W-:Y:S01]  /*23b40*/  ENDCOLLECTIVE ;  /* 0x000000000000791b */ /* 0x003fe20003800000 */
.L_x_2089:
[----:B------:R-:W-:Y:S01]  /*23b50*/  MOV R105, R14 ;  /* 0x0000000e00697202 */ /* 0x000fe20000000f00 */
[----:B------:R-:W-:Y:S06]  /*23b60*/  BRA `(.L_x_2090) ;  /* 0xfffffdf400f87947 */ /* 0x000fec000383ffff */
.L_x_1707:
[----:B------:R-:W-:Y:S01]  /*23b70*/  BSSY B1, `(.L_x_2091) ;  /* 0x0000008000017945 */ /* 0x000fe20003800000 */
[----:B0---4-:R-:W-:Y:S02]  /*23b80*/  IMAD.MOV.U32 R13, RZ, RZ, R103 ;  /* 0x000000ffff0d7224 */ /* 0x011fe400078e0067 */
[----:B------:R-:W-:Y:S02]  /*23b90*/  IMAD.MOV.U32 R12, RZ, RZ, 0x1 ;  /* 0x00000001ff0c7424 */ /* 0x000fe400078e00ff */
[----:B------:R-:W-:Y:S02]  /*23ba0*/  IMAD.MOV.U32 R11, RZ, RZ, 0x181f ;  /* 0x0000181fff0b7424 */ /* 0x000fe400078e00ff */
[----:B------:R-:W-:-:S07]  /*23bb0*/  IMAD.MOV.U32 R15, RZ, RZ, -0x1 ;  /* 0xffffffffff0f7424 */ /* 0x000fce00078e00ff */
[----:B-123--:R-:W-:Y:S05]  /*23bc0*/  WARPSYNC.COLLECTIVE R15, `(.L_x_2092) ;  /* 0x000000000f087348 */ /* 0x00efea0003c00000 */
[----:B------:R0:W4:Y:S02]  /*23bd0*/  SHFL.IDX P6, R14, R13, R12, R11 ;  /* 0x0000000c0d0e7389 */ /* 0x00012400000c000b */
[----:B01234-:R-:W-:Y:S01]  /*23be0*/  ENDCOLLECTIVE ;  /* 0x000000000000791b */ /* 0x01ffe20003800000 */
.L_x_2092:
[----:B------:R-:W-:Y:S05]  /*23bf0*/  BSYNC B1 ;  /* 0x0000000000017941 */ /* 0x000fea0003800000 */
.L_x_2091:
        /* <DEDUP_REMOVED lines=8> */
.L_x_2093:
[----:B------:R-:W-:Y:S01]  /*23c80*/  IMAD.MOV.U32 R73, RZ, RZ, R14 ;  /* 0x000000ffff497224 */ /* 0x000fe200078e000e */
[----:B------:R-:W-:Y:S06]  /*23c90*/  BRA `(.L_x_2094) ;  /* 0xfffffdfc005c7947 */ /* 0x000fec000383ffff */
.L_x_1716:
[----:B------:R-:W-:Y:S01]  /*23ca0*/  BSSY B1, `(.L_x_2095) ;  /* 0x0000008000017945 */ /* 0x000fe20003800000 */
[----:B0---4-:R-:W-:Y:S01]  /*23cb0*/  IMAD.MOV.U32 R13, RZ, RZ, R103 ;  /* 0x000000ffff0d7224 */ /* 0x011fe200078e0067 */
[----:B------:R-:W-:Y:S01]  /*23cc0*/  MOV R15, 0xffffffff ;  /* 0xffffffff000f7802 */ /* 0x000fe20000000f00 */
[----:B------:R-:W-:Y:S02]  /*23cd0*/  IMAD.MOV.U32 R12, RZ, RZ, 0x2 ;  /* 0x00000002ff0c7424 */ /* 0x000fe400078e00ff */
[----:B------:R-:W-:-:S07]  /*23ce0*/  IMAD.MOV.U32 R11, RZ, RZ, 0x181f ;  /* 0x0000181fff0b7424 */ /* 0x000fce00078e00ff */
[----:B-123--:R-:W-:Y:S05]  /*23cf0*/  WARPSYNC.COLLECTIVE R15, `(.L_x_2096) ;  /* 0x000000000f087348 */ /* 0x00efea0003c00000 */
[----:B------:R0:W4:Y:S02]  /*23d00*/  SHFL.IDX P6, R14, R13, R12, R11 ;  /* 0x0000000c0d0e7389 */ /* 0x00012400000c000b */
[----:B01234-:R-:W-:Y:S01]  /*23d10*/  ENDCOLLECTIVE ;  /* 0x000000000000791b */ /* 0x01ffe20003800000 */
.L_x_2096:
[----:B------:R-:W-:Y:S05]  /*23d20*/  BSYNC B1 ;  /* 0x0000000000017941 */ /* 0x000fea0003800000 */
.L_x_2095:
[----:B------:R-:W-:Y:S02]  /*23d30*/  IMAD.MOV.U32 R13, RZ, RZ, R108 ;  /* 0x000000ffff0d7224 */ /* 0x000fe400078e006c */
[----:B------:R-:W-:Y:S02]  /*23d40*/  IMAD.MOV.U32 R12, RZ, RZ, 0x2 ;  /* 0x00000002ff0c7424 */ /* 0x000fe400078e00ff */
[----:B------:R-:W-:Y:S02]  /*23d50*/  IMAD.MOV.U32 R11, RZ, RZ, 0x181f ;  /* 0x0000181fff0b7424 */ /* 0x000fe400078e00ff */
[----:B------:R-:W-:Y:S02]  /*23d60*/  IMAD.MOV.U32 R15, RZ, RZ, -0x1 ;  /* 0xffffffffff0f7424 */ /* 0x000fe400078e00ff */
[----:B------:R-:W-:-:S07]  /*23d70*/  IMAD.MOV.U32 R61, RZ, RZ, R14 ;  /* 0x000000ffff3d7224 */ /* 0x000fce00078e000e */
[----:B------:R-:W-:Y:S05]  /*23d80*/  WARPSYNC.COLLECTIVE R15, `(.L_x_2097) ;  /* 0x000000000f087348 */ /* 0x000fea0003c00000 */
[----:B------:R0:W1:Y:S02]  /*23d90*/  SHFL.IDX P6, R14, R13, R12, R11 ;  /* 0x0000000c0d0e7389 */ /* 0x00006400000c000b */
[----:B01----:R-:W-:Y:S01]  /*23da0*/  ENDCOLLECTIVE ;  /* 0x000000000000791b */ /* 0x003fe20003800000 */
.L_x_2097:
[----:B------:R-:W-:Y:S01]  /*23db0*/  IMAD.MOV.U32 R63, RZ, RZ, R14 ;  /* 0x000000ffff3f7224 */ /* 0x000fe200078e000e */
[----:B------:R-:W-:Y:S06]  /*23dc0*/  BRA `(.L_x_2098) ;  /* 0xfffffe0000c07947 */ /* 0x000fec000383ffff */
.L_x_1725:
[----:B------:R-:W-:Y:S01]  /*23dd0*/  BSSY B1, `(.L_x_2099) ;  /* 0x0000008000017945 */ /* 0x000fe20003800000 */
[----:B0---4-:R-:W-:Y:S01]  /*23de0*/  MOV R13, R103 ;  /* 0x00000067000d7202 */ /* 0x011fe20000000f00 */
[----:B------:R-:W-:Y:S02]  /*23df0*/  IMAD.MOV.U32 R12, RZ, RZ, 0x3 ;  /* 0x00000003ff0c7424 */ /* 0x000fe400078e00ff */
[----:B------:R-:W-:Y:S02]  /*23e00*/  IMAD.MOV.U32 R11, RZ, RZ, 0x181f ;  /* 0x0000181fff0b7424 */ /* 0x000fe400078e00ff */
[----:B------:R-:W-:-:S07]  /*23e10*/  IMAD.MOV.U32 R15, RZ, RZ, -0x1 ;  /* 0xffffffffff0f7424 */ /* 0x000fce00078e00ff */
[----:B-123--:R-:W-:Y:S05]  /*23e20*/  WARPSYNC.COLLECTIVE R15, `(.L_x_2100) ;  /* 0x000000000f087348 */ /* 0x00efea0003c00000 */
[----:B------:R0:W4:Y:S02]  /*23e30*/  SHFL.IDX P6, R14, R13, R12, R11 ;  /* 0x0000000c0d0e7389 */ /* 0x00012400000c000b */
[----:B01234-:R-:W-:Y:S01]  /*23e40*/  ENDCOLLECTIVE ;  /* 0x000000000000791b */ /* 0x01ffe20003800000 */
.L_x_2100:
[----:B------:R-:W-:Y:S05]  /*23e50*/  BSYNC B1 ;  /* 0x0000000000017941 */ /* 0x000fea0003800000 */
.L_x_2099:
        /* <DEDUP_REMOVED lines=8> */
.L_x_2101:
[----:B------:R-:W-:Y:S01]  /*23ee0*/  IMAD.MOV.U32 R53, RZ, RZ, R14 ;  /* 0x000000ffff357224 */ /* 0x000fe200078e000e */
[----:B------:R-:W-:Y:S06]  /*23ef0*/  BRA `(.L_x_2102) ;  /* 0xfffffe0800207947 */ /* 0x000fec000383ffff */
.L_x_1737:
[----:B--2---:R2:W3:Y:S02]  /*23f00*/  SYNCS.PHASECHK.TRANS64.TRYWAIT P4, [R91+URZ+0x28890], R102 ;  /* 0x028890665b0075a7 */ /* 0x0044e4000808017f */
[----:B---3--:R-:W-:Y:S05]  /*23f10*/  @!P4 NANOSLEEP.SYNCS 0x989680 ;  /* 0x009896800000c95d */ /* 0x008fea0003900000 */
[----:B------:R-:W3:Y:S02]  /*23f20*/  @!P4 SYNCS.PHASECHK.TRANS64 P4, [R91+URZ+0x28890], R102 ;  /* 0x028890665b00c5a7 */ /* 0x000ee4000808007f */
[----:B---3--:R-:W-:Y:S05]  /*23f30*/  @!P4 BRA `(.L_x_1737) ;  /* 0xfffffffc00f0c947 */ /* 0x008fea000383ffff */
[----:B------:R-:W-:Y:S05]  /*23f40*/  BRA `(.L_x_2103) ;  /* 0xfffffe1400ec7947 */ /* 0x000fea000383ffff */
.L_x_1738:
[----:B------:R-:W-:Y:S01]  /*23f50*/  BSSY B1, `(.L_x_2104) ;  /* 0x0000008000017945 */ /* 0x000fe20003800000 */
[----:B------:R-:W-:Y:S02]  /*23f60*/  IMAD.MOV.U32 R13, RZ, RZ, R103 ;  /* 0x000000ffff0d7224 */ /* 0x000fe400078e0067 */
[----:B------:R-:W-:Y:S02]  /*23f70*/  IMAD.MOV.U32 R12, RZ, RZ, RZ ;  /* 0x000000ffff0c7224 */ /* 0x000fe400078e00ff */
[----:B------:R-:W-:Y:S02]  /*23f80*/  IMAD.MOV.U32 R11, RZ, RZ, 0x181f ;  /* 0x0000181fff0b7424 */ /* 0x000fe400078e00ff */
[----:B------:R-:W-:-:S07]  /*23f90*/  IMAD.MOV.U32 R15, RZ, RZ, -0x1 ;  /* 0xffffffffff0f7424 */ /* 0x000fce00078e00ff */
[----:B0-2---:R-:W-:Y:S05]  /*23fa0*/  WARPSYNC.COLLECTIVE R15, `(.L_x_2105) ;  /* 0x000000000f087348 */ /* 0x005fea0003c00000 */
[----:B------:R1:W3:Y:S02]  /*23fb0*/  SHFL.IDX P6, R14, R13, R12, R11 ;  /* 0x0000000c0d0e7389 */ /* 0x0002e400000c000b */
[----:B0123--:R-:W-:Y:S01]  /*23fc0*/  ENDCOLLECTIVE ;  /* 0x000000000000791b */ /* 0x00ffe20003800000 */
.L_x_2105:
[----:B------:R-:W-:Y:S05]  /*23fd0*/  BSYNC B1 ;  /* 0x0000000000017941 */ /* 0x000fea0003800000 */
.L_x_2104:
[----:B------:R-:W-:Y:S01]  /*23fe0*/  IMAD.MOV.U32 R13, RZ, RZ, R108 ;  /* 0x000000ffff0d7224 */ /* 0x000fe200078e006c */
[----:B------:R-:W-:Y:S01]  /*23ff0*/  MOV R107, R14 ;  /* 0x0000000e006b7202 */ /* 0x000fe20000000f00 */
[----:B------:R-:W-:Y:S02]  /*24000*/  IMAD.MOV.U32 R12, RZ, RZ, RZ ;  /* 0x000000ffff0c7224 */ /* 0x000fe400078e00ff */
[----:B------:R-:W-:Y:S02]  /*24010*/  IMAD.MOV.U32 R11, RZ, RZ, 0x181f ;  /* 0x0000181fff0b7424 */ /* 0x000fe400078e00ff */
[----:B------:R-:W-:-:S07]  /*24020*/  IMAD.MOV.U32 R15, RZ, RZ, -0x1 ;  /* 0xffffffffff0f7424 */ /* 0x000fce00078e00ff */
[----:B------:R-:W-:Y:S05]  /*24030*/  WARPSYNC.COLLECTIVE R15, `(.L_x_2106) ;  /* 0x000000000f087348 */ /* 0x000fea0003c00000 */
[----:B------:R0:W1:Y:S02]  /*24040*/  SHFL.IDX P6, R14, R13, R12, R11 ;  /* 0x0000000c0d0e7389 */ /* 0x00006400000c000b */
[----:B01----:R-:W-:Y:S01]  /*24050*/  ENDCOLLECTIVE ;  /* 0x000000000000791b */ /* 0x003fe20003800000 */
.L_x_2106:
[----:B------:R-:W-:Y:S01]  /*24060*/  IMAD.MOV.U32 R106, RZ, RZ, R14 ;  /* 0x000000ffff6a7224 */ /* 0x000fe200078e000e */
[----:B------:R-:W-:Y:S06]  /*24070*/  BRA `(.L_x_2107) ;  /* 0xfffffe1400b87947 */ /* 0x000fec000383ffff */
.L_x_1743:
[----:B------:R-:W-:Y:S01]  /*24080*/  BSSY B1, `(.L_x_2108) ;  /* 0x0000008000017945 */ /* 0x000fe20003800000 */
[----:B0-----:R-:W-:Y:S01]  /*24090*/  IMAD.MOV.U32 R13, RZ, RZ, R103 ;  /* 0x000000ffff0d7224 */ /* 0x001fe200078e0067 */
[----:B------:R-:W-:Y:S01]  /*240a0*/  MOV R12, 0x1 ;  /* 0x00000001000c7802 */ /* 0x000fe20000000f00 */
[----:B------:R-:W-:Y:S02]  /*240b0*/  IMAD.MOV.U32 R11, RZ, RZ, 0x181f ;  /* 0x0000181fff0b7424 */ /* 0x000fe400078e00ff */
[----:B------:R-:W-:-:S07]  /*240c0*/  IMAD.MOV.U32 R15, RZ, RZ, -0x1 ;  /* 0xffffffffff0f7424 */ /* 0x000fce00078e00ff */
[----:B-1234-:R-:W-:Y:S05]  /*240d0*/  WARPSYNC.COLLECTIVE R15, `(.L_x_2109) ;  /* 0x000000000f087348 */ /* 0x01efea0003c00000 */
[----:B------:R0:W0:Y:S02]  /*240e0*/  SHFL.IDX P6, R14, R13, R12, R11 ;  /* 0x0000000c0d0e7389 */ /* 0x00002400000c000b */
[----:B01234-:R-:W-:Y:S01]  /*240f0*/  ENDCOLLECTIVE ;  /* 0x000000000000791b */ /* 0x01ffe20003800000 */
.L_x_2109:
[----:B------:R-:W-:Y:S05]  /*24100*/  BSYNC B1 ;  /* 0x0000000000017941 */ /* 0x000fea0003800000 */
.L_x_2108:
[----:B------:R-:W-:Y:S01]  /*24110*/  IMAD.MOV.U32 R13, RZ, RZ, R108 ;  /* 0x000000ffff0d7224 */ /* 0x000fe200078e006c */
[----:B------:R-:W-:Y:S01]  /*24120*/  MOV R15, 0xffffffff ;  /* 0xffffffff000f7802 */ /* 0x000fe20000000f00 */
[----:B------:R-:W-:Y:S02]  /*24130*/  IMAD.MOV.U32 R12, RZ, RZ, 0x1 ;  /* 0x00000001ff0c7424 */ /* 0x000fe400078e00ff */
[----:B------:R-:W-:Y:S02]  /*24140*/  IMAD.MOV.U32 R11, RZ, RZ, 0x181f ;  /* 0x0000181fff0b7424 */ /* 0x000fe400078e00ff */
[----:B------:R-:W-:-:S07]  /*24150*/  IMAD.MOV.U32 R51, RZ, RZ, R14 ;  /* 0x000000ffff337224 */ /* 0x000fce00078e000e */
[----:B------:R-:W-:Y:S05]  /*24160*/  WARPSYNC.COLLECTIVE R15, `(.L_x_2110) ;  /* 0x000000000f087348 */ /* 0x000fea0003c00000 */
[----:B------:R0:W1:Y:S02]  /*24170*/  SHFL.IDX P6, R14, R13, R12, R11 ;  /* 0x0000000c0d0e7389 */ /* 0x00006400000c000b */
[----:B01----:R-:W-:Y:S01]  /*24180*/  ENDCOLLECTIVE ;  /* 0x000000000000791b */ /* 0x003fe20003800000 */
.L_x_2110:
[----:B------:R-:W-:Y:S01]  /*24190*/  IMAD.MOV.U32 R50, RZ, RZ, R14 ;  /* 0x000000ffff327224 */ /* 0x000fe200078e000e */
[----:B------:R-:W-:Y:S06]  /*241a0*/  BRA `(.L_x_2111) ;  /* 0xfffffe1c00547947 */ /* 0x000fec000383ffff */
.L_x_1748:
[----:B------:R-:W-:Y:S01]  /*241b0*/  BSSY B1, `(.L_x_2112) ;  /* 0x0000008000017945 */ /* 0x000fe20003800000 */
[----:B0-----:R-:W-:Y:S02]  /*241c0*/  IMAD.MOV.U32 R13, RZ, RZ, R103 ;  /* 0x000000ffff0d7224 */ /* 0x001fe400078e0067 */
[----:B------:R-:W-:Y:S02]  /*241d0*/  IMAD.MOV.U32 R12, RZ, RZ, 0x2 ;  /* 0x00000002ff0c7424 */ /* 0x000fe400078e00ff */
[----:B------:R-:W-:Y:S02]  /*241e0*/  IMAD.MOV.U32 R11, RZ, RZ, 0x181f ;  /* 0x0000181fff0b7424 */ /* 0x000fe400078e00ff */
[----:B------:R-:W-:-:S07]  /*241f0*/  IMAD.MOV.U32 R15, RZ, RZ, -0x1 ;  /* 0xffffffffff0f7424 */ /* 0x000fce00078e00ff */
[----:B-1234-:R-:W-:Y:S05]  /*24200*/  WARPSYNC.COLLECTIVE R15, `(.L_x_2113) ;  /* 0x000000000f087348 */ /* 0x01efea0003c00000 */
[----:B------:R0:W0:Y:S02]  /*24210*/  SHFL.IDX P6, R14, R13, R12, R11 ;  /* 0x0000000c0d0e7389 */ /* 0x00002400000c000b */
[----:B01234-:R-:W-:Y:S01]  /*24220*/  ENDCOLLECTIVE ;  /* 0x000000000000791b */ /* 0x01ffe20003800000 */
.L_x_2113:
[----:B------:R-:W-:Y:S05]  /*24230*/  BSYNC B1 ;  /* 0x0000000000017941 */ /* 0x000fea0003800000 */
.L_x_2112:
[----:B------:R-:W-:Y:S01]  /*24240*/  MOV R13, R108 ;  /* 0x0000006c000d7202 */ /* 0x000fe20000000f00 */
[----:B------:R-:W-:Y:S02]  /*24250*/  IMAD.MOV.U32 R12, RZ, RZ, 0x2 ;  /* 0x00000002ff0c7424 */ /* 0x000fe400078e00ff */
[----:B------:R-:W-:Y:S02]  /*24260*/  IMAD.MOV.U32 R11, RZ, RZ, 0x181f ;  /* 0x0000181fff0b7424 */ /* 0x000fe400078e00ff */
[----:B------:R-:W-:Y:S02]  /*24270*/  IMAD.MOV.U32 R15, RZ, RZ, -0x1 ;  /* 0xffffffffff0f7424 */ /* 0x000fe400078e00ff */
[----:B------:R-:W-:-:S07]  /*24280*/  IMAD.MOV.U32 R45, RZ, RZ, R14 ;  /* 0x000000ffff2d7224 */ /* 0x000fce00078e000e */
[----:B------:R-:W-:Y:S05]  /*24290*/  WARPSYNC.COLLECTIVE R15, `(.L_x_2114) ;  /* 0x000000000f087348 */ /* 0x000fea0003c00000 */
[----:B------:R0:W1:Y:S02]  /*242a0*/  SHFL.IDX P6, R14, R13, R12, R11 ;  /* 0x0000000c0d0e7389 */ /* 0x00006400000c000b */
[----:B01----:R-:W-:Y:S01]  /*242b0*/  ENDCOLLECTIVE ;  /* 0x000000000000791b */ /* 0x003fe20003800000 */
.L_x_2114:
[----:B------:R-:W-:Y:S05]  /*242c0*/  BRA `(.L_x_2115) ;  /* 0xfffffe2000f87947 */ /* 0x000fea000383ffff */
.L_x_1753:
[----:B------:R-:W-:Y:S01]  /*242d0*/  BSSY B1, `(.L_x_2116) ;  /* 0x0000008000017945 */ /* 0x000fe20003800000 */
[----:B0-----:R-:W-:Y:S01]  /*242e0*/  IMAD.MOV.U32 R13, RZ, RZ, R103 ;  /* 0x000000ffff0d7224 */ /* 0x001fe200078e0067 */
[----:B------:R-:W-:Y:S01]  /*242f0*/  MOV R15, 0xffffffff ;  /* 0xffffffff000f7802 */ /* 0x000fe20000000f00 */
[----:B------:R-:W-:Y:S02]  /*24300*/  IMAD.MOV.U32 R12, RZ, RZ, 0x3 ;  /* 0x00000003ff0c7424 */ /* 0x000fe400078e00ff */
[----:B------:R-:W-:-:S07]  /*24310*/  IMAD.MOV.U32 R11, RZ, RZ, 0x181f ;  /* 0x0000181fff0b7424 */ /* 0x000fce00078e00ff */
[----:B-1234-:R-:W-:Y:S05]  /*24320*/  WARPSYNC.COLLECTIVE R15, `(.L_x_2117) ;  /* 0x000000000f087348 */ /* 0x01efea0003c00000 */
[----:B------:R0:W0:Y:S02]  /*24330*/  SHFL.IDX P6, R14, R13, R12, R11 ;  /* 0x0000000c0d0e7389 */ /* 0x00002400000c000b */
[----:B01234-:R-:W-:Y:S01]  /*24340*/  ENDCOLLECTIVE ;  /* 0x000000000000791b */ /* 0x01ffe20003800000 */
.L_x_2117:
[----:B------:R-:W-:Y:S05]  /*24350*/  BSYNC B1 ;  /* 0x0000000000017941 */ /* 0x000fea0003800000 */
.L_x_2116:
        /* <DEDUP_REMOVED lines=8> */
.L_x_2118:
[----:B------:R-:W-:Y:S01]  /*243e0*/  IMAD.MOV.U32 R108, RZ, RZ, R14 ;  /* 0x000000ffff6c7224 */ /* 0x000fe200078e000e */
[----:B------:R-:W-:Y:S06]  /*243f0*/  BRA `(.L_x_2119) ;  /* 0xfffffe2800987947 */ /* 0x000fec000383ffff */
.L_x_1758:
[----:B0-----:R0:W1:Y:S02]  /*24400*/  SYNCS.PHASECHK.TRANS64.TRYWAIT P3, [R91+URZ+0x28890], R102 ;  /* 0x028890665b0075a7 */ /* 0x001064000806017f */
[----:B-1----:R-:W-:Y:S05]  /*24410*/  @!P3 NANOSLEEP.SYNCS 0x989680 ;  /* 0x009896800000b95d */ /* 0x002fea0003900000 */
[----:B------:R-:W1:Y:S02]  /*24420*/  @!P3 SYNCS.PHASECHK.TRANS64 P3, [R91+URZ+0x28890], R102 ;  /* 0x028890665b00b5a7 */ /* 0x000e64000806007f */
[----:B-1----:R-:W-:Y:S05]  /*24430*/  @!P3 BRA `(.L_x_1758) ;  /* 0xfffffffc00f0b947 */ /* 0x002fea000383ffff */
[----:B------:R-:W-:Y:S05]  /*24440*/  BRA `(.L_x_2120) ;  /* 0xfffffe3000847947 */ /* 0x000fea000383ffff */
.L_x_1759:
        /* <DEDUP_REMOVED lines=8> */
.L_x_2122:
[----:B------:R-:W-:Y:S05]  /*244d0*/  BSYNC B1 ;  /* 0x0000000000017941 */ /* 0x000fea0003800000 */
.L_x_2121:
[----:B------:R-:W-:Y:S01]  /*244e0*/  IMAD.MOV.U32 R13, RZ, RZ, R44 ;  /* 0x000000ffff0d7224 */ /* 0x000fe200078e002c */
[----:B------:R-:W-:Y:S01]  /*244f0*/  MOV R11, 0x181f ;  /* 0x0000181f000b7802 */ /* 0x000fe20000000f00 */
[----:B------:R-:W-:Y:S02]  /*24500*/  IMAD.MOV.U32 R12, RZ, RZ, RZ ;  /* 0x000000ffff0c7224 */ /* 0x000fe400078e00ff */
[----:B------:R-:W-:Y:S02]  /*24510*/  IMAD.MOV.U32 R15, RZ, RZ, -0x1 ;  /* 0xffffffffff0f7424 */ /* 0x000fe400078e00ff */
[----:B------:R-:W-:-:S07]  /*24520*/  IMAD.MOV.U32 R45, RZ, RZ, R14 ;  /* 0x000000ffff2d7224 */ /* 0x000fce00078e000e */
[----:B------:R-:W-:Y:S05]  /*24530*/  WARPSYNC.COLLECTIVE R15, `(.L_x_2123) ;  /* 0x000000000f087348 */ /* 0x000fea0003c00000 */
[----:B------:R0:W1:Y:S02]  /*24540*/  SHFL.IDX P6, R14, R13, R12, R11 ;  /* 0x0000000c0d0e7389 */ /* 0x00006400000c000b */
[----:B01----:R-:W-:Y:S01]  /*24550*/  ENDCOLLECTIVE ;  /* 0x000000000000791b */ /* 0x003fe20003800000 */
.L_x_2123:
[----:B------:R-:W-:Y:S05]  /*24560*/  BRA `(.L_x_2124) ;  /* 0xfffffe3000ac7947 */ /* 0x000fea000383ffff */
.L_x_1762:
[----:B------:R-:W-:Y:S01]  /*24570*/  BSSY B1, `(.L_x_2125) ;  /* 0x0000008000017945 */ /* 0x000fe20003800000 */
[----:B----4-:R-:W-:Y:S02]  /*24580*/  IMAD.MOV.U32 R13, RZ, RZ, R46 ;  /* 0x000000ffff0d7224 */ /* 0x010fe400078e002e */
[----:B------:R-:W-:Y:S02]  /*24590*/  IMAD.MOV.U32 R12, RZ, RZ, 0x1 ;  /* 0x00000001ff0c7424 */ /* 0x000fe400078e00ff */
[----:B------:R-:W-:Y:S02]  /*245a0*/  IMAD.MOV.U32 R11, RZ, RZ, 0x181f ;  /* 0x0000181fff0b7424 */ /* 0x000fe400078e00ff */
[----:B------:R-:W-:-:S07]  /*245b0*/  IMAD.MOV.U32 R15, RZ, RZ, -0x1 ;  /* 0xffffffffff0f7424 */ /* 0x000fce00078e00ff */
[----:B0123--:R-:W-:Y:S05]  /*245c0*/  WARPSYNC.COLLECTIVE R15, `(.L_x_2126) ;  /* 0x000000000f087348 */ /* 0x00ffea0003c00000 */
[----:B---3--:R3:W4:Y:S02]  /*245d0*/  SHFL.IDX P6, R14, R13, R12, R11 ;  /* 0x0000000c0d0e7389 */ /* 0x00872400000c000b */
[----:B01234-:R-:W-:Y:S01]  /*245e0*/  ENDCOLLECTIVE ;  /* 0x000000000000791b */ /* 0x01ffe20003800000 */
.L_x_2126:
[----:B------:R-:W-:Y:S05]  /*245f0*/  BSYNC B1 ;  /* 0x0000000000017941 */ /* 0x000fea0003800000 */
.L_x_2125:
        /* <DEDUP_REMOVED lines=8> */
.L_x_2127:
[----:B------:R-:W-:Y:S05]  /*24680*/  BRA `(.L_x_2128) ;  /* 0xfffffe3000ac7947 */ /* 0x000fea000383ffff */
.L_x_1765:
[----:B------:R-:W-:Y:S01]  /*24690*/  BSSY B1, `(.L_x_2129) ;  /* 0x0000008000017945 */ /* 0x000fe20003800000 */
[----:B----4-:R-:W-:Y:S01]  /*246a0*/  IMAD.MOV.U32 R13, RZ, RZ, R46 ;  /* 0x000000ffff0d7224 */ /* 0x010fe200078e002e */
[----:B------:R-:W-:Y:S01]  /*246b0*/  MOV R15, 0xffffffff ;  /* 0xffffffff000f7802 */ /* 0x000fe20000000f00 */
[----:B------:R-:W-:Y:S02]  /*246c0*/  IMAD.MOV.U32 R12, RZ, RZ, 0x2 ;  /* 0x00000002ff0c7424 */ /* 0x000fe400078e00ff */
[----:B------:R-:W-:-:S07]  /*246d0*/  IMAD.MOV.U32 R11, RZ, RZ, 0x181f ;  /* 0x0000181fff0b7424 */ /* 0x000fce00078e00ff */
[----:B0123--:R-:W-:Y:S05]  /*246e0*/  WARPSYNC.COLLECTIVE R15, `(.L_x_2130) ;  /* 0x000000000f087348 */ /* 0x00ffea0003c00000 */
[----:B---3--:R3:W4:Y:S02]  /*246f0*/  SHFL.IDX P6, R14, R13, R12, R11 ;  /* 0x0000000c0d0e7389 */ /* 0x00872400000c000b */
[----:B01234-:R-:W-:Y:S01]  /*24700*/  ENDCOLLECTIVE ;  /* 0x000000000000791b */ /* 0x01ffe20003800000 */
.L_x_2130:
[----:B------:R-:W-:Y:S05]  /*24710*/  BSYNC B1 ;  /* 0x0000000000017941 */ /* 0x000fea0003800000 */
.L_x_2129:
        /* <DEDUP_REMOVED lines=8> */
.L_x_2131:
[----:B------:R-:W-:Y:S05]  /*247a0*/  BRA `(.L_x_2132) ;  /* 0xfffffe3000b07947 */ /* 0x000fea000383ffff */
.L_x_1768:
        /* <DEDUP_REMOVED lines=8> */
.L_x_2134:
[----:B------:R-:W-:Y:S05]  /*24830*/  BSYNC B1 ;  /* 0x0000000000017941 */ /* 0x000fea0003800000 */
.L_x_2133:
        /* <DEDUP_REMOVED lines=8> */
.L_x_2135:
[----:B------:R-:W-:Y:S05]  /*248c0*/  BRA `(.L_x_2136) ;  /* 0xfffffe3000b47947 */ /* 0x000fea000383ffff */
.L_x_1772:
[----:B------:R0:W0:Y:S02]  /*248d0*/  SYNCS.PHASECHK.TRANS64.TRYWAIT P4, [R91+URZ+0x288b0], R102 ;  /* 0x0288b0665b0075a7 */ /* 0x000024000808017f */
[----:B0-----:R-:W-:Y:S05]  /*248e0*/  @!P4 NANOSLEEP.SYNCS 0x989680 ;  /* 0x009896800000c95d */ /* 0x001fea0003900000 */
[----:B------:R-:W0:Y:S02]  /*248f0*/  @!P4 SYNCS.PHASECHK.TRANS64 P4, [R91+URZ+0x288b0], R102 ;  /* 0x0288b0665b00c5a7 */ /* 0x000e24000808007f */
[----:B0-----:R-:W-:Y:S05]  /*24900*/  @!P4 BRA `(.L_x_1772) ;  /* 0xfffffffc00f0c947 */ /* 0x001fea000383ffff */
[----:B------:R-:W-:Y:S05]  /*24910*/  BRA `(.L_x_2137) ;  /* 0xfffffe3400307947 */ /* 0x000fea000383ffff */
.L_x_1792:
[----:B------:R-:W-:Y:S01]  /*24920*/  BSSY B0, `(.L_x_2138) ;  /* 0x0000008000007945 */ /* 0x000fe20003800000 */
[----:B--2---:R-:W-:Y:S02]  /*24930*/  IMAD.MOV.U32 R13, RZ, RZ, R218 ;  /* 0x000000ffff0d7224 */ /* 0x004fe400078e00da */
[----:B------:R-:W-:Y:S02]  /*24940*/  IMAD.MOV.U32 R12, RZ, RZ, RZ ;  /* 0x000000ffff0c7224 */ /* 0x000fe400078e00ff */
[----:B------:R-:W-:Y:S02]  /*24950*/  IMAD.MOV.U32 R11, RZ, RZ, 0x1f ;  /* 0x0000001fff0b7424 */ /* 0x000fe400078e00ff */
[----:B------:R-:W-:-:S07]  /*24960*/  IMAD.MOV.U32 R15, RZ, RZ, -0x1 ;  /* 0xffffffffff0f7424 */ /* 0x000fce00078e00ff */
[----:B-1---5:R-:W-:Y:S05]  /*24970*/  WARPSYNC.COLLECTIVE R15, `(.L_x_2139) ;  /* 0x000000000f087348 */ /* 0x022fea0003c00000 */
[----:B------:R0:W2:Y:S02]  /*24980*/  SHFL.IDX P6, R14, R13, R12, R11 ;  /* 0x0000000c0d0e7389 */ /* 0x0000a400000c000b */
[----:B012--5:R-:W-:Y:S01]  /*24990*/  ENDCOLLECTIVE ;  /* 0x000000000000791b */ /* 0x027fe20003800000 */
.L_x_2139:
[----:B------:R-:W-:Y:S05]  /*249a0*/  BSYNC B0 ;  /* 0x0000000000007941 */ /* 0x000fea0003800000 */
.L_x_2138:
[----:B------:R-:W-:Y:S01]  /*249b0*/  IMAD.MOV.U32 R194, RZ, RZ, R14 ;  /* 0x000000ffffc27224 */ /* 0x000fe200078e000e */
[----:B------:R-:W-:Y:S06]  /*249c0*/  BRA `(.L_x_2140) ;  /* 0xfffffe4000747947 */ /* 0x000fec000383ffff */
.L_x_1802:
[----:B------:R-:W-:Y:S01]  /*249d0*/  BSSY B1, `(.L_x_2141) ;  /* 0x0000008000017945 */ /* 0x000fe20003800000 */
[----:B------:R-:W-:Y:S01]  /*249e0*/  IMAD.MOV.U32 R13, RZ, RZ, R6 ;  /* 0x000000ffff0d7224 */ /* 0x000fe200078e0006 */
[----:B------:R-:W-:Y:S01]  /*249f0*/  MOV R12, RZ ;  /* 0x000000ff000c7202 */ /* 0x000fe20000000f00 */
[----:B------:R-:W-:Y:S02]  /*24a00*/  IMAD.MOV.U32 R11, RZ, RZ, 0x181f ;  /* 0x0000181fff0b7424 */ /* 0x000fe400078e00ff */
[----:B------:R-:W-:-:S07]  /*24a10*/  IMAD.MOV.U32 R15, RZ, RZ, -0x1 ;  /* 0xffffffffff0f7424 */ /* 0x000fce00078e00ff */
[----:B01----:R-:W-:Y:S05]  /*24a20*/  WARPSYNC.COLLECTIVE R15, `(.L_x_2142) ;  /* 0x000000000f087348 */ /* 0x003fea0003c00000 */
[----:B------:R2:W3:Y:S02]  /*24a30*/  SHFL.IDX P6, R14, R13, R12, R11 ;  /* 0x0000000c0d0e7389 */ /* 0x0004e400000c000b */
[----:B0123--:R-:W-:Y:S01]  /*24a40*/  ENDCOLLECTIVE ;  /* 0x000000000000791b */ /* 0x00ffe20003800000 */
.L_x_2142:
[----:B------:R-:W-:Y:S05]  /*24a50*/  BSYNC B1 ;  /* 0x0000000000017941 */ /* 0x000fea0003800000 */
.L_x_2141:
[----:B------:R-:W-:Y:S01]  /*24a60*/  IMAD.MOV.U32 R13, RZ, RZ, R5 ;  /* 0x000000ffff0d7224 */ /* 0x000fe200078e0005 */
[----:B------:R-:W-:Y:S01]  /*24a70*/  MOV R15, 0xffffffff ;  /* 0xffffffff000f7802 */ /* 0x000fe20000000f00 */
[----:B------:R-:W-:Y:S02]  /*24a80*/  IMAD.MOV.U32 R12, RZ, RZ, RZ ;  /* 0x000000ffff0c7224 */ /* 0x000fe400078e00ff */
[----:B------:R-:W-:Y:S02]  /*24a90*/  IMAD.MOV.U32 R11, RZ, RZ, 0x181f ;  /* 0x0000181fff0b7424 */ /* 0x000fe400078e00ff */
[----:B------:R-:W-:-:S07]  /*24aa0*/  IMAD.MOV.U32 R0, RZ, RZ, R14 ;  /* 0x000000ffff007224 */ /* 0x000fce00078e000e */
[----:B------:R-:W-:Y:S05]  /*24ab0*/  WARPSYNC.COLLECTIVE R15, `(.L_x_2143) ;  /* 0x000000000f087348 */ /* 0x000fea0003c00000 */
[----:B------:R0:W1:Y:S02]  /*24ac0*/  SHFL.IDX P6, R14, R13, R12, R11 ;  /* 0x0000000c0d0e7389 */ /* 0x00006400000c000b */
[----:B01----:R-:W-:Y:S01]  /*24ad0*/  ENDCOLLECTIVE ;  /* 0x000000000000791b */ /* 0x003fe20003800000 */
.L_x_2143:
[----:B------:R-:W-:Y:S02]  /*24ae0*/  IMAD.MOV.U32 R13, RZ, RZ, R8 ;  /* 0x000000ffff0d7224 */ /* 0x000fe400078e0008 */
[----:B------:R-:W-:-:S07]  /*24af0*/  IMAD.MOV.U32 R3, RZ, RZ, R14 ;  /* 0x000000ffff037224 */ /* 0x000fce00078e000e */
[----:B------:R-:W-:Y:S05]  /*24b00*/  WARPSYNC.COLLECTIVE R15, `(.L_x_2144) ;  /* 0x000000000f087348 */ /* 0x000fea0003c00000 */
[----:B------:R0:W1:Y:S02]  /*24b10*/  SHFL.IDX P6, R14, R13, R12, R11 ;  /* 0x0000000c0d0e7389 */ /* 0x00006400000c000b */
[----:B01----:R-:W-:Y:S01]  /*24b20*/  ENDCOLLECTIVE ;  /* 0x000000000000791b */ /* 0x003fe20003800000 */
.L_x_2144:
[----:B------:R-:W-:Y:S02]  /*24b30*/  IMAD.MOV.U32 R13, RZ, RZ, R7 ;  /* 0x000000ffff0d7224 */ /* 0x000fe400078e0007 */
[----:B------:R-:W-:-:S07]  /*24b40*/  IMAD.MOV.U32 R4, RZ, RZ, R14 ;  /* 0x000000ffff047224 */ /* 0x000fce00078e000e */
[----:B------:R-:W-:Y:S05]  /*24b50*/  WARPSYNC.COLLECTIVE R15, `(.L_x_2145) ;  /* 0x000000000f087348 */ /* 0x000fea0003c00000 */
[----:B------:R0:W1:Y:S02]  /*24b60*/  SHFL.IDX P6, R14, R13, R12, R11 ;  /* 0x0000000c0d0e7389 */ /* 0x00006400000c000b */
[----:B01----:R-:W-:Y:S01]  /*24b70*/  ENDCOLLECTIVE ;  /* 0x000000000000791b */ /* 0x003fe20003800000 */
.L_x_2145:
[----:B------:R-:W-:Y:S05]  /*24b80*/  BRA `(.L_x_2146) ;  /* 0xfffffe4400c87947 */ /* 0x000fea000383ffff */
.L_x_1805:
[----:B------:R-:W-:Y:S01]  /*24b90*/  BSSY B1, `(.L_x_2147) ;  /* 0x0000008000017945 */ /* 0x000fe20003800000 */
[----:B-1----:R-:W-:Y:S01]  /*24ba0*/  IMAD.MOV.U32 R13, RZ, RZ, R6 ;  /* 0x000000ffff0d7224 */ /* 0x002fe200078e0006 */
[----:B------:R-:W-:Y:S01]  /*24bb0*/  MOV R11, 0x181f ;  /* 0x0000181f000b7802 */ /* 0x000fe20000000f00 */
[----:B------:R-:W-:Y:S02]  /*24bc0*/  IMAD.MOV.U32 R12, RZ, RZ, 0x1 ;  /* 0x00000001ff0c7424 */ /* 0x000fe400078e00ff */
[----:B------:R-:W-:-:S07]  /*24bd0*/  IMAD.MOV.U32 R15, RZ, RZ, -0x1 ;  /* 0xffffffffff0f7424 */ /* 0x000fce00078e00ff */
[----:B--2---:R-:W-:Y:S05]  /*24be0*/  WARPSYNC.COLLECTIVE R15, `(.L_x_2148) ;  /* 0x000000000f087348 */ /* 0x004fea0003c00000 */
[----:B------:R0:W1:Y:S02]  /*24bf0*/  SHFL.IDX P6, R14, R13, R12, R11 ;  /* 0x0000000c0d0e7389 */ /* 0x00006400000c000b */
[----:B012---:R-:W-:Y:S01]  /*24c00*/  ENDCOLLECTIVE ;  /* 0x000000000000791b */ /* 0x007fe20003800000 */
.L_x_2148:
[----:B------:R-:W-:Y:S05]  /*24c10*/  BSYNC B1 ;  /* 0x0000000000017941 */ /* 0x000fea0003800000 */
.L_x_2147:
        /* <DEDUP_REMOVED lines=8> */
.L_x_2149:
[----:B------:R-:W-:Y:S01]  /*24ca0*/  IMAD.MOV.U32 R13, RZ, RZ, R8 ;  /* 0x000000ffff0d7224 */ /* 0x000fe200078e0008 */
[----:B------:R-:W-:-:S07]  /*24cb0*/  MOV R3, R14 ;  /* 0x0000000e00037202 */ /* 0x000fce0000000f00 */
[----:B------:R-:W-:Y:S05]  /*24cc0*/  WARPSYNC.COLLECTIVE R15, `(.L_x_2150) ;  /* 0x000000000f087348 */ /* 0x000fea0003c00000 */
[----:B------:R0:W1:Y:S02]  /*24cd0*/  SHFL.IDX P6, R14, R13, R12, R11 ;  /* 0x0000000c0d0e7389 */ /* 0x00006400000c000b */
[----:B01----:R-:W-:Y:S01]  /*24ce0*/  ENDCOLLECTIVE ;  /* 0x000000000000791b */ /* 0x003fe20003800000 */
.L_x_2150:
[----:B------:R-:W-:Y:S02]  /*24cf0*/  IMAD.MOV.U32 R13, RZ, RZ, R7 ;  /* 0x000000ffff0d7224 */ /* 0x000fe400078e0007 */
[----:B------:R-:W-:-:S07]  /*24d00*/  IMAD.MOV.U32 R4, RZ, RZ, R14 ;  /* 0x000000ffff047224 */ /* 0x000fce00078e000e */
[----:B------:R-:W-:Y:S05]  /*24d10*/  WARPSYNC.COLLECTIVE R15, `(.L_x_2151) ;  /* 0x000000000f087348 */ /* 0x000fea0003c00000 */
[----:B------:R0:W1:Y:S02]  /*24d20*/  SHFL.IDX P6, R14, R13, R12, R11 ;  /* 0x0000000c0d0e7389 */ /* 0x00006400000c000b */
[----:B01----:R-:W-:Y:S01]  /*24d30*/  ENDCOLLECTIVE ;  /* 0x000000000000791b */ /* 0x003fe20003800000 */
.L_x_2151:
[----:B------:R-:W-:Y:S05]  /*24d40*/  BRA `(.L_x_2152) ;  /* 0xfffffe4800347947 */ /* 0x000fea000383ffff */
.L_x_1808:
[----:B------:R-:W-:Y:S01]  /*24d50*/  BSSY B1, `(.L_x_2153) ;  /* 0x0000008000017945 */ /* 0x000fe20003800000 */
[----:B------:R-:W-:Y:S01]  /*24d60*/  IMAD.MOV.U32 R13, RZ, RZ, R6 ;  /* 0x000000ffff0d7224 */ /* 0x000fe200078e0006 */
[----:B------:R-:W-:Y:S01]  /*24d70*/  MOV R15, 0xffffffff ;  /* 0xffffffff000f7802 */ /* 0x000fe20000000f00 */
[----:B------:R-:W-:Y:S02]  /*24d80*/  IMAD.MOV.U32 R12, RZ, RZ, 0x2 ;  /* 0x00000002ff0c7424 */ /* 0x000fe400078e00ff */
[----:B------:R-:W-:-:S07]  /*24d90*/  IMAD.MOV.U32 R11, RZ, RZ, 0x181f ;  /* 0x0000181fff0b7424 */ /* 0x000fce00078e00ff */
[----:B-12---:R-:W-:Y:S05]  /*24da0*/  WARPSYNC.COLLECTIVE R15, `(.L_x_2154) ;  /* 0x000000000f087348 */ /* 0x006fea0003c00000 */
[----:B------:R0:W3:Y:S02]  /*24db0*/  SHFL.IDX P6, R14, R13, R12, R11 ;  /* 0x0000000c0d0e7389 */ /* 0x0000e400000c000b */
[----:B0123--:R-:W-:Y:S01]  /*24dc0*/  ENDCOLLECTIVE ;  /* 0x000000000000791b */ /* 0x00ffe20003800000 */
.L_x_2154:
[----:B------:R-:W-:Y:S05]  /*24dd0*/  BSYNC B1 ;  /* 0x0000000000017941 */ /* 0x000fea0003800000 */
.L_x_2153:
        /* <DEDUP_REMOVED lines=8> */
.L_x_2155:
[----:B------:R-:W-:Y:S01]  /*24e60*/  MOV R13, R8 ;  /* 0x00000008000d7202 */ /* 0x000fe20000000f00 */
[----:B------:R-:W-:-:S07]  /*24e70*/  IMAD.MOV.U32 R3, RZ, RZ, R14 ;  /* 0x000000ffff037224 */ /* 0x000fce00078e000e */
[----:B------:R-:W-:Y:S05]  /*24e80*/  WARPSYNC.COLLECTIVE R15, `(.L_x_2156) ;  /* 0x000000000f087348 */ /* 0x000fea0003c00000 */
[----:B------:R0:W1:Y:S02]  /*24e90*/  SHFL.IDX P6, R14, R13, R12, R11 ;  /* 0x0000000c0d0e7389 */ /* 0x00006400000c000b */
[----:B01----:R-:W-:Y:S01]  /*24ea0*/  ENDCOLLECTIVE ;  /* 0x000000000000791b */ /* 0x003fe20003800000 */
.L_x_2156:
[----:B------:R-:W-:Y:S02]  /*24eb0*/  IMAD.MOV.U32 R13, RZ, RZ, R7 ;  /* 0x000000ffff0d7224 */ /* 0x000fe400078e0007 */
[----:B------:R-:W-:-:S07]  /*24ec0*/  IMAD.MOV.U32 R4, RZ, RZ, R14 ;  /* 0x000000ffff047224 */ /* 0x000fce00078e000e */
[----:B------:R-:W-:Y:S05]  /*24ed0*/  WARPSYNC.COLLECTIVE R15, `(.L_x_2157) ;  /* 0x000000000f087348 */ /* 0x000fea0003c00000 */
[----:B------:R0:W1:Y:S02]  /*24ee0*/  SHFL.IDX P6, R14, R13, R12, R11 ;  /* 0x0000000c0d0e7389 */ /* 0x00006400000c000b */
[----:B01----:R-:W-:Y:S01]  /*24ef0*/  ENDCOLLECTIVE ;  /* 0x000000000000791b */ /* 0x003fe20003800000 */
.L_x_2157:
[----:B------:R-:W-:Y:S05]  /*24f00*/  BRA `(.L_x_2158) ;  /* 0xfffffe4800907947 */ /* 0x000fea000383ffff */
.L_x_1811:
[----:B------:R-:W-:Y:S01]  /*24f10*/  BSSY B1, `(.L_x_2159) ;  /* 0x0000008000017945 */ /* 0x000fe20003800000 */
[----:B------:R-:W-:Y:S02]  /*24f20*/  IMAD.MOV.U32 R13, RZ, RZ, R6 ;  /* 0x000000ffff0d7224 */ /* 0x000fe400078e0006 */
[----:B------:R-:W-:Y:S02]  /*24f30*/  IMAD.MOV.U32 R12, RZ, RZ, 0x3 ;  /* 0x00000003ff0c7424 */ /* 0x000fe400078e00ff */
[----:B------:R-:W-:Y:S02]  /*24f40*/  IMAD.MOV.U32 R11, RZ, RZ, 0x181f ;  /* 0x0000181fff0b7424 */ /* 0x000fe400078e00ff */
[----:B------:R-:W-:-:S07]  /*24f50*/  IMAD.MOV.U32 R15, RZ, RZ, -0x1 ;  /* 0xffffffffff0f7424 */ /* 0x000fce00078e00ff */
[----:B-12---:R-:W-:Y:S05]  /*24f60*/  WARPSYNC.COLLECTIVE R15, `(.L_x_2160) ;  /* 0x000000000f087348 */ /* 0x006fea0003c00000 */
[----:B------:R0:W3:Y:S02]  /*24f70*/  SHFL.IDX P6, R14, R13, R12, R11 ;  /* 0x0000000c0d0e7389 */ /* 0x0000e400000c000b */
[----:B0123--:R-:W-:Y:S01]  /*24f80*/  ENDCOLLECTIVE ;  /* 0x000000000000791b */ /* 0x00ffe20003800000 */
.L_x_2160:
[----:B------:R-:W-:Y:S05]  /*24f90*/  BSYNC B1 ;  /* 0x0000000000017941 */ /* 0x000fea0003800000 */
.L_x_2159:
[----:B------:R-:W-:Y:S01]  /*24fa0*/  IMAD.MOV.U32 R13, RZ, RZ, R5 ;  /* 0x000000ffff0d7224 */ /* 0x000fe200078e0005 */
[----:B------:R-:W-:Y:S01]  /*24fb0*/  MOV R0, R14 ;  /* 0x0000000e00007202 */ /* 0x000fe20000000f00 */
[----:B------:R-:W-:Y:S02]  /*24fc0*/  IMAD.MOV.U32 R12, RZ, RZ, 0x3 ;  /* 0x00000003ff0c7424 */ /* 0x000fe400078e00ff */
[----:B------:R-:W-:Y:S02]  /*24fd0*/  IMAD.MOV.U32 R11, RZ, RZ, 0x181f ;  /* 0x0000181fff0b7424 */ /* 0x000fe400078e00ff */
[----:B------:R-:W-:-:S07]  /*24fe0*/  IMAD.MOV.U32 R15, RZ, RZ, -0x1 ;  /* 0xffffffffff0f7424 */ /* 0x000fce00078e00ff */
[----:B------:R-:W-:Y:S05]  /*24ff0*/  WARPSYNC.COLLECTIVE R15, `(.L_x_2161) ;  /* 0x000000000f087348 */ /* 0x000fea0003c00000 */
[----:B------:R0:W1:Y:S02]  /*25000*/  SHFL.IDX P6, R14, R13, R12, R11 ;  /* 0x0000000c0d0e7389 */ /* 0x00006400000c000b */
[----:B01----:R-:W-:Y:S01]  /*25010*/  ENDCOLLECTIVE ;  /* 0x000000000000791b */ /* 0x003fe20003800000 */
.L_x_2161:
[----:B------:R-:W-:Y:S02]  /*25020*/  IMAD.MOV.U32 R13, RZ, RZ, R8 ;  /* 0x000000ffff0d7224 */ /* 0x000fe400078e0008 */
[----:B------:R-:W-:-:S07]  /*25030*/  IMAD.MOV.U32 R3, RZ, RZ, R14 ;  /* 0x000000ffff037224 */ /* 0x000fce00078e000e */
[----:B------:R-:W-:Y:S05]  /*25040*/  WARPSYNC.COLLECTIVE R15, `(.L_x_2162) ;  /* 0x000000000f087348 */ /* 0x000fea0003c00000 */
[----:B------:R0:W1:Y:S02]  /*25050*/  SHFL.IDX P6, R14, R13, R12, R11 ;  /* 0x0000000c0d0e7389 */ /* 0x00006400000c000b */
[----:B01----:R-:W-:Y:S01]  /*25060*/  ENDCOLLECTIVE ;  /* 0x000000000000791b */ /* 0x003fe20003800000 */
.L_x_2162:
[----:B------:R-:W-:Y:S01]  /*25070*/  IMAD.MOV.U32 R13, RZ, RZ, R7 ;  /* 0x000000ffff0d7224 */ /* 0x000fe200078e0007 */
[----:B------:R-:W-:-:S07]  /*25080*/  MOV R4, R14 ;  /* 0x0000000e00047202 */ /* 0x000fce0000000f00 */
[----:B------:R-:W-:Y:S05]  /*25090*/  WARPSYNC.COLLECTIVE R15, `(.L_x_2163) ;  /* 0x000000000f087348 */ /* 0x000fea0003c00000 */
[----:B------:R0:W1:Y:S02]  /*250a0*/  SHFL.IDX P6, R14, R13, R12, R11 ;  /* 0x0000000c0d0e7389 */ /* 0x00006400000c000b */
[----:B01----:R-:W-:Y:S01]  /*250b0*/  ENDCOLLECTIVE ;  /* 0x000000000000791b */ /* 0x003fe20003800000 */
.L_x_2163:
[----:B------:R-:W-:Y:S05]  /*250c0*/  BRA `(.L_x_2164) ;  /* 0xfffffe4800ec7947 */ /* 0x000fea000383ffff */
.L_x_1815:
[----:B0-----:R0:W1:Y:S02]  /*250d0*/  SYNCS.PHASECHK.TRANS64.TRYWAIT P0, [R18+URZ+0x28800], R5 ;  /* 0x02880005120075a7 */ /* 0x001064000800017f */
[----:B-1----:R-:W-:Y:S05]  /*250e0*/  @!P0 NANOSLEEP.SYNCS 0x989680 ;  /* 0x009896800000895d */ /* 0x002fea0003900000 */
[----:B------:R-:W1:Y:S02]  /*250f0*/  @!P0 SYNCS.PHASECHK.TRANS64 P0, [R18+URZ+0x28800], R5 ;  /* 0x02880005120085a7 */ /* 0x000e64000800007f */
[----:B-1----:R-:W-:Y:S05]  /*25100*/  @!P0 BRA `(.L_x_1815) ;  /* 0xfffffffc00f08947 */ /* 0x002fea000383ffff */
[----:B------:R-:W-:Y:S05]  /*25110*/  BRA `(.L_x_2165) ;  /* 0xfffffe4c00a87947 */ /* 0x000fea000383ffff */
.L_x_1831:
[----:B------:R-:W3:Y:S01]  /*25120*/  LDC R56, c[0x0][0x3f4] ;  /* 0x0000fd00ff387b82 */ /* 0x000ee20000000800 */
[----:B------:R-:W-:Y:S01]  /*25130*/  BSSY B1, `(.L_x_2166) ;  /* 0x0000008000017945 */ /* 0x000fe20003800000 */
[----:B--2---:R-:W-:Y:S02]  /*25140*/  IMAD.MOV.U32 R13, RZ, RZ, R43 ;  /* 0x000000ffff0d7224 */ /* 0x004fe400078e002b */
[----:B------:R-:W-:Y:S02]  /*25150*/  IMAD.MOV.U32 R12, RZ, RZ, RZ ;  /* 0x000000ffff0c7224 */ /* 0x000fe400078e00ff */
[----:B------:R-:W-:Y:S02]  /*25160*/  IMAD.MOV.U32 R11, RZ, RZ, 0x181f ;  /* 0x0000181fff0b7424 */ /* 0x000fe400078e00ff */
[----:B------:R-:W-:-:S07]  /*25170*/  IMAD.MOV.U32 R15, RZ, RZ, -0x1 ;  /* 0xffffffffff0f7424 */ /* 0x000fce00078e00ff */
[----:B01-3--:R-:W-:Y:S05]  /*25180*/  WARPSYNC.COLLECTIVE R15, `(.L_x_2167) ;  /* 0x000000000f087348 */ /* 0x00bfea0003c00000 */
[----:B------:R2:W4:Y:S02]  /*25190*/  SHFL.IDX P6, R14, R13, R12, R11 ;  /* 0x0000000c0d0e7389 */ /* 0x00052400000c000b */
[----:B01234-:R-:W-:Y:S01]  /*251a0*/  ENDCOLLECTIVE ;  /* 0x000000000000791b */ /* 0x01ffe20003800000 */
.L_x_2167:
[----:B------:R-:W-:Y:S05]  /*251b0*/  BSYNC B1 ;  /* 0x0000000000017941 */ /* 0x000fea0003800000 */
.L_x_2166:
[----:B------:R-:W-:Y:S01]  /*251c0*/  MOV R13, R10 ;  /* 0x0000000a000d7202 */ /* 0x000fe20000000f00 */
[----:B------:R-:W-:Y:S01]  /*251d0*/  IMAD.MOV.U32 R12, RZ, RZ, RZ ;  /* 0x000000ffff0c7224 */ /* 0x000fe200078e00ff */
[----:B------:R-:W-:Y:S01]  /*251e0*/  ISETP.GE.AND P0, PT, R16, R56, PT ;  /* 0x000000381000720c */ /* 0x000fe20003f06270 */
[----:B------:R-:W-:Y:S02]  /*251f0*/  IMAD.MOV.U32 R11, RZ, RZ, 0x181f ;  /* 0x0000181fff0b7424 */ /* 0x000fe400078e00ff */
[----:B------:R-:W-:Y:S02]  /*25200*/  IMAD.MOV.U32 R15, RZ, RZ, -0x1 ;  /* 0xffffffffff0f7424 */ /* 0x000fe400078e00ff */
[----:B------:R-:W-:Y:S02]  /*25210*/  IMAD.MOV.U32 R3, RZ, RZ, R14 ;  /* 0x000000ffff037224 */ /* 0x000fe400078e000e */
[----:B------:R-:W-:-:S07]  /*25220*/  IMAD R0, R189, R0, RZ ;  /* 0x00000000bd007224 */ /* 0x000fce00078e02ff */
[----:B------:R-:W-:Y:S05]  /*25230*/  WARPSYNC.COLLECTIVE R15, `(.L_x_2168) ;  /* 0x000000000f087348 */ /* 0x000fea0003c00000 */
[----:B------:R0:W1:Y:S02]  /*25240*/  SHFL.IDX P6, R14, R13, R12, R11 ;  /* 0x0000000c0d0e7389 */ /* 0x00006400000c000b */
[----:B01----:R-:W-:Y:S01]  /*25250*/  ENDCOLLECTIVE ;  /* 0x000000000000791b */ /* 0x003fe20003800000 */
.L_x_2168:
[----:B------:R-:W-:Y:S01]  /*25260*/  ISETP.GE.OR P1, PT, R57, R0, P0 ;  /* 0x000000003900720c */ /* 0x000fe20000726670 */
[----:B------:R-:W-:-:S12]  /*25270*/  IMAD.MOV.U32 R13, RZ, RZ, R45 ;  /* 0x000000ffff0d7224 */ /* 0x000fd800078e002d */
[C---:B------:R-:W-:Y:S01]  /*25280*/  @!P1 IMAD.SHL.U32 R7, R16.reuse, 0x2, RZ ;  /* 0x0000000210079824 */ /* 0x040fe200078e00ff */
[----:B------:R-:W-:Y:S01]  /*25290*/  @!P1 SHF.L.U64.HI R6, R16, 0x1, R17 ;  /* 0x0000000110069819 */ /* 0x000fe20000010211 */
[----:B------:R-:W-:-:S07]  /*252a0*/  IMAD.MOV.U32 R4, RZ, RZ, R14 ;  /* 0x000000ffff047224 */ /* 0x000fce00078e000e */
[----:B------:R-:W-:Y:S05]  /*252b0*/  WARPSYNC.COLLECTIVE R15, `(.L_x_2169) ;  /* 0x000000000f087348 */ /* 0x000fea0003c00000 */
[----:B------:R0:W1:Y:S02]  /*252c0*/  SHFL.IDX P6, R14, R13, R12, R11 ;  /* 0x0000000c0d0e7389 */ /* 0x00006400000c000b */
[----:B01----:R-:W-:Y:S01]  /*252d0*/  ENDCOLLECTIVE ;  /* 0x000000000000791b */ /* 0x003fe20003800000 */
.L_x_2169:
[----:B------:R-:W-:-:S05]  /*252e0*/  @!P1 IADD3 R4, P2, R4, R7, RZ ;  /* 0x0000000704049210 */ /* 0x000fca0007f5e0ff */
[----:B------:R-:W-:Y:S02]  /*252f0*/  @!P1 IMAD.X R3, R3, 0x1, R6, P2 ;  /* 0x0000000103039824 */ /* 0x000fe400010e0606 */
[----:B------:R-:W-:Y:S02]  /*25300*/  @!P1 IMAD.MOV.U32 R24, RZ, RZ, R4 ;  /* 0x000000ffff189224 */ /* 0x000fe400078e0004 */
[----:B------:R-:W-:Y:S01]  /*25310*/  @!P1 IMAD.MOV.U32 R25, RZ, RZ, R3 ;  /* 0x000000ffff199224 */ /* 0x000fe200078e0003 */
[----:B------:R-:W-:-:S05]  /*25320*/  MOV R13, R44 ;  /* 0x0000002c000d7202 */ /* 0x000fca0000000f00 */
[----:B------:R-:W5:Y:S01]  /*25330*/  @!P1 LD.E.128 R24, desc[UR54][R24.64] ;  /* 0x0000003618189980 */ /* 0x000f62000c101d00 */
[----:B------:R-:W-:-:S07]  /*25340*/  IMAD.MOV.U32 R5, RZ, RZ, R14 ;  /* 0x000000ffff057224 */ /* 0x000fce00078e000e */
[----:B-----5:R-:W-:Y:S05]  /*25350*/  WARPSYNC.COLLECTIVE R15, `(.L_x_2170) ;  /* 0x000000000f087348 */ /* 0x020fea0003c00000 */
[----:B------:R0:W1:Y:S02]  /*25360*/  SHFL.IDX P6, R14, R13, R12, R11 ;  /* 0x0000000c0d0e7389 */ /* 0x00006400000c000b */
[----:B01---5:R-:W-:Y:S01]  /*25370*/  ENDCOLLECTIVE ;  /* 0x000000000000791b */ /* 0x023fe20003800000 */
.L_x_2170:
[----:B------:R-:W-:-:S05]  /*25380*/  @!P1 IADD3 R14, P2, R14, R7, RZ ;  /* 0x000000070e0e9210 */ /* 0x000fca0007f5e0ff */
[----:B------:R-:W-:Y:S02]  /*25390*/  @!P1 IMAD.X R5, R5, 0x1, R6, P2 ;  /* 0x0000000105059824 */ /* 0x000fe400010e0606 */
[----:B------:R-:W-:-:S06]  /*253a0*/  @!P1 IMAD.MOV.U32 R4, RZ, RZ, R14 ;  /* 0x000000ffff049224 */ /* 0x000fcc00078e000e */
[----:B------:R-:W5:Y:S01]  /*253b0*/  @!P1 LD.E.128 R4, desc[UR54][R4.64] ;  /* 0x0000003604049980 */ /* 0x000f62000c101d00 */
[----:B------:R-:W-:Y:S01]  /*253c0*/  IMAD.MOV.U32 R13, RZ, RZ, R43 ;  /* 0x000000ffff0d7224 */ /* 0x000fe200078e002b */
[----:B------:R-:W-:-:S07]  /*253d0*/  MOV R12, 0x1 ;  /* 0x00000001000c7802 */ /* 0x000fce0000000f00 */
[----:B-----5:R-:W-:Y:S05]  /*253e0*/  WARPSYNC.COLLECTIVE R15, `(.L_x_2171) ;  /* 0x000000000f087348 */ /* 0x020fea0003c00000 */
[----:B------:R0:W1:Y:S02]  /*253f0*/  SHFL.IDX P6, R14, R13, R12, R11 ;  /* 0x0000000c0d0e7389 */ /* 0x00006400000c000b */
[----:B01---5:R-:W-:Y:S01]  /*25400*/  ENDCOLLECTIVE ;  /* 0x000000000000791b */ /* 0x023fe20003800000 */
.L_x_2171:
[----:B------:R-:W-:Y:S01]  /*25410*/  CS2R R48, SRZ ;  /* 0x0000000000307805 */ /* 0x000fe2000001ff00 */
[----:B------:R-:W-:Y:S01]  /*25420*/  IMAD.MOV.U32 R13, RZ, RZ, R10 ;  /* 0x000000ffff0d7224 */ /* 0x000fe200078e000a */
[----:B------:R-:W-:Y:S02]  /*25430*/  CS2R R50, SRZ ;  /* 0x0000000000327805 */ /* 0x000fe4000001ff00 */
[----:B------:R-:W-:Y:S02]  /*25440*/  CS2R R20, SRZ ;  /* 0x0000000000147805 */ /* 0x000fe4000001ff00 */
[----:B------:R-:W-:Y:S02]  /*25450*/  CS2R R36, SRZ ;  /* 0x0000000000247805 */ /* 0x000fe4000001ff00 */
[----:B------:R-:W-:-:S05]  /*25460*/  @!P1 MOV R48, R24 ;  /* 0x0000001800309202 */ /* 0x000fca0000000f00 */
[----:B------:R-:W-:-:S05]  /*25470*/  IMAD.MOV.U32 R3, RZ, RZ, R48 ;  /* 0x000000ffff037224 */ /* 0x000fca00078e0030 */
[----:B------:R-:W-:Y:S01]  /*25480*/  PRMT R65, R65, 0x5410, R3 ;  /* 0x0000541041417816 */ /* 0x000fe20000000003 */
[----:B------:R-:W-:-:S07]  /*25490*/  IMAD.MOV.U32 R3, RZ, RZ, R14 ;  /* 0x000000ffff037224 */ /* 0x000fce00078e000e */
[----:B------:R-:W-:Y:S05]  /*254a0*/  WARPSYNC.COLLECTIVE R15, `(.L_x_2172) ;  /* 0x000000000f087348 */ /* 0x000fea0003c00000 */
[----:B------:R0:W1:Y:S02]  /*254b0*/  SHFL.IDX P6, R14, R13, R12, R11 ;  /* 0x0000000c0d0e7389 */ /* 0x00006400000c000b */
[----:B01----:R-:W-:Y:S01]  /*254c0*/  ENDCOLLECTIVE ;  /* 0x000000000000791b */ /* 0x003fe20003800000 */
.L_x_2172:
[----:B------:R-:W-:-:S04]  /*254d0*/  @!P1 IMAD.MOV.U32 R49, RZ, RZ, R25 ;  /* 0x000000ffff319224 */ /* 0x000fc800078e0019 */
[----:B------:R-:W-:-:S05]  /*254e0*/  IMAD.MOV.U32 R8, RZ, RZ, R49 ;  /* 0x000000ffff087224 */ /* 0x000fca00078e0031 */
[----:B------:R-:W-:Y:S01]  /*254f0*/  PRMT R67, R8, 0x7610, R67 ;  /* 0x0000761008437816 */ /* 0x000fe20000000043 */
[----:B------:R-:W-:Y:S02]  /*25500*/  IMAD.MOV.U32 R13, RZ, RZ, R45 ;  /* 0x000000ffff0d7224 */ /* 0x000fe400078e002d */
[----:B------:R-:W-:-:S07]  /*25510*/  IMAD.MOV.U32 R8, RZ, RZ, R14 ;  /* 0x000000ffff087224 */ /* 0x000fce00078e000e */
[----:B------:R-:W-:Y:S05]  /*25520*/  WARPSYNC.COLLECTIVE R15, `(.L_x_2173) ;  /* 0x000000000f087348 */ /* 0x000fea0003c00000 */
[----:B------:R0:W1:Y:S02]  /*25530*/  SHFL.IDX P6, R14, R13, R12, R11 ;  /* 0x0000000c0d0e7389 */ /* 0x00006400000c000b */
[----:B01----:R-:W-:Y:S01]  /*25540*/  ENDCOLLECTIVE ;  /* 0x000000000000791b */ /* 0x003fe20003800000 */
.L_x_2173:
[----:B------:R-:W-:Y:S02]  /*25550*/  IMAD.MOV.U32 R13, RZ, RZ, R44 ;  /* 0x000000ffff0d7224 */ /* 0x000fe400078e002c */
[----:B------:R-:W-:-:S07]  /*25560*/  IMAD.MOV.U32 R9, RZ, RZ, R14 ;  /* 0x000000ffff097224 */ /* 0x000fce00078e000e */
[----:B------:R-:W-:Y:S05]  /*25570*/  WARPSYNC.COLLECTIVE R15, `(.L_x_2174) ;  /* 0x000000000f087348 */ /* 0x000fea0003c00000 */
[----:B------:R0:W1:Y:S02]  /*25580*/  SHFL.IDX P6, R14, R13, R12, R11 ;  /* 0x0000000c0d0e7389 */ /* 0x00006400000c000b */
[----:B01----:R-:W-:Y:S01]  /*25590*/  ENDCOLLECTIVE ;  /* 0x000000000000791b */ /* 0x003fe20003800000 */
.L_x_2174:
[----:B------:R-:W-:Y:S02]  /*255a0*/  @!P1 IMAD.MOV.U32 R50, RZ, RZ, R26 ;  /* 0x000000ffff329224 */ /* 0x000fe400078e001a */
[----:B------:R-:W-:Y:S02]  /*255b0*/  @!P1 IMAD.MOV.U32 R51, RZ, RZ, R27 ;  /* 0x000000ffff339224 */ /* 0x000fe400078e001b */
[----:B------:R-:W-:Y:S02]  /*255c0*/  @!P1 IMAD.MOV.U32 R20, RZ, RZ, R4 ;  /* 0x000000ffff149224 */ /* 0x000fe400078e0004 */
[----:B------:R-:W-:Y:S02]  /*255d0*/  @!P1 IMAD.MOV.U32 R21, RZ, RZ, R5 ;  /* 0x000000ffff159224 */ /* 0x000fe400078e0005 */
[----:B------:R-:W-:Y:S02]  /*255e0*/  @!P1 IMAD.MOV.U32 R36, RZ, RZ, R6 ;  /* 0x000000ffff249224 */ /* 0x000fe400078e0006 */
[----:B------:R-:W-:Y:S01]  /*255f0*/  @!P1 IMAD.MOV.U32 R37, RZ, RZ, R7 ;  /* 0x000000ffff259224 */ /* 0x000fe200078e0007 */
[----:B------:R-:W-:Y:S01]  /*25600*/  MOV R24, R50 ;  /* 0x0000003200187202 */ /* 0x000fe20000000f00 */
[----:B------:R-:W-:Y:S01]  /*25610*/  IMAD.MOV.U32 R25, RZ, RZ, R51 ;  /* 0x000000ffff197224 */ /* 0x000fe200078e0033 */
[----:B------:R-:W-:Y:S01]  /*25620*/  MOV R5, R21 ;  /* 0x0000001500057202 */ /* 0x000fe20000000f00 */
[----:B------:R-:W-:-:S02]  /*25630*/  IMAD.MOV.U32 R4, RZ, RZ, R20 ;  /* 0x000000ffff047224 */ /* 0x000fc400078e0014 */
[----:B------:R-:W-:Y:S02]  /*25640*/  IMAD.MOV.U32 R6, RZ, RZ, R36 ;  /* 0x000000ffff067224 */ /* 0x000fe400078e0024 */
[----:B------:R-:W-:Y:S01]  /*25650*/  IMAD.MOV.U32 R7, RZ, RZ, R37 ;  /* 0x000000ffff077224 */ /* 0x000fe200078e0025 */
[----:B------:R-:W-:Y:S02]  /*25660*/  PRMT R46, R24, 0x5410, R25 ;  /* 0x00005410182e7816 */ /* 0x000fe40000000019 */
[----:B------:R-:W-:Y:S02]  /*25670*/  CS2R R24, SRZ ;  /* 0x0000000000187805 */ /* 0x000fe4000001ff00 */
[----:B------:R-:W-:Y:S02]  /*25680*/  PRMT R66, R6, 0x5410, R4 ;  /* 0x0000541006427816 */ /* 0x000fe40000000004 */
[----:B------:R-:W-:Y:S02]  /*25690*/  PRMT R67, R67, 0x5410, R5 ;  /* 0x0000541043437816 */ /* 0x000fe40000000005 */
[----:B------:R-:W-:Y:S01]  /*256a0*/  PRMT R65, R7, 0x7610, R65 ;  /* 0x0000761007417816 */ /* 0x000fe20000000041 */
[----:B------:R-:W-:Y:S06]  /*256b0*/  BRA `(.L_x_2175) ;  /* 0xfffffe6400647947 */ /* 0x000fec000383ffff */
.L_x_1834:
[----:B------:R-:W-:Y:S01]  /*256c0*/  BSSY B1, `(.L_x_2176) ;  /* 0x0000008000017945 */ /* 0x000fe20003800000 */
[----:B--2---:R-:W-:Y:S02]  /*256d0*/  IMAD.MOV.U32 R13, RZ, RZ, R43 ;  /* 0x000000ffff0d7224 */ /* 0x004fe400078e002b */
[----:B------:R-:W-:Y:S02]  /*256e0*/  IMAD.MOV.U32 R12, RZ, RZ, 0x2 ;  /* 0x00000002ff0c7424 */ /* 0x000fe400078e00ff */
[----:B------:R-:W-:Y:S02]  /*256f0*/  IMAD.MOV.U32 R11, RZ, RZ, 0x181f ;  /* 0x0000181fff0b7424 */ /* 0x000fe400078e00ff */
[----:B-1----:R-:W-:-:S07]  /*25700*/  IMAD.MOV.U32 R15, RZ, RZ, -0x1 ;  /* 0xffffffffff0f7424 */ /* 0x002fce00078e00ff */
[----:B------:R-:W-:Y:S05]  /*25710*/  WARPSYNC.COLLECTIVE R15, `(.L_x_2177) ;  /* 0x000000000f087348 */ /* 0x000fea0003c00000 */
[----:B------:R0:W1:Y:S02]  /*25720*/  SHFL.IDX P6, R14, R13, R12, R11 ;  /* 0x0000000c0d0e7389 */ /* 0x00006400000c000b */
[----:B01----:R-:W-:Y:S01]  /*25730*/  ENDCOLLECTIVE ;  /* 0x000000000000791b */ /* 0x003fe20003800000 */
.L_x_2177:
[----:B------:R-:W-:Y:S05]  /*25740*/  BSYNC B1 ;  /* 0x0000000000017941 */ /* 0x000fea0003800000 */
.L_x_2176:
[----:B------:R-:W-:Y:S01]  /*25750*/  IMAD.MOV.U32 R13, RZ, RZ, R10 ;  /* 0x000000ffff0d7224 */ /* 0x000fe200078e000a */
[----:B------:R-:W-:Y:S01]  /*25760*/  MOV R3, R14 ;  /* 0x0000000e00037202 */ /* 0x000fe20000000f00 */
[----:B------:R-:W-:Y:S02]  /*25770*/  IMAD.MOV.U32 R12, RZ, RZ, 0x2 ;  /* 0x00000002ff0c7424 */ /* 0x000fe400078e00ff */
[----:B------:R-:W-:Y:S02]  /*25780*/  IMAD.MOV.U32 R11, RZ, RZ, 0x181f ;  /* 0x0000181fff0b7424 */ /* 0x000fe400078e00ff */
[----:B------:R-:W-:Y:S02]  /*25790*/  IMAD.MOV.U32 R15, RZ, RZ, -0x1 ;  /* 0xffffffffff0f7424 */ /* 0x000fe400078e00ff */
[----:B------:R-:W-:-:S07]  /*257a0*/  VIADD R9, R57, 0x40 ;  /* 0x0000004039097836 */ /* 0x000fce0000000000 */
[----:B------:R-:W-:Y:S05]  /*257b0*/  WARPSYNC.COLLECTIVE R15, `(.L_x_2178) ;  /* 0x000000000f087348 */ /* 0x000fea0003c00000 */
[----:B------:R0:W1:Y:S02]  /*257c0*/  SHFL.IDX P6, R14, R13, R12, R11 ;  /* 0x0000000c0d0e7389 */ /* 0x00006400000c000b */
[----:B01----:R-:W-:Y:S01]  /*257d0*/  ENDCOLLECTIVE ;  /* 0x000000000000791b */ /* 0x003fe20003800000 */
.L_x_2178:
[----:B------:R-:W-:Y:S02]  /*257e0*/  ISETP.GE.OR P1, PT, R9, R0, P0 ;  /* 0x000000000900720c */ /* 0x000fe40000726670 */
[----:B------:R-:W-:-:S11]  /*257f0*/  MOV R13, R45 ;  /* 0x0000002d000d7202 */ /* 0x000fd60000000f00 */
[C---:B------:R-:W-:Y:S01]  /*25800*/  @!P1 IMAD.SHL.U32 R29, R16.reuse, 0x2, RZ ;  /* 0x00000002101d9824 */ /* 0x040fe200078e00ff */
[----:B------:R-:W-:Y:S01]  /*25810*/  @!P1 SHF.L.U64.HI R28, R16, 0x1, R17 ;  /* 0x00000001101c9819 */ /* 0x000fe20000010211 */
[----:B------:R-:W-:-:S07]  /*25820*/  IMAD.MOV.U32 R8, RZ, RZ, R14 ;  /* 0x000000ffff087224 */ /* 0x000fce00078e000e */
[----:B------:R-:W-:Y:S05]  /*25830*/  WARPSYNC.COLLECTIVE R15, `(.L_x_2179) ;  /* 0x000000000f087348 */ /* 0x000fea0003c00000 */
[----:B------:R0:W1:Y:S02]  /*25840*/  SHFL.IDX P6, R14, R13, R12, R11 ;  /* 0x0000000c0d0e7389 */ /* 0x00006400000c000b */
[----:B01----:R-:W-:Y:S01]  /*25850*/  ENDCOLLECTIVE ;  /* 0x000000000000791b */ /* 0x003fe20003800000 */
.L_x_2179:
[----:B------:R-:W-:-:S05]  /*25860*/  @!P1 IADD3 R8, P2, R8, R29, RZ ;  /* 0x0000001d08089210 */ /* 0x000fca0007f5e0ff */
[----:B------:R-:W-:Y:S02]  /*25870*/  @!P1 IMAD.X R3, R3, 0x1, R28, P2 ;  /* 0x0000000103039824 */ /* 0x000fe400010e061c */
[----:B------:R-:W-:Y:S02]  /*25880*/  @!P1 IMAD.MOV.U32 R32, RZ, RZ, R8 ;  /* 0x000000ffff209224 */ /* 0x000fe400078e0008 */
[----:B------:R-:W-:Y:S02]  /*25890*/  @!P1 IMAD.MOV.U32 R33, RZ, RZ, R3 ;  /* 0x000000ffff219224 */ /* 0x000fe400078e0003 */
[----:B------:R-:W-:-:S04]  /*258a0*/  IMAD.MOV.U32 R13, RZ, RZ, R44 ;  /* 0x000000ffff0d7224 */ /* 0x000fc800078e002c */
[----:B------:R-:W5:Y:S01]  /*258b0*/  @!P1 LD.E.128 R32, desc[UR54][R32.64] ;  /* 0x0000003620209980 */ /* 0x000f62000c101d00 */
[----:B------:R-:W-:-:S07]  /*258c0*/  IMAD.MOV.U32 R9, RZ, RZ, R14 ;  /* 0x000000ffff097224 */ /* 0x000fce00078e000e */
[----:B-----5:R-:W-:Y:S05]  /*258d0*/  WARPSYNC.COLLECTIVE R15, `(.L_x_2180) ;  /* 0x000000000f087348 */ /* 0x020fea0003c00000 */
[----:B------:R0:W1:Y:S02]  /*258e0*/  SHFL.IDX P6, R14, R13, R12, R11 ;  /* 0x0000000c0d0e7389 */ /* 0x00006400000c000b */
[----:B01---5:R-:W-:Y:S01]  /*258f0*/  ENDCOLLECTIVE ;  /* 0x000000000000791b */ /* 0x023fe20003800000 */
.L_x_2180:
[----:B------:R-:W-:-:S04]  /*25900*/  @!P1 IADD3 R14, P2, R14, R29, RZ ;  /* 0x0000001d0e0e9210 */ /* 0x000fc80007f5e0ff */
[----:B------:R-:W-:-:S05]  /*25910*/  @!P1 IADD3.X R9, R9, R28, RZ, P2, !PT ;  /* 0x0000001c09099210 */ /* 0x000fca00017fe4ff */
[----:B------:R-:W-:-:S05]  /*25920*/  @!P1 IMAD.MOV.U32 R15, RZ, RZ, R9 ;  /* 0x000000ffff0f9224 */ /* 0x000fca00078e0009 */
[----:B------:R0:W5:Y:S01]  /*25930*/  @!P1 LD.E.128 R28, desc[UR54][R14.64] ;  /* 0x000000360e1c9980 */ /* 0x000162000c101d00 */
[----:B------:R-:W-:Y:S02]  /*25940*/  IMAD.MOV.U32 R13, RZ, RZ, R43 ;  /* 0x000000ffff0d7224 */ /* 0x000fe400078e002b */
[----:B------:R-:W-:Y:S02]  /*25950*/  IMAD.MOV.U32 R12, RZ, RZ, 0x3 ;  /* 0x00000003ff0c7424 */ /* 0x000fe400078e00ff */
[----:B0-----:R-:W-:-:S07]  /*25960*/  IMAD.MOV.U32 R15, RZ, RZ, -0x1 ;  /* 0xffffffffff0f7424 */ /* 0x001fce00078e00ff */
[----:B-----5:R-:W-:Y:S05]  /*25970*/  WARPSYNC.COLLECTIVE R15, `(.L_x_2181) ;  /* 0x000000000f087348 */ /* 0x020fea0003c00000 */
[----:B------:R0:W1:Y:S02]  /*25980*/  SHFL.IDX P6, R14, R13, R12, R11 ;  /* 0x0000000c0d0e7389 */ /* 0x00006400000c000b */
[----:B01---5:R-:W-:Y:S01]  /*25990*/  ENDCOLLECTIVE ;  /* 0x000000000000791b */ /* 0x023fe20003800000 */
.L_x_2181:
[----:B------:R-:W-:Y:S01]  /*259a0*/  CS2R R52, SRZ ;  /* 0x0000000000347805 */ /* 0x000fe2000001ff00 */
[----:B------:R-:W-:Y:S01]  /*259b0*/  IMAD.MOV.U32 R13, RZ, RZ, R10 ;  /* 0x000000ffff0d7224 */ /* 0x000fe200078e000a */
[----:B------:R-:W-:Y:S02]  /*259c0*/  CS2R R54, SRZ ;  /* 0x0000000000367805 */ /* 0x000fe4000001ff00 */
[----:B------:R-:W-:Y:S02]  /*259d0*/  CS2R R38, SRZ ;  /* 0x0000000000267805 */ /* 0x000fe4000001ff00 */
[----:B------:R-:W-:Y:S01]  /*259e0*/  CS2R R40, SRZ ;  /* 0x0000000000287805 */ /* 0x000fe2000001ff00 */
[----:B------:R-:W-:Y:S02]  /*259f0*/  @!P1 IMAD.MOV.U32 R52, RZ, RZ, R32 ;  /* 0x000000ffff349224 */ /* 0x000fe400078e0020 */
[----:B------:R-:W-:Y:S02]  /*25a00*/  @!P1 IMAD.MOV.U32 R53, RZ, RZ, R33 ;  /* 0x000000ffff359224 */ /* 0x000fe400078e0021 */
[----:B------:R-:W-:-:S02]  /*25a10*/  IMAD.MOV.U32 R3, RZ, RZ, R52 ;  /* 0x000000ffff037224 */ /* 0x000fc400078e0034 */
[----:B------:R-:W-:-:S05]  /*25a20*/  IMAD.MOV.U32 R8, RZ, RZ, R53 ;  /* 0x000000ffff087224 */ /* 0x000fca00078e0035 */
[----:B------:R-:W-:Y:S01]  /*25a30*/  PRMT R62, R3, 0x5410, R8 ;  /* 0x00005410033e7816 */ /* 0x000fe20000000008 */
[----:B------:R-:W-:-:S07]  /*25a40*/  IMAD.MOV.U32 R3, RZ, RZ, R14 ;  /* 0x000000ffff037224 */ /* 0x000fce00078e000e */
[----:B------:R-:W-:Y:S05]  /*25a50*/  WARPSYNC.COLLECTIVE R15, `(.L_x_2182) ;  /* 0x000000000f087348 */ /* 0x000fea0003c00000 */
[----:B------:R0:W1:Y:S02]  /*25a60*/  SHFL.IDX P6, R14, R13, R12, R11 ;  /* 0x0000000c0d0e7389 */ /* 0x00006400000c000b */
[----:B01----:R-:W-:Y:S01]  /*25a70*/  ENDCOLLECTIVE ;  /* 0x000000000000791b */ /* 0x003fe20003800000 */
.L_x_2182:
[----:B------:R-:W-:Y:S01]  /*25a80*/  MOV R13, R45 ;  /* 0x0000002d000d7202 */ /* 0x000fe20000000f00 */
[----:B------:R-:W-:-:S07]  /*25a90*/  IMAD.MOV.U32 R32, RZ, RZ, R14 ;  /* 0x000000ffff207224 */ /* 0x000fce00078e000e */
[----:B------:R-:W-:Y:S05]  /*25aa0*/  WARPSYNC.COLLECTIVE R15, `(.L_x_2183) ;  /* 0x000000000f087348 */ /* 0x000fea0003c00000 */
[----:B------:R0:W1:Y:S02]  /*25ab0*/  SHFL.IDX P6, R14, R13, R12, R11 ;  /* 0x0000000c0d0e7389 */ /* 0x00006400000c000b */
[----:B01----:R-:W-:Y:S01]  /*25ac0*/  ENDCOLLECTIVE ;  /* 0x000000000000791b */ /* 0x003fe20003800000 */
.L_x_2183:
[----:B------:R-:W-:Y:S01]  /*25ad0*/  @!P1 MOV R55, R35 ;  /* 0x0000002300379202 */ /* 0x000fe20000000f00 */
[----:B------:R-:W-:Y:S02]  /*25ae0*/  IMAD.MOV.U32 R13, RZ, RZ, R44 ;  /* 0x000000ffff0d7224 */ /* 0x000fe400078e002c */
[----:B------:R-:W-:-:S07]  /*25af0*/  IMAD.MOV.U32 R33, RZ, RZ, R14 ;  /* 0x000000ffff217224 */ /* 0x000fce00078e000e */
[----:B------:R-:W-:Y:S05]  /*25b00*/  WARPSYNC.COLLECTIVE R15, `(.L_x_2184) ;  /* 0x000000000f087348 */ /* 0x000fea0003c00000 */
[----:B------:R0:W1:Y:S02]  /*25b10*/  SHFL.IDX P6, R14, R13, R12, R11 ;  /* 0x0000000c0d0e7389 */ /* 0x00006400000c000b */
[----:B01----:R-:W-:Y:S01]  /*25b20*/  ENDCOLLECTIVE ;  /* 0x000000000000791b */ /* 0x003fe20003800000 */
.L_x_2184:
[----:B------:R-:W-:Y:S01]  /*25b30*/  @!P1 IMAD.MOV.U32 R54, RZ, RZ, R34 ;  /* 0x000000ffff369224 */ /* 0x000fe200078e0022 */
[----:B------:R-:W-:Y:S01]  /*25b40*/  @!P1 MOV R39, R29 ;  /* 0x0000001d00279202 */ /* 0x000fe20000000f00 */
[----:B------:R-:W-:Y:S02]  /*25b50*/  IMAD.MOV.U32 R9, RZ, RZ, R55 ;  /* 0x000000ffff097224 */ /* 0x000fe400078e0037 */
[----:B------:R-:W-:Y:S02]  /*25b60*/  IMAD.MOV.U32 R8, RZ, RZ, R54 ;  /* 0x000000ffff087224 */ /* 0x000fe400078e0036 */
[----:B------:R-:W-:Y:S02]  /*25b70*/  @!P1 IMAD.MOV.U32 R38, RZ, RZ, R28 ;  /* 0x000000ffff269224 */ /* 0x000fe400078e001c */
[----:B------:R-:W-:Y:S02]  /*25b80*/  @!P1 IMAD.MOV.U32 R40, RZ, RZ, R30 ;  /* 0x000000ffff289224 */ /* 0x000fe400078e001e */
[----:B------:R-:W-:Y:S01]  /*25b90*/  @!P1 IMAD.MOV.U32 R41, RZ, RZ, R31 ;  /* 0x000000ffff299224 */ /* 0x000fe200078e001f */
[----:B------:R-:W-:Y:S01]  /*25ba0*/  PRMT R47, R8, 0x5410, R9 ;  /* 0x00005410082f7816 */ /* 0x000fe20000000009 */
[----:B------:R-:W-:-:S02]  /*25bb0*/  IMAD.MOV.U32 R8, RZ, RZ, R38 ;  /* 0x000000ffff087224 */ /* 0x000fc400078e0026 */
[----:B------:R-:W-:Y:S02]  /*25bc0*/  IMAD.MOV.U32 R9, RZ, RZ, R39 ;  /* 0x000000ffff097224 */ /* 0x000fe400078e0027 */
[----:B------:R-:W-:Y:S02]  /*25bd0*/  IMAD.MOV.U32 R10, RZ, RZ, R40 ;  /* 0x000000ffff0a7224 */ /* 0x000fe400078e0028 */
[----:B------:R-:W-:Y:S01]  /*25be0*/  IMAD.MOV.U32 R11, RZ, RZ, R41 ;  /* 0x000000ffff0b7224 */ /* 0x000fe200078e0029 */
[----:B------:R-:W-:Y:S02]  /*25bf0*/  PRMT R63, R8, 0x5410, R9 ;  /* 0x00005410083f7816 */ /* 0x000fe40000000009 */
[----:B------:R-:W-:Y:S01]  /*25c00*/  CS2R R8, SRZ ;  /* 0x0000000000087805 */ /* 0x000fe2000001ff00 */
[----:B------:R-:W-:Y:S01]  /*25c10*/  IMAD.MOV.U32 R34, RZ, RZ, R14 ;  /* 0x000000ffff227224 */ /* 0x000fe200078e000e */
[----:B------:R-:W-:Y:S01]  /*25c20*/  PRMT R64, R10, 0x5410, R11 ;  /* 0x000054100a407816 */ /* 0x000fe2000000000b */
[----:B------:R-:W-:Y:S06]  /*25c30*/  BRA `(.L_x_2185) ;  /* 0xfffffe6400447947 */ /* 0x000fec000383ffff */
.L_x_1838:
[----:B-1----:R1:W2:Y:S02]  /*25c40*/  SYNCS.PHASECHK.TRANS64.TRYWAIT P4, [R18+URZ+0x28800], R29 ;  /* 0x0288001d120075a7 */ /* 0x0022a4000808017f */
[----:B--2---:R-:W-:Y:S05]  /*25c50*/  @!P4 NANOSLEEP.SYNCS 0x989680 ;  /* 0x009896800000c95d */ /* 0x004fea0003900000 */
[----:B------:R-:W2:Y:S02]  /*25c60*/  @!P4 SYNCS.PHASECHK.TRANS64 P4, [R18+URZ+0x28800], R29 ;  /* 0x0288001d1200c5a7 */ /* 0x000ea4000808007f */
[----:B--2---:R-:W-:Y:S05]  /*25c70*/  @!P4 BRA `(.L_x_1838) ;  /* 0xfffffffc00f0c947 */ /* 0x004fea000383ffff */
[----:B------:R-:W-:Y:S05]  /*25c80*/  BRA `(.L_x_2186) ;  /* 0xfffffe6400e07947 */ /* 0x000fea000383ffff */
.L_x_1848:
[----:B------:R0:W0:Y:S02]  /*25c90*/  SYNCS.PHASECHK.TRANS64.TRYWAIT P1, [R11+URZ+0x28830], R0 ;  /* 0x028830000b0075a7 */ /* 0x000024000802017f */
[----:B0-----:R-:W-:Y:S05]  /*25ca0*/  @!P1 NANOSLEEP.SYNCS 0x989680 ;  /* 0x009896800000995d */ /* 0x001fea0003900000 */
[----:B------:R-:W0:Y:S02]  /*25cb0*/  @!P1 SYNCS.PHASECHK.TRANS64 P1, [R11+URZ+0x28830], R0 ;  /* 0x028830000b0095a7 */ /* 0x000e24000802007f */
[----:B0-----:R-:W-:Y:S05]  /*25cc0*/  @!P1 BRA `(.L_x_1848) ;  /* 0xfffffffc00f09947 */ /* 0x001fea000383ffff */
[----:B------:R-:W-:Y:S05]  /*25cd0*/  BRA `(.L_x_1847) ;  /* 0xfffffe8000347947 */ /* 0x000fea000383ffff */
.L_x_1867:
[----:B-1----:R1:W2:Y:S02]  /*25ce0*/  SYNCS.PHASECHK.TRANS64.TRYWAIT P4, [R9+URZ+0x28830], R8 ;  /* 0x02883008090075a7 */ /* 0x0022a4000808017f */
[----:B--2---:R-:W-:Y:S05]  /*25cf0*/  @!P4 NANOSLEEP.SYNCS 0x989680 ;  /* 0x009896800000c95d */ /* 0x004fea0003900000 */
[----:B------:R-:W2:Y:S02]  /*25d00*/  @!P4 SYNCS.PHASECHK.TRANS64 P4, [R9+URZ+0x28830], R8 ;  /* 0x028830080900c5a7 */ /* 0x000ea4000808007f */
[----:B--2---:R-:W-:Y:S05]  /*25d10*/  @!P4 BRA `(.L_x_1867) ;  /* 0xfffffffc00f0c947 */ /* 0x004fea000383ffff */
[----:B------:R-:W-:Y:S05]  /*25d20*/  BRA `(.L_x_1866) ;  /* 0xfffffeb400147947 */ /* 0x000fea000383ffff */
.L_x_1871:
[----:B-1----:R1:W2:Y:S02]  /*25d30*/  SYNCS.PHASECHK.TRANS64.TRYWAIT P3, [R9+URZ+0x28850], R8 ;  /* 0x02885008090075a7 */ /* 0x0022a4000806017f */
[----:B--2---:R-:W-:Y:S05]  /*25d40*/  @!P3 NANOSLEEP.SYNCS 0x989680 ;  /* 0x009896800000b95d */ /* 0x004fea0003900000 */
[----:B------:R-:W2:Y:S02]  /*25d50*/  @!P3 SYNCS.PHASECHK.TRANS64 P3, [R9+URZ+0x28850], R8 ;  /* 0x028850080900b5a7 */ /* 0x000ea4000806007f */
[----:B--2---:R-:W-:Y:S05]  /*25d60*/  @!P3 BRA `(.L_x_1871) ;  /* 0xfffffffc00f0b947 */ /* 0x004fea000383ffff */
[----:B------:R-:W-:Y:S05]  /*25d70*/  BRA `(.L_x_1868) ;  /* 0xfffffeb800247947 */ /* 0x000fea000383ffff */
.L_x_1892:
[----:B-1----:R1:W2:Y:S02]  /*25d80*/  SYNCS.PHASECHK.TRANS64.TRYWAIT P2, [R3+URZ+0x28830], R0 ;  /* 0x02883000030075a7 */ /* 0x0022a4000804017f */
[----:B--2---:R-:W-:Y:S05]  /*25d90*/  @!P2 NANOSLEEP.SYNCS 0x989680 ;  /* 0x009896800000a95d */ /* 0x004fea0003900000 */
[----:B------:R-:W2:Y:S02]  /*25da0*/  @!P2 SYNCS.PHASECHK.TRANS64 P2, [R3+URZ+0x28830], R0 ;  /* 0x028830000300a5a7 */ /* 0x000ea4000804007f */
[----:B--2---:R-:W-:Y:S05]  /*25db0*/  @!P2 BRA `(.L_x_1892) ;  /* 0xfffffffc00f0a947 */ /* 0x004fea000383ffff */
[----:B------:R-:W-:Y:S05]  /*25dc0*/  BRA `(.L_x_1891) ;  /* 0xfffffee800507947 */ /* 0x000fea000383ffff */
.L_x_1896:
[----:B-1----:R1:W2:Y:S02]  /*25dd0*/  SYNCS.PHASECHK.TRANS64.TRYWAIT P1, [R3+URZ+0x28850], R0 ;  /* 0x02885000030075a7 */ /* 0x0022a4000802017f */
[----:B--2---:R-:W-:Y:S05]  /*25de0*/  @!P1 NANOSLEEP.SYNCS 0x989680 ;  /* 0x009896800000995d */ /* 0x004fea0003900000 */
[----:B------:R-:W2:Y:S02]  /*25df0*/  @!P1 SYNCS.PHASECHK.TRANS64 P1, [R3+URZ+0x28850], R0 ;  /* 0x02885000030095a7 */ /* 0x000ea4000802007f */
[----:B--2---:R-:W-:Y:S05]  /*25e00*/  @!P1 BRA `(.L_x_1896) ;  /* 0xfffffffc00f09947 */ /* 0x004fea000383ffff */
[----:B------:R-:W-:Y:S05]  /*25e10*/  BRA `(.L_x_1893) ;  /* 0xfffffeec006c7947 */ /* 0x000fea000383ffff */
.L_x_1905:
[----:B-1----:R1:W2:Y:S02]  /*25e20*/  SYNCS.PHASECHK.TRANS64.TRYWAIT P2, [R3+URZ+0x28830], R0 ;  /* 0x02883000030075a7 */ /* 0x0022a4000804017f */
[----:B--2---:R-:W-:Y:S05]  /*25e30*/  @!P2 NANOSLEEP.SYNCS 0x989680 ;  /* 0x009896800000a95d */ /* 0x004fea0003900000 */
[----:B------:R-:W2:Y:S02]  /*25e40*/  @!P2 SYNCS.PHASECHK.TRANS64 P2, [R3+URZ+0x28830], R0 ;  /* 0x028830000300a5a7 */ /* 0x000ea4000804007f */
[----:B--2---:R-:W-:Y:S05]  /*25e50*/  @!P2 BRA `(.L_x_1905) ;  /* 0xfffffffc00f0a947 */ /* 0x004fea000383ffff */
[----:B------:R-:W-:Y:S05]  /*25e60*/  BRA `(.L_x_1904) ;  /* 0xffffff0800dc7947 */ /* 0x000fea000383ffff */
.L_x_1909:
[----:B-1----:R1:W2:Y:S02]  /*25e70*/  SYNCS.PHASECHK.TRANS64.TRYWAIT P1, [R3+URZ+0x28850], R0 ;  /* 0x02885000030075a7 */ /* 0x0022a4000802017f */
[----:B--2---:R-:W-:Y:S05]  /*25e80*/  @!P1 NANOSLEEP.SYNCS 0x989680 ;  /* 0x009896800000995d */ /* 0x004fea0003900000 */
[----:B------:R-:W2:Y:S02]  /*25e90*/  @!P1 SYNCS.PHASECHK.TRANS64 P1, [R3+URZ+0x28850], R0 ;  /* 0x02885000030095a7 */ /* 0x000ea4000802007f */
[----:B--2---:R-:W-:Y:S05]  /*25ea0*/  @!P1 BRA `(.L_x_1909) ;  /* 0xfffffffc00f09947 */ /* 0x004fea000383ffff */
[----:B------:R-:W-:Y:S05]  /*25eb0*/  BRA `(.L_x_1906) ;  /* 0xffffff0c00f87947 */ /* 0x000fea000383ffff */
.L_x_1924:
[----:B-1----:R1:W2:Y:S02]  /*25ec0*/  SYNCS.PHASECHK.TRANS64.TRYWAIT P1, [R11+URZ+0x28850], R4 ;  /* 0x028850040b0075a7 */ /* 0x0022a4000802017f */
[----:B--2---:R-:W-:Y:S05]  /*25ed0*/  @!P1 NANOSLEEP.SYNCS 0x989680 ;  /* 0x009896800000995d */ /* 0x004fea0003900000 */
[----:B------:R-:W2:Y:S02]  /*25ee0*/  @!P1 SYNCS.PHASECHK.TRANS64 P1, [R11+URZ+0x28850], R4 ;  /* 0x028850040b0095a7 */ /* 0x000ea4000802007f */
[----:B--2---:R-:W-:Y:S05]  /*25ef0*/  @!P1 BRA `(.L_x_1924) ;  /* 0xfffffffc00f09947 */ /* 0x004fea000383ffff */
[----:B------:R-:W-:Y:S05]  /*25f00*/  BRA `(.L_x_1923) ;  /* 0xffffff3c005c7947 */ /* 0x000fea000383ffff */
.L_x_1939:
[----:B------:R-:W-:Y:S01]  /*25f10*/  MOV R13, R4 ;  /* 0x00000004000d7202 */ /* 0x000fe20000000f00 */
[----:B------:R-:W-:Y:S02]  /*25f20*/  IMAD.MOV.U32 R12, RZ, RZ, RZ ;  /* 0x000000ffff0c7224 */ /* 0x000fe400078e00ff */
[----:B------:R-:W-:Y:S02]  /*25f30*/  IMAD.MOV.U32 R11, RZ, RZ, 0x181f ;  /* 0x0000181fff0b7424 */ /* 0x000fe400078e00ff */
[----:B------:R-:W-:-:S07]  /*25f40*/  IMAD.MOV.U32 R15, RZ, RZ, -0x1 ;  /* 0xffffffffff0f7424 */ /* 0x000fce00078e00ff */
[----:B---3--:R-:W-:Y:S05]  /*25f50*/  WARPSYNC.COLLECTIVE R15, `(.L_x_2187) ;  /* 0x000000000f087348 */ /* 0x008fea0003c00000 */
[----:B------:R0:W1:Y:S02]  /*25f60*/  SHFL.IDX P6, R14, R13, R12, R11 ;  /* 0x0000000c0d0e7389 */ /* 0x00006400000c000b */
[----:B01-3--:R-:W-:Y:S01]  /*25f70*/  ENDCOLLECTIVE ;  /* 0x000000000000791b */ /* 0x00bfe20003800000 */
.L_x_2187:
[----:B------:R-:W-:Y:S02]  /*25f80*/  IMAD.MOV.U32 R13, RZ, RZ, R0 ;  /* 0x000000ffff0d7224 */ /* 0x000fe400078e0000 */
[----:B------:R-:W-:-:S07]  /*25f90*/  IMAD.MOV.U32 R3, RZ, RZ, R14 ;  /* 0x000000ffff037224 */ /* 0x000fce00078e000e */
[----:B------:R-:W-:Y:S05]  /*25fa0*/  WARPSYNC.COLLECTIVE R15, `(.L_x_2188) ;  /* 0x000000000f087348 */ /* 0x000fea0003c00000 */
[----:B------:R0:W1:Y:S02]  /*25fb0*/  SHFL.IDX P6, R14, R13, R12, R11 ;  /* 0x0000000c0d0e7389 */ /* 0x00006400000c000b */
[----:B01----:R-:W-:Y:S01]  /*25fc0*/  ENDCOLLECTIVE ;  /* 0x000000000000791b */ /* 0x003fe20003800000 */
.L_x_2188:
[----:B------:R-:W-:Y:S05]  /*25fd0*/  BRA `(.L_x_2189) ;  /* 0xffffff60009c7947 */ /* 0x000fea000383ffff */
.L_x_1942:
[----:B------:R-:W-:Y:S01]  /*25fe0*/  BSSY B1, `(.L_x_2190) ;  /* 0x0000008000017945 */ /* 0x000fe20003800000 */
[----:B------:R-:W-:Y:S01]  /*25ff0*/  IMAD.MOV.U32 R13, RZ, RZ, R4 ;  /* 0x000000ffff0d7224 */ /* 0x000fe200078e0004 */
[----:B------:R-:W-:Y:S01]  /*26000*/  MOV R12, 0x1 ;  /* 0x00000001000c7802 */ /* 0x000fe20000000f00 */
[----:B------:R-:W-:Y:S02]  /*26010*/  IMAD.MOV.U32 R11, RZ, RZ, 0x181f ;  /* 0x0000181fff0b7424 */ /* 0x000fe400078e00ff */
[----:B----4-:R-:W-:-:S07]  /*26020*/  IMAD.MOV.U32 R15, RZ, RZ, -0x1 ;  /* 0xffffffffff0f7424 */ /* 0x010fce00078e00ff */
[----:B0123--:R-:W-:Y:S05]  /*26030*/  WARPSYNC.COLLECTIVE R15, `(.L_x_2191) ;  /* 0x000000000f087348 */ /* 0x00ffea0003c00000 */
[----:B--2---:R2:W4:Y:S02]  /*26040*/  SHFL.IDX P6, R14, R13, R12, R11 ;  /* 0x0000000c0d0e7389 */ /* 0x00452400000c000b */
[----:B01234-:R-:W-:Y:S01]  /*26050*/  ENDCOLLECTIVE ;  /* 0x000000000000791b */ /* 0x01ffe20003800000 */
.L_x_2191:
[----:B------:R-:W-:Y:S05]  /*26060*/  BSYNC B1 ;  /* 0x0000000000017941 */ /* 0x000fea0003800000 */
.L_x_2190:
        /* <DEDUP_REMOVED lines=8> */
.L_x_2192:
[----:B------:R-:W-:Y:S05]  /*260f0*/  BRA `(.L_x_2193) ;  /* 0xffffff60009c7947 */ /* 0x000fea000383ffff */
.L_x_1945:
[----:B------:R-:W-:Y:S01]  /*26100*/  BSSY B1, `(.L_x_2194) ;  /* 0x0000008000017945 */ /* 0x000fe20003800000 */
[----:B------:R-:W-:Y:S02]  /*26110*/  IMAD.MOV.U32 R13, RZ, RZ, R4 ;  /* 0x000000ffff0d7224 */ /* 0x000fe400078e0004 */
[----:B------:R-:W-:Y:S02]  /*26120*/  IMAD.MOV.U32 R12, RZ, RZ, 0x2 ;  /* 0x00000002ff0c7424 */ /* 0x000fe400078e00ff */
[----:B------:R-:W-:Y:S02]  /*26130*/  IMAD.MOV.U32 R11, RZ, RZ, 0x181f ;  /* 0x0000181fff0b7424 */ /* 0x000fe400078e00ff */
[----:B----4-:R-:W-:-:S07]  /*26140*/  IMAD.MOV.U32 R15, RZ, RZ, -0x1 ;  /* 0xffffffffff0f7424 */ /* 0x010fce00078e00ff */
[----:B0123--:R-:W-:Y:S05]  /*26150*/  WARPSYNC.COLLECTIVE R15, `(.L_x_2195) ;  /* 0x000000000f087348 */ /* 0x00ffea0003c00000 */
[----:B--2---:R2:W4:Y:S02]  /*26160*/  SHFL.IDX P6, R14, R13, R12, R11 ;  /* 0x0000000c0d0e7389 */ /* 0x00452400000c000b */
[----:B01234-:R-:W-:Y:S01]  /*26170*/  ENDCOLLECTIVE ;  /* 0x000000000000791b */ /* 0x01ffe20003800000 */
.L_x_2195:
[----:B------:R-:W-:Y:S05]  /*26180*/  BSYNC B1 ;  /* 0x0000000000017941 */ /* 0x000fea0003800000 */
.L_x_2194:
        /* <DEDUP_REMOVED lines=8> */
.L_x_2196:
[----:B------:R-:W-:Y:S05]  /*26210*/  BRA `(.L_x_2197) ;  /* 0xffffff60009c7947 */ /* 0x000fea000383ffff */
.L_x_1948:
[----:B------:R-:W-:Y:S01]  /*26220*/  BSSY B1, `(.L_x_2198) ;  /* 0x0000008000017945 */ /* 0x000fe20003800000 */
[----:B------:R-:W-:Y:S02]  /*26230*/  IMAD.MOV.U32 R13, RZ, RZ, R4 ;  /* 0x000000ffff0d7224 */ /* 0x000fe400078e0004 */
[----:B------:R-:W-:Y:S02]  /*26240*/  IMAD.MOV.U32 R12, RZ, RZ, 0x3 ;  /* 0x00000003ff0c7424 */ /* 0x000fe400078e00ff */
[----:B------:R-:W-:Y:S02]  /*26250*/  IMAD.MOV.U32 R11, RZ, RZ, 0x181f ;  /* 0x0000181fff0b7424 */ /* 0x000fe400078e00ff */
[----:B0-----:R-:W-:-:S07]  /*26260*/  IMAD.MOV.U32 R15, RZ, RZ, -0x1 ;  /* 0xffffffffff0f7424 */ /* 0x001fce00078e00ff */
[----:B-1234-:R-:W-:Y:S05]  /*26270*/  WARPSYNC.COLLECTIVE R15, `(.L_x_2199) ;  /* 0x000000000f087348 */ /* 0x01efea0003c00000 */
[----:B----4-:R0:W4:Y:S02]  /*26280*/  SHFL.IDX P6, R14, R13, R12, R11 ;  /* 0x0000000c0d0e7389 */ /* 0x01012400000c000b */
[----:B01234-:R-:W-:Y:S01]  /*26290*/  ENDCOLLECTIVE ;  /* 0x000000000000791b */ /* 0x01ffe20003800000 */
.L_x_2199:
[----:B------:R-:W-:Y:S05]  /*262a0*/  BSYNC B1 ;  /* 0x0000000000017941 */ /* 0x000fea0003800000 */
.L_x_2198:
        /* <DEDUP_REMOVED lines=8> */
.L_x_2200:
[----:B------:R-:W-:Y:S05]  /*26330*/  BRA `(.L_x_2201) ;  /* 0xffffff60009c7947 */ /* 0x000fea000383ffff */
.L_x_1973:
[----:B------:R-:W0:Y:S01]  /*26340*/  S2R R12, SR_TID.X ;  /* 0x00000000000c7919 */ /* 0x000e220000002100 */
[----:B------:R-:W-:Y:S01]  /*26350*/  BSSY B1, `(.L_x_2202) ;  /* 0x000000a000017945 */ /* 0x000fe20003800000 */
[----:B------:R-:W-:Y:S01]  /*26360*/  MOV R11, 0x1f ;  /* 0x0000001f000b7802 */ /* 0x000fe20000000f00 */
[----:B------:R-:W-:Y:S01]  /*26370*/  IMAD.MOV.U32 R15, RZ, RZ, -0x1 ;  /* 0xffffffffff0f7424 */ /* 0x000fe200078e00ff */
[----:B0-----:R-:W-:-:S04]  /*26380*/  SHF.R.U32.HI R12, RZ, 0x5, R12 ;  /* 0x00000005ff0c7819 */ /* 0x001fc8000001160c */
[----:B------:R-:W-:-:S05]  /*26390*/  LOP3.LUT R12, R12, 0x3, RZ, 0xc0, !PT ;  /* 0x000000030c0c7812 */ /* 0x000fca00078ec0ff */
[----:B------:R-:W-:Y:S02]  /*263a0*/  IMAD.MOV.U32 R13, RZ, RZ, R12 ;  /* 0x000000ffff0d7224 */ /* 0x000fe400078e000c */
[----:B------:R-:W-:-:S07]  /*263b0*/  IMAD.MOV.U32 R12, RZ, RZ, RZ ;  /* 0x000000ffff0c7224 */ /* 0x000fce00078e00ff */
[----:B------:R-:W-:Y:S05]  /*263c0*/  WARPSYNC.COLLECTIVE R15, `(.L_x_2203) ;  /* 0x000000000f087348 */ /* 0x000fea0003c00000 */
[----:B------:R0:W1:Y:S02]  /*263d0*/  SHFL.IDX P6, R14, R13, R12, R11 ;  /* 0x0000000c0d0e7389 */ /* 0x00006400000c000b */
[----:B01----:R-:W-:Y:S01]  /*263e0*/  ENDCOLLECTIVE ;  /* 0x000000000000791b */ /* 0x003fe20003800000 */
.L_x_2203:
[----:B------:R-:W-:Y:S05]  /*263f0*/  BSYNC B1 ;  /* 0x0000000000017941 */ /* 0x000fea0003800000 */
.L_x_2202:
[----:B------:R-:W-:Y:S05]  /*26400*/  BRA `(.L_x_2204) ;  /* 0xffffff7800847947 */ /* 0x000fea000383ffff */
.L_x_1975:
[----:B------:R-:W-:Y:S01]  /*26410*/  BSSY B1, `(.L_x_2205) ;  /* 0x0000006000017945 */ /* 0x000fe20003800000 */
[----:B------:R-:W-:-:S07]  /*26420*/  IMAD.MOV.U32 R15, RZ, RZ, -0x1 ;  /* 0xffffffffff0f7424 */ /* 0x000fce00078e00ff */
[----:B0-----:R-:W-:Y:S05]  /*26430*/  WARPSYNC.COLLECTIVE R15, `(.L_x_2206) ;  /* 0x000000000f0c7348 */ /* 0x001fea0003c00000 */
[----:B------:R-:W-:Y:S02]  /*26440*/  ELECT P6, UR62, PT ;  /* 0x00000000003e782f */ /* 0x000fe400038c0000 */
[----:B------:R-:W-:Y:S01]  /*26450*/  MOV R14, UR62 ;  /* 0x0000003e000e7c02 */ /* 0x000fe20008000f00 */
[----:B0-----:R-:W-:Y:S10]  /*26460*/  ENDCOLLECTIVE ;  /* 0x000000000000791b */ /* 0x001ff40003800000 */
.L_x_2206:
[----:B------:R-:W-:Y:S05]  /*26470*/  BSYNC B1 ;  /* 0x0000000000017941 */ /* 0x000fea0003800000 */
.L_x_2205:
[----:B------:R-:W-:Y:S05]  /*26480*/  BRA `(.L_x_1974) ;  /* 0xffffff78007c7947 */ /* 0x000fea000383ffff */
.L_x_1977:
[----:B0-----:R0:W1:Y:S02]  /*26490*/  SYNCS.PHASECHK.TRANS64.TRYWAIT P0, [R22+URZ+0x28820], R3 ;  /* 0x02882003160075a7 */ /* 0x001064000800017f */
[----:B-1----:R-:W-:Y:S05]  /*264a0*/  @!P0 NANOSLEEP.SYNCS 0x989680 ;  /* 0x009896800000895d */ /* 0x002fea0003900000 */
[----:B------:R-:W1:Y:S02]  /*264b0*/  @!P0 SYNCS.PHASECHK.TRANS64 P0, [R22+URZ+0x28820], R3 ;  /* 0x02882003160085a7 */ /* 0x000e64000800007f */
[----:B-1----:R-:W-:Y:S05]  /*264c0*/  @!P0 BRA `(.L_x_1977) ;  /* 0xfffffffc00f08947 */ /* 0x002fea000383ffff */
[----:B------:R-:W-:Y:S05]  /*264d0*/  BRA `(.L_x_2207) ;  /* 0xffffff78008c7947 */ /* 0x000fea000383ffff */
.L_x_1981:
[----:B-1----:R1:W2:Y:S02]  /*264e0*/  SYNCS.PHASECHK.TRANS64.TRYWAIT P0, [R11+URZ+0x288a0], R14 ;  /* 0x0288a00e0b0075a7 */ /* 0x0022a4000800017f */
[----:B--2---:R-:W-:Y:S05]  /*264f0*/  @!P0 NANOSLEEP.SYNCS 0x989680 ;  /* 0x009896800000895d */ /* 0x004fea0003900000 */
[----:B------:R-:W2:Y:S02]  /*26500*/  @!P0 SYNCS.PHASECHK.TRANS64 P0, [R11+URZ+0x288a0], R14 ;  /* 0x0288a00e0b0085a7 */ /* 0x000ea4000800007f */
[----:B--2---:R-:W-:Y:S05]  /*26510*/  @!P0 BRA `(.L_x_1981) ;  /* 0xfffffffc00f08947 */ /* 0x004fea000383ffff */
[----:B------:R-:W-:Y:S05]  /*26520*/  BRA `(.L_x_2208) ;  /* 0xffffff7800a47947 */ /* 0x000fea000383ffff */
.L_x_1987:
[----:B0-----:R0:W2:Y:S02]  /*26530*/  SYNCS.PHASECHK.TRANS64.TRYWAIT P0, [R11+URZ+0x288c0], R14 ;  /* 0x0288c00e0b0075a7 */ /* 0x0010a4000800017f */
[----:B--2---:R-:W-:Y:S05]  /*26540*/  @!P0 NANOSLEEP.SYNCS 0x989680 ;  /* 0x009896800000895d */ /* 0x004fea0003900000 */
[----:B------:R-:W2:Y:S02]  /*26550*/  @!P0 SYNCS.PHASECHK.TRANS64 P0, [R11+URZ+0x288c0], R14 ;  /* 0x0288c00e0b0085a7 */ /* 0x000ea4000800007f */
[----:B--2---:R-:W-:Y:S05]  /*26560*/  @!P0 BRA `(.L_x_1987) ;  /* 0xfffffffc00f08947 */ /* 0x004fea000383ffff */
[----:B------:R-:W-:Y:S05]  /*26570*/  BRA `(.L_x_2209) ;  /* 0xffffff7c00647947 */ /* 0x000fea000383ffff */
.L_x_1995:
[----:B0-----:R0:W1:Y:S02]  /*26580*/  SYNCS.PHASECHK.TRANS64.TRYWAIT P1, [R12+URZ+0x288a0], R2 ;  /* 0x0288a0020c0075a7 */ /* 0x001064000802017f */
[----:B-1----:R-:W-:Y:S05]  /*26590*/  @!P1 NANOSLEEP.SYNCS 0x989680 ;  /* 0x009896800000995d */ /* 0x002fea0003900000 */
[----:B------:R-:W1:Y:S02]  /*265a0*/  @!P1 SYNCS.PHASECHK.TRANS64 P1, [R12+URZ+0x288a0], R2 ;  /* 0x0288a0020c0095a7 */ /* 0x000e64000802007f */
[----:B-1----:R-:W-:Y:S05]  /*265b0*/  @!P1 BRA `(.L_x_1995) ;  /* 0xfffffffc00f09947 */ /* 0x002fea000383ffff */
[----:B------:R-:W-:Y:S05]  /*265c0*/  BRA `(.L_x_2210) ;  /* 0xffffff8000607947 */ /* 0x000fea000383ffff */
.L_x_2001:
[----:B-1----:R1:W2:Y:S02]  /*265d0*/  SYNCS.PHASECHK.TRANS64.TRYWAIT P1, [R12+URZ+0x288c0], R2 ;  /* 0x0288c0020c0075a7 */ /* 0x0022a4000802017f */
[----:B--2---:R-:W-:Y:S05]  /*265e0*/  @!P1 NANOSLEEP.SYNCS 0x989680 ;  /* 0x009896800000995d */ /* 0x004fea0003900000 */
[----:B------:R-:W2:Y:S02]  /*265f0*/  @!P1 SYNCS.PHASECHK.TRANS64 P1, [R12+URZ+0x288c0], R2 ;  /* 0x0288c0020c0095a7 */ /* 0x000ea4000802007f */
[----:B--2---:R-:W-:Y:S05]  /*26600*/  @!P1 BRA `(.L_x_2001) ;  /* 0xfffffffc00f09947 */ /* 0x004fea000383ffff */
[----:B------:R-:W-:Y:S05]  /*26610*/  BRA `(.L_x_2211) ;  /* 0xffffff8400187947 */ /* 0x000fea000383ffff */
.L_x_2023:
[----:B------:R-:W0:Y:S01]  /*26620*/  S2R R9, SR_TID.X ;  /* 0x0000000000097919 */ /* 0x000e220000002100 */
[----:B------:R-:W-:Y:S01]  /*26630*/  BSSY B0, `(.L_x_2212) ;  /* 0x000000a000007945 */ /* 0x000fe20003800000 */
[----:B------:R-:W-:Y:S02]  /*26640*/  IMAD.MOV.U32 R12, RZ, RZ, RZ ;  /* 0x000000ffff0c7224 */ /* 0x000fe400078e00ff */
[----:B------:R-:W-:Y:S02]  /*26650*/  IMAD.MOV.U32 R11, RZ, RZ, 0x1f ;  /* 0x0000001fff0b7424 */ /* 0x000fe400078e00ff */
[----:B------:R-:W-:Y:S01]  /*26660*/  IMAD.MOV.U32 R15, RZ, RZ, -0x1 ;  /* 0xffffffffff0f7424 */ /* 0x000fe200078e00ff */
[----:B0-----:R-:W-:-:S04]  /*26670*/  SHF.R.U32.HI R9, RZ, 0x5, R9 ;  /* 0x00000005ff097819 */ /* 0x001fc80000011609 */
[----:B------:R-:W-:-:S05]  /*26680*/  LOP3.LUT R9, R9, 0x3, RZ, 0xc0, !PT ;  /* 0x0000000309097812 */ /* 0x000fca00078ec0ff */
[----:B------:R-:W-:-:S07]  /*26690*/  IMAD.MOV.U32 R13, RZ, RZ, R9 ;  /* 0x000000ffff0d7224 */ /* 0x000fce00078e0009 */
[----:B-----5:R-:W-:Y:S05]  /*266a0*/  WARPSYNC.COLLECTIVE R15, `(.L_x_2213) ;  /* 0x000000000f087348 */ /* 0x020fea0003c00000 */
[----:B------:R0:W1:Y:S02]  /*266b0*/  SHFL.IDX P6, R14, R13, R12, R11 ;  /* 0x0000000c0d0e7389 */ /* 0x00006400000c000b */
[----:B01---5:R-:W-:Y:S01]  /*266c0*/  ENDCOLLECTIVE ;  /* 0x000000000000791b */ /* 0x023fe20003800000 */
.L_x_2213:
[----:B------:R-:W-:Y:S05]  /*266d0*/  BSYNC B0 ;  /* 0x0000000000007941 */ /* 0x000fea0003800000 */
.L_x_2212:
[----:B------:R-:W-:Y:S05]  /*266e0*/  BRA `(.L_x_2214) ;  /* 0xffffff9000e47947 */ /* 0x000fea000383ffff */
.L_x_2026:
[----:B0-----:R0:W1:Y:S02]  /*266f0*/  SYNCS.PHASECHK.TRANS64.TRYWAIT P0, [R7+URZ+0x28840], R2 ;  /* 0x02884002070075a7 */ /* 0x001064000800017f */
[----:B-1----:R-:W-:Y:S05]  /*26700*/  @!P0 NANOSLEEP.SYNCS 0x989680 ;  /* 0x009896800000895d */ /* 0x002fea0003900000 */
[----:B------:R-:W1:Y:S02]  /*26710*/  @!P0 SYNCS.PHASECHK.TRANS64 P0, [R7+URZ+0x28840], R2 ;  /* 0x02884002070085a7 */ /* 0x000e64000800007f */
[----:B-1----:R-:W-:Y:S05]  /*26720*/  @!P0 BRA `(.L_x_2026) ;  /* 0xfffffffc00f08947 */ /* 0x002fea000383ffff */
[----:B------:R-:W-:Y:S05]  /*26730*/  BRA `(.L_x_2215) ;  /* 0xffffff9400407947 */ /* 0x000fea000383ffff */
.L_x_2027:
        /* <DEDUP_REMOVED lines=8> */
.L_x_2217:
[----:B------:R-:W-:Y:S05]  /*267c0*/  BSYNC B0 ;  /* 0x0000000000007941 */ /* 0x000fea0003800000 */
.L_x_2216:
[----:B------:R-:W-:Y:S01]  /*267d0*/  IMAD.MOV.U32 R13, RZ, RZ, R4 ;  /* 0x000000ffff0d7224 */ /* 0x000fe200078e0004 */
[----:B------:R-:W-:Y:S01]  /*267e0*/  MOV R11, 0x181f ;  /* 0x0000181f000b7802 */ /* 0x000fe20000000f00 */
[----:B------:R-:W-:Y:S02]  /*267f0*/  IMAD.MOV.U32 R12, RZ, RZ, RZ ;  /* 0x000000ffff0c7224 */ /* 0x000fe400078e00ff */
[----:B------:R-:W-:Y:S02]  /*26800*/  IMAD.MOV.U32 R15, RZ, RZ, -0x1 ;  /* 0xffffffffff0f7424 */ /* 0x000fe400078e00ff */
[----:B------:R-:W-:Y:S02]  /*26810*/  IMAD.MOV.U32 R2, RZ, RZ, R14 ;  /* 0x000000ffff027224 */ /* 0x000fe400078e000e */
[----:B------:R-:W-:-:S07]  /*26820*/  @P0 IMAD R8, R5, 0x2, R22 ;  /* 0x0000000205080824 */ /* 0x000fce00078e0216 */
[----:B------:R-:W-:Y:S05]  /*26830*/  WARPSYNC.COLLECTIVE R15, `(.L_x_2218) ;  /* 0x000000000f087348 */ /* 0x000fea0003c00000 */
[----:B------:R0:W1:Y:S02]  /*26840*/  SHFL.IDX P6, R14, R13, R12, R11 ;  /* 0x0000000c0d0e7389 */ /* 0x00006400000c000b */
[----:B01----:R-:W-:Y:S01]  /*26850*/  ENDCOLLECTIVE ;  /* 0x000000000000791b */ /* 0x003fe20003800000 */
.L_x_2218:
[----:B------:R-:W-:Y:S02]  /*26860*/  IMAD.MOV.U32 R13, RZ, RZ, R0 ;  /* 0x000000ffff0d7224 */ /* 0x000fe400078e0000 */
[----:B------:R-:W-:Y:S02]  /*26870*/  IMAD.MOV.U32 R12, RZ, RZ, 0x1 ;  /* 0x00000001ff0c7424 */ /* 0x000fe400078e00ff */
[----:B------:R-:W-:-:S07]  /*26880*/  IMAD.MOV.U32 R3, RZ, RZ, R14 ;  /* 0x000000ffff037224 */ /* 0x000fce00078e000e */
[----:B------:R-:W-:Y:S05]  /*26890*/  WARPSYNC.COLLECTIVE R15, `(.L_x_2219) ;  /* 0x000000000f087348 */ /* 0x000fea0003c00000 */
[----:B------:R0:W1:Y:S02]  /*268a0*/  SHFL.IDX P6, R14, R13, R12, R11 ;  /* 0x0000000c0d0e7389 */ /* 0x00006400000c000b */
[----:B01----:R-:W-:Y:S01]  /*268b0*/  ENDCOLLECTIVE ;  /* 0x000000000000791b */ /* 0x003fe20003800000 */
.L_x_2219:
        /* <DEDUP_REMOVED lines=16> */
.L_x_2220:
[----:B------:R-:W-:Y:S02]  /*269c0*/  @P0 IMAD R8, R5, 0x2, R22 ;  /* 0x0000000205080824 */ /* 0x000fe400078e0216 */
[----:B------:R-:W-:Y:S02]  /*269d0*/  IMAD.MOV.U32 R13, RZ, RZ, R0 ;  /* 0x000000ffff0d7224 */ /* 0x000fe400078e0000 */
[----:B------:R-:W-:Y:S02]  /*269e0*/  IMAD.MOV.U32 R12, RZ, RZ, 0x2 ;  /* 0x00000002ff0c7424 */ /* 0x000fe400078e00ff */
[----:B------:R-:W-:-:S07]  /*269f0*/  IMAD.MOV.U32 R3, RZ, RZ, R14 ;  /* 0x000000ffff037224 */ /* 0x000fce00078e000e */
[----:B------:R-:W-:Y:S05]  /*26a00*/  WARPSYNC.COLLECTIVE R15, `(.L_x_2221) ;  /* 0x000000000f087348 */ /* 0x000fea0003c00000 */
[----:B------:R0:W1:Y:S02]  /*26a10*/  SHFL.IDX P6, R14, R13, R12, R11 ;  /* 0x0000000c0d0e7389 */ /* 0x00006400000c000b */
[----:B01----:R-:W-:Y:S01]  /*26a20*/  ENDCOLLECTIVE ;  /* 0x000000000000791b */ /* 0x003fe20003800000 */
.L_x_2221:
        /* <DEDUP_REMOVED lines=16> */
.L_x_2222:
[----:B------:R-:W-:Y:S02]  /*26b30*/  @P0 IMAD R8, R5, 0x2, R22 ;  /* 0x0000000205080824 */ /* 0x000fe400078e0216 */
[----:B------:R-:W-:Y:S02]  /*26b40*/  IMAD.MOV.U32 R13, RZ, RZ, R0 ;  /* 0x000000ffff0d7224 */ /* 0x000fe400078e0000 */
[----:B------:R-:W-:Y:S02]  /*26b50*/  IMAD.MOV.U32 R12, RZ, RZ, 0x3 ;  /* 0x00000003ff0c7424 */ /* 0x000fe400078e00ff */
[----:B------:R-:W-:-:S07]  /*26b60*/  IMAD.MOV.U32 R3, RZ, RZ, R14 ;  /* 0x000000ffff037224 */ /* 0x000fce00078e000e */
[----:B------:R-:W-:Y:S05]  /*26b70*/  WARPSYNC.COLLECTIVE R15, `(.L_x_2223) ;  /* 0x000000000f087348 */ /* 0x000fea0003c00000 */
[----:B------:R0:W1:Y:S02]  /*26b80*/  SHFL.IDX P6, R14, R13, R12, R11 ;  /* 0x0000000c0d0e7389 */ /* 0x00006400000c000b */
[----:B01----:R-:W-:Y:S01]  /*26b90*/  ENDCOLLECTIVE ;  /* 0x000000000000791b */ /* 0x003fe20003800000 */
.L_x_2223:
        /* <DEDUP_REMOVED lines=16> */
.L_x_2224:
[----:B------:R-:W-:Y:S02]  /*26ca0*/  @P0 IMAD R8, R5, 0x2, R22 ;  /* 0x0000000205080824 */ /* 0x000fe400078e0216 */
[----:B------:R-:W-:Y:S01]  /*26cb0*/  IMAD.MOV.U32 R13, RZ, RZ, R0 ;  /* 0x000000ffff0d7224 */ /* 0x000fe200078e0000 */
[----:B------:R-:W-:Y:S01]  /*26cc0*/  MOV R12, 0x4 ;  /* 0x00000004000c7802 */ /* 0x000fe20000000f00 */
[----:B------:R-:W-:-:S07]  /*26cd0*/  IMAD.MOV.U32 R3, RZ, RZ, R14 ;  /* 0x000000ffff037224 */ /* 0x000fce00078e000e */
[----:B------:R-:W-:Y:S05]  /*26ce0*/  WARPSYNC.COLLECTIVE R15, `(.L_x_2225) ;  /* 0x000000000f087348 */ /* 0x000fea0003c00000 */
[----:B------:R0:W1:Y:S02]  /*26cf0*/  SHFL.IDX P6, R14, R13, R12, R11 ;  /* 0x0000000c0d0e7389 */ /* 0x00006400000c000b */
[----:B01----:R-:W-:Y:S01]  /*26d00*/  ENDCOLLECTIVE ;  /* 0x000000000000791b */ /* 0x003fe20003800000 */
.L_x_2225:
        /* <DEDUP_REMOVED lines=16> */
.L_x_2226:
[----:B------:R-:W-:Y:S01]  /*26e10*/  @P0 IMAD R8, R5, 0x2, R22 ;  /* 0x0000000205080824 */ /* 0x000fe200078e0216 */
[----:B------:R-:W-:Y:S01]  /*26e20*/  MOV R13, R0 ;  /* 0x00000000000d7202 */ /* 0x000fe20000000f00 */
[----:B------:R-:W-:Y:S02]  /*26e30*/  IMAD.MOV.U32 R12, RZ, RZ, 0x5 ;  /* 0x00000005ff0c7424 */ /* 0x000fe400078e00ff */
[----:B------:R-:W-:-:S07]  /*26e40*/  IMAD.MOV.U32 R3, RZ, RZ, R14 ;  /* 0x000000ffff037224 */ /* 0x000fce00078e000e */
[----:B------:R-:W-:Y:S05]  /*26e50*/  WARPSYNC.COLLECTIVE R15, `(.L_x_2227) ;  /* 0x000000000f087348 */ /* 0x000fea0003c00000 */
[----:B------:R0:W1:Y:S02]  /*26e60*/  SHFL.IDX P6, R14, R13, R12, R11 ;  /* 0x0000000c0d0e7389 */ /* 0x00006400000c000b */
[----:B01----:R-:W-:Y:S01]  /*26e70*/  ENDCOLLECTIVE ;  /* 0x000000000000791b */ /* 0x003fe20003800000 */
.L_x_2227:
        /* <DEDUP_REMOVED lines=16> */
.L_x_2228:
[----:B------:R-:W-:Y:S01]  /*26f80*/  @P0 LEA R8, R5, R22, 0x1 ;  /* 0x0000001605080211 */ /* 0x000fe200078e08ff */
[----:B------:R-:W-:Y:S02]  /*26f90*/  IMAD.MOV.U32 R13, RZ, RZ, R0 ;  /* 0x000000ffff0d7224 */ /* 0x000fe400078e0000 */
[----:B------:R-:W-:Y:S02]  /*26fa0*/  IMAD.MOV.U32 R12, RZ, RZ, 0x6 ;  /* 0x00000006ff0c7424 */ /* 0x000fe400078e00ff */
[----:B------:R-:W-:-:S07]  /*26fb0*/  IMAD.MOV.U32 R3, RZ, RZ, R14 ;  /* 0x000000ffff037224 */ /* 0x000fce00078e000e */
[----:B------:R-:W-:Y:S05]  /*26fc0*/  WARPSYNC.COLLECTIVE R15, `(.L_x_2229) ;  /* 0x000000000f087348 */ /* 0x000fea0003c00000 */
[----:B------:R0:W1:Y:S02]  /*26fd0*/  SHFL.IDX P6, R14, R13, R12, R11 ;  /* 0x0000000c0d0e7389 */ /* 0x00006400000c000b */
[----:B01----:R-:W-:Y:S01]  /*26fe0*/  ENDCOLLECTIVE ;  /* 0x000000000000791b */ /* 0x003fe20003800000 */
.L_x_2229:
        /* <DEDUP_REMOVED lines=16> */
.L_x_2230:
[----:B------:R-:W-:Y:S02]  /*270f0*/  @P0 IMAD R8, R5, 0x2, R22 ;  /* 0x0000000205080824 */ /* 0x000fe400078e0216 */
[----:B------:R-:W-:Y:S02]  /*27100*/  IMAD.MOV.U32 R13, RZ, RZ, R0 ;  /* 0x000000ffff0d7224 */ /* 0x000fe400078e0000 */
[----:B------:R-:W-:Y:S02]  /*27110*/  IMAD.MOV.U32 R12, RZ, RZ, 0x7 ;  /* 0x00000007ff0c7424 */ /* 0x000fe400078e00ff */
[----:B------:R-:W-:-:S07]  /*27120*/  IMAD.MOV.U32 R3, RZ, RZ, R14 ;  /* 0x000000ffff037224 */ /* 0x000fce00078e000e */
[----:B------:R-:W-:Y:S05]  /*27130*/  WARPSYNC.COLLECTIVE R15, `(.L_x_2231) ;  /* 0x000000000f087348 */ /* 0x000fea0003c00000 */
[----:B------:R0:W1:Y:S02]  /*27140*/  SHFL.IDX P6, R14, R13, R12, R11 ;  /* 0x0000000c0d0e7389 */ /* 0x00006400000c000b */
[----:B01----:R-:W-:Y:S01]  /*27150*/  ENDCOLLECTIVE ;  /* 0x000000000000791b */ /* 0x003fe20003800000 */
.L_x_2231:
        /* <DEDUP_REMOVED lines=14> */
.L_x_2232:
[----:B------:R-:W-:Y:S01]  /*27240*/  @!PT LDS RZ, [RZ] ;  /* 0x00000000fffff984 */ /* 0x000fe20000000800 */
[----:B------:R-:W-:Y:S01]  /*27250*/  @!PT LDS RZ, [RZ] ;  /* 0x00000000fffff984 */ /* 0x000fe20000000800 */
[----:B------:R-:W-:Y:S01]  /*27260*/  @!PT LDS RZ, [RZ] ;  /* 0x00000000fffff984 */ /* 0x000fe20000000800 */
[----:B------:R0:W-:Y:S02]  /*27270*/  @P0 LDGSTS.E.BYPASS.LTC128B.128 [R8+0x1f400], desc[UR54][R2.64+0x80], !P2 ;  /* 0x1f40008002080fae */ /* 0x0001e4000d101d76 */
[----:B0-----:R-:W-:Y:S01]  /*27280*/  MOV R2, R14 ;  /* 0x0000000e00027202 */ /* 0x001fe20000000f00 */
[----:B------:R-:W-:Y:S06]  /*27290*/  BRA `(.L_x_2233) ;  /* 0xffffff9000187947 */ /* 0x000fec000383ffff */
.L_x_2032:
        /* <DEDUP_REMOVED lines=9> */
.L_x_2234:
[C---:B------:R-:W-:Y:S01]  /*27330*/  VIADD R6, R27.reuse, 0x10 ;  /* 0x000000101b067836 */ /* 0x040fe20000000000 */
[----:B------:R-:W-:Y:S02]  /*27340*/  ISETP.GE.AND P3, PT, R27, R33, PT ;  /* 0x000000211b00720c */ /* 0x000fe40003f66270 */
[----:B------:R-:W-:Y:S01]  /*27350*/  MOV R13, R0 ;  /* 0x00000000000d7202 */ /* 0x000fe20000000f00 */
[----:B------:R-:W-:-:S10]  /*27360*/  IMAD.MOV.U32 R2, RZ, RZ, R14 ;  /* 0x000000ffff027224 */ /* 0x000fd400078e000e */
[----:B------:R-:W-:Y:S05]  /*27370*/  WARPSYNC.COLLECTIVE R15, `(.L_x_2235) ;  /* 0x000000000f087348 */ /* 0x000fea0003c00000 */
[----:B------:R0:W1:Y:S02]  /*27380*/  SHFL.IDX P6, R14, R13, R12, R11 ;  /* 0x0000000c0d0e7389 */ /* 0x00006400000c000b */
[----:B01----:R-:W-:Y:S01]  /*27390*/  ENDCOLLECTIVE ;  /* 0x000000000000791b */ /* 0x003fe20003800000 */
.L_x_2235:
[----:B------:R-:W-:Y:S01]  /*273a0*/  MOV R13, R4 ;  /* 0x00000004000d7202 */ /* 0x000fe20000000f00 */
[----:B------:R-:W-:Y:S02]  /*273b0*/  IMAD.MOV.U32 R12, RZ, RZ, 0x1 ;  /* 0x00000001ff0c7424 */ /* 0x000fe400078e00ff */
[----:B------:R-:W-:-:S07]  /*273c0*/  IMAD.MOV.U32 R3, RZ, RZ, R14 ;  /* 0x000000ffff037224 */ /* 0x000fce00078e000e */
[----:B------:R-:W-:Y:S05]  /*273d0*/  WARPSYNC.COLLECTIVE R15, `(.L_x_2236) ;  /* 0x000000000f087348 */ /* 0x000fea0003c00000 */
[----:B------:R0:W1:Y:S02]  /*273e0*/  SHFL.IDX P6, R14, R13, R12, R11 ;  /* 0x0000000c0d0e7389 */ /* 0x00006400000c000b */
[----:B01----:R-:W-:Y:S01]  /*273f0*/  ENDCOLLECTIVE ;  /* 0x000000000000791b */ /* 0x003fe20003800000 */
.L_x_2236:
[----:B------:R-:W-:-:S05]  /*27400*/  @!P3 LEA R5, P2, R31, R3, 0x1 ;  /* 0x000000031f05b211 */ /* 0x000fca00078408ff */
[----:B------:R-:W-:Y:S02]  /*27410*/  @!P3 IMAD.X R3, RZ, RZ, R2, P2 ;  /* 0x000000ffff03b224 */ /* 0x000fe400010e0602 */
[----:B------:R-:W-:Y:S02]  /*27420*/  @!P3 IMAD.MOV.U32 R2, RZ, RZ, R5 ;  /* 0x000000ffff02b224 */ /* 0x000fe400078e0005 */
[----:B------:R-:W-:-:S03]  /*27430*/  IMAD.MOV.U32 R13, RZ, RZ, R0 ;  /* 0x000000ffff0d7224 */ /* 0x000fc600078e0000 */
[----:B------:R-:W-:Y:S01]  /*27440*/  @!PT LDS RZ, [RZ] ;  /* 0x00000000fffff984 */ /* 0x000fe20000000800 */
[----:B------:R-:W-:Y:S01]  /*27450*/  @!PT LDS RZ, [RZ] ;  /* 0x00000000fffff984 */ /* 0x000fe20000000800 */
[----:B------:R-:W-:Y:S01]  /*27460*/  @!PT LDS RZ, [RZ] ;  /* 0x00000000fffff984 */ /* 0x000fe20000000800 */
[----:B------:R-:W-:Y:S04]  /*27470*/  @!P3 LDGSTS.E.BYPASS.LTC128B.128 [R8+0x10400], desc[UR54][R2.64], !P0 ;  /* 0x104000000208bfae */ /* 0x000fe8000c101d76 */
[----:B------:R0:W-:Y:S01]  /*27480*/  @!P3 LDGSTS.E.BYPASS.LTC128B.128 [R8+0x14400], desc[UR54][R2.64+0x80], !P1 ;  /* 0x144000800208bfae */ /* 0x0001e2000c901d76 */
[----:B------:R-:W-:Y:S01]  /*27490*/  ISETP.GE.AND P3, PT, R6, R33, PT ;  /* 0x000000210600720c */ /* 0x000fe20003f66270 */
[----:B0-----:R-:W-:-:S12]  /*274a0*/  IMAD.MOV.U32 R2, RZ, RZ, R14 ;  /* 0x000000ffff027224 */ /* 0x001fd800078e000e */
[----:B------:R-:W-:Y:S05]  /*274b0*/  WARPSYNC.COLLECTIVE R15, `(.L_x_2237) ;  /* 0x000000000f087348 */ /* 0x000fea0003c00000 */
[----:B------:R0:W1:Y:S02]  /*274c0*/  SHFL.IDX P6, R14, R13, R12, R11 ;  /* 0x0000000c0d0e7389 */ /* 0x00006400000c000b */
[----:B01----:R-:W-:Y:S01]  /*274d0*/  ENDCOLLECTIVE ;  /* 0x000000000000791b */ /* 0x003fe20003800000 */
.L_x_2237:
[----:B------:R-:W-:Y:S02]  /*274e0*/  IMAD.MOV.U32 R13, RZ, RZ, R4 ;  /* 0x000000ffff0d7224 */ /* 0x000fe400078e0004 */
[----:B------:R-:W-:Y:S01]  /*274f0*/  IMAD.MOV.U32 R12, RZ, RZ, 0x2 ;  /* 0x00000002ff0c7424 */ /* 0x000fe200078e00ff */
[----:B------:R-:W-:-:S13]  /*27500*/  @!P3 LEA R5, P2, R31, R14, 0x1 ;  /* 0x0000000e1f05b211 */ /* 0x000fda00078408ff */
[----:B------:R-:W-:Y:S05]  /*27510*/  WARPSYNC.COLLECTIVE R15, `(.L_x_2238) ;  /* 0x000000000f087348 */ /* 0x000fea0003c00000 */
[----:B------:R0:W1:Y:S02]  /*27520*/  SHFL.IDX P6, R14, R13, R12, R11 ;  /* 0x0000000c0d0e7389 */ /* 0x00006400000c000b */
[----:B01----:R-:W-:Y:S01]  /*27530*/  ENDCOLLECTIVE ;  /* 0x000000000000791b */ /* 0x003fe20003800000 */
.L_x_2238:
[----:B------:R-:W-:Y:S02]  /*27540*/  @!P3 IMAD.X R6, RZ, RZ, R2, P2 ;  /* 0x000000ffff06b224 */ /* 0x000fe400010e0602 */
[----:B------:R-:W-:-:S03]  /*27550*/  @!P3 IMAD.MOV.U32 R2, RZ, RZ, R5 ;  /* 0x000000ffff02b224 */ /* 0x000fc600078e0005 */
[----:B------:R-:W-:Y:S01]  /*27560*/  @!P3 MOV R3, R6 ;  /* 0x000000060003b202 */ /* 0x000fe20000000f00 */
[----:B------:R-:W-:-:S04]  /*27570*/  VIADD R6, R27, 0x20 ;  /* 0x000000201b067836 */ /* 0x000fc80000000000 */
[----:B------:R-:W-:Y:S01]  /*27580*/  @!PT LDS RZ, [RZ] ;  /* 0x00000000fffff984 */ /* 0x000fe20000000800 */
[----:B------:R-:W-:Y:S01]  /*27590*/  @!PT LDS RZ, [RZ] ;  /* 0x00000000fffff984 */ /* 0x000fe20000000800 */
[----:B------:R-:W-:Y:S01]  /*275a0*/  @!PT LDS RZ, [RZ] ;  /* 0x00000000fffff984 */ /* 0x000fe20000000800 */
[----:B------:R-:W-:Y:S01]  /*275b0*/  @!P3 LDGSTS.E.BYPASS.LTC128B.128 [R8+0x10c00], desc[UR54][R2.64], !P0 ;  /* 0x10c000000208bfae */ /* 0x000fe2000c101d76 */
[----:B------:R-:W-:-:S03]  /*275c0*/  IMAD.MOV.U32 R13, RZ, RZ, R0 ;  /* 0x000000ffff0d7224 */ /* 0x000fc600078e0000 */
[----:B------:R0:W-:Y:S01]  /*275d0*/  @!P3 LDGSTS.E.BYPASS.LTC128B.128 [R8+0x14c00], desc[UR54][R2.64+0x80], !P1 ;  /* 0x14c000800208bfae */ /* 0x0001e2000c901d76 */
[----:B------:R-:W-:Y:S01]  /*275e0*/  ISETP.GE.AND P3, PT, R6, R33, PT ;  /* 0x000000210600720c */ /* 0x000fe20003f66270 */
[----:B0-----:R-:W-:-:S12]  /*275f0*/  IMAD.MOV.U32 R2, RZ, RZ, R14 ;  /* 0x000000ffff027224 */ /* 0x001fd800078e000e */
[----:B------:R-:W-:Y:S05]  /*27600*/  WARPSYNC.COLLECTIVE R15, `(.L_x_2239) ;  /* 0x000000000f087348 */ /* 0x000fea0003c00000 */
[----:B------:R0:W1:Y:S02]  /*27610*/  SHFL.IDX P6, R14, R13, R12, R11 ;  /* 0x0000000c0d0e7389 */ /* 0x00006400000c000b */
[----:B01----:R-:W-:Y:S01]  /*27620*/  ENDCOLLECTIVE ;  /* 0x000000000000791b */ /* 0x003fe20003800000 */
.L_x_2239:
[----:B------:R-:W-:Y:S02]  /*27630*/  IMAD.MOV.U32 R13, RZ, RZ, R4 ;  /* 0x000000ffff0d7224 */ /* 0x000fe400078e0004 */
[----:B------:R-:W-:Y:S01]  /*27640*/  IMAD.MOV.U32 R12, RZ, RZ, 0x3 ;  /* 0x00000003ff0c7424 */ /* 0x000fe200078e00ff */
[----:B------:R-:W-:-:S13]  /*27650*/  @!P3 LEA R5, P2, R31, R14, 0x1 ;  /* 0x0000000e1f05b211 */ /* 0x000fda00078408ff */
[----:B------:R-:W-:Y:S05]  /*27660*/  WARPSYNC.COLLECTIVE R15, `(.L_x_2240) ;  /* 0x000000000f087348 */ /* 0x000fea0003c00000 */
[----:B------:R0:W1:Y:S02]  /*27670*/  SHFL.IDX P6, R14, R13, R12, R11 ;  /* 0x0000000c0d0e7389 */ /* 0x00006400000c000b */
[----:B01----:R-:W-:Y:S01]  /*27680*/  ENDCOLLECTIVE ;  /* 0x000000000000791b */ /* 0x003fe20003800000 */
.L_x_2240:
[----:B------:R-:W-:Y:S01]  /*27690*/  @!P3 IADD3.X R6, RZ, R2, RZ, P2, !PT ;  /* 0x00000002ff06b210 */ /* 0x000fe200017fe4ff */
[----:B------:R-:W-:-:S04]  /*276a0*/  @!P3 IMAD.MOV.U32 R2, RZ, RZ, R5 ;  /* 0x000000ffff02b224 */ /* 0x000fc800078e0005 */
[----:B------:R-:W-:Y:S02]  /*276b0*/  @!P3 IMAD.MOV.U32 R3, RZ, RZ, R6 ;  /* 0x000000ffff03b224 */ /* 0x000fe400078e0006 */
[----:B------:R-:W-:-:S03]  /*276c0*/  VIADD R6, R27, 0x30 ;  /* 0x000000301b067836 */ /* 0x000fc60000000000 */
[----:B------:R-:W-:Y:S01]  /*276d0*/  @!PT LDS RZ, [RZ] ;  /* 0x00000000fffff984 */ /* 0x000fe20000000800 */
[----:B------:R-:W-:Y:S01]  /*276e0*/  @!PT LDS RZ, [RZ] ;  /* 0x00000000fffff984 */ /* 0x000fe20000000800 */
[----:B------:R-:W-:Y:S01]  /*276f0*/  @!PT LDS RZ, [RZ] ;  /* 0x00000000fffff984 */ /* 0x000fe20000000800 */
[----:B------:R-:W-:Y:S01]  /*27700*/  @!P3 LDGSTS.E.BYPASS.LTC128B.128 [R8+0x11400], desc[UR54][R2.64], !P0 ;  /* 0x114000000208bfae */ /* 0x000fe2000c101d76 */
[----:B------:R-:W-:-:S03]  /*27710*/  IMAD.MOV.U32 R13, RZ, RZ, R0 ;  /* 0x000000ffff0d7224 */ /* 0x000fc600078e0000 */
[----:B------:R0:W-:Y:S01]  /*27720*/  @!P3 LDGSTS.E.BYPASS.LTC128B.128 [R8+0x15400], desc[UR54][R2.64+0x80], !P1 ;  /* 0x154000800208bfae */ /* 0x0001e2000c901d76 */
[----:B------:R-:W-:Y:S02]  /*27730*/  ISETP.GE.AND P3, PT, R6, R33, PT ;  /* 0x000000210600720c */ /* 0x000fe40003f66270 */
[----:B0-----:R-:W-:-:S11]  /*27740*/  MOV R2, R14 ;  /* 0x0000000e00027202 */ /* 0x001fd60000000f00 */
[----:B------:R-:W-:Y:S05]  /*27750*/  WARPSYNC.COLLECTIVE R15, `(.L_x_2241) ;  /* 0x000000000f087348 */ /* 0x000fea0003c00000 */
[----:B------:R0:W1:Y:S02]  /*27760*/  SHFL.IDX P6, R14, R13, R12, R11 ;  /* 0x0000000c0d0e7389 */ /* 0x00006400000c000b */
[----:B01----:R-:W-:Y:S01]  /*27770*/  ENDCOLLECTIVE ;  /* 0x000000000000791b */ /* 0x003fe20003800000 */
.L_x_2241:
[----:B------:R-:W-:Y:S01]  /*27780*/  MOV R13, R4 ;  /* 0x00000004000d7202 */ /* 0x000fe20000000f00 */
[----:B------:R-:W-:Y:S01]  /*27790*/  IMAD.MOV.U32 R12, RZ, RZ, 0x4 ;  /* 0x00000004ff0c7424 */ /* 0x000fe200078e00ff */
[----:B------:R-:W-:-:S13]  /*277a0*/  @!P3 LEA R5, P2, R31, R14, 0x1 ;  /* 0x0000000e1f05b211 */ /* 0x000fda00078408ff */
[----:B------:R-:W-:Y:S05]  /*277b0*/  WARPSYNC.COLLECTIVE R15, `(.L_x_2242) ;  /* 0x000000000f087348 */ /* 0x000fea0003c00000 */
[----:B------:R0:W1:Y:S02]  /*277c0*/  SHFL.IDX P6, R14, R13, R12, R11 ;  /* 0x0000000c0d0e7389 */ /* 0x00006400000c000b */
[----:B01----:R-:W-:Y:S01]  /*277d0*/  ENDCOLLECTIVE ;  /* 0x000000000000791b */ /* 0x003fe20003800000 */
.L_x_2242:
[----:B------:R-:W-:Y:S02]  /*277e0*/  @!P3 IMAD.X R6, RZ, RZ, R2, P2 ;  /* 0x000000ffff06b224 */ /* 0x000fe400010e0602 */
[----:B------:R-:W-:Y:S02]  /*277f0*/  @!P3 IMAD.MOV.U32 R2, RZ, RZ, R5 ;  /* 0x000000ffff02b224 */ /* 0x000fe400078e0005 */
        /* <DEDUP_REMOVED lines=13> */
.L_x_2243:
[----:B------:R-:W-:Y:S02]  /*278d0*/  IMAD.MOV.U32 R13, RZ, RZ, R4 ;  /* 0x000000ffff0d7224 */ /* 0x000fe400078e0004 */
[----:B------:R-:W-:Y:S01]  /*278e0*/  IMAD.MOV.U32 R12, RZ, RZ, 0x5 ;  /* 0x00000005ff0c7424 */ /* 0x000fe200078e00ff */
[----:B------:R-:W-:-:S13]  /*278f0*/  @!P3 LEA R5, P2, R31, R14, 0x1 ;  /* 0x0000000e1f05b211 */ /* 0x000fda00078408ff */
[----:B------:R-:W-:Y:S05]  /*27900*/  WARPSYNC.COLLECTIVE R15, `(.L_x_2244) ;  /* 0x000000000f087348 */ /* 0x000fea0003c00000 */
[----:B------:R0:W1:Y:S02]  /*27910*/  SHFL.IDX P6, R14, R13, R12, R11 ;  /* 0x0000000c0d0e7389 */ /* 0x00006400000c000b */
[----:B01----:R-:W-:Y:S01]  /*27920*/  ENDCOLLECTIVE ;  /* 0x000000000000791b */ /* 0x003fe20003800000 */
.L_x_2244:
        /* <DEDUP_REMOVED lines=15> */
.L_x_2245:
[----:B------:R-:W-:Y:S02]  /*27a20*/  IMAD.MOV.U32 R13, RZ, RZ, R4 ;  /* 0x000000ffff0d7224 */ /* 0x000fe400078e0004 */
[----:B------:R-:W-:Y:S01]  /*27a30*/  IMAD.MOV.U32 R12, RZ, RZ, 0x6 ;  /* 0x00000006ff0c7424 */ /* 0x000fe200078e00ff */
[----:B------:R-:W-:-:S13]  /*27a40*/  @!P3 LEA R5, P2, R31, R14, 0x1 ;  /* 0x0000000e1f05b211 */ /* 0x000fda00078408ff */
[----:B------:R-:W-:Y:S05]  /*27a50*/  WARPSYNC.COLLECTIVE R15, `(.L_x_2246) ;  /* 0x000000000f087348 */ /* 0x000fea0003c00000 */
[----:B------:R0:W1:Y:S02]  /*27a60*/  SHFL.IDX P6, R14, R13, R12, R11 ;  /* 0x0000000c0d0e7389 */ /* 0x00006400000c000b */
[----:B01----:R-:W-:Y:S01]  /*27a70*/  ENDCOLLECTIVE ;  /* 0x000000000000791b */ /* 0x003fe20003800000 */
.L_x_2246:
        /* <DEDUP_REMOVED lines=8> */
[----:B------:R-:W-:-:S03]  /*27b00*/  MOV R13, R0 ;  /* 0x00000000000d7202 */ /* 0x000fc60000000f00 */
[----:B------:R0:W-:Y:S01]  /*27b10*/  @!P3 LDGSTS.E.BYPASS.LTC128B.128 [R8+0x16c00], desc[UR54][R2.64+0x80], !P1 ;  /* 0x16c000800208bfae */ /* 0x0001e2000c901d76 */
[----:B------:R-:W-:Y:S01]  /*27b20*/  ISETP.GE.AND P3, PT, R6, R33, PT ;  /* 0x000000210600720c */ /* 0x000fe20003f66270 */
[----:B0-----:R-:W-:-:S12]  /*27b30*/  IMAD.MOV.U32 R2, RZ, RZ, R14 ;  /* 0x000000ffff027224 */ /* 0x001fd800078e000e */
[----:B------:R-:W-:Y:S05]  /*27b40*/  WARPSYNC.COLLECTIVE R15, `(.L_x_2247) ;  /* 0x000000000f087348 */ /* 0x000fea0003c00000 */
[----:B------:R0:W1:Y:S02]  /*27b50*/  SHFL.IDX P6, R14, R13, R12, R11 ;  /* 0x0000000c0d0e7389 */ /* 0x00006400000c000b */
[----:B01----:R-:W-:Y:S01]  /*27b60*/  ENDCOLLECTIVE ;  /* 0x000000000000791b */ /* 0x003fe20003800000 */
.L_x_2247:
[----:B------:R-:W-:Y:S01]  /*27b70*/  MOV R13, R4 ;  /* 0x00000004000d7202 */ /* 0x000fe20000000f00 */
[----:B------:R-:W-:Y:S02]  /*27b80*/  IMAD.MOV.U32 R12, RZ, RZ, 0x7 ;  /* 0x00000007ff0c7424 */ /* 0x000fe400078e00ff */
[----:B------:R-:W-:-:S07]  /*27b90*/  IMAD.MOV.U32 R3, RZ, RZ, R14 ;  /* 0x000000ffff037224 */ /* 0x000fce00078e000e */
[----:B------:R-:W-:Y:S05]  /*27ba0*/  WARPSYNC.COLLECTIVE R15, `(.L_x_2248) ;  /* 0x000000000f087348 */ /* 0x000fea0003c00000 */
[----:B------:R0:W1:Y:S02]  /*27bb0*/  SHFL.IDX P6, R14, R13, R12, R11 ;  /* 0x0000000c0d0e7389 */ /* 0x00006400000c000b */
[----:B01----:R-:W-:Y:S01]  /*27bc0*/  ENDCOLLECTIVE ;  /* 0x000000000000791b */ /* 0x003fe20003800000 */
.L_x_2248:
[----:B------:R-:W-:-:S05]  /*27bd0*/  @!P3 LEA R5, P2, R31, R3, 0x1 ;  /* 0x000000031f05b211 */ /* 0x000fca00078408ff */
[----:B------:R-:W-:Y:S02]  /*27be0*/  @!P3 IMAD.X R6, RZ, RZ, R2, P2 ;  /* 0x000000ffff06b224 */ /* 0x000fe400010e0602 */
[----:B------:R-:W-:Y:S02]  /*27bf0*/  @!P3 IMAD.MOV.U32 R2, RZ, RZ, R5 ;  /* 0x000000ffff02b224 */ /* 0x000fe400078e0005 */
[----:B------:R-:W-:Y:S02]  /*27c00*/  @!P3 IMAD.MOV.U32 R3, RZ, RZ, R6 ;  /* 0x000000ffff03b224 */ /* 0x000fe400078e0006 */
[----:B------:R-:W-:-:S03]  /*27c10*/  IMAD.MOV.U32 R13, RZ, RZ, R0 ;  /* 0x000000ffff0d7224 */ /* 0x000fc600078e0000 */
[----:B------:R-:W-:Y:S01]  /*27c20*/  @!PT LDS RZ, [RZ] ;  /* 0x00000000fffff984 */ /* 0x000fe20000000800 */
[----:B------:R-:W-:Y:S01]  /*27c30*/  @!PT LDS RZ, [RZ] ;  /* 0x00000000fffff984 */ /* 0x000fe20000000800 */
[----:B------:R-:W-:Y:S01]  /*27c40*/  @!PT LDS RZ, [RZ] ;  /* 0x00000000fffff984 */ /* 0x000fe20000000800 */
[----:B------:R0:W-:Y:S04]  /*27c50*/  @!P3 LDGSTS.E.BYPASS.LTC128B.128 [R8+0x13400], desc[UR54][R2.64], !P0 ;  /* 0x134000000208bfae */ /* 0x0001e8000c101d76 */
[----:B------:R0:W-:Y:S01]  /*27c60*/  @!P3 LDGSTS.E.BYPASS.LTC128B.128 [R8+0x17400], desc[UR54][R2.64+0x80], !P1 ;  /* 0x174000800208bfae */ /* 0x0001e2000c901d76 */
[----:B------:R-:W-:-:S07]  /*27c70*/  IMAD.MOV.U32 R4, RZ, RZ, R14 ;  /* 0x000000ffff047224 */ /* 0x000fce00078e000e */
[----:B0-----:R-:W-:Y:S05]  /*27c80*/  WARPSYNC.COLLECTIVE R15, `(.L_x_2249) ;  /* 0x000000000f087348 */ /* 0x001fea0003c00000 */
[----:B------:R1:W2:Y:S02]  /*27c90*/  SHFL.IDX P6, R14, R13, R12, R11 ;  /* 0x0000000c0d0e7389 */ /* 0x0002a400000c000b */
[----:B012---:R-:W-:Y:S01]  /*27ca0*/  ENDCOLLECTIVE ;  /* 0x000000000000791b */ /* 0x007fe20003800000 */
.L_x_2249:
[----:B------:R-:W-:Y:S05]  /*27cb0*/  BRA `(.L_x_2250) ;  /* 0xffffff90008c7947 */ /* 0x000fea000383ffff */
.L_x_2037:
[----:B0-----:R0:W1:Y:S02]  /*27cc0*/  SYNCS.PHASECHK.TRANS64.TRYWAIT P0, [R22+URZ+0x28820], R3 ;  /* 0x02882003160075a7 */ /* 0x001064000800017f */
[----:B-1----:R-:W-:Y:S05]  /*27cd0*/  @!P0 NANOSLEEP.SYNCS 0x989680 ;  /* 0x009896800000895d */ /* 0x002fea0003900000 */
[----:B------:R-:W1:Y:S02]  /*27ce0*/  @!P0 SYNCS.PHASECHK.TRANS64 P0, [R22+URZ+0x28820], R3 ;  /* 0x02882003160085a7 */ /* 0x000e64000800007f */
[----:B-1----:R-:W-:Y:S05]  /*27cf0*/  @!P0 BRA `(.L_x_2037) ;  /* 0xfffffffc00f08947 */ /* 0x002fea000383ffff */
[----:B------:R-:W-:Y:S05]  /*27d00*/  BRA `(.L_x_2251) ;  /* 0xffffff9400087947 */ /* 0x000fea000383ffff */
.L_x_2042:
[----:B0-----:R0:W1:Y:S02]  /*27d10*/  SYNCS.PHASECHK.TRANS64.TRYWAIT P0, [R6+URZ+0x28840], R2 ;  /* 0x02884002060075a7 */ /* 0x001064000800017f */
[----:B-1----:R-:W-:Y:S05]  /*27d20*/  @!P0 NANOSLEEP.SYNCS 0x989680 ;  /* 0x009896800000895d */ /* 0x002fea0003900000 */
[----:B------:R-:W1:Y:S02]  /*27d30*/  @!P0 SYNCS.PHASECHK.TRANS64 P0, [R6+URZ+0x28840], R2 ;  /* 0x02884002060085a7 */ /* 0x000e64000800007f */
[----:B-1----:R-:W-:Y:S05]  /*27d40*/  @!P0 BRA `(.L_x_2042) ;  /* 0xfffffffc00f08947 */ /* 0x002fea000383ffff */
[----:B------:R-:W-:Y:S05]  /*27d50*/  BRA `(.L_x_2252) ;  /* 0xffffff9400d07947 */ /* 0x000fea000383ffff */
.L_x_2043:
[----:B------:R-:W-:Y:S01]  /*27d60*/  BSSY B1, `(.L_x_2253) ;  /* 0x0000008000017945 */ /* 0x000fe20003800000 */
[----:B------:R-:W-:Y:S01]  /*27d70*/  IMAD.MOV.U32 R13, RZ, RZ, R9 ;  /* 0x000000ffff0d7224 */ /* 0x000fe200078e0009 */
[----:B------:R-:W-:Y:S01]  /*27d80*/  MOV R11, 0x181f ;  /* 0x0000181f000b7802 */ /* 0x000fe20000000f00 */
[----:B------:R-:W-:Y:S02]  /*27d90*/  IMAD.MOV.U32 R12, RZ, RZ, RZ ;  /* 0x000000ffff0c7224 */ /* 0x000fe400078e00ff */
[----:B------:R-:W-:-:S07]  /*27da0*/  IMAD.MOV.U32 R15, RZ, RZ, -0x1 ;  /* 0xffffffffff0f7424 */ /* 0x000fce00078e00ff */
[----:B------:R-:W-:Y:S05]  /*27db0*/  WARPSYNC.COLLECTIVE R15, `(.L_x_2254) ;  /* 0x000000000f087348 */ /* 0x000fea0003c00000 */
[----:B------:R0:W1:Y:S02]  /*27dc0*/  SHFL.IDX P6, R14, R13, R12, R11 ;  /* 0x0000000c0d0e7389 */ /* 0x00006400000c000b */
[----:B01----:R-:W-:Y:S01]  /*27dd0*/  ENDCOLLECTIVE ;  /* 0x000000000000791b */ /* 0x003fe20003800000 */
.L_x_2254:
[----:B------:R-:W-:Y:S05]  /*27de0*/  BSYNC B1 ;  /* 0x0000000000017941 */ /* 0x000fea0003800000 */
.L_x_2253:
        /* <DEDUP_REMOVED lines=9> */
.L_x_2255:
[----:B------:R-:W-:Y:S02]  /*27e80*/  IMAD R8, R8, 0x2, R22 ;  /* 0x0000000208087824 */ /* 0x000fe400078e0216 */
[----:B------:R-:W-:Y:S01]  /*27e90*/  IMAD.MOV.U32 R13, RZ, RZ, R9 ;  /* 0x000000ffff0d7224 */ /* 0x000fe200078e0009 */
[----:B------:R-:W-:Y:S01]  /*27ea0*/  MOV R12, 0x1 ;  /* 0x00000001000c7802 */ /* 0x000fe20000000f00 */
[----:B------:R-:W-:-:S07]  /*27eb0*/  IMAD.MOV.U32 R2, RZ, RZ, R14 ;  /* 0x000000ffff027224 */ /* 0x000fce00078e000e */
[----:B------:R-:W-:Y:S05]  /*27ec0*/  WARPSYNC.COLLECTIVE R15, `(.L_x_2256) ;  /* 0x000000000f087348 */ /* 0x000fea0003c00000 */
[----:B------:R0:W1:Y:S02]  /*27ed0*/  SHFL.IDX P6, R14, R13, R12, R11 ;  /* 0x0000000c0d0e7389 */ /* 0x00006400000c000b */
[----:B01----:R-:W-:Y:S01]  /*27ee0*/  ENDCOLLECTIVE ;  /* 0x000000000000791b */ /* 0x003fe20003800000 */
.L_x_2256:
        /* <DEDUP_REMOVED lines=12> */
.L_x_2257:
[----:B------:R-:W-:Y:S01]  /*27fb0*/  IMAD.MOV.U32 R13, RZ, RZ, R9 ;  /* 0x000000ffff0d7224 */ /* 0x000fe200078e0009 */
[----:B------:R-:W-:Y:S01]  /*27fc0*/  MOV R12, 0x2 ;  /* 0x00000002000c7802 */ /* 0x000fe20000000f00 */
[----:B------:R-:W-:-:S07]  /*27fd0*/  IMAD.MOV.U32 R2, RZ, RZ, R14 ;  /* 0x000000ffff027224 */ /* 0x000fce00078e000e */
[----:B------:R-:W-:Y:S05]  /*27fe0*/  WARPSYNC.COLLECTIVE R15, `(.L_x_2258) ;  /* 0x000000000f087348 */ /* 0x000fea0003c00000 */
[----:B------:R0:W1:Y:S02]  /*27ff0*/  SHFL.IDX P6, R14, R13, R12, R11 ;  /* 0x0000000c0d0e7389 */ /* 0x00006400000c000b */
[----:B01----:R-:W-:Y:S01]  /*28000*/  ENDCOLLECTIVE ;  /* 0x000000000000791b */ /* 0x003fe20003800000 */
.L_x_2258:
        /* <DEDUP_REMOVED lines=12> */
.L_x_2259:
[----:B------:R-:W-:Y:S01]  /*280d0*/  IMAD.MOV.U32 R13, RZ, RZ, R9 ;  /* 0x000000ffff0d7224 */ /* 0x000fe200078e0009 */
[----:B------:R-:W-:Y:S01]  /*280e0*/  MOV R12, 0x3 ;  /* 0x00000003000c7802 */ /* 0x000fe20000000f00 */
[----:B------:R-:W-:-:S07]  /*280f0*/  IMAD.MOV.U32 R2, RZ, RZ, R14 ;  /* 0x000000ffff027224 */ /* 0x000fce00078e000e */
[----:B------:R-:W-:Y:S05]  /*28100*/  WARPSYNC.COLLECTIVE R15, `(.L_x_2260) ;  /* 0x000000000f087348 */ /* 0x000fea0003c00000 */
[----:B------:R0:W1:Y:S02]  /*28110*/  SHFL.IDX P6, R14, R13, R12, R11 ;  /* 0x0000000c0d0e7389 */ /* 0x00006400000c000b */
[----:B01----:R-:W-:Y:S01]  /*28120*/  ENDCOLLECTIVE ;  /* 0x000000000000791b */ /* 0x003fe20003800000 */
.L_x_2260:
        /* <DEDUP_REMOVED lines=12> */
.L_x_2261:
[----:B------:R-:W-:Y:S01]  /*281f0*/  IMAD.MOV.U32 R13, RZ, RZ, R9 ;  /* 0x000000ffff0d7224 */ /* 0x000fe200078e0009 */
[----:B------:R-:W-:Y:S01]  /*28200*/  MOV R12, 0x4 ;  /* 0x00000004000c7802 */ /* 0x000fe20000000f00 */
[----:B------:R-:W-:-:S07]  /*28210*/  IMAD.MOV.U32 R2, RZ, RZ, R14 ;  /* 0x000000ffff027224 */ /* 0x000fce00078e000e */
[----:B------:R-:W-:Y:S05]  /*28220*/  WARPSYNC.COLLECTIVE R15, `(.L_x_2262) ;  /* 0x000000000f087348 */ /* 0x000fea0003c00000 */
[----:B------:R0:W1:Y:S02]  /*28230*/  SHFL.IDX P6, R14, R13, R12, R11 ;  /* 0x0000000c0d0e7389 */ /* 0x00006400000c000b */
[----:B01----:R-:W-:Y:S01]  /*28240*/  ENDCOLLECTIVE ;  /* 0x000000000000791b */ /* 0x003fe20003800000 */
.L_x_2262:
        /* <DEDUP_REMOVED lines=12> */
.L_x_2263:
[----:B------:R-:W-:Y:S01]  /*28310*/  IMAD.MOV.U32 R13, RZ, RZ, R9 ;  /* 0x000000ffff0d7224 */ /* 0x000fe200078e0009 */
[----:B------:R-:W-:Y:S01]  /*28320*/  MOV R12, 0x5 ;  /* 0x00000005000c7802 */ /* 0x000fe20000000f00 */
[----:B------:R-:W-:-:S07]  /*28330*/  IMAD.MOV.U32 R2, RZ, RZ, R14 ;  /* 0x000000ffff027224 */ /* 0x000fce00078e000e */
[----:B------:R-:W-:Y:S05]  /*28340*/  WARPSYNC.COLLECTIVE R15, `(.L_x_2264) ;  /* 0x000000000f087348 */ /* 0x000fea0003c00000 */
[----:B------:R0:W1:Y:S02]  /*28350*/  SHFL.IDX P6, R14, R13, R12, R11 ;  /* 0x0000000c0d0e7389 */ /* 0x00006400000c000b */
[----:B01----:R-:W-:Y:S01]  /*28360*/  ENDCOLLECTIVE ;  /* 0x000000000000791b */ /* 0x003fe20003800000 */
.L_x_2264:
        /* <DEDUP_REMOVED lines=12> */
.L_x_2265:
[----:B------:R-:W-:Y:S01]  /*28430*/  IMAD.MOV.U32 R13, RZ, RZ, R9 ;  /* 0x000000ffff0d7224 */ /* 0x000fe200078e0009 */
[----:B------:R-:W-:Y:S01]  /*28440*/  MOV R12, 0x6 ;  /* 0x00000006000c7802 */ /* 0x000fe20000000f00 */
[----:B------:R-:W-:-:S07]  /*28450*/  IMAD.MOV.U32 R2, RZ, RZ, R14 ;  /* 0x000000ffff027224 */ /* 0x000fce00078e000e */
[----:B------:R-:W-:Y:S05]  /*28460*/  WARPSYNC.COLLECTIVE R15, `(.L_x_2266) ;  /* 0x000000000f087348 */ /* 0x000fea0003c00000 */
[----:B------:R0:W1:Y:S02]  /*28470*/  SHFL.IDX P6, R14, R13, R12, R11 ;  /* 0x0000000c0d0e7389 */ /* 0x00006400000c000b */
[----:B01----:R-:W-:Y:S01]  /*28480*/  ENDCOLLECTIVE ;  /* 0x000000000000791b */ /* 0x003fe20003800000 */
.L_x_2266:
        /* <DEDUP_REMOVED lines=12> */
.L_x_2267:
[----:B------:R-:W-:Y:S01]  /*28550*/  IMAD.MOV.U32 R13, RZ, RZ, R9 ;  /* 0x000000ffff0d7224 */ /* 0x000fe200078e0009 */
[----:B------:R-:W-:Y:S01]  /*28560*/  MOV R12, 0x7 ;  /* 0x00000007000c7802 */ /* 0x000fe20000000f00 */
[----:B------:R-:W-:-:S07]  /*28570*/  IMAD.MOV.U32 R2, RZ, RZ, R14 ;  /* 0x000000ffff027224 */ /* 0x000fce00078e000e */
[----:B------:R-:W-:Y:S05]  /*28580*/  WARPSYNC.COLLECTIVE R15, `(.L_x_2268) ;  /* 0x000000000f087348 */ /* 0x000fea0003c00000 */
[----:B------:R0:W1:Y:S02]  /*28590*/  SHFL.IDX P6, R14, R13, R12, R11 ;  /* 0x0000000c0d0e7389 */ /* 0x00006400000c000b */
[----:B01----:R-:W-:Y:S01]  /*285a0*/  ENDCOLLECTIVE ;  /* 0x000000000000791b */ /* 0x003fe20003800000 */
.L_x_2268:
        /* <DEDUP_REMOVED lines=12> */
.L_x_2269:
[----:B------:R-:W-:Y:S01]  /*28670*/  IMAD.MOV.U32 R2, RZ, RZ, R14 ;  /* 0x000000ffff027224 */ /* 0x000fe200078e000e */
[----:B------:R-:W-:Y:S06]  /*28680*/  BRA `(.L_x_2270) ;  /* 0xffffff9000a47947 */ /* 0x000fec000383ffff */
.L_x_2048:
[----:B-1----:R1:W2:Y:S02]  /*28690*/  SYNCS.PHASECHK.TRANS64.TRYWAIT P0, [R6+URZ+0x28860], R2 ;  /* 0x02886002060075a7 */ /* 0x0022a4000800017f */
[----:B--2---:R-:W-:Y:S05]  /*286a0*/  @!P0 NANOSLEEP.SYNCS 0x989680 ;  /* 0x009896800000895d */ /* 0x004fea0003900000 */
[----:B------:R-:W2:Y:S02]  /*286b0*/  @!P0 SYNCS.PHASECHK.TRANS64 P0, [R6+URZ+0x28860], R2 ;  /* 0x02886002060085a7 */ /* 0x000ea4000800007f */
[----:B--2---:R-:W-:Y:S05]  /*286c0*/  @!P0 BRA `(.L_x_2048) ;  /* 0xfffffffc00f08947 */ /* 0x004fea000383ffff */
[----:B------:R-:W-:Y:S05]  /*286d0*/  BRA `(.L_x_2271) ;  /* 0xffffff9400007947 */ /* 0x000fea000383ffff */
.L_x_2049:
[----:B------:R-:W-:Y:S01]  /*286e0*/  BSSY B1, `(.L_x_2272) ;  /* 0x0000008000017945 */ /* 0x000fe20003800000 */
[----:B------:R-:W-:Y:S01]  /*286f0*/  IMAD.MOV.U32 R13, RZ, RZ, R23 ;  /* 0x000000ffff0d7224 */ /* 0x000fe200078e0017 */
[----:B------:R-:W-:Y:S01]  /*28700*/  MOV R11, 0x181f ;  /* 0x0000181f000b7802 */ /* 0x000fe20000000f00 */
[----:B------:R-:W-:Y:S02]  /*28710*/  IMAD.MOV.U32 R12, RZ, RZ, RZ ;  /* 0x000000ffff0c7224 */ /* 0x000fe400078e00ff */
[----:B------:R-:W-:-:S07]  /*28720*/  IMAD.MOV.U32 R15, RZ, RZ, -0x1 ;  /* 0xffffffffff0f7424 */ /* 0x000fce00078e00ff */
[----:B-1----:R-:W-:Y:S05]  /*28730*/  WARPSYNC.COLLECTIVE R15, `(.L_x_2273) ;  /* 0x000000000f087348 */ /* 0x002fea0003c00000 */
[----:B------:R0:W2:Y:S02]  /*28740*/  SHFL.IDX P6, R14, R13, R12, R11 ;  /* 0x0000000c0d0e7389 */ /* 0x0000a400000c000b */
[----:B012---:R-:W-:Y:S01]  /*28750*/  ENDCOLLECTIVE ;  /* 0x000000000000791b */ /* 0x007fe20003800000 */
.L_x_2273:
[----:B------:R-:W-:Y:S05]  /*28760*/  BSYNC B1 ;  /* 0x0000000000017941 */ /* 0x000fea0003800000 */
.L_x_2272:
[----:B------:R-:W-:Y:S01]  /*28770*/  IMAD.MOV.U32 R13, RZ, RZ, R17 ;  /* 0x000000ffff0d7224 */ /* 0x000fe200078e0011 */
[----:B------:R-:W-:Y:S01]  /*28780*/  MOV R15, 0xffffffff ;  /* 0xffffffff000f7802 */ /* 0x000fe20000000f00 */
[----:B------:R-:W-:Y:S02]  /*28790*/  IMAD.MOV.U32 R12, RZ, RZ, RZ ;  /* 0x000000ffff0c7224 */ /* 0x000fe400078e00ff */
[----:B------:R-:W-:Y:S02]  /*287a0*/  IMAD.MOV.U32 R11, RZ, RZ, 0x181f ;  /* 0x0000181fff0b7424 */ /* 0x000fe400078e00ff */
[----:B------:R-:W-:Y:S02]  /*287b0*/  IMAD.MOV.U32 R3, RZ, RZ, R14 ;  /* 0x000000ffff037224 */ /* 0x000fe400078e000e */
[----:B------:R-:W-:-:S07]  /*287c0*/  IMAD R7, R7, 0x2, R22 ;  /* 0x0000000207077824 */ /* 0x000fce00078e0216 */
[----:B------:R-:W-:Y:S05]  /*287d0*/  WARPSYNC.COLLECTIVE R15, `(.L_x_2274) ;  /* 0x000000000f087348 */ /* 0x000fea0003c00000 */
[----:B------:R0:W1:Y:S02]  /*287e0*/  SHFL.IDX P6, R14, R13, R12, R11 ;  /* 0x0000000c0d0e7389 */ /* 0x00006400000c000b */
[----:B01----:R-:W-:Y:S01]  /*287f0*/  ENDCOLLECTIVE ;  /* 0x000000000000791b */ /* 0x003fe20003800000 */
.L_x_2274:
[----:B------:R-:W-:Y:S02]  /*28800*/  IMAD.MOV.U32 R13, RZ, RZ, R23 ;  /* 0x000000ffff0d7224 */ /* 0x000fe400078e0017 */
[----:B------:R-:W-:Y:S02]  /*28810*/  IMAD.MOV.U32 R12, RZ, RZ, 0x1 ;  /* 0x00000001ff0c7424 */ /* 0x000fe400078e00ff */
[----:B------:R-:W-:-:S07]  /*28820*/  IMAD.MOV.U32 R2, RZ, RZ, R14 ;  /* 0x000000ffff027224 */ /* 0x000fce00078e000e */
[----:B------:R-:W-:Y:S05]  /*28830*/  WARPSYNC.COLLECTIVE R15, `(.L_x_2275) ;  /* 0x000000000f087348 */ /* 0x000fea0003c00000 */
[----:B------:R0:W1:Y:S02]  /*28840*/  SHFL.IDX P6, R14, R13, R12, R11 ;  /* 0x0000000c0d0e7389 */ /* 0x00006400000c000b */
[----:B01----:R-:W-:Y:S01]  /*28850*/  ENDCOLLECTIVE ;  /* 0x000000000000791b */ /* 0x003fe20003800000 */
.L_x_2275:
        /* <DEDUP_REMOVED lines=14> */
.L_x_2276:
[----:B------:R-:W-:Y:S02]  /*28940*/  IMAD.MOV.U32 R13, RZ, RZ, R23 ;  /* 0x000000ffff0d7224 */ /* 0x000fe400078e0017 */
[----:B------:R-:W-:Y:S02]  /*28950*/  IMAD.MOV.U32 R12, RZ, RZ, 0x2 ;  /* 0x00000002ff0c7424 */ /* 0x000fe400078e00ff */
[----:B------:R-:W-:-:S07]  /*28960*/  IMAD.MOV.U32 R2, RZ, RZ, R14 ;  /* 0x000000ffff027224 */ /* 0x000fce00078e000e */
[----:B------:R-:W-:Y:S05]  /*28970*/  WARPSYNC.COLLECTIVE R15, `(.L_x_2277) ;  /* 0x000000000f087348 */ /* 0x000fea0003c00000 */
[----:B------:R0:W1:Y:S02]  /*28980*/  SHFL.IDX P6, R14, R13, R12, R11 ;  /* 0x0000000c0d0e7389 */ /* 0x00006400000c000b */
[----:B01----:R-:W-:Y:S01]  /*28990*/  ENDCOLLECTIVE ;  /* 0x000000000000791b */ /* 0x003fe20003800000 */
.L_x_2277:
        /* <DEDUP_REMOVED lines=14> */
.L_x_2278:
[----:B------:R-:W-:Y:S02]  /*28a80*/  IMAD.MOV.U32 R13, RZ, RZ, R23 ;  /* 0x000000ffff0d7224 */ /* 0x000fe400078e0017 */
[----:B------:R-:W-:Y:S02]  /*28a90*/  IMAD.MOV.U32 R12, RZ, RZ, 0x3 ;  /* 0x00000003ff0c7424 */ /* 0x000fe400078e00ff */
[----:B------:R-:W-:-:S07]  /*28aa0*/  IMAD.MOV.U32 R2, RZ, RZ, R14 ;  /* 0x000000ffff027224 */ /* 0x000fce00078e000e */
[----:B------:R-:W-:Y:S05]  /*28ab0*/  WARPSYNC.COLLECTIVE R15, `(.L_x_2279) ;  /* 0x000000000f087348 */ /* 0x000fea0003c00000 */
[----:B------:R0:W1:Y:S02]  /*28ac0*/  SHFL.IDX P6, R14, R13, R12, R11 ;  /* 0x0000000c0d0e7389 */ /* 0x00006400000c000b */
[----:B01----:R-:W-:Y:S01]  /*28ad0*/  ENDCOLLECTIVE ;  /* 0x000000000000791b */ /* 0x003fe20003800000 */
.L_x_2279:
        /* <DEDUP_REMOVED lines=14> */
.L_x_2280:
[----:B------:R-:W-:Y:S02]  /*28bc0*/  IMAD.MOV.U32 R13, RZ, RZ, R23 ;  /* 0x000000ffff0d7224 */ /* 0x000fe400078e0017 */
[----:B------:R-:W-:Y:S02]  /*28bd0*/  IMAD.MOV.U32 R12, RZ, RZ, 0x4 ;  /* 0x00000004ff0c7424 */ /* 0x000fe400078e00ff */
[----:B------:R-:W-:-:S07]  /*28be0*/  IMAD.MOV.U32 R2, RZ, RZ, R14 ;  /* 0x000000ffff027224 */ /* 0x000fce00078e000e */
[----:B------:R-:W-:Y:S05]  /*28bf0*/  WARPSYNC.COLLECTIVE R15, `(.L_x_2281) ;  /* 0x000000000f087348 */ /* 0x000fea0003c00000 */
[----:B------:R0:W1:Y:S02]  /*28c00*/  SHFL.IDX P6, R14, R13, R12, R11 ;  /* 0x0000000c0d0e7389 */ /* 0x00006400000c000b */
[----:B01----:R-:W-:Y:S01]  /*28c10*/  ENDCOLLECTIVE ;  /* 0x000000000000791b */ /* 0x003fe20003800000 */
.L_x_2281:
        /* <DEDUP_REMOVED lines=14> */
.L_x_2282:
[----:B------:R-:W-:Y:S02]  /*28d00*/  IMAD.MOV.U32 R13, RZ, RZ, R23 ;  /* 0x000000ffff0d7224 */ /* 0x000fe400078e0017 */
[----:B------:R-:W-:Y:S02]  /*28d10*/  IMAD.MOV.U32 R12, RZ, RZ, 0x5 ;  /* 0x00000005ff0c7424 */ /* 0x000fe400078e00ff */
[----:B------:R-:W-:-:S07]  /*28d20*/  IMAD.MOV.U32 R2, RZ, RZ, R14 ;  /* 0x000000ffff027224 */ /* 0x000fce00078e000e */
[----:B------:R-:W-:Y:S05]  /*28d30*/  WARPSYNC.COLLECTIVE R15, `(.L_x_2283) ;  /* 0x000000000f087348 */ /* 0x000fea0003c00000 */
[----:B------:R0:W1:Y:S02]  /*28d40*/  SHFL.IDX P6, R14, R13, R12, R11 ;  /* 0x0000000c0d0e7389 */ /* 0x00006400000c000b */
[----:B01----:R-:W-:Y:S01]  /*28d50*/  ENDCOLLECTIVE ;  /* 0x000000000000791b */ /* 0x003fe20003800000 */
.L_x_2283:
        /* <DEDUP_REMOVED lines=14> */
.L_x_2284:
[----:B------:R-:W-:Y:S02]  /*28e40*/  IMAD.MOV.U32 R13, RZ, RZ, R23 ;  /* 0x000000ffff0d7224 */ /* 0x000fe400078e0017 */
[----:B------:R-:W-:Y:S02]  /*28e50*/  IMAD.MOV.U32 R12, RZ, RZ, 0x6 ;  /* 0x00000006ff0c7424 */ /* 0x000fe400078e00ff */
[----:B------:R-:W-:-:S07]  /*28e60*/  IMAD.MOV.U32 R2, RZ, RZ, R14 ;  /* 0x000000ffff027224 */ /* 0x000fce00078e000e */
[----:B------:R-:W-:Y:S05]  /*28e70*/  WARPSYNC.COLLECTIVE R15, `(.L_x_2285) ;  /* 0x000000000f087348 */ /* 0x000fea0003c00000 */
[----:B------:R0:W1:Y:S02]  /*28e80*/  SHFL.IDX P6, R14, R13, R12, R11 ;  /* 0x0000000c0d0e7389 */ /* 0x00006400000c000b */
[----:B01----:R-:W-:Y:S01]  /*28e90*/  ENDCOLLECTIVE ;  /* 0x000000000000791b */ /* 0x003fe20003800000 */
.L_x_2285:
        /* <DEDUP_REMOVED lines=14> */
.L_x_2286:
[----:B------:R-:W-:Y:S02]  /*28f80*/  IMAD.MOV.U32 R13, RZ, RZ, R23 ;  /* 0x000000ffff0d7224 */ /* 0x000fe400078e0017 */
[----:B------:R-:W-:Y:S02]  /*28f90*/  IMAD.MOV.U32 R12, RZ, RZ, 0x7 ;  /* 0x00000007ff0c7424 */ /* 0x000fe400078e00ff */
[----:B------:R-:W-:-:S07]  /*28fa0*/  IMAD.MOV.U32 R2, RZ, RZ, R14 ;  /* 0x000000ffff027224 */ /* 0x000fce00078e000e */
[----:B------:R-:W-:Y:S05]  /*28fb0*/  WARPSYNC.COLLECTIVE R15, `(.L_x_2287) ;  /* 0x000000000f087348 */ /* 0x000fea0003c00000 */
[----:B------:R0:W1:Y:S02]  /*28fc0*/  SHFL.IDX P6, R14, R13, R12, R11 ;  /* 0x0000000c0d0e7389 */ /* 0x00006400000c000b */
[----:B01----:R-:W-:Y:S01]  /*28fd0*/  ENDCOLLECTIVE ;  /* 0x000000000000791b */ /* 0x003fe20003800000 */
.L_x_2287:
        /* <DEDUP_REMOVED lines=8> */
[----:B------:R-:W-:Y:S02]  /*29060*/  ISETP.LT.OR P0, PT, R8, 0x61, P1 ;  /* 0x000000610800780c */ /* 0x000fe40000f01670 */
[----:B------:R-:W-:-:S11]  /*29070*/  MOV R23, R14 ;  /* 0x0000000e00177202 */ /* 0x000fd60000000f00 */
[----:B0-----:R-:W-:Y:S05]  /*29080*/  WARPSYNC.COLLECTIVE R15, `(.L_x_2288) ;  /* 0x000000000f087348 */ /* 0x001fea0003c00000 */
[----:B------:R1:W2:Y:S02]  /*29090*/  SHFL.IDX P6, R14, R13, R12, R11 ;  /* 0x0000000c0d0e7389 */ /* 0x0002a400000c000b */
[----:B012---:R-:W-:Y:S01]  /*290a0*/  ENDCOLLECTIVE ;  /* 0x000000000000791b */ /* 0x007fe20003800000 */
.L_x_2288:
[----:B------:R-:W-:Y:S01]  /*290b0*/  @!PT LDS RZ, [RZ] ;  /* 0x00000000fffff984 */ /* 0x000fe20000000800 */
[----:B------:R-:W-:Y:S01]  /*290c0*/  @!PT LDS RZ, [RZ] ;  /* 0x00000000fffff984 */ /* 0x000fe20000000800 */
[----:B------:R-:W-:Y:S01]  /*290d0*/  @!PT LDS RZ, [RZ] ;  /* 0x00000000fffff984 */ /* 0x000fe20000000800 */
[----:B------:R0:W-:Y:S02]  /*290e0*/  LDGSTS.E.BYPASS.LTC128B.128 [R7+0x7400], desc[UR54][R2.64+0x80], !P0 ;  /* 0x0740008002077fae */ /* 0x0001e4000c101d76 */
[----:B0-----:R-:W-:Y:S01]  /*290f0*/  IMAD.MOV.U32 R2, RZ, RZ, R14 ;  /* 0x000000ffff027224 */ /* 0x001fe200078e000e */
[----:B------:R-:W-:Y:S06]  /*29100*/  BRA `(.L_x_2289) ;  /* 0xffffff8c00887947 */ /* 0x000fec000383ffff */
.L_x_2057:
[----:B0-----:R0:W1:Y:S02]  /*29110*/  SYNCS.PHASECHK.TRANS64.TRYWAIT P0, [R0+URZ+0x28860], R3 ;  /* 0x02886003000075a7 */ /* 0x001064000800017f */
[----:B-1----:R-:W-:Y:S05]  /*29120*/  @!P0 NANOSLEEP.SYNCS 0x989680 ;  /* 0x009896800000895d */ /* 0x002fea0003900000 */
[----:B------:R-:W1:Y:S02]  /*29130*/  @!P0 SYNCS.PHASECHK.TRANS64 P0, [R0+URZ+0x28860], R3 ;  /* 0x02886003000085a7 */ /* 0x000e64000800007f */
[----:B-1----:R-:W-:Y:S05]  /*29140*/  @!P0 BRA `(.L_x_2057) ;  /* 0xfffffffc00f08947 */ /* 0x002fea000383ffff */
[----:B------:R-:W-:Y:S05]  /*29150*/  BRA `(.L_x_2290) ;  /* 0xffffff9000a87947 */ /* 0x000fea000383ffff */
.L_x_2058:
[----:B------:R-:W-:Y:S01]  /*29160*/  BSSY B0, `(.L_x_2291) ;  /* 0x0000008000007945 */ /* 0x000fe20003800000 */
[----:B------:R-:W-:Y:S01]  /*29170*/  IMAD.MOV.U32 R13, RZ, RZ, R23 ;  /* 0x000000ffff0d7224 */ /* 0x000fe200078e0017 */
[----:B------:R-:W-:Y:S01]  /*29180*/  MOV R15, 0xffffffff ;  /* 0xffffffff000f7802 */ /* 0x000fe20000000f00 */
[----:B------:R-:W-:Y:S02]  /*29190*/  IMAD.MOV.U32 R12, RZ, RZ, RZ ;  /* 0x000000ffff0c7224 */ /* 0x000fe400078e00ff */
[----:B------:R-:W-:-:S07]  /*291a0*/  IMAD.MOV.U32 R11, RZ, RZ, 0x181f ;  /* 0x0000181fff0b7424 */ /* 0x000fce00078e00ff */
[----:B0-----:R-:W-:Y:S05]  /*291b0*/  WARPSYNC.COLLECTIVE R15, `(.L_x_2292) ;  /* 0x000000000f087348 */ /* 0x001fea0003c00000 */
[----:B------:R1:W2:Y:S02]  /*291c0*/  SHFL.IDX P6, R14, R13, R12, R11 ;  /* 0x0000000c0d0e7389 */ /* 0x0002a400000c000b */
[----:B012---:R-:W-:Y:S01]  /*291d0*/  ENDCOLLECTIVE ;  /* 0x000000000000791b */ /* 0x007fe20003800000 */
.L_x_2292:
[----:B------:R-:W-:Y:S05]  /*291e0*/  BSYNC B0 ;  /* 0x0000000000007941 */ /* 0x000fea0003800000 */
.L_x_2291:
[----:B------:R-:W-:Y:S01]  /*291f0*/  IMAD.MOV.U32 R13, RZ, RZ, R17 ;  /* 0x000000ffff0d7224 */ /* 0x000fe200078e0011 */
[----:B------:R-:W-:Y:S01]  /*29200*/  SHF.L.U32 R5, R31, 0x1, RZ ;  /* 0x000000011f057819 */ /* 0x000fe200000006ff */
        /* <DEDUP_REMOVED lines=8> */
.L_x_2293:
[----:B------:R-:W-:Y:S02]  /*29290*/  ULDC UR4, c[0x0][0x2f4] ;  /* 0x0000bd0000047ab9 */ /* 0x000fe40000000800 */
        /* <DEDUP_REMOVED lines=10> */
.L_x_2294:
        /* <DEDUP_REMOVED lines=13> */
.L_x_2295:
[----:B------:R-:W-:Y:S02]  /*29410*/  IMAD.MOV.U32 R13, RZ, RZ, R23 ;  /* 0x000000ffff0d7224 */ /* 0x000fe400078e0017 */
[----:B------:R-:W-:Y:S02]  /*29420*/  IMAD.MOV.U32 R12, RZ, RZ, 0x2 ;  /* 0x00000002ff0c7424 */ /* 0x000fe400078e00ff */
[----:B------:R-:W-:-:S07]  /*29430*/  IMAD.MOV.U32 R10, RZ, RZ, R14 ;  /* 0x000000ffff0a7224 */ /* 0x000fce00078e000e */
[----:B------:R-:W-:Y:S05]  /*29440*/  WARPSYNC.COLLECTIVE R15, `(.L_x_2296) ;  /* 0x000000000f087348 */ /* 0x000fea0003c00000 */
[----:B------:R0:W1:Y:S02]  /*29450*/  SHFL.IDX P6, R14, R13, R12, R11 ;  /* 0x0000000c0d0e7389 */ /* 0x00006400000c000b */
[----:B01----:R-:W-:Y:S01]  /*29460*/  ENDCOLLECTIVE ;  /* 0x000000000000791b */ /* 0x003fe20003800000 */
.L_x_2296:
        /* <DEDUP_REMOVED lines=14> */
.L_x_2297:
[----:B------:R-:W-:Y:S02]  /*29550*/  IMAD.MOV.U32 R13, RZ, RZ, R23 ;  /* 0x000000ffff0d7224 */ /* 0x000fe400078e0017 */
[----:B------:R-:W-:Y:S01]  /*29560*/  IMAD.MOV.U32 R12, RZ, RZ, 0x3 ;  /* 0x00000003ff0c7424 */ /* 0x000fe200078e00ff */
[----:B------:R-:W-:-:S13]  /*29570*/  IADD3 R2, P2, R14, R5, RZ ;  /* 0x000000050e027210 */ /* 0x000fda0007f5e0ff */
[----:B------:R-:W-:Y:S05]  /*29580*/  WARPSYNC.COLLECTIVE R15, `(.L_x_2298) ;  /* 0x000000000f087348 */ /* 0x000fea0003c00000 */
[----:B------:R0:W1:Y:S02]  /*29590*/  SHFL.IDX P6, R14, R13, R12, R11 ;  /* 0x0000000c0d0e7389 */ /* 0x00006400000c000b */
[----:B01----:R-:W-:Y:S01]  /*295a0*/  ENDCOLLECTIVE ;  /* 0x000000000000791b */ /* 0x003fe20003800000 */
.L_x_2298:
        /* <DEDUP_REMOVED lines=13> */
.L_x_2299:
[----:B------:R-:W-:Y:S02]  /*29680*/  IMAD.MOV.U32 R13, RZ, RZ, R23 ;  /* 0x000000ffff0d7224 */ /* 0x000fe400078e0017 */
[----:B------:R-:W-:Y:S01]  /*29690*/  IMAD.MOV.U32 R12, RZ, RZ, 0x4 ;  /* 0x00000004ff0c7424 */ /* 0x000fe200078e00ff */
[----:B------:R-:W-:-:S13]  /*296a0*/  IADD3 R2, P2, R14, R5, RZ ;  /* 0x000000050e027210 */ /* 0x000fda0007f5e0ff */
[----:B------:R-:W-:Y:S05]  /*296b0*/  WARPSYNC.COLLECTIVE R15, `(.L_x_2300) ;  /* 0x000000000f087348 */ /* 0x000fea0003c00000 */
[----:B------:R0:W1:Y:S02]  /*296c0*/  SHFL.IDX P6, R14, R13, R12, R11 ;  /* 0x0000000c0d0e7389 */ /* 0x00006400000c000b */
[----:B01----:R-:W-:Y:S01]  /*296d0*/  ENDCOLLECTIVE ;  /* 0x000000000000791b */ /* 0x003fe20003800000 */
.L_x_2300:
        /* <DEDUP_REMOVED lines=13> */
.L_x_2301:
[----:B------:R-:W-:Y:S02]  /*297b0*/  IMAD.MOV.U32 R13, RZ, RZ, R23 ;  /* 0x000000ffff0d7224 */ /* 0x000fe400078e0017 */
[----:B------:R-:W-:Y:S02]  /*297c0*/  IMAD.MOV.U32 R12, RZ, RZ, 0x5 ;  /* 0x00000005ff0c7424 */ /* 0x000fe400078e00ff */
[----:B------:R-:W-:-:S07]  /*297d0*/  IMAD.MOV.U32 R10, RZ, RZ, R14 ;  /* 0x000000ffff0a7224 */ /* 0x000fce00078e000e */
[----:B------:R-:W-:Y:S05]  /*297e0*/  WARPSYNC.COLLECTIVE R15, `(.L_x_2302) ;  /* 0x000000000f087348 */ /* 0x000fea0003c00000 */
[----:B------:R0:W1:Y:S02]  /*297f0*/  SHFL.IDX P6, R14, R13, R12, R11 ;  /* 0x0000000c0d0e7389 */ /* 0x00006400000c000b */
[----:B01----:R-:W-:Y:S01]  /*29800*/  ENDCOLLECTIVE ;  /* 0x000000000000791b */ /* 0x003fe20003800000 */
.L_x_2302:
        /* <DEDUP_REMOVED lines=9> */
[----:B------:R-:W-:Y:S01]  /*298a0*/  ISETP.LT.OR P4, PT, R6, 0x51, P0 ;  /* 0x000000510600780c */ /* 0x000fe20000781670 */
[----:B------:R-:W-:-:S12]  /*298b0*/  IMAD.MOV.U32 R7, RZ, RZ, R14 ;  /* 0x000000ffff077224 */ /* 0x000fd800078e000e */
[----:B0-----:R-:W-:Y:S05]  /*298c0*/  WARPSYNC.COLLECTIVE R15, `(.L_x_2303) ;  /* 0x000000000f087348 */ /* 0x001fea0003c00000 */
[----:B------:R1:W2:Y:S02]  /*298d0*/  SHFL.IDX P6, R14, R13, R12, R11 ;  /* 0x0000000c0d0e7389 */ /* 0x0002a400000c000b */
[----:B012---:R-:W-:Y:S01]  /*298e0*/  ENDCOLLECTIVE ;  /* 0x000000000000791b */ /* 0x007fe20003800000 */
.L_x_2303:
[----:B------:R-:W-:Y:S01]  /*298f0*/  MOV R13, R23 ;  /* 0x00000017000d7202 */ /* 0x000fe20000000f00 */
[----:B------:R-:W-:Y:S01]  /*29900*/  IMAD.MOV.U32 R12, RZ, RZ, 0x6 ;  /* 0x00000006ff0c7424 */ /* 0x000fe200078e00ff */
[----:B------:R-:W-:-:S13]  /*29910*/  IADD3 R2, P2, R14, R5, RZ ;  /* 0x000000050e027210 */ /* 0x000fda0007f5e0ff */
[----:B------:R-:W-:Y:S05]  /*29920*/  WARPSYNC.COLLECTIVE R15, `(.L_x_2304) ;  /* 0x000000000f087348 */ /* 0x000fea0003c00000 */
[----:B------:R0:W1:Y:S02]  /*29930*/  SHFL.IDX P6, R14, R13, R12, R11 ;  /* 0x0000000c0d0e7389 */ /* 0x00006400000c000b */
[----:B01----:R-:W-:Y:S01]  /*29940*/  ENDCOLLECTIVE ;  /* 0x000000000000791b */ /* 0x003fe20003800000 */
.L_x_2304:
        /* <DEDUP_REMOVED lines=13> */
.L_x_2305:
[----:B------:R-:W-:Y:S01]  /*29a20*/  MOV R13, R23 ;  /* 0x00000017000d7202 */ /* 0x000fe20000000f00 */
[----:B------:R-:W-:Y:S02]  /*29a30*/  IMAD.MOV.U32 R12, RZ, RZ, 0x7 ;  /* 0x00000007ff0c7424 */ /* 0x000fe400078e00ff */
[----:B------:R-:W-:-:S07]  /*29a40*/  IMAD.MOV.U32 R10, RZ, RZ, R14 ;  /* 0x000000ffff0a7224 */ /* 0x000fce00078e000e */
[----:B------:R-:W-:Y:S05]  /*29a50*/  WARPSYNC.COLLECTIVE R15, `(.L_x_2306) ;  /* 0x000000000f087348 */ /* 0x000fea0003c00000 */
[----:B------:R0:W1:Y:S02]  /*29a60*/  SHFL.IDX P6, R14, R13, R12, R11 ;  /* 0x0000000c0d0e7389 */ /* 0x00006400000c000b */
[----:B01----:R-:W-:Y:S01]  /*29a70*/  ENDCOLLECTIVE ;  /* 0x000000000000791b */ /* 0x003fe20003800000 */
.L_x_2306:
        /* <DEDUP_REMOVED lines=12> */
.L_x_2307:
[----:B------:R-:W-:Y:S05]  /*29b40*/  BRA `(.L_x_2308) ;  /* 0xffffff8c00487947 */ /* 0x000fea000383ffff */
.L_x_2063:
        /* <DEDUP_REMOVED lines=8> */
.L_x_2310:
[----:B------:R-:W-:Y:S05]  /*29bd0*/  BSYNC B0 ;  /* 0x0000000000007941 */ /* 0x000fea0003800000 */
.L_x_2309:
[----:B------:R-:W-:Y:S01]  /*29be0*/  IMAD.MOV.U32 R13, RZ, RZ, R16 ;  /* 0x000000ffff0d7224 */ /* 0x000fe200078e0010 */
[----:B------:R-:W-:Y:S01]  /*29bf0*/  MOV R15, 0xffffffff ;  /* 0xffffffff000f7802 */ /* 0x000fe20000000f00 */
[----:B------:R-:W-:Y:S02]  /*29c00*/  IMAD.MOV.U32 R12, RZ, RZ, 0x1 ;  /* 0x00000001ff0c7424 */ /* 0x000fe400078e00ff */
[----:B------:R-:W-:Y:S02]  /*29c10*/  IMAD.MOV.U32 R11, RZ, RZ, 0x1f ;  /* 0x0000001fff0b7424 */ /* 0x000fe400078e00ff */
[----:B------:R-:W-:Y:S02]  /*29c20*/  IMAD.IADD R5, R19, 0x1, R8 ;  /* 0x0000000113057824 */ /* 0x000fe400078e0208 */
[----:B------:R-:W-:-:S07]  /*29c30*/  IMAD.MOV.U32 R0, RZ, RZ, R14 ;  /* 0x000000ffff007224 */ /* 0x000fce00078e000e */
[----:B------:R-:W-:Y:S05]  /*29c40*/  WARPSYNC.COLLECTIVE R15, `(.L_x_2311) ;  /* 0x000000000f087348 */ /* 0x000fea0003c00000 */
[----:B------:R0:W1:Y:S02]  /*29c50*/  SHFL.IDX P6, R14, R13, R12, R11 ;  /* 0x0000000c0d0e7389 */ /* 0x00006400000c000b */
[----:B01----:R-:W-:Y:S01]  /*29c60*/  ENDCOLLECTIVE ;  /* 0x000000000000791b */ /* 0x003fe20003800000 */
.L_x_2311:
[----:B------:R-:W-:Y:S02]  /*29c70*/  ULDC UR4, c[0x0][0xc3c] ;  /* 0x00030f0000047ab9 */ /* 0x000fe40000000800 */
[----:B------:R-:W-:-:S13]  /*29c80*/  ISETP.GE.OR P1, PT, R5, UR4, !P0 ;  /* 0x0000000405007c0c */ /* 0x000fda000c726670 */
[----:B------:R-:W0:Y:S01]  /*29c90*/  @!P1 LDC.64 R2, c[0x0][0xc80] ;  /* 0x00032000ff029b82 */ /* 0x000e220000000a00 */
[----:B------:R-:W-:Y:S01]  /*29ca0*/  MOV R11, RZ ;  /* 0x000000ff000b7202 */ /* 0x000fe20000000f00 */
[----:B------:R-:W-:Y:S02]  /*29cb0*/  IMAD.MOV.U32 R4, RZ, RZ, R14 ;  /* 0x000000ffff047224 */ /* 0x000fe400078e000e */
[----:B0-----:R-:W-:-:S06]  /*29cc0*/  @!P1 IMAD.WIDE R2, R5, 0x4, R2 ;  /* 0x0000000405029825 */ /* 0x001fcc00078e0202 */
[----:B------:R-:W2:Y:S01]  /*29cd0*/  @!P1 LDG.E R2, desc[UR54][R2.64] ;  /* 0x0000003602029981 */ /* 0x000ea2000c1e1900 */
[----:B------:R-:W-:Y:S01]  /*29ce0*/  IMAD.MOV.U32 R5, RZ, RZ, RZ ;  /* 0x000000ffff057224 */ /* 0x000fe200078e00ff */
        /* <DEDUP_REMOVED lines=10> */
.L_x_2312:
[----:B------:R-:W-:Y:S01]  /*29d90*/  IMAD.MOV.U32 R12, RZ, RZ, 0x2 ;  /* 0x00000002ff0c7424 */ /* 0x000fe200078e00ff */
[----:B------:R-:W-:-:S05]  /*29da0*/  SEL R6, R14, RZ, P1 ;  /* 0x000000ff0e067207 */ /* 0x000fca0000800000 */
[----:B------:R-:W-:-:S04]  /*29db0*/  IMAD.IADD R6, R5, 0x1, R6 ;  /* 0x0000000105067824 */ /* 0x000fc800078e0206 */
[----:B------:R-:W-:-:S07]  /*29dc0*/  IMAD.MOV.U32 R13, RZ, RZ, R6 ;  /* 0x000000ffff0d7224 */ /* 0x000fce00078e0006 */
[----:B------:R-:W-:Y:S05]  /*29dd0*/  WARPSYNC.COLLECTIVE R15, `(.L_x_2313) ;  /* 0x000000000f087348 */ /* 0x000fea0003c00000 */
[----:B------:R0:W1:Y:S02]  /*29de0*/  SHFL.UP P6, R14, R13, R12, R11 ;  /* 0x0400000c0d0e7389 */ /* 0x00006400000c000b */
[----:B01----:R-:W-:Y:S01]  /*29df0*/  ENDCOLLECTIVE ;  /* 0x000000000000791b */ /* 0x003fe20003800000 */
.L_x_2313:
[----:B------:R-:W-:Y:S02]  /*29e00*/  MOV R12, 0x4 ;  /* 0x00000004000c7802 */ /* 0x000fe40000000f00 */
[----:B------:R-:W-:-:S05]  /*29e10*/  SEL R7, R14, RZ, P2 ;  /* 0x000000ff0e077207 */ /* 0x000fca0001000000 */
[----:B------:R-:W-:-:S04]  /*29e20*/  IMAD.IADD R7, R6, 0x1, R7 ;  /* 0x0000000106077824 */ /* 0x000fc800078e0207 */
[----:B------:R-:W-:-:S07]  /*29e30*/  IMAD.MOV.U32 R13, RZ, RZ, R7 ;  /* 0x000000ffff0d7224 */ /* 0x000fce00078e0007 */
[----:B------:R-:W-:Y:S05]  /*29e40*/  WARPSYNC.COLLECTIVE R15, `(.L_x_2314) ;  /* 0x000000000f087348 */ /* 0x000fea0003c00000 */
[----:B------:R0:W1:Y:S02]  /*29e50*/  SHFL.UP P6, R14, R13, R12, R11 ;  /* 0x0400000c0d0e7389 */ /* 0x00006400000c000b */
[----:B01----:R-:W-:Y:S01]  /*29e60*/  ENDCOLLECTIVE ;  /* 0x000000000000791b */ /* 0x003fe20003800000 */
.L_x_2314:
[----:B------:R-:W-:Y:S01]  /*29e70*/  IMAD.MOV.U32 R12, RZ, RZ, 0x8 ;  /* 0x00000008ff0c7424 */ /* 0x000fe200078e00ff */
[----:B------:R-:W-:-:S05]  /*29e80*/  SEL R2, R14, RZ, P3 ;  /* 0x000000ff0e027207 */ /* 0x000fca0001800000 */
[----:B------:R-:W-:-:S04]  /*29e90*/  IMAD.IADD R2, R7, 0x1, R2 ;  /* 0x0000000107027824 */ /* 0x000fc800078e0202 */
[----:B------:R-:W-:-:S07]  /*29ea0*/  IMAD.MOV.U32 R13, RZ, RZ, R2 ;  /* 0x000000ffff0d7224 */ /* 0x000fce00078e0002 */
[----:B------:R-:W-:Y:S05]  /*29eb0*/  WARPSYNC.COLLECTIVE R15, `(.L_x_2315) ;  /* 0x000000000f087348 */ /* 0x000fea0003c00000 */
[----:B------:R0:W1:Y:S02]  /*29ec0*/  SHFL.UP P6, R14, R13, R12, R11 ;  /* 0x0400000c0d0e7389 */ /* 0x00006400000c000b */
[----:B01----:R-:W-:Y:S01]  /*29ed0*/  ENDCOLLECTIVE ;  /* 0x000000000000791b */ /* 0x003fe20003800000 */
.L_x_2315:
[----:B------:R-:W-:Y:S02]  /*29ee0*/  MOV R12, 0x10 ;  /* 0x00000010000c7802 */ /* 0x000fe40000000f00 */
[----:B------:R-:W-:-:S05]  /*29ef0*/  SEL R3, R14, RZ, P4 ;  /* 0x000000ff0e037207 */ /* 0x000fca0002000000 */
[----:B------:R-:W-:-:S04]  /*29f00*/  IMAD.IADD R3, R2, 0x1, R3 ;  /* 0x0000000102037824 */ /* 0x000fc800078e0203 */
[----:B------:R-:W-:-:S07]  /*29f10*/  IMAD.MOV.U32 R13, RZ, RZ, R3 ;  /* 0x000000ffff0d7224 */ /* 0x000fce00078e0003 */
[----:B------:R-:W-:Y:S05]  /*29f20*/  WARPSYNC.COLLECTIVE R15, `(.L_x_2316) ;  /* 0x000000000f087348 */ /* 0x000fea0003c00000 */
[----:B------:R0:W1:Y:S02]  /*29f30*/  SHFL.UP P6, R14, R13, R12, R11 ;  /* 0x0400000c0d0e7389 */ /* 0x00006400000c000b */
[----:B01----:R-:W-:Y:S01]  /*29f40*/  ENDCOLLECTIVE ;  /* 0x000000000000791b */ /* 0x003fe20003800000 */
.L_x_2316:
        /* <DEDUP_REMOVED lines=8> */
.L_x_2317:
[----:B------:R-:W-:Y:S05]  /*29fd0*/  BRA `(.L_x_2318) ;  /* 0xffffff8c00547947 */ /* 0x000fea000383ffff */
.L_x_2068:
[----:B------:R-:W-:Y:S01]  /*29fe0*/  BSSY B0, `(.L_x_2319) ;  /* 0x0000008000007945 */ /* 0x000fe20003800000 */
[----:B-----5:R-:W-:Y:S01]  /*29ff0*/  IMAD.MOV.U32 R13, RZ, RZ, R5 ;  /* 0x000000ffff0d7224 */ /* 0x020fe200078e0005 */
[----:B------:R-:W-:Y:S01]  /*2a000*/  MOV R12, 0x1 ;  /* 0x00000001000c7802 */ /* 0x000fe20000000f00 */
[----:B------:R-:W-:Y:S02]  /*2a010*/  IMAD.MOV.U32 R11, RZ, RZ, RZ ;  /* 0x000000ffff0b7224 */ /* 0x000fe400078e00ff */
[----:B------:R-:W-:-:S07]  /*2a020*/  IMAD.MOV.U32 R15, RZ, RZ, -0x1 ;  /* 0xffffffffff0f7424 */ /* 0x000fce00078e00ff */
[----:B012---:R-:W-:Y:S05]  /*2a030*/  WARPSYNC.COLLECTIVE R15, `(.L_x_2320) ;  /* 0x000000000f087348 */ /* 0x007fea0003c00000 */
[----:B------:R3:W4:Y:S02]  /*2a040*/  SHFL.UP P6, R14, R13, R12, R11 ;  /* 0x0400000c0d0e7389 */ /* 0x00072400000c000b */
[----:B01234-:R-:W-:Y:S01]  /*2a050*/  ENDCOLLECTIVE ;  /* 0x000000000000791b */ /* 0x01ffe20003800000 */
.L_x_2320:
[----:B------:R-:W-:Y:S05]  /*2a060*/  BSYNC B0 ;  /* 0x0000000000007941 */ /* 0x000fea0003800000 */
.L_x_2319:
[----:B------:R-:W-:Y:S01]  /*2a070*/  SEL R14, R14, RZ, P1 ;  /* 0x000000ff0e0e7207 */ /* 0x000fe20000800000 */
[----:B------:R-:W-:Y:S01]  /*2a080*/  IMAD.MOV.U32 R12, RZ, RZ, 0x2 ;  /* 0x00000002ff0c7424 */ /* 0x000fe200078e00ff */
[----:B------:R-:W-:Y:S01]  /*2a090*/  MOV R15, 0xffffffff ;  /* 0xffffffff000f7802 */ /* 0x000fe20000000f00 */
[----:B------:R-:W-:Y:S02]  /*2a0a0*/  IMAD.MOV.U32 R11, RZ, RZ, RZ ;  /* 0x000000ffff0b7224 */ /* 0x000fe400078e00ff */
[----:B------:R-:W-:-:S07]  /*2a0b0*/  IMAD.IADD R13, R5, 0x1, R14 ;  /* 0x00000001050d7824 */ /* 0x000fce00078e020e */
[----:B------:R-:W-:Y:S05]  /*2a0c0*/  WARPSYNC.COLLECTIVE R15, `(.L_x_2321) ;  /* 0x000000000f087348 */ /* 0x000fea0003c00000 */
[----:B------:R0:W1:Y:S02]  /*2a0d0*/  SHFL.UP P6, R14, R13, R12, R11 ;  /* 0x0400000c0d0e7389 */ /* 0x00006400000c000b */
[----:B01----:R-:W-:Y:S01]  /*2a0e0*/  ENDCOLLECTIVE ;  /* 0x000000000000791b */ /* 0x003fe20003800000 */
.L_x_2321:
[----:B------:R-:W-:Y:S01]  /*2a0f0*/  IMAD.MOV.U32 R12, RZ, RZ, 0x4 ;  /* 0x00000004ff0c7424 */ /* 0x000fe200078e00ff */
[----:B------:R-:W-:-:S05]  /*2a100*/  SEL R2, R14, RZ, P2 ;  /* 0x000000ff0e027207 */ /* 0x000fca0001000000 */
[----:B------:R-:W-:-:S04]  /*2a110*/  IMAD.IADD R2, R13, 0x1, R2 ;  /* 0x000000010d027824 */ /* 0x000fc800078e0202 */
[----:B------:R-:W-:-:S07]  /*2a120*/  IMAD.MOV.U32 R13, RZ, RZ, R2 ;  /* 0x000000ffff0d7224 */ /* 0x000fce00078e0002 */
[----:B------:R-:W-:Y:S05]  /*2a130*/  WARPSYNC.COLLECTIVE R15, `(.L_x_2322) ;  /* 0x000000000f087348 */ /* 0x000fea0003c00000 */
[----:B------:R0:W1:Y:S02]  /*2a140*/  SHFL.UP P6, R14, R13, R12, R11 ;  /* 0x0400000c0d0e7389 */ /* 0x00006400000c000b */
[----:B01----:R-:W-:Y:S01]  /*2a150*/  ENDCOLLECTIVE ;  /* 0x000000000000791b */ /* 0x003fe20003800000 */
.L_x_2322:
[----:B------:R-:W-:Y:S02]  /*2a160*/  MOV R12, 0x8 ;  /* 0x00000008000c7802 */ /* 0x000fe40000000f00 */
[----:B------:R-:W-:-:S05]  /*2a170*/  SEL R3, R14, RZ, P3 ;  /* 0x000000ff0e037207 */ /* 0x000fca0001800000 */
[----:B------:R-:W-:-:S04]  /*2a180*/  IMAD.IADD R3, R2, 0x1, R3 ;  /* 0x0000000102037824 */ /* 0x000fc800078e0203 */
[----:B------:R-:W-:-:S07]  /*2a190*/  IMAD.MOV.U32 R13, RZ, RZ, R3 ;  /* 0x000000ffff0d7224 */ /* 0x000fce00078e0003 */
[----:B------:R-:W-:Y:S05]  /*2a1a0*/  WARPSYNC.COLLECTIVE R15, `(.L_x_2323) ;  /* 0x000000000f087348 */ /* 0x000fea0003c00000 */
[----:B------:R0:W1:Y:S02]  /*2a1b0*/  SHFL.UP P6, R14, R13, R12, R11 ;  /* 0x0400000c0d0e7389 */ /* 0x00006400000c000b */
[----:B01----:R-:W-:Y:S01]  /*2a1c0*/  ENDCOLLECTIVE ;  /* 0x000000000000791b */ /* 0x003fe20003800000 */
.L_x_2323:
[----:B------:R-:W-:Y:S01]  /*2a1d0*/  IMAD.MOV.U32 R12, RZ, RZ, 0x10 ;  /* 0x00000010ff0c7424 */ /* 0x000fe200078e00ff */
[----:B------:R-:W-:-:S05]  /*2a1e0*/  SEL R4, R14, RZ, P4 ;  /* 0x000000ff0e047207 */ /* 0x000fca0002000000 */
[----:B------:R-:W-:-:S04]  /*2a1f0*/  IMAD.IADD R4, R3, 0x1, R4 ;  /* 0x0000000103047824 */ /* 0x000fc800078e0204 */
[----:B------:R-:W-:-:S07]  /*2a200*/  IMAD.MOV.U32 R13, RZ, RZ, R4 ;  /* 0x000000ffff0d7224 */ /* 0x000fce00078e0004 */
[----:B------:R-:W-:Y:S05]  /*2a210*/  WARPSYNC.COLLECTIVE R15, `(.L_x_2324) ;  /* 0x000000000f087348 */ /* 0x000fea0003c00000 */
[----:B------:R0:W1:Y:S02]  /*2a220*/  SHFL.UP P6, R14, R13, R12, R11 ;  /* 0x0400000c0d0e7389 */ /* 0x00006400000c000b */
[----:B01----:R-:W-:Y:S01]  /*2a230*/  ENDCOLLECTIVE ;  /* 0x000000000000791b */ /* 0x003fe20003800000 */
.L_x_2324:
        /* <DEDUP_REMOVED lines=8> */
.L_x_2325:
[----:B------:R-:W-:Y:S05]  /*2a2c0*/  BRA `(.L_x_2326) ;  /* 0xffffff8c00347947 */ /* 0x000fea000383ffff */
.L_x_2070:
[----:B------:R-:W-:Y:S01]  /*2a2d0*/  BSSY B0, `(.L_x_2327) ;  /* 0x0000006000007945 */ /* 0x000fe20003800000 */
[----:B------:R-:W-:Y:S01]  /*2a2e0*/  PLOP3.LUT P6, PT, P6, PT, PT, 0x8, 0x0 ;  /* 0x000000000000781c */ /* 0x000fe200037ce170 */
[----:B------:R-:W-:-:S12]  /*2a2f0*/  IMAD.MOV.U32 R15, RZ, RZ, -0x1 ;  /* 0xffffffffff0f7424 */ /* 0x000fd800078e00ff */
[----:B01----:R-:W-:Y:S05]  /*2a300*/  WARPSYNC.COLLECTIVE R15, `(.L_x_2328) ;  /* 0x000000000f087348 */ /* 0x003fea0003c00000 */
[----:B------:R-:W-:Y:S01]  /*2a310*/  VOTE.ANY R14, PT, P6 ;  /* 0x00000000000e7806 */ /* 0x000fe200030e0100 */
[----:B01----:R-:W-:Y:S06]  /*2a320*/  ENDCOLLECTIVE ;  /* 0x000000000000791b */ /* 0x003fec0003800000 */
.L_x_2328:
[----:B------:R-:W-:Y:S05]  /*2a330*/  BSYNC B0 ;  /* 0x0000000000007941 */ /* 0x000fea0003800000 */
.L_x_2327:
[----:B------:R-:W-:Y:S01]  /*2a340*/  IMAD.MOV.U32 R2, RZ, RZ, R14 ;  /* 0x000000ffff027224 */ /* 0x000fe200078e000e */
[----:B------:R-:W-:Y:S01]  /*2a350*/  MOV R11, 0x1f ;  /* 0x0000001f000b7802 */ /* 0x000fe20000000f00 */
[----:B------:R-:W-:Y:S02]  /*2a360*/  IMAD.MOV.U32 R13, RZ, RZ, R5 ;  /* 0x000000ffff0d7224 */ /* 0x000fe400078e0005 */
[----:B------:R-:W0:Y:S01]  /*2a370*/  POPC R4, R2 ;  /* 0x0000000200047309 */ /* 0x000e220000000000 */
[----:B------:R-:W-:Y:S02]  /*2a380*/  IMAD.MOV.U32 R15, RZ, RZ, -0x1 ;  /* 0xffffffffff0f7424 */ /* 0x000fe400078e00ff */
[----:B0-----:R-:W-:-:S07]  /*2a390*/  IMAD.MOV.U32 R12, RZ, RZ, R4 ;  /* 0x000000ffff0c7224 */ /* 0x001fce00078e0004 */
[----:B------:R-:W-:Y:S05]  /*2a3a0*/  WARPSYNC.COLLECTIVE R15, `(.L_x_2329) ;  /* 0x000000000f087348 */ /* 0x000fea0003c00000 */
[----:B------:R0:W1:Y:S02]  /*2a3b0*/  SHFL.IDX P6, R14, R13, R12, R11 ;  /* 0x0000000c0d0e7389 */ /* 0x00006400000c000b */
[----:B01----:R-:W-:Y:S01]  /*2a3c0*/  ENDCOLLECTIVE ;  /* 0x000000000000791b */ /* 0x003fe20003800000 */
.L_x_2329:
[----:B------:R-:W-:Y:S01]  /*2a3d0*/  IMAD.MOV.U32 R5, RZ, RZ, R14 ;  /* 0x000000ffff057224 */ /* 0x000fe200078e000e */
[----:B------:R-:W-:Y:S06]  /*2a3e0*/  BRA `(.L_x_2330) ;  /* 0xffffff8c00247947 */ /* 0x000fec000383ffff */
.L_x_2072:
[----:B------:R-:W-:Y:S01]  /*2a3f0*/  BSSY B0, `(.L_x_2331) ;  /* 0x0000007000007945 */ /* 0x000fe20003800000 */
[----:B------:R-:W-:Y:S02]  /*2a400*/  IMAD.MOV.U32 R13, RZ, RZ, R6 ;  /* 0x000000ffff0d7224 */ /* 0x000fe400078e0006 */
[----:B------:R-:W-:Y:S02]  /*2a410*/  IMAD.MOV.U32 R11, RZ, RZ, 0x1f ;  /* 0x0000001fff0b7424 */ /* 0x000fe400078e00ff */
[----:B------:R-:W-:-:S07]  /*2a420*/  IMAD.MOV.U32 R15, RZ, RZ, -0x1 ;  /* 0xffffffffff0f7424 */ /* 0x000fce00078e00ff */
[----:B0123--:R-:W-:Y:S05]  /*2a430*/  WARPSYNC.COLLECTIVE R15, `(.L_x_2332) ;  /* 0x000000000f087348 */ /* 0x00ffea0003c00000 */
[----:B------:R4:W0:Y:S02]  /*2a440*/  SHFL.IDX P6, R14, R13, R12, R11 ;  /* 0x0000000c0d0e7389 */ /* 0x00082400000c000b */
[----:B01234-:R-:W-:Y:S01]  /*2a450*/  ENDCOLLECTIVE ;  /* 0x000000000000791b */ /* 0x01ffe20003800000 */
.L_x_2332:
[----:B------:R-:W-:Y:S05]  /*2a460*/  BSYNC B0 ;  /* 0x0000000000007941 */ /* 0x000fea0003800000 */
.L_x_2331:
[----:B------:R-:W-:Y:S05]  /*2a470*/  BRA `(.L_x_2071) ;  /* 0xffffff8c001c7947 */ /* 0x000fea000383ffff */
.L_x_2076:
[----:B0-----:R0:W2:Y:S02]  /*2a480*/  SYNCS.PHASECHK.TRANS64.TRYWAIT P0, [R7+URZ+0x28820], R0 ;  /* 0x02882000070075a7 */ /* 0x0010a4000800017f */
[----:B--2---:R-:W-:Y:S05]  /*2a490*/  @!P0 NANOSLEEP.SYNCS 0x989680 ;  /* 0x009896800000895d */ /* 0x004fea0003900000 */
[----:B------:R-:W2:Y:S02]  /*2a4a0*/  @!P0 SYNCS.PHASECHK.TRANS64 P0, [R7+URZ+0x28820], R0 ;  /* 0x02882000070085a7 */ /* 0x000ea4000800007f */
[----:B--2---:R-:W-:Y:S05]  /*2a4b0*/  @!P0 BRA `(.L_x_2076) ;  /* 0xfffffffc00f08947 */ /* 0x004fea000383ffff */
[----:B------:R-:W-:Y:S05]  /*2a4c0*/  BRA `(.L_x_2333) ;  /* 0xffffff9000947947 */ /* 0x000fea000383ffff */
.L_x_2077:
[----:B------:R-:W2:Y:S01]  /*2a4d0*/  S2R R2, SR_TID.X ;  /* 0x0000000000027919 */ /* 0x000ea20000002100 */
[----:B------:R-:W-:Y:S01]  /*2a4e0*/  BSSY B0, `(.L_x_2334) ;  /* 0x000000a000007945 */ /* 0x000fe20003800000 */
[----:B------:R-:W-:Y:S02]  /*2a4f0*/  IMAD.MOV.U32 R12, RZ, RZ, RZ ;  /* 0x000000ffff0c7224 */ /* 0x000fe400078e00ff */
[----:B------:R-:W-:Y:S02]  /*2a500*/  IMAD.MOV.U32 R11, RZ, RZ, 0x1f ;  /* 0x0000001fff0b7424 */ /* 0x000fe400078e00ff */
[----:B------:R-:W-:Y:S01]  /*2a510*/  IMAD.MOV.U32 R15, RZ, RZ, -0x1 ;  /* 0xffffffffff0f7424 */ /* 0x000fe200078e00ff */
[----:B--2---:R-:W-:-:S04]  /*2a520*/  SHF.R.U32.HI R2, RZ, 0x5, R2 ;  /* 0x00000005ff027819 */ /* 0x004fc80000011602 */
[----:B------:R-:W-:-:S04]  /*2a530*/  LOP3.LUT R2, R2, 0x3, RZ, 0xc0, !PT ;  /* 0x0000000302027812 */ /* 0x000fc800078ec0ff */
[----:B------:R-:W-:-:S07]  /*2a540*/  MOV R13, R2 ;  /* 0x00000002000d7202 */ /* 0x000fce0000000f00 */
[----:B01-3--:R-:W-:Y:S05]  /*2a550*/  WARPSYNC.COLLECTIVE R15, `(.L_x_2335) ;  /* 0x000000000f087348 */ /* 0x00bfea0003c00000 */
[----:B------:R2:W4:Y:S02]  /*2a560*/  SHFL.IDX P6, R14, R13, R12, R11 ;  /* 0x0000000c0d0e7389 */ /* 0x00052400000c000b */
[----:B01234-:R-:W-:Y:S01]  /*2a570*/  ENDCOLLECTIVE ;  /* 0x000000000000791b */ /* 0x01ffe20003800000 */
.L_x_2335:
[----:B------:R-:W-:Y:S05]  /*2a580*/  BSYNC B0 ;  /* 0x0000000000007941 */ /* 0x000fea0003800000 */
.L_x_2334:
[----:B------:R-:W-:Y:S05]  /*2a590*/  BRA `(.L_x_2336) ;  /* 0xffffff90007c7947 */ /* 0x000fea000383ffff */
.L_x_2078:
[----:B------:R-:W-:Y:S01]  /*2a5a0*/  BSSY B0, `(.L_x_2337) ;  /* 0x0000006000007945 */ /* 0x000fe20003800000 */
[----:B------:R-:W-:-:S07]  /*2a5b0*/  IMAD.MOV.U32 R15, RZ, RZ, -0x1 ;  /* 0xffffffffff0f7424 */ /* 0x000fce00078e00ff */
[----:B01-3--:R-:W-:Y:S05]  /*2a5c0*/  WARPSYNC.COLLECTIVE R15, `(.L_x_2338) ;  /* 0x000000000f0c7348 */ /* 0x00bfea0003c00000 */
[----:B------:R-:W-:Y:S02]  /*2a5d0*/  ELECT P6, UR62, PT ;  /* 0x00000000003e782f */ /* 0x000fe400038c0000 */
[----:B------:R-:W-:Y:S01]  /*2a5e0*/  MOV R14, UR62 ;  /* 0x0000003e000e7c02 */ /* 0x000fe20008000f00 */
[----:B01-3--:R-:W-:Y:S10]  /*2a5f0*/  ENDCOLLECTIVE ;  /* 0x000000000000791b */ /* 0x00bff40003800000 */
.L_x_2338:
[----:B------:R-:W-:Y:S05]  /*2a600*/  BSYNC B0 ;  /* 0x0000000000007941 */ /* 0x000fea0003800000 */
.L_x_2337:
[----:B------:R-:W-:Y:S05]  /*2a610*/  BRA `(.L_x_2339) ;  /* 0xffffff9000707947 */ /* 0x000fea000383ffff */
.L_x_2080:
[----:B0-----:R0:W2:Y:S02]  /*2a620*/  SYNCS.PHASECHK.TRANS64.TRYWAIT P1, [R5+URZ+0x28840], R0 ;  /* 0x02884000050075a7 */ /* 0x0010a4000802017f */
[----:B--2---:R-:W-:Y:S05]  /*2a630*/  @!P1 NANOSLEEP.SYNCS 0x989680 ;  /* 0x009896800000995d */ /* 0x004fea0003900000 */
[----:B------:R-:W2:Y:S02]  /*2a640*/  @!P1 SYNCS.PHASECHK.TRANS64 P1, [R5+URZ+0x28840], R0 ;  /* 0x02884000050095a7 */ /* 0x000ea4000802007f */
[----:B--2---:R-:W-:Y:S05]  /*2a650*/  @!P1 BRA `(.L_x_2080) ;  /* 0xfffffffc00f09947 */ /* 0x004fea000383ffff */
[----:B------:R-:W-:Y:S05]  /*2a660*/  BRA `(.L_x_2340) ;  /* 0xffffff9000907947 */ /* 0x000fea000383ffff */
.L_x_2082:
[----:B--2---:R2:W4:Y:S02]  /*2a670*/  SYNCS.PHASECHK.TRANS64.TRYWAIT P1, [R3+URZ+0x28840], R2 ;  /* 0x02884002030075a7 */ /* 0x004524000802017f */
[----:B----4-:R-:W-:Y:S05]  /*2a680*/  @!P1 NANOSLEEP.SYNCS 0x989680 ;  /* 0x009896800000995d */ /* 0x010fea0003900000 */
[----:B------:R-:W4:Y:S02]  /*2a690*/  @!P1 SYNCS.PHASECHK.TRANS64 P1, [R3+URZ+0x28840], R2 ;  /* 0x02884002030095a7 */ /* 0x000f24000802007f */
[----:B----4-:R-:W-:Y:S05]  /*2a6a0*/  @!P1 BRA `(.L_x_2082) ;  /* 0xfffffffc00f09947 */ /* 0x010fea000383ffff */
[----:B------:R-:W-:Y:S05]  /*2a6b0*/  BRA `(.L_x_2341) ;  /* 0xffffff90009c7947 */ /* 0x000fea000383ffff */
.L_x_2084:
[----:B----4-:R4:W0:Y:S02]  /*2a6c0*/  SYNCS.PHASECHK.TRANS64.TRYWAIT P1, [R5+URZ+0x28860], R0 ;  /* 0x02886000050075a7 */ /* 0x010824000802017f */
[----:B0-----:R-:W-:Y:S05]  /*2a6d0*/  @!P1 NANOSLEEP.SYNCS 0x989680 ;  /* 0x009896800000995d */ /* 0x001fea0003900000 */
[----:B------:R-:W0:Y:S02]  /*2a6e0*/  @!P1 SYNCS.PHASECHK.TRANS64 P1, [R5+URZ+0x28860], R0 ;  /* 0x02886000050095a7 */ /* 0x000e24000802007f */
[----:B0-----:R-:W-:Y:S05]  /*2a6f0*/  @!P1 BRA `(.L_x_2084) ;  /* 0xfffffffc00f09947 */ /* 0x001fea000383ffff */
[----:B------:R-:W-:Y:S05]  /*2a700*/  BRA `(.L_x_2342) ;  /* 0xffffff9000987947 */ /* 0x000fea000383ffff */
.L_x_2343:
        /* <DEDUP_REMOVED lines=15> */
.L_x_3483:


//--------------------- .text._ZN7cutlass13device_kernelIN5flash11enable_sm90INS1_16FlashAttnFwdSm90INS1_25CollectiveMainloopFwdSm90ILi2EN4cute5tupleIJNS5_1CILi1EEES8_S8_EEENS6_IJNS7_ILi128EEESA_SA_EEELi128ENS_6half_tEfNS_4arch4Sm90ELb1ELb0ELb0ELb0ELb1ELb0ELb0ELb1ELb1ELb1ELb0ELb0EEENS1_21CollectiveEpilogueFwdISB_S9_SC_SE_Li256ELb0ELb1ELb0ELb0EEENS1_30DynamicPersistentTileSchedulerILi256ELi128ELb0ELb1ELb1EEEEEEEEEvNT_6ParamsE --------------------------
	.section	.text._ZN7cutlass13device_kernelIN5flash11enable_sm90INS1_16FlashAttnFwdSm90INS1_25CollectiveMainloopFwdSm90ILi2EN4cute5tupleIJNS5_1CILi1EEES8_S8_EEENS6_IJNS7_ILi128EEESA_SA_EEELi128ENS_6half_tEfNS_4arch4Sm90ELb1ELb0ELb0ELb0ELb1ELb0ELb0ELb1ELb1ELb1ELb0ELb0EEENS1_21CollectiveEpilogueFwdISB_S9_SC_SE_Li256ELb0ELb1ELb0ELb0EEENS1_30DynamicPersistentTileSchedulerILi256ELi128ELb0ELb1ELb1EEEEEEEEEvNT_6ParamsE,"ax",@progbits
	.align	128
.text._ZN7cutlass13device_kernelIN5flash11enable_sm90INS1_16FlashAttnFwdSm90INS1_25CollectiveMainloopFwdSm90ILi2EN4cute5tupleIJNS5_1CILi1EEES8_S8_EEENS6_IJNS7_ILi128EEESA_SA_EEELi128ENS_6half_tEfNS_4arch4Sm90ELb1ELb0ELb0ELb0ELb1ELb0ELb0ELb1ELb1ELb1ELb0ELb0EEENS1_21CollectiveEpilogueFwdISB_S9_SC_SE_Li256ELb0ELb1ELb0ELb0EEENS1_30DynamicPersistentTileSchedulerILi256ELi128ELb0ELb1ELb1EEEEEEEEEvNT_6ParamsE:
        .type           _ZN7cutlass13device_kernelIN5flash11enable_sm90INS1_16FlashAttnFwdSm90INS1_25CollectiveMainloopFwdSm90ILi2EN4cute5tupleIJNS5_1CILi1EEES8_S8_EEENS6_IJNS7_ILi128EEESA_SA_EEELi128ENS_6half_tEfNS_4arch4Sm90ELb1ELb0ELb0ELb0ELb1ELb0ELb0ELb1ELb1ELb1ELb0ELb0EEENS1_21CollectiveEpilogueFwdISB_S9_SC_SE_Li256ELb0ELb1ELb0ELb0EEENS1_30DynamicPersistentTileSchedulerILi256ELi128ELb0ELb1ELb1EEEEEEEEEvNT_6ParamsE,@function
        .size           _ZN7cutlass13device_kernelIN5flash11enable_sm90INS1_16FlashAttnFwdSm90INS1_25CollectiveMainloopFwdSm90ILi2EN4cute5tupleIJNS5_1CILi1EEES8_S8_EEENS6_IJNS7_ILi128EEESA_SA_EEELi128ENS_6half_tEfNS_4arch4Sm90ELb1ELb0ELb0ELb0ELb1ELb0ELb0ELb1ELb1ELb1ELb0ELb0EEENS1_21CollectiveEpilogueFwdISB_S9_SC_SE_Li256ELb0ELb1ELb0ELb0EEENS1_30DynamicPersistentTileSchedulerILi256ELi128ELb0ELb1ELb1EEEEEEEEEvNT_6ParamsE,(.L_x_3484 - _ZN7cutlass13device_kernelIN5flash11enable_sm90INS1_16FlashAttnFwdSm90INS1_25CollectiveMainloopFwdSm90ILi2EN4cute5tupleIJNS5_1CILi1EEES8_S8_EEENS6_IJNS7_ILi128EEESA_SA_EEELi128ENS_6half_tEfNS_4arch4Sm90ELb1ELb0ELb0ELb0ELb1ELb0ELb0ELb1ELb1ELb1ELb0ELb0EEENS1_21CollectiveEpilogueFwdISB_S9_SC_SE_Li256ELb0ELb1ELb0ELb0EEENS1_30DynamicPersistentTileSchedulerILi256ELi128ELb0ELb1ELb1EEEEEEEEEvNT_6ParamsE)
        .other          _ZN7cutlass13device_kernelIN5flash11enable_sm90INS1_16FlashAttnFwdSm90INS1_25CollectiveMainloopFwdSm90ILi2EN4cute5tupleIJNS5_1CILi1EEES8_S8_EEENS6_IJNS7_ILi128EEESA_SA_EEELi128ENS_6half_tEfNS_4arch4Sm90ELb1ELb0ELb0ELb0ELb1ELb0ELb0ELb1ELb1ELb1ELb0ELb0EEENS1_21CollectiveEpilogueFwdISB_S9_SC_SE_Li256ELb0ELb1ELb0ELb0EEENS1_30DynamicPersistentTileSchedulerILi256ELi128ELb0ELb1ELb1EEEEEEEEEvNT_6ParamsE,@"STO_CUDA_ENTRY STV_DEFAULT"
_ZN7cutlass13device_kernelIN5flash11enable_sm90INS1_16FlashAttnFwdSm90INS1_25CollectiveMainloopFwdSm90ILi2EN4cute5tupleIJNS5_1CILi1EEES8_S8_EEENS6_IJNS7_ILi128EEESA_SA_EEELi128ENS_6half_tEfNS_4arch4Sm90ELb1ELb0ELb0ELb0ELb1ELb0ELb0ELb1ELb1ELb1ELb0ELb0EEENS1_21CollectiveEpilogueFwdISB_S9_SC_SE_Li256ELb0ELb1ELb0ELb0EEENS1_30DynamicPersistentTileSchedulerILi256ELi128ELb0ELb1ELb1EEEEEEEEEvNT_6ParamsE:
        /* <DEDUP_REMOVED lines=44> */
.L_x_2344:
        /* <DEDUP_REMOVED lines=22> */
.L_x_2345:
        /* <DEDUP_REMOVED lines=18> */
.L_x_2346:
        /* <DEDUP_REMOVED lines=22> */
.L_x_2347:
        /* <DEDUP_REMOVED lines=23> */
.L_x_2348:
        /* <DEDUP_REMOVED lines=8> */
.L_x_2350:
        /* <DEDUP_REMOVED lines=21> */
[CC--:B------:R-:W-:Y:S02]  /*09e0*/  LEA.HI R4, R3.reuse, R190.reuse, RZ, 0x5 ;  /* 0x000000be03047211 */ /* 0x0c0fe400078f28ff */
[----:B------:R-:W-:Y:S02]  /*09f0*/  LOP3.LUT R5, R0, 0xffffff80, RZ, 0xc0, !PT ;  /* 0xffffff8000057812 */ /* 0x000fe400078ec0ff */
[----:B------:R-:W-:Y:S01]  /*0a00*/  LEA.HI R2, R3, R190, RZ, 0x4 ;  /* 0x000000be03027211 */ /* 0x000fe200078f20ff */
[----:B------:R-:W-:Y:S01]  /*0a10*/  IMAD.SHL.U32 R4, R4, 0x20, RZ ;  /* 0x0000002004047824 */ /* 0x000fe200078e00ff */
[----:B------:R-:W-:Y:S01]  /*0a20*/  SHF.R.S32.HI R185, RZ, 0x7, R0 ;  /* 0x00000007ffb97819 */ /* 0x000fe20000011400 */
[----:B------:R-:W-:Y:S01]  /*0a30*/  IMAD.IADD R184, R190, 0x1, -R5 ;  /* 0x00000001beb87824 */ /* 0x000fe200078e0a05 */
[----:B------:R-:W-:-:S02]  /*0a40*/  SHF.R.S32.HI R7, RZ, 0x4, R2 ;  /* 0x00000004ff077819 */ /* 0x000fc40000011402 */
[----:B------:R-:W-:Y:S02]  /*0a50*/  LOP3.LUT R5, R2, 0x3fffff0, RZ, 0xc0, !PT ;  /* 0x03fffff002057812 */ /* 0x000fe400078ec0ff */
[----:B------:R-:W-:Y:S02]  /*0a60*/  LOP3.LUT R4, R4, 0xfffffc00, RZ, 0xc0, !PT ;  /* 0xfffffc0004047812 */ /* 0x000fe400078ec0ff */
[----:B------:R-:W-:Y:S01]  /*0a70*/  LEA.HI R2, R2, R7, RZ, 0x1 ;  /* 0x0000000702027211 */ /* 0x000fe200078f08ff */
[----:B------:R-:W-:Y:S01]  /*0a80*/  IMAD.IADD R5, R190, 0x1, -R5 ;  /* 0x00000001be057824 */ /* 0x000fe200078e0a05 */
[----:B------:R-:W-:Y:S02]  /*0a90*/  SHF.R.S32.HI R9, RZ, 0x1f, R184 ;  /* 0x0000001fff097819 */ /* 0x000fe400000114b8 */
[----:B------:R-:W-:Y:S01]  /*0aa0*/  LOP3.LUT R2, R2, 0x1ffffffe, RZ, 0xc0, !PT ;  /* 0x1ffffffe02027812 */ /* 0x000fe200078ec0ff */
[----:B------:R-:W-:Y:S01]  /*0ab0*/  IMAD R5, R5, 0x40, R4 ;  /* 0x0000004005057824 */ /* 0x000fe200078e0204 */
[----:B------:R-:W-:-:S02]  /*0ac0*/  LEA.HI R4, R3, R190, RZ, 0x2 ;  /* 0x000000be03047211 */ /* 0x000fc400078f10ff */
[----:B------:R-:W-:Y:S01]  /*0ad0*/  LEA.HI R6, R9, R184, RZ, 0x2 ;  /* 0x000000b809067211 */ /* 0x000fe200078f10ff */
[----:B------:R-:W-:Y:S01]  /*0ae0*/  IMAD.IADD R2, R7, 0x1, -R2 ;  /* 0x0000000107027824 */ /* 0x000fe200078e0a02 */
[----:B------:R-:W-:Y:S02]  /*0af0*/  LOP3.LUT R7, R4, 0xfffffffc, RZ, 0xc0, !PT ;  /* 0xfffffffc04077812 */ /* 0x000fe400078ec0ff */
[--C-:B------:R-:W-:Y:S01]  /*0b00*/  SHF.R.S32.HI R8, RZ, 0x2, R6.reuse ;  /* 0x00000002ff087819 */ /* 0x100fe20000011406 */
[----:B------:R-:W-:Y:S01]  /*0b10*/  IMAD R187, R2, 0x8, R5 ;  /* 0x0000000802bb7824 */ /* 0x000fe200078e0205 */
[----:B------:R-:W-:Y:S01]  /*0b20*/  SHF.R.S32.HI R11, RZ, 0x1f, R6 ;  /* 0x0000001fff0b7819 */ /* 0x000fe20000011406 */
[----:B------:R-:W-:Y:S01]  /*0b30*/  IMAD.IADD R7, R190, 0x1, -R7 ;  /* 0x00000001be077824 */ /* 0x000fe200078e0a07 */
[----:B------:R-:W-:Y:S02]  /*0b40*/  LEA.HI R3, R3, R190, RZ, 0x3 ;  /* 0x000000be03037211 */ /* 0x000fe400078f18ff */
[----:B------:R-:W-:-:S02]  /*0b50*/  LEA.HI R11, R11, R8, RZ, 0x3 ;  /* 0x000000080b0b7211 */ /* 0x000fc400078f18ff */
[----:B------:R-:W-:Y:S02]  /*0b60*/  LEA.HI R2, R7, R7, RZ, 0x1 ;  /* 0x0000000707027211 */ /* 0x000fe400078f08ff */
[----:B------:R-:W-:Y:S02]  /*0b70*/  LOP3.LUT R19, R3, 0xfffffff8, RZ, 0xc0, !PT ;  /* 0xfffffff803137812 */ /* 0x000fe400078ec0ff */
[----:B------:R-:W-:Y:S02]  /*0b80*/  LOP3.LUT R11, R11, 0xfffffff8, RZ, 0xc0, !PT ;  /* 0xfffffff80b0b7812 */ /* 0x000fe400078ec0ff */
[----:B------:R-:W-:Y:S01]  /*0b90*/  LEA.HI R9, R9, R184, RZ, 0x5 ;  /* 0x000000b809097211 */ /* 0x000fe200078f28ff */
[----:B------:R-:W-:Y:S01]  /*0ba0*/  IMAD.IADD R19, R190, 0x1, -R19 ;  /* 0x00000001be137824 */ /* 0x000fe200078e0a13 */
[----:B------:R-:W-:Y:S01]  /*0bb0*/  LEA.HI R0, R0, R185, RZ, 0x1 ;  /* 0x000000b900007211 */ /* 0x000fe200078f08ff */
[----:B------:R-:W-:Y:S01]  /*0bc0*/  IMAD.IADD R8, R8, 0x1, -R11 ;  /* 0x0000000108087824 */ /* 0x000fe200078e0a0b */
[----:B------:R-:W-:-:S02]  /*0bd0*/  LOP3.LUT R2, R2, 0x1ffffffe, RZ, 0xc0, !PT ;  /* 0x1ffffffe02027812 */ /* 0x000fc400078ec0ff */
[----:B------:R-:W-:Y:S02]  /*0be0*/  SHF.R.S32.HI R9, RZ, 0x5, R9 ;  /* 0x00000005ff097819 */ /* 0x000fe40000011409 */
[----:B------:R-:W-:Y:S01]  /*0bf0*/  LOP3.LUT R0, R0, 0x3fffffe, RZ, 0xc0, !PT ;  /* 0x03fffffe00007812 */ /* 0x000fe200078ec0ff */
[----:B------:R-:W-:Y:S01]  /*0c00*/  IMAD.IADD R17, R7, 0x1, -R2 ;  /* 0x0000000107117824 */ /* 0x000fe200078e0a02 */
[----:B------:R-:W-:Y:S01]  /*0c10*/  LOP3.LUT R5, R6, 0x7ffffffc, RZ, 0xc0, !PT ;  /* 0x7ffffffc06057812 */ /* 0x000fe200078ec0ff */
[----:B------:R-:W-:Y:S01]  /*0c20*/  IMAD.SHL.U32 R2, R19, 0x8, RZ ;  /* 0x0000000813027824 */ /* 0x000fe200078e00ff */
[----:B------:R-:W-:Y:S01]  /*0c30*/  SHF.R.S32.HI R22, RZ, 0x3, R3 ;  /* 0x00000003ff167819 */ /* 0x000fe20000011403 */
[----:B------:R-:W-:Y:S02]  /*0c40*/  IMAD R9, R9, 0x10, R8 ;  /* 0x0000001009097824 */ /* 0x000fe400078e0208 */
[----:B------:R-:W-:Y:S01]  /*0c50*/  IMAD.IADD R0, R185, 0x1, -R0 ;  /* 0x00000001b9007824 */ /* 0x000fe200078e0a00 */
[----:B------:R-:W-:Y:S01]  /*0c60*/  SHF.R.S32.HI R189, RZ, 0x1f, R2 ;  /* 0x0000001fffbd7819 */ /* 0x000fe20000011402 */
[----:B------:R-:W-:-:S02]  /*0c70*/  VIADD R18, R2, 0x40 ;  /* 0x0000004002127836 */ /* 0x000fc40000000000 */
[----:B------:R-:W-:Y:S02]  /*0c80*/  IMAD R186, R0, 0x40, R9 ;  /* 0x0000004000ba7824 */ /* 0x000fe400078e0209 */
[----:B------:R-:W-:Y:S01]  /*0c90*/  IMAD.IADD R16, R184, 0x1, -R5 ;  /* 0x00000001b8107824 */ /* 0x000fe200078e0a05 */
[----:B------:R-:W-:Y:S01]  /*0ca0*/  SHF.R.S32.HI R188, RZ, 0x1f, R18 ;  /* 0x0000001fffbc7819 */ /* 0x000fe20000011412 */
[----:B------:R-:W-:-:S07]  /*0cb0*/  IMAD R17, R17, 0x8, R186 ;  /* 0x0000000811117824 */ /* 0x000fce00078e02ba */
.L_x_2407:
        /* <DEDUP_REMOVED lines=12> */
[----:B01234-:R-:W-:Y:S05]  /*0d80*/  @!P0 BRA `(.L_x_2351) ;  /* 0x0000000000208947 */ /* 0x01ffea0003800000 */
        /* <DEDUP_REMOVED lines=8> */
.L_x_2351:
[----:B------:R-:W-:Y:S01]  /*0e10*/  ULDC UR7, c[0x0][0xc54] ;  /* 0x0003150000077ab9 */ /* 0x000fe20000000800 */
[----:B------:R-:W-:Y:S01]  /*0e20*/  UMOV UR6, UR9 ;  /* 0x0000000900067c82 */ /* 0x000fe20008000000 */
[----:B------:R-:W-:-:S11]  /*0e30*/  UISETP.NE.AND UP0, UPT, UR7, 0x1, UPT ;  /* 0x000000010700788c */ /* 0x000fd6000bf05270 */
[----:B------:R-:W-:Y:S02]  /*0e40*/  @UP0 ULDC.64 UR10, c[0x0][0xc58] ;  /* 0x00031600000a0ab9 */ /* 0x000fe40000000a00 */
[----:B------:R-:W-:-:S04]  /*0e50*/  UIMAD.WIDE.U32 UR4, UR9, UR10, URZ ;  /* 0x0000000a090472a5 */ /* 0x000fc8000f8e003f */
[----:B------:R-:W-:-:S04]  /*0e60*/  @UP0 USHF.R.U32.HI UR6, URZ, UR11, UR5 ;  /* 0x0000000b3f060299 */ /* 0x000fc80008011605 */
[----:B------:R-:W-:-:S12]  /*0e70*/  UIMAD UR4, UR6, UR7, URZ ;  /* 0x00000007060472a4 */ /* 0x000fd8000f8e023f */
.L_x_2352:
[----:B------:R-:W-:Y:S01]  /*0e80*/  ULDC.64 UR10, c[0x0][0x418] ;  /* 0x00010600000a7ab9 */ /* 0x000fe20000000a00 */
[----:B------:R-:W-:Y:S01]  /*0e90*/  ULOP3.LUT UR6, URZ, UR6, URZ, 0x33, !UPT ;  /* 0x000000063f067292 */ /* 0x000fe2000f8e333f */
[----:B------:R-:W-:Y:S01]  /*0ea0*/  PLOP3.LUT P0, PT, PT, PT, PT, 0x80, 0x0 ;  /* 0x000000000000781c */ /* 0x000fe20003f0f070 */
[----:B------:R-:W-:Y:S01]  /*0eb0*/  UISETP.NE.U32.AND UP0, UPT, UR10, URZ, UPT ;  /* 0x0000003f0a00728c */ /* 0x000fe2000bf05070 */
[----:B------:R-:W-:Y:S01]  /*0ec0*/  MOV R3, RZ ;  /* 0x000000ff00037202 */ /* 0x000fe20000000f00 */
[----:B------:R-:W-:Y:S01]  /*0ed0*/  ULDC UR5, c[0x0][0xc3c] ;  /* 0x00030f0000057ab9 */ /* 0x000fe20000000800 */
[----:B------:R-:W-:Y:S01]  /*0ee0*/  UIADD3 UR4, UR9, -UR4, URZ ;  /* 0x8000000409047290 */ /* 0x000fe2000fffe03f */
[----:B------:R-:W-:Y:S01]  /*0ef0*/  IMAD.MOV.U32 R38, RZ, RZ, RZ ;  /* 0x000000ffff267224 */ /* 0x000fe200078e00ff */
[----:B------:R-:W-:Y:S01]  /*0f00*/  UISETP.NE.AND.EX UP0, UPT, UR11, URZ, UPT, UP0 ;  /* 0x0000003f0b00728c */ /* 0x000fe2000bf05300 */
[----:B------:R-:W-:Y:S01]  /*0f10*/  CS2R R150, SRZ ;  /* 0x0000000000967805 */ /* 0x000fe2000001ff00 */
[----:B------:R-:W-:Y:S01]  /*0f20*/  UIADD3 UR6, UR6, UR5, URZ ;  /* 0x0000000506067290 */ /* 0x000fe2000fffe03f */
[----:B------:R-:W-:Y:S01]  /*0f30*/  CS2R R148, SRZ ;  /* 0x0000000000947805 */ /* 0x000fe2000001ff00 */
[----:B------:R-:W-:Y:S01]  /*0f40*/  ULDC UR11, c[0x0][0x448] ;  /* 0x00011200000b7ab9 */ /* 0x000fe20000000800 */
[----:B------:R-:W-:Y:S01]  /*0f50*/  ULDC UR10, c[0x0][0xc54] ;  /* 0x00031500000a7ab9 */ /* 0x000fe20000000800 */
[----:B------:R-:W-:Y:S01]  /*0f60*/  UISETP.NE.AND UP2, UPT, UR11, 0x1, UPT ;  /* 0x000000010b00788c */ /* 0x000fe2000bf45270 */
[----:B------:R-:W-:Y:S01]  /*0f70*/  CS2R R146, SRZ ;  /* 0x0000000000927805 */ /* 0x000fe2000001ff00 */
[----:B------:R-:W-:Y:S01]  /*0f80*/  USHF.L.U32 UR37, UR6, 0x7, URZ ;  /* 0x0000000706257899 */ /* 0x000fe2000800063f */
[----:B------:R-:W-:Y:S01]  /*0f90*/  CS2R R144, SRZ ;  /* 0x0000000000907805 */ /* 0x000fe2000001ff00 */
[----:B------:R-:W-:Y:S01]  /*0fa0*/  UIMAD UR10, UR8, UR10, UR4 ;  /* 0x0000000a080a72a4 */ /* 0x000fe2000f8e0204 */
[----:B------:R-:W-:Y:S01]  /*0fb0*/  CS2R R142, SRZ ;  /* 0x00000000008e7805 */ /* 0x000fe2000001ff00 */
[----:B------:R-:W-:Y:S01]  /*0fc0*/  UIADD3 UR6, UR37, 0x7f, URZ ;  /* 0x0000007f25067890 */ /* 0x000fe2000fffe03f */
[----:B------:R-:W-:Y:S01]  /*0fd0*/  CS2R R140, SRZ ;  /* 0x00000000008c7805 */ /* 0x000fe2000001ff00 */
[----:B------:R-:W-:Y:S01]  /*0fe0*/  ULDC UR48, c[0x0][0x424] ;  /* 0x0001090000307ab9 */ /* 0x000fe20000000800 */
[----:B------:R-:W-:Y:S01]  /*0ff0*/  ULDC UR7, c[0x0][0x288] ;  /* 0x0000a20000077ab9 */ /* 0x000fe20000000800 */
[----:B------:R-:W-:Y:S01]  /*1000*/  USEL UR48, UR48, 0x1, UP0 ;  /* 0x0000000130307887 */ /* 0x000fe20008000000 */
[----:B------:R-:W-:Y:S01]  /*1010*/  CS2R R138, SRZ ;  /* 0x00000000008a7805 */ /* 0x000fe2000001ff00 */
[----:B------:R-:W-:Y:S01]  /*1020*/  @UP2 ULDC UR4, c[0x0][0x44c] ;  /* 0x0001130000042ab9 */ /* 0x000fe20000000800 */
[----:B------:R-:W-:Y:S01]  /*1030*/  UIADD3 UR7, -UR7, 0x80, URZ ;  /* 0x0000008007077890 */ /* 0x000fe2000fffe13f */
[----:B------:R-:W-:Y:S01]  /*1040*/  CS2R R136, SRZ ;  /* 0x0000000000887805 */ /* 0x000fe2000001ff00 */
[----:B------:R-:W-:Y:S01]  /*1050*/  UIMAD.WIDE.U32 UR4, UR6, UR4, URZ ;  /* 0x00000004060472a5 */ /* 0x000fe2000f8e003f */
[----:B------:R-:W-:Y:S01]  /*1060*/  CS2R R134, SRZ ;  /* 0x0000000000867805 */ /* 0x000fe2000001ff00 */
[----:B------:R-:W-:Y:S01]  /*1070*/  ULDC UR9, c[0x0][0x2f0] ;  /* 0x0000bc0000097ab9 */ /* 0x000fe20000000800 */
[----:B------:R-:W-:Y:S01]  /*1080*/  @UP2 ULDC UR11, c[0x0][0x450] ;  /* 0x00011400000b2ab9 */ /* 0x000fe20000000800 */
[----:B------:R-:W-:Y:S01]  /*1090*/  UIMAD UR7, UR48, UR9, UR7 ;  /* 0x00000009300772a4 */ /* 0x000fe2000f8e0207 */
[----:B------:R-:W-:Y:S01]  /*10a0*/  CS2R R132, SRZ ;  /* 0x0000000000847805 */ /* 0x000fe2000001ff00 */
[----:B------:R-:W-:Y:S01]  /*10b0*/  @UP2 USHF.R.U32.HI UR6, URZ, UR11, UR5 ;  /* 0x0000000b3f062299 */ /* 0x000fe20008011605 */
[----:B------:R-:W-:Y:S01]  /*10c0*/  CS2R R130, SRZ ;  /* 0x0000000000827805 */ /* 0x000fe2000001ff00 */
[----:B------:R-:W-:Y:S01]  /*10d0*/  UIMAD UR4, UR48, UR9, 0x7f ;  /* 0x0000007f300474a4 */ /* 0x000fe2000f8e0209 */
[----:B------:R-:W-:Y:S01]  /*10e0*/  CS2R R128, SRZ ;  /* 0x0000000000807805 */ /* 0x000fe2000001ff00 */
[----:B------:R-:W-:Y:S01]  /*10f0*/  UIADD3 UR6, UR7, UR6, URZ ;  /* 0x0000000607067290 */ /* 0x000fe2000fffe03f */
[----:B------:R-:W-:Y:S01]  /*1100*/  CS2R R126, SRZ ;  /* 0x00000000007e7805 */ /* 0x000fe2000001ff00 */
[----:B------:R-:W-:Y:S01]  /*1110*/  USHF.R.S32.HI UR5, URZ, 0x1f, UR4 ;  /* 0x0000001f3f057899 */ /* 0x000fe20008011404 */
[----:B------:R-:W-:Y:S01]  /*1120*/  CS2R R124, SRZ ;  /* 0x00000000007c7805 */ /* 0x000fe2000001ff00 */
[----:B------:R-:W-:Y:S01]  /*1130*/  USHF.R.S32.HI UR7, URZ, 0x1f, UR6 ;  /* 0x0000001f3f077899 */ /* 0x000fe20008011406 */
[----:B------:R-:W-:Y:S01]  /*1140*/  CS2R R122, SRZ ;  /* 0x00000000007a7805 */ /* 0x000fe2000001ff00 */
[----:B------:R-:W-:Y:S01]  /*1150*/  ULEA.HI UR5, UR5, UR4, URZ, 0x7 ;  /* 0x0000000405057291 */ /* 0x000fe2000f8f383f */
[----:B------:R-:W-:Y:S01]  /*1160*/  CS2R R120, SRZ ;  /* 0x0000000000787805 */ /* 0x000fe2000001ff00 */
[----:B------:R-:W-:Y:S01]  /*1170*/  ULEA.HI UR7, UR7, UR6, URZ, 0x7 ;  /* 0x0000000607077291 */ /* 0x000fe2000f8f383f */
[----:B------:R-:W-:Y:S01]  /*1180*/  CS2R R118, SRZ ;  /* 0x0000000000767805 */ /* 0x000fe2000001ff00 */
[----:B------:R-:W-:Y:S01]  /*1190*/  USHF.R.S32.HI UR55, URZ, 0x7, UR5 ;  /* 0x000000073f377899 */ /* 0x000fe20008011405 */
[----:B------:R-:W-:Y:S01]  /*11a0*/  CS2R R116, SRZ ;  /* 0x0000000000747805 */ /* 0x000fe2000001ff00 */
[----:B------:R-:W-:Y:S01]  /*11b0*/  USHF.R.S32.HI UR7, URZ, 0x7, UR7 ;  /* 0x000000073f077899 */ /* 0x000fe20008011407 */
[----:B------:R-:W-:Y:S01]  /*11c0*/  CS2R R114, SRZ ;  /* 0x0000000000727805 */ /* 0x000fe2000001ff00 */
[----:B------:R-:W-:Y:S01]  /*11d0*/  ULDC UR38, c[0x0][0xc48] ;  /* 0x0003120000267ab9 */ /* 0x000fe20000000800 */
[----:B------:R-:W-:Y:S01]  /*11e0*/  UMOV UR42, UR10 ;  /* 0x0000000a002a7c82 */ /* 0x000fe20008000000 */
[----:B------:R-:W-:Y:S01]  /*11f0*/  UISETP.LT.AND UP0, UPT, UR55, UR7, UPT ;  /* 0x000000073700728c */ /* 0x000fe2000bf01270 */
[----:B------:R-:W-:Y:S01]  /*1200*/  CS2R R112, SRZ ;  /* 0x0000000000707805 */ /* 0x000fe2000001ff00 */
[----:B------:R-:W-:Y:S01]  /*1210*/  UISETP.NE.AND UP1, UPT, UR38, 0x1, UPT ;  /* 0x000000012600788c */ /* 0x000fe2000bf25270 */
[----:B------:R-:W-:Y:S01]  /*1220*/  CS2R R110, SRZ ;  /* 0x00000000006e7805 */ /* 0x000fe2000001ff00 */
[----:B------:R-:W-:Y:S01]  /*1230*/  USEL UR55, UR55, UR7, UP0 ;  /* 0x0000000737377287 */ /* 0x000fe20008000000 */
[----:B------:R-:W-:Y:S01]  /*1240*/  CS2R R108, SRZ ;  /* 0x00000000006c7805 */ /* 0x000fe2000001ff00 */
[----:B------:R-:W-:Y:S01]  /*1250*/  UP2UR UR49, UPR, URZ, 0x4 ;  /* 0x000000043f317883 */ /* 0x000fe20008000000 */
[----:B------:R-:W-:Y:S01]  /*1260*/  CS2R R106, SRZ ;  /* 0x00000000006a7805 */ /* 0x000fe2000001ff00 */
[----:B------:R-:W-:Y:S01]  /*1270*/  UISETP.GE.AND UP0, UPT, UR55, 0x1, UPT ;  /* 0x000000013700788c */ /* 0x000fe2000bf06270 */
[----:B------:R-:W-:-:S02]  /*1280*/  CS2R R104, SRZ ;  /* 0x0000000000687805 */ /* 0x000fc4000001ff00 */
[----:B------:R-:W-:Y:S02]  /*1290*/  CS2R R102, SRZ ;  /* 0x0000000000667805 */ /* 0x000fe4000001ff00 */
[----:B------:R-:W-:Y:S02]  /*12a0*/  CS2R R100, SRZ ;  /* 0x0000000000647805 */ /* 0x000fe4000001ff00 */
[----:B------:R-:W-:Y:S01]  /*12b0*/  CS2R R98, SRZ ;  /* 0x0000000000627805 */ /* 0x000fe2000001ff00 */
[----:B------:R-:W-:Y:S01]  /*12c0*/  @UP1 ULDC UR8, c[0x0][0xc4c] ;  /* 0x0003130000081ab9 */ /* 0x000fe20000000800 */
[----:B------:R-:W-:Y:S01]  /*12d0*/  PLOP3.LUT P1, PT, PT, PT, UP0, 0x80, 0x0 ;  /* 0x000000000000781c */ /* 0x000fe20003f2f008 */
[----:B------:R-:W-:Y:S01]  /*12e0*/  UIMAD.WIDE.U32 UR4, UR10, UR8, URZ ;  /* 0x000000080a0472a5 */ /* 0x000fe2000f8e003f */
[----:B------:R-:W-:Y:S01]  /*12f0*/  CS2R R96, SRZ ;  /* 0x0000000000607805 */ /* 0x000fe2000001ff00 */
[----:B------:R-:W-:Y:S01]  /*1300*/  @UP1 ULDC UR6, c[0x0][0xc50] ;  /* 0x0003140000061ab9 */ /* 0x000fe20000000800 */
[----:B------:R-:W-:Y:S01]  /*1310*/  CS2R R6, SRZ ;  /* 0x0000000000067805 */ /* 0x000fe2000001ff00 */
[----:B------:R-:W-:Y:S01]  /*1320*/  @UP1 USHF.R.U32.HI UR42, URZ, UR6, UR5 ;  /* 0x000000063f2a1299 */ /* 0x000fe20008011605 */
[----:B------:R-:W-:Y:S01]  /*1330*/  IMAD.MOV.U32 R94, RZ, RZ, RZ ;  /* 0x000000ffff5e7224 */ /* 0x000fe200078e00ff */
[----:B------:R-:W-:Y:S01]  /*1340*/  CS2R R90, SRZ ;  /* 0x00000000005a7805 */ /* 0x000fe2000001ff00 */
[----:B------:R-:W-:Y:S01]  /*1350*/  IMAD.MOV.U32 R93, RZ, RZ, RZ ;  /* 0x000000ffff5d7224 */ /* 0x000fe200078e00ff */
[----:B------:R-:W-:Y:S01]  /*1360*/  UIADD3 UR4, -UR42, URZ, URZ ;  /* 0x0000003f2a047290 */ /* 0x000fe2000fffe13f */
[----:B------:R-:W-:-:S03]  /*1370*/  CS2R R88, SRZ ;  /* 0x0000000000587805 */ /* 0x000fc6000001ff00 */
[----:B------:R-:W-:Y:S01]  /*1380*/  UIMAD UR38, UR38, UR4, UR10 ;  /* 0x00000004262672a4 */ /* 0x000fe2000f8e020a */
[----:B------:R-:W-:Y:S11]  /*1390*/  @!P1 BRA `(.L_x_2353) ;  /* 0x0000007800c49947 */ /* 0x000ff60003800000 */
        /* <DEDUP_REMOVED lines=31> */
.L_x_2354:
        /* <DEDUP_REMOVED lines=9> */
.L_x_2471:
[----:B------:R-:W-:Y:S05]  /*1620*/  @!P0 BRA `(.L_x_2356) ;  /* 0x0000000000048947 */ /* 0x000fea0003800000 */
[----:B------:R-:W-:Y:S01]  /*1630*/  BPT.TRAP 0x1 ;  /* 0x000000040000795c */ /* 0x000fe20000300000 */
.L_x_2356:
[----:B0-----:R-:W-:Y:S02]  /*1640*/  IMAD.U32 R3, RZ, RZ, UR43 ;  /* 0x0000002bff037e24 */ /* 0x001fe4000f8e00ff */
[----:B------:R-:W-:-:S03]  /*1650*/  IMAD.U32 R0, RZ, RZ, UR44 ;  /* 0x0000002cff007e24 */ /* 0x000fc6000f8e00ff */
[----:B------:R-:W-:Y:S02]  /*1660*/  LEA R3, R3, UR41, 0x3 ;  /* 0x0000002903037c11 */ /* 0x000fe4000f8e18ff */
[----:B------:R-:W-:-:S04]  /*1670*/  SHF.L.U32 R0, R0, 0x1f, RZ ;  /* 0x0000001f00007819 */ /* 0x000fc800000006ff */
[----:B------:R0:W1:Y:S01]  /*1680*/  SYNCS.PHASECHK.TRANS64.TRYWAIT P1, [R3+URZ+0x28830], R0 ;  /* 0x02883000030075a7 */ /* 0x000062000802017f */
[----:B------:R-:W-:Y:S05]  /*1690*/  @!P0 BRA `(.L_x_2357) ;  /* 0x0000000000048947 */ /* 0x000fea0003800000 */
[----:B------:R-:W-:Y:S01]  /*16a0*/  BPT.TRAP 0x1 ;  /* 0x000000040000795c */ /* 0x000fe20000300000 */
.L_x_2357:
[----:B-1----:R-:W-:Y:S05]  /*16b0*/  @P1 BRA `(.L_x_2358) ;  /* 0x0000000000081947 */ /* 0x002fea0003800000 */
[----:B------:R-:W1:Y:S02]  /*16c0*/  SYNCS.PHASECHK.TRANS64.TRYWAIT P1, [R3+URZ+0x28830], R0 ;  /* 0x02883000030075a7 */ /* 0x000e64000802017f */
[----:B-1----:R-:W-:Y:S05]  /*16d0*/  @!P1 BRA `(.L_x_2359) ;  /* 0x000000d400e49947 */ /* 0x002fea0003800000 */
.L_x_2358:
        /* <DEDUP_REMOVED lines=63> */
.L_x_2360:
[----:B------:R-:W-:Y:S01]  /*1ad0*/  UISETP.NE.AND UP0, UPT, UR49, URZ, UPT ;  /* 0x0000003f3100728c */ /* 0x000fe2000bf05270 */
[----:B------:R-:W-:Y:S01]  /*1ae0*/  VIADD R4, R17, UR37 ;  /* 0x0000002511047c36 */ /* 0x000fe20008000000 */
[----:B------:R-:W-:Y:S01]  /*1af0*/  ULDC UR11, c[0x0][0x2f0] ;  /* 0x0000bc00000b7ab9 */ /* 0x000fe20000000800 */
[----:B------:R-:W-:Y:S01]  /*1b00*/  ULDC UR14, c[0x0][0x288] ;  /* 0x0000a200000e7ab9 */ /* 0x000fe20000000800 */
[----:B------:R-:W-:Y:S01]  /*1b10*/  IMAD.U32 R9, RZ, RZ, UR11 ;  /* 0x0000000bff097e24 */ /* 0x000fe2000f8e00ff */
[----:B------:R-:W-:Y:S01]  /*1b20*/  R2UR UR15, R3 ;  /* 0x00000000030f72ca */ /* 0x000fe200000e0000 */
[----:B------:R-:W-:Y:S01]  /*1b30*/  UMOV UR10, UR37 ;  /* 0x00000025000a7c82 */ /* 0x000fe20008000000 */
[----:B------:R-:W-:Y:S02]  /*1b40*/  PLOP3.LUT P1, PT, PT, PT, UP0, 0x80, 0x0 ;  /* 0x000000000000781c */ /* 0x000fe40003f2f008 */
[----:B------:R-:W-:Y:S02]  /*1b50*/  CS2R R150, SRZ ;  /* 0x0000000000967805 */ /* 0x000fe4000001ff00 */
[----:B------:R-:W-:-:S02]  /*1b60*/  PLOP3.LUT P2, PT, PT, PT, UP0, 0x80, 0x0 ;  /* 0x000000000000781c */ /* 0x000fc40003f4f008 */
[----:B------:R-:W-:Y:S01]  /*1b70*/  CS2R R148, SRZ ;  /* 0x0000000000947805 */ /* 0x000fe2000001ff00 */
[----:B------:R-:W-:Y:S01]  /*1b80*/  @UP0 ULDC UR6, c[0x0][0x44c] ;  /* 0x0001130000060ab9 */ /* 0x000fe20000000800 */
[----:B------:R-:W-:Y:S01]  /*1b90*/  @UP0 ULDC UR18, c[0x0][0x450] ;  /* 0x0001140000120ab9 */ /* 0x000fe20000000800 */
[----:B------:R-:W-:Y:S02]  /*1ba0*/  CS2R R146, SRZ ;  /* 0x0000000000927805 */ /* 0x000fe4000001ff00 */
[----:B------:R-:W-:Y:S02]  /*1bb0*/  CS2R R144, SRZ ;  /* 0x0000000000907805 */ /* 0x000fe4000001ff00 */
[----:B------:R-:W-:Y:S02]  /*1bc0*/  CS2R R142, SRZ ;  /* 0x00000000008e7805 */ /* 0x000fe4000001ff00 */
[----:B------:R-:W-:Y:S02]  /*1bd0*/  CS2R R140, SRZ ;  /* 0x00000000008c7805 */ /* 0x000fe4000001ff00 */
[----:B------:R-:W-:-:S02]  /*1be0*/  CS2R R138, SRZ ;  /* 0x00000000008a7805 */ /* 0x000fc4000001ff00 */
[----:B------:R-:W-:Y:S02]  /*1bf0*/  CS2R R136, SRZ ;  /* 0x0000000000887805 */ /* 0x000fe4000001ff00 */
[----:B------:R-:W-:Y:S01]  /*1c00*/  CS2R R134, SRZ ;  /* 0x0000000000867805 */ /* 0x000fe2000001ff00 */
[----:B01----:R-:W-:Y:S01]  /*1c10*/  @P1 IMAD.HI.U32 R0, R4, UR6, RZ ;  /* 0x0000000604001c27 */ /* 0x003fe2000f8e00ff */
[----:B------:R-:W-:Y:S01]  /*1c20*/  @UP0 ULDC UR6, c[0x0][0x450] ;  /* 0x0001140000060ab9 */ /* 0x000fe20000000800 */
[----:B------:R-:W-:Y:S02]  /*1c30*/  CS2R R132, SRZ ;  /* 0x0000000000847805 */ /* 0x000fe4000001ff00 */
[----:B------:R-:W-:Y:S02]  /*1c40*/  CS2R R130, SRZ ;  /* 0x0000000000827805 */ /* 0x000fe4000001ff00 */
[----:B------:R-:W-:Y:S02]  /*1c50*/  CS2R R128, SRZ ;  /* 0x0000000000807805 */ /* 0x000fe4000001ff00 */
[----:B------:R-:W-:Y:S01]  /*1c60*/  @P2 SHF.R.U32.HI R4, RZ, UR6, R0 ;  /* 0x00000006ff042c19 */ /* 0x000fe20008011600 */
[----:B------:R-:W-:Y:S01]  /*1c70*/  UMOV UR6, 0xffffff80 ;  /* 0xffffff8000067882 */ /* 0x000fe20000000000 */
[----:B------:R-:W-:Y:S01]  /*1c80*/  CS2R R126, SRZ ;  /* 0x00000000007e7805 */ /* 0x000fe2000001ff00 */
[----:B------:R-:W-:Y:S01]  /*1c90*/  UIMAD UR6, UR55, UR6, 0x80 ;  /* 0x00000080370674a4 */ /* 0x000fe2000f8e0206 */
[----:B------:R-:W-:Y:S01]  /*1ca0*/  CS2R R124, SRZ ;  /* 0x00000000007c7805 */ /* 0x000fe2000001ff00 */
[----:B------:R-:W0:Y:S01]  /*1cb0*/  SHFL.IDX PT, R7, R4, 0x1, 0x1c1f ;  /* 0x003c1f0004077f89 */ /* 0x000e2200000e0000 */
[----:B------:R-:W-:Y:S01]  /*1cc0*/  UIADD3 UR55, UR55, -0x2, URZ ;  /* 0xfffffffe37377890 */ /* 0x000fe2000fffe03f */
[----:B------:R-:W-:Y:S01]  /*1cd0*/  CS2R R122, SRZ ;  /* 0x00000000007a7805 */ /* 0x000fe2000001ff00 */
[----:B------:R-:W-:Y:S01]  /*1ce0*/  UIADD3 UR7, UR6, 0x1, URZ ;  /* 0x0000000106077890 */ /* 0x000fe2000fffe03f */
[----:B------:R-:W1:Y:S01]  /*1cf0*/  SHFL.IDX PT, R4, R4, RZ, 0x1c1f ;  /* 0x001c1fff04047589 */ /* 0x000e6200000e0000 */
[----:B------:R-:W-:Y:S01]  /*1d00*/  UIMAD UR6, UR48, UR11, UR6 ;  /* 0x0000000b300672a4 */ /* 0x000fe2000f8e0206 */
[----:B------:R-:W-:Y:S01]  /*1d10*/  CS2R R120, SRZ ;  /* 0x0000000000787805 */ /* 0x000fe2000001ff00 */
[----:B------:R-:W-:Y:S01]  /*1d20*/  UIMAD UR11, UR48, UR11, -UR14 ;  /* 0x0000000b300b72a4 */ /* 0x000fe2000f8e0a0e */
[----:B------:R-:W-:-:S02]  /*1d30*/  CS2R R118, SRZ ;  /* 0x0000000000767805 */ /* 0x000fc4000001ff00 */
[----:B------:R-:W-:Y:S02]  /*1d40*/  MOV R5, UR7 ;  /* 0x0000000700057c02 */ /* 0x000fe40008000f00 */
[----:B------:R-:W-:Y:S02]  /*1d50*/  CS2R R116, SRZ ;  /* 0x0000000000747805 */ /* 0x000fe4000001ff00 */
[----:B------:R-:W-:Y:S02]  /*1d60*/  CS2R R114, SRZ ;  /* 0x0000000000727805 */ /* 0x000fe4000001ff00 */
[----:B------:R-:W-:Y:S02]  /*1d70*/  CS2R R112, SRZ ;  /* 0x0000000000707805 */ /* 0x000fe4000001ff00 */
[----:B------:R-:W-:Y:S01]  /*1d80*/  CS2R R110, SRZ ;  /* 0x00000000006e7805 */ /* 0x000fe2000001ff00 */
[----:B------:R-:W-:Y:S02]  /*1d90*/  IMAD R0, R16, -0x2, R5 ;  /* 0xfffffffe10007824 */ /* 0x000fe400078e0205 */
[----:B------:R-:W-:Y:S01]  /*1da0*/  IMAD.U32 R5, RZ, RZ, UR6 ;  /* 0x00000006ff057e24 */ /* 0x000fe2000f8e00ff */
[----:B------:R-:W-:Y:S01]  /*1db0*/  ULDC UR6, c[0x0][0x988] ;  /* 0x0002620000067ab9 */ /* 0x000fe20000000800 */
[----:B------:R-:W-:-:S02]  /*1dc0*/  IMAD R6, R9, UR48, R0 ;  /* 0x0000003009067c24 */ /* 0x000fc4000f8e0200 */
[----:B------:R-:W-:-:S03]  /*1dd0*/  IMAD R5, R16, -0x2, R5 ;  /* 0xfffffffe10057824 */ /* 0x000fc600078e0205 */
[----:B0-----:R-:W-:Y:S01]  /*1de0*/  IADD3 R0, R7, -UR14, R6 ;  /* 0x8000000e07007c10 */ /* 0x001fe2000fffe006 */
[----:B------:R-:W-:-:S03]  /*1df0*/  VIADD R6, R6, -UR14 ;  /* 0x8000000e06067c36 */ /* 0x000fc60008000000 */
[----:B------:R-:W-:Y:S02]  /*1e00*/  VIMNMX R0, R5, R0, PT ;  /* 0x0000000005007248 */ /* 0x000fe40003fe0100 */
[----:B-1----:R-:W-:Y:S02]  /*1e10*/  VIADDMNMX R5, R4, R6, R5, PT ;  /* 0x0000000604057246 */ /* 0x002fe40003800105 */
[C---:B------:R-:W-:Y:S02]  /*1e20*/  ISETP.GT.AND P1, PT, R0.reuse, RZ, PT ;  /* 0x000000ff0000720c */ /* 0x040fe40003f24270 */
[C---:B------:R-:W-:Y:S02]  /*1e30*/  ISETP.GT.AND P2, PT, R0.reuse, 0x1, PT ;  /* 0x000000010000780c */ /* 0x040fe40003f44270 */
[----:B------:R-:W-:Y:S02]  /*1e40*/  ISETP.GT.AND P3, PT, R0, 0x8, PT ;  /* 0x000000080000780c */ /* 0x000fe40003f64270 */
[----:B------:R-:W-:-:S02]  /*1e50*/  FSEL R26, R26, -INF , P1 ;  /* 0xff8000001a1a7808 */ /* 0x000fc40000800000 */
[----:B------:R-:W-:Y:S02]  /*1e60*/  FSEL R8, R27, -INF , P2 ;  /* 0xff8000001b087808 */ /* 0x000fe40001000000 */
[----:B------:R-:W-:Y:S02]  /*1e70*/  ISETP.GT.AND P1, PT, R0, 0x9, PT ;  /* 0x000000090000780c */ /* 0x000fe40003f24270 */
[----:B------:R-:W-:Y:S02]  /*1e80*/  FSEL R30, R30, -INF , P3 ;  /* 0xff8000001e1e7808 */ /* 0x000fe40001800000 */
[----:B------:R-:W-:Y:S02]  /*1e90*/  FMNMX.FTZ R7, R26, R8, !PT ;  /* 0x000000081a077209 */ /* 0x000fe40007810000 */
[----:B------:R-:W-:Y:S02]  /*1ea0*/  ISETP.GT.AND P2, PT, R0, 0x10, PT ;  /* 0x000000100000780c */ /* 0x000fe40003f44270 */
[----:B------:R-:W-:-:S02]  /*1eb0*/  FSEL R10, R31, -INF , P1 ;  /* 0xff8000001f0a7808 */ /* 0x000fc40000800000 */
[----:B------:R-:W-:Y:S02]  /*1ec0*/  FMNMX.FTZ R7, R30, R7, !PT ;  /* 0x000000071e077209 */ /* 0x000fe40007810000 */
        /* <DEDUP_REMOVED lines=81> */
[----:B------:R-:W-:Y:S02]  /*23e0*/  FSEL R87, R87, -INF , P1 ;  /* 0xff80000057577808 */ /* 0x000fe40000800000 */
[----:B------:R-:W-:-:S02]  /*23f0*/  FMNMX.FTZ R0, R86, R7, !PT ;  /* 0x0000000756007209 */ /* 0x000fc40007810000 */
[----:B------:R-:W-:Y:S02]  /*2400*/  ISETP.GT.AND P2, PT, R5, 0x1, PT ;  /* 0x000000010500780c */ /* 0x000fe40003f44270 */
[----:B------:R-:W-:Y:S02]  /*2410*/  FMNMX.FTZ R11, R87, R0, !PT ;  /* 0x00000000570b7209 */ /* 0x000fe40007810000 */
[----:B------:R-:W-:Y:S02]  /*2420*/  ISETP.GT.AND P3, PT, R5, 0x8, PT ;  /* 0x000000080500780c */ /* 0x000fe40003f64270 */
[----:B------:R-:W-:Y:S01]  /*2430*/  FSEL R25, R25, -INF , P2 ;  /* 0xff80000019197808 */ /* 0x000fe20001000000 */
[----:B------:R-:W0:Y:S01]  /*2440*/  SHFL.BFLY PT, R0, R11, 0x2, 0x1f ;  /* 0x0c401f000b007f89 */ /* 0x000e2200000e0000 */
[----:B------:R-:W-:-:S04]  /*2450*/  ISETP.GT.AND P2, PT, R5, 0x10, PT ;  /* 0x000000100500780c */ /* 0x000fc80003f44270 */
[----:B------:R-:W-:Y:S02]  /*2460*/  FSEL R15, R32, -INF , P2 ;  /* 0xff800000200f7808 */ /* 0x000fe40001000000 */
[----:B------:R-:W-:-:S04]  /*2470*/  ISETP.GT.AND P2, PT, R5, 0x18, PT ;  /* 0x000000180500780c */ /* 0x000fc80003f44270 */
[----:B------:R-:W-:Y:S02]  /*2480*/  FSEL R21, R36, -INF , P2 ;  /* 0xff80000024157808 */ /* 0x000fe40001000000 */
[----:B------:R-:W-:-:S04]  /*2490*/  ISETP.GT.AND P2, PT, R5, 0x20, PT ;  /* 0x000000200500780c */ /* 0x000fc80003f44270 */
[----:B------:R-:W-:Y:S02]  /*24a0*/  FSEL R27, R40, -INF , P2 ;  /* 0xff800000281b7808 */ /* 0x000fe40001000000 */
[----:B------:R-:W-:-:S04]  /*24b0*/  ISETP.GT.AND P2, PT, R5, 0x28, PT ;  /* 0x000000280500780c */ /* 0x000fc80003f44270 */
[----:B------:R-:W-:Y:S02]  /*24c0*/  FSEL R31, R44, -INF , P2 ;  /* 0xff8000002c1f7808 */ /* 0x000fe40001000000 */
[----:B0-----:R-:W-:Y:S01]  /*24d0*/  FMNMX.FTZ R13, R11, R0, !PT ;  /* 0x000000000b0d7209 */ /* 0x001fe20007810000 */
[----:B------:R-:W-:Y:S01]  /*24e0*/  IMAD.U32 R0, RZ, RZ, UR6 ;  /* 0x00000006ff007e24 */ /* 0x000fe2000f8e00ff */
[C---:B------:R-:W-:Y:S01]  /*24f0*/  ISETP.GT.AND P2, PT, R5.reuse, 0x30, PT ;  /* 0x000000300500780c */ /* 0x040fe20003f44270 */
[----:B------:R-:W-:Y:S02]  /*2500*/  @UP0 ULDC UR6, c[0x0][0x44c] ;  /* 0x0001130000060ab9 */ /* 0x000fe40000000800 */
[----:B------:R-:W0:Y:S01]  /*2510*/  SHFL.BFLY PT, R108, R13, 0x1, 0x1f ;  /* 0x0c201f000d6c7f89 */ /* 0x000e2200000e0000 */
[----:B------:R-:W-:Y:S01]  /*2520*/  FSEL R35, R48, -INF , P2 ;  /* 0xff80000030237808 */ /* 0x000fe20001000000 */
[----:B------:R-:W-:Y:S01]  /*2530*/  UIMAD.WIDE.U32 UR6, UR37, UR6, URZ ;  /* 0x00000006250672a5 */ /* 0x000fe2000f8e003f */
[----:B------:R-:W-:Y:S01]  /*2540*/  ISETP.GT.AND P2, PT, R5, 0x38, PT ;  /* 0x000000380500780c */ /* 0x000fe20003f44270 */
[----:B------:R-:W-:-:S02]  /*2550*/  UIADD3 UR6, UR15, 0x28840, URZ ;  /* 0x000288400f067890 */ /* 0x000fc4000fffe03f */
[----:B------:R-:W-:Y:S01]  /*2560*/  @UP0 USHF.R.U32.HI UR10, URZ, UR18, UR7 ;  /* 0x000000123f0a0299 */ /* 0x000fe20008011607 */
[----:B------:R-:W-:Y:S01]  /*2570*/  FSEL R39, R52, -INF , P2 ;  /* 0xff80000034277808 */ /* 0x000fe20001000000 */
[----:B------:R-:W-:Y:S01]  /*2580*/  UPRMT UR6, UR39, 0x654, UR6 ;  /* 0x0000065427067896 */ /* 0x000fe20008000006 */
[----:B------:R-:W-:Y:S01]  /*2590*/  ISETP.GT.AND P2, PT, R5, 0x40, PT ;  /* 0x000000400500780c */ /* 0x000fe20003f44270 */
[----:B------:R-:W-:-:S03]  /*25a0*/  UIADD3 UR11, UR11, UR10, URZ ;  /* 0x0000000a0b0b7290 */ /* 0x000fc6000fffe03f */
[----:B------:R-:W-:Y:S01]  /*25b0*/  FSEL R43, R56, -INF , P2 ;  /* 0xff800000382b7808 */ /* 0x000fe20001000000 */
[----:B------:R-:W-:Y:S01]  /*25c0*/  USHF.R.S32.HI UR7, URZ, 0x1f, UR11 ;  /* 0x0000001f3f077899 */ /* 0x000fe2000801140b */
[C---:B------:R-:W-:Y:S02]  /*25d0*/  ISETP.GT.AND P2, PT, R5.reuse, 0x48, PT ;  /* 0x000000480500780c */ /* 0x040fe40003f44270 */
[----:B------:R-:W-:Y:S01]  /*25e0*/  SYNCS.ARRIVE.TRANS64.RED.A1T0 RZ, [UR6], RZ ;  /* 0x000000ffffff79a7 */ /* 0x000fe20008100406 */
[----:B------:R-:W-:Y:S01]  /*25f0*/  ULEA.HI UR7, UR7, UR11, URZ, 0x7 ;  /* 0x0000000b07077291 */ /* 0x000fe2000f8f383f */
[----:B------:R-:W-:Y:S02]  /*2600*/  FSEL R47, R60, -INF , P2 ;  /* 0xff8000003c2f7808 */ /* 0x000fe40001000000 */
[----:B------:R-:W-:Y:S01]  /*2610*/  ISETP.GT.AND P2, PT, R5, 0x50, PT ;  /* 0x000000500500780c */ /* 0x000fe20003f44270 */
[----:B------:R-:W-:Y:S01]  /*2620*/  USHF.R.S32.HI UR7, URZ, 0x7, UR7 ;  /* 0x000000073f077899 */ /* 0x000fe20008011407 */
[----:B0-----:R-:W-:-:S02]  /*2630*/  FMNMX.FTZ R7, R13, R108, !PT ;  /* 0x0000006c0d077209 */ /* 0x001fc40007810000 */
[----:B------:R-:W-:Y:S02]  /*2640*/  CS2R R108, SRZ ;  /* 0x00000000006c7805 */ /* 0x000fe4000001ff00 */
[----:B------:R-:W-:Y:S01]  /*2650*/  FSEL R13, R28, -INF , P3 ;  /* 0xff8000001c0d7808 */ /* 0x000fe20001800000 */
[----:B------:R-:W-:Y:S01]  /*2660*/  UISETP.LT.AND UP0, UPT, URZ, UR7, UPT ;  /* 0x000000073f00728c */ /* 0x000fe2000bf01270 */
[C---:B------:R-:W-:Y:S01]  /*2670*/  FSETP.NEU.FTZ.AND P1, PT, R7.reuse, -INF , PT ;  /* 0xff8000000700780b */ /* 0x040fe20003f3d000 */
[----:B------:R-:W-:Y:S01]  /*2680*/  FMUL.FTZ R9, R7, R0 ;  /* 0x0000000007097220 */ /* 0x000fe20000410000 */
[----:B------:R-:W-:Y:S01]  /*2690*/  FSEL R51, R64, -INF , P2 ;  /* 0xff80000040337808 */ /* 0x000fe20001000000 */
[----:B------:R-:W-:Y:S01]  /*26a0*/  USEL UR53, URZ, UR7, !UP0 ;  /* 0x000000073f357287 */ /* 0x000fe2000c000000 */
[----:B------:R-:W-:Y:S02]  /*26b0*/  ISETP.GT.AND P2, PT, R5, 0x58, PT ;  /* 0x000000580500780c */ /* 0x000fe40003f44270 */
[----:B------:R-:W-:Y:S01]  /*26c0*/  FSEL R9, R9, RZ, P1 ;  /* 0x000000ff09097208 */ /* 0x000fe20000800000 */
[----:B------:R-:W-:Y:S01]  /*26d0*/  UISETP.GE.AND UP0, UPT, UR55, UR53, UPT ;  /* 0x000000353700728c */ /* 0x000fe2000bf06270 */
[----:B------:R-:W-:-:S02]  /*26e0*/  ISETP.GT.AND P1, PT, R5, RZ, PT ;  /* 0x000000ff0500720c */ /* 0x000fc40003f24270 */
[----:B------:R-:W-:Y:S01]  /*26f0*/  FSEL R55, R68, -INF , P2 ;  /* 0xff80000044377808 */ /* 0x000fe20001000000 */
[-CC-:B------:R-:W-:Y:S01]  /*2700*/  FFMA.FTZ R4, R8, R0.reuse, -R9.reuse ;  /* 0x0000000008047223 */ /* 0x180fe20000010809 */
[----:B------:R-:W-:Y:S01]  /*2710*/  FSEL R11, R24, -INF , P1 ;  /* 0xff800000180b7808 */ /* 0x000fe20000800000 */
[-CC-:B------:R-:W-:Y:S01]  /*2720*/  FFMA.FTZ R10, R10, R0.reuse, -R9.reuse ;  /* 0x000000000a0a7223 */ /* 0x180fe20000010809 */
[----:B------:R-:W-:Y:S01]  /*2730*/  ISETP.GT.AND P1, PT, R5, 0x9, PT ;  /* 0x000000090500780c */ /* 0x000fe20003f24270 */
[-CC-:B------:R-:W-:Y:S01]  /*2740*/  FFMA.FTZ R12, R12, R0.reuse, -R9.reuse ;  /* 0x000000000c0c7223 */ /* 0x180fe20000010809 */
[----:B------:R-:W-:Y:S01]  /*2750*/  FMNMX.FTZ R6, R11, R25, !PT ;  /* 0x000000190b067209 */ /* 0x000fe20007810000 */
[-CC-:B------:R-:W-:Y:S01]  /*2760*/  FFMA.FTZ R14, R14, R0.reuse, -R9.reuse ;  /* 0x000000000e0e7223 */ /* 0x180fe20000010809 */
[----:B------:R-:W-:Y:S01]  /*2770*/  FSEL R29, R29, -INF , P1 ;  /* 0xff8000001d1d7808 */ /* 0x000fe20000800000 */
[--C-:B------:R-:W-:Y:S01]  /*2780*/  FFMA.FTZ R20, R20, R0, -R9.reuse ;  /* 0x0000000014147223 */ /* 0x100fe20000010809 */
[----:B------:R-:W-:Y:S01]  /*2790*/  FMNMX.FTZ R6, R13, R6, !PT ;  /* 0x000000060d067209 */ /* 0x000fe20007810000 */
[-CC-:B------:R-:W-:Y:S01]  /*27a0*/  FFMA.FTZ R181, R26, R0.reuse, -R9.reuse ;  /* 0x000000001ab57223 */ /* 0x180fe20000010809 */
[----:B------:R-:W-:Y:S01]  /*27b0*/  ISETP.GT.AND P1, PT, R5, 0x11, PT ;  /* 0x000000110500780c */ /* 0x000fe20003f24270 */
[--C-:B------:R-:W-:Y:S01]  /*27c0*/  FFMA.FTZ R179, R38, R0, -R9.reuse ;  /* 0x0000000026b37223 */ /* 0x100fe20000010809 */
[----:B------:R-:W-:Y:S01]  /*27d0*/  FMNMX.FTZ R6, R29, R6, !PT ;  /* 0x000000061d067209 */ /* 0x000fe20007810000 */
[--C-:B------:R-:W-:Y:S01]  /*27e0*/  FFMA.FTZ R183, R30, R0, -R9.reuse ;  /* 0x000000001eb77223 */ /* 0x100fe20000010809 */
[----:B------:R-:W-:Y:S01]  /*27f0*/  FSEL R33, R33, -INF , P1 ;  /* 0xff80000021217808 */ /* 0x000fe20000800000 */
[----:B------:R-:W-:Y:S01]  /*2800*/  MUFU.EX2 R181, R181 ;  /* 0x000000b500b57308 */ /* 0x000fe20000000800 */
[----:B------:R-:W-:Y:S01]  /*2810*/  FMNMX.FTZ R8, R15, R6, !PT ;  /* 0x000000060f087209 */ /* 0x000fe20007810000 */
[-CC-:B------:R-:W-:Y:S01]  /*2820*/  FFMA.FTZ R177, R34, R0.reuse, -R9.reuse ;  /* 0x0000000022b17223 */ /* 0x180fe20000010809 */
[----:B------:R-:W-:Y:S01]  /*2830*/  ISETP.GT.AND P1, PT, R5, 0x19, PT ;  /* 0x000000190500780c */ /* 0x000fe20003f24270 */
[--C-:B------:R-:W-:Y:S01]  /*2840*/  FFMA.FTZ R173, R42, R0, -R9.reuse ;  /* 0x000000002aad7223 */ /* 0x100fe20000010809 */
[----:B------:R-:W-:Y:S01]  /*2850*/  FMNMX.FTZ R8, R33, R8, !PT ;  /* 0x0000000821087209 */ /* 0x000fe20007810000 */
[--C-:B------:R-:W-:Y:S01]  /*2860*/  FFMA.FTZ R175, R46, R0, -R9.reuse ;  /* 0x000000002eaf7223 */ /* 0x100fe20000010809 */
[----:B------:R-:W-:Y:S01]  /*2870*/  FSEL R37, R37, -INF , P1 ;  /* 0xff80000025257808 */ /* 0x000fe20000800000 */
[----:B------:R0:W-:Y:S01]  /*2880*/  MUFU.EX2 R6, R10 ;  /* 0x0000000a00067308 */ /* 0x0001e20000000800 */
[----:B------:R-:W-:Y:S01]  /*2890*/  FMNMX.FTZ R8, R21, R8, !PT ;  /* 0x0000000815087209 */ /* 0x000fe20007810000 */
[-CC-:B------:R-:W-:Y:S01]  /*28a0*/  FFMA.FTZ R88, R88, R0.reuse, -R9.reuse ;  /* 0x0000000058587223 */ /* 0x180fe20000010809 */
[----:B------:R-:W-:Y:S01]  /*28b0*/  ISETP.GT.AND P1, PT, R5, 0x21, PT ;  /* 0x000000210500780c */ /* 0x000fe20003f24270 */
[--C-:B------:R-:W-:Y:S01]  /*28c0*/  FFMA.FTZ R169, R50, R0, -R9.reuse ;  /* 0x0000000032a97223 */ /* 0x100fe20000010809 */
[----:B------:R-:W-:Y:S01]  /*28d0*/  FMNMX.FTZ R8, R37, R8, !PT ;  /* 0x0000000825087209 */ /* 0x000fe20007810000 */
[--C-:B------:R-:W-:Y:S01]  /*28e0*/  FFMA.FTZ R90, R90, R0, -R9.reuse ;  /* 0x000000005a5a7223 */ /* 0x100fe20000010809 */
[----:B------:R-:W-:Y:S01]  /*28f0*/  FSEL R41, R41, -INF , P1 ;  /* 0xff80000029297808 */ /* 0x000fe20000800000 */
[----:B------:R-:W1:Y:S01]  /*2900*/  MUFU.EX2 R4, R4 ;  /* 0x0000000400047308 */ /* 0x000e620000000800 */
[----:B0-----:R-:W-:Y:S01]  /*2910*/  FMNMX.FTZ R10, R27, R8, !PT ;  /* 0x000000081b0a7209 */ /* 0x001fe20007810000 */
        /* <DEDUP_REMOVED lines=15> */
[----:B0-----:R-:W-:Y:S01]  /*2a10*/  FMNMX.FTZ R12, R35, R10, !PT ;  /* 0x0000000a230c7209 */ /* 0x001fe20007810000 */
[----:B-1----:R-:W-:Y:S01]  /*2a20*/  FADD.FTZ R44, R181, R4 ;  /* 0x00000004b52c7221 */ /* 0x002fe20000010000 */
        /* <DEDUP_REMOVED lines=15> */
[-CC-:B------:R-:W-:Y:S01]  /*2b20*/  FFMA.FTZ R36, R104, R0.reuse, -R9.reuse ;  /* 0x0000000068247223 */ /* 0x180fe20000010809 */
[----:B------:R-:W-:Y:S01]  /*2b30*/  ISETP.GT.AND P1, PT, R5, 0x49, PT ;  /* 0x000000490500780c */ /* 0x000fe20003f24270 */
[--C-:B------:R-:W-:Y:S01]  /*2b40*/  FFMA.FTZ R157, R82, R0, -R9.reuse ;  /* 0x00000000529d7223 */ /* 0x100fe20000010809 */
[----:B------:R-:W-:Y:S01]  /*2b50*/  FMNMX.FTZ R14, R57, R14, !PT ;  /* 0x0000000e390e7209 */ /* 0x000fe20007810000 */
[----:B------:R-:W-:Y:S01]  /*2b60*/  FFMA.FTZ R159, R86, R0, -R9 ;  /* 0x00000000569f7223 */ /* 0x000fe20000010809 */
[----:B------:R-:W-:Y:S01]  /*2b70*/  FSEL R61, R61, -INF , P1 ;  /* 0xff8000003d3d7808 */ /* 0x000fe20000800000 */
[----:B------:R0:W-:Y:S01]  /*2b80*/  MUFU.EX2 R12, R20 ;  /* 0x00000014000c7308 */ /* 0x0001e20000000800 */
[----:B------:R-:W-:-:S02]  /*2b90*/  FMNMX.FTZ R14, R47, R14, !PT ;  /* 0x0000000e2f0e7209 */ /* 0x000fc40007810000 */
[----:B------:R-:W-:Y:S02]  /*2ba0*/  CS2R R104, SRZ ;  /* 0x0000000000687805 */ /* 0x000fe4000001ff00 */
[----:B------:R-:W-:Y:S02]  /*2bb0*/  ISETP.GT.AND P1, PT, R5, 0x51, PT ;  /* 0x000000510500780c */ /* 0x000fe40003f24270 */
[----:B------:R-:W-:Y:S02]  /*2bc0*/  CS2R R102, SRZ ;  /* 0x0000000000667805 */ /* 0x000fe4000001ff00 */
[----:B------:R-:W-:Y:S02]  /*2bd0*/  FMNMX.FTZ R14, R61, R14, !PT ;  /* 0x0000000e3d0e7209 */ /* 0x000fe40007810000 */
[----:B------:R-:W-:Y:S02]  /*2be0*/  CS2R R98, SRZ ;  /* 0x0000000000627805 */ /* 0x000fe4000001ff00 */
[----:B------:R-:W-:Y:S01]  /*2bf0*/  FSEL R65, R65, -INF , P1 ;  /* 0xff80000041417808 */ /* 0x000fe20000800000 */
[----:B------:R-:W-:Y:S01]  /*2c00*/  MUFU.EX2 R179, R179 ;  /* 0x000000b300b37308 */ /* 0x000fe20000000800 */
[----:B0-----:R-:W-:-:S02]  /*2c10*/  FMNMX.FTZ R20, R51, R14, !PT ;  /* 0x0000000e33147209 */ /* 0x001fc40007810000 */
[----:B------:R-:W-:Y:S02]  /*2c20*/  CS2R R96, SRZ ;  /* 0x0000000000607805 */ /* 0x000fe4000001ff00 */
[----:B------:R-:W-:Y:S02]  /*2c30*/  ISETP.GT.AND P1, PT, R5, 0x59, PT ;  /* 0x000000590500780c */ /* 0x000fe40003f24270 */
[----:B------:R-:W-:Y:S02]  /*2c40*/  FMNMX.FTZ R20, R65, R20, !PT ;  /* 0x0000001441147209 */ /* 0x000fe40007810000 */
[----:B------:R-:W-:Y:S01]  /*2c50*/  ISETP.GT.AND P2, PT, R5, 0x60, PT ;  /* 0x000000600500780c */ /* 0x000fe20003f44270 */
[----:B------:R-:W-:Y:S01]  /*2c60*/  MUFU.EX2 R173, R173 ;  /* 0x000000ad00ad7308 */ /* 0x000fe20000000800 */
[----:B------:R-:W-:Y:S02]  /*2c70*/  FSEL R69, R69, -INF , P1 ;  /* 0xff80000045457808 */ /* 0x000fe40000800000 */
[----:B------:R-:W-:-:S02]  /*2c80*/  FMNMX.FTZ R20, R55, R20, !PT ;  /* 0x0000001437147209 */ /* 0x000fc40007810000 */
[----:B------:R-:W-:Y:S02]  /*2c90*/  ISETP.GT.AND P1, PT, R5, 0x61, PT ;  /* 0x000000610500780c */ /* 0x000fe40003f24270 */
[----:B------:R-:W-:Y:S01]  /*2ca0*/  FSEL R59, R72, -INF , P2 ;  /* 0xff800000483b7808 */ /* 0x000fe20001000000 */
[----:B------:R-:W-:Y:S01]  /*2cb0*/  MUFU.EX2 R175, R175 ;  /* 0x000000af00af7308 */ /* 0x000fe20000000800 */
[----:B------:R-:W-:Y:S02]  /*2cc0*/  FMNMX.FTZ R20, R69, R20, !PT ;  /* 0x0000001445147209 */ /* 0x000fe40007810000 */
[----:B------:R-:W-:Y:S02]  /*2cd0*/  ISETP.GT.AND P2, PT, R5, 0x68, PT ;  /* 0x000000680500780c */ /* 0x000fe40003f44270 */
[----:B------:R-:W-:Y:S02]  /*2ce0*/  FSEL R73, R73, -INF , P1 ;  /* 0xff80000049497808 */ /* 0x000fe40000800000 */
[----:B------:R-:W-:Y:S01]  /*2cf0*/  FMNMX.FTZ R24, R59, R20, !PT ;  /* 0x000000143b187209 */ /* 0x000fe20007810000 */
[----:B------:R0:W-:Y:S01]  /*2d00*/  MUFU.EX2 R14, R88 ;  /* 0x00000058000e7308 */ /* 0x0001e20000000800 */
[----:B------:R-:W-:-:S02]  /*2d10*/  ISETP.GT.AND P1, PT, R5, 0x69, PT ;  /* 0x000000690500780c */ /* 0x000fc40003f24270 */
[----:B------:R-:W-:Y:S02]  /*2d20*/  FSEL R63, R76, -INF , P2 ;  /* 0xff8000004c3f7808 */ /* 0x000fe40001000000 */
[----:B------:R-:W-:Y:S02]  /*2d30*/  FMNMX.FTZ R24, R73, R24, !PT ;  /* 0x0000001849187209 */ /* 0x000fe40007810000 */
[----:B------:R-:W-:Y:S01]  /*2d40*/  ISETP.GT.AND P2, PT, R5, 0x70, PT ;  /* 0x000000700500780c */ /* 0x000fe20003f44270 */
[----:B------:R-:W-:Y:S01]  /*2d50*/  MUFU.EX2 R169, R169 ;  /* 0x000000a900a97308 */ /* 0x000fe20000000800 */
[----:B------:R-:W-:Y:S02]  /*2d60*/  FSEL R77, R77, -INF , P1 ;  /* 0xff8000004d4d7808 */ /* 0x000fe40000800000 */
[----:B0-----:R-:W-:Y:S02]  /*2d70*/  CS2R R88, SRZ ;  /* 0x0000000000587805 */ /* 0x001fe4000001ff00 */
[----:B------:R-:W-:-:S02]  /*2d80*/  FMNMX.FTZ R24, R63, R24, !PT ;  /* 0x000000183f187209 */ /* 0x000fc40007810000 */
[----:B------:R-:W-:Y:S02]  /*2d90*/  ISETP.GT.AND P1, PT, R5, 0x71, PT ;  /* 0x000000710500780c */ /* 0x000fe40003f24270 */
[----:B------:R-:W-:Y:S01]  /*2da0*/  FSEL R67, R80, -INF , P2 ;  /* 0xff80000050437808 */ /* 0x000fe20001000000 */
[----:B------:R0:W-:Y:S01]  /*2db0*/  MUFU.EX2 R20, R90 ;  /* 0x0000005a00147308 */ /* 0x0001e20000000800 */
[----:B------:R-:W-:Y:S02]  /*2dc0*/  FMNMX.FTZ R24, R77, R24, !PT ;  /* 0x000000184d187209 */ /* 0x000fe40007810000 */
[----:B------:R-:W-:Y:S02]  /*2dd0*/  ISETP.GT.AND P2, PT, R5, 0x78, PT ;  /* 0x000000780500780c */ /* 0x000fe40003f44270 */
[----:B------:R-:W-:Y:S02]  /*2de0*/  FSEL R81, R81, -INF , P1 ;  /* 0xff80000051517808 */ /* 0x000fe40000800000 */
[----:B------:R-:W-:Y:S01]  /*2df0*/  FMNMX.FTZ R26, R67, R24, !PT ;  /* 0x00000018431a7209 */ /* 0x000fe20007810000 */
[----:B------:R-:W-:Y:S01]  /*2e00*/  MUFU.EX2 R171, R171 ;  /* 0x000000ab00ab7308 */ /* 0x000fe20000000800 */
[----:B------:R-:W-:-:S02]  /*2e10*/  ISETP.GT.AND P1, PT, R5, 0x79, PT ;  /* 0x000000790500780c */ /* 0x000fc40003f24270 */
[----:B0-----:R-:W-:Y:S02]  /*2e20*/  CS2R R90, SRZ ;  /* 0x00000000005a7805 */ /* 0x001fe4000001ff00 */
[----:B------:R-:W-:Y:S02]  /*2e30*/  FSEL R71, R84, -INF , P2 ;  /* 0xff80000054477808 */ /* 0x000fe40001000000 */
[----:B------:R-:W-:Y:S02]  /*2e40*/  FMNMX.FTZ R26, R81, R26, !PT ;  /* 0x0000001a511a7209 */ /* 0x000fe40007810000 */
[----:B------:R-:W-:Y:S01]  /*2e50*/  FSEL R85, R85, -INF , P1 ;  /* 0xff80000055557808 */ /* 0x000fe20000800000 */
[----:B------:R0:W-:Y:S01]  /*2e60*/  MUFU.EX2 R24, R92 ;  /* 0x0000005c00187308 */ /* 0x0001e20000000800 */
[----:B------:R-:W-:Y:S02]  /*2e70*/  FMNMX.FTZ R26, R71, R26, !PT ;  /* 0x0000001a471a7209 */ /* 0x000fe40007810000 */
[----:B------:R-:W-:-:S02]  /*2e80*/  F2FP.F16.F32.PACK_AB R181, R4, R181 ;  /* 0x000000b504b5723e */ /* 0x000fc400000000ff */
[----:B------:R-:W-:Y:S01]  /*2e90*/  FMNMX.FTZ R5, R85, R26, !PT ;  /* 0x0000001a55057209 */ /* 0x000fe20007810000 */
[--C-:B------:R-:W-:Y:S01]  /*2ea0*/  FFMA.FTZ R26, R94, R0, -R9.reuse ;  /* 0x000000005e1a7223 */ /* 0x100fe20000010809 */
[----:B------:R-:W-:Y:S01]  /*2eb0*/  CS2R R94, SRZ ;  /* 0x00000000005e7805 */ /* 0x000fe2000001ff00 */
[----:B------:R-:W-:Y:S01]  /*2ec0*/  MUFU.EX2 R165, R165 ;  /* 0x000000a500a57308 */ /* 0x000fe20000000800 */
[----:B0-----:R-:W-:Y:S01]  /*2ed0*/  CS2R R92, SRZ ;  /* 0x00000000005c7805 */ /* 0x001fe2000001ff00 */
[----:B------:R-:W0:Y:S06]  /*2ee0*/  SHFL.BFLY PT, R32, R5, 0x2, 0x1f ;  /* 0x0c401f0005207f89 */ /* 0x000e2c00000e0000 */
[----:B------:R-:W-:Y:S08]  /*2ef0*/  MUFU.EX2 R26, R26 ;  /* 0x0000001a001a7308 */ /* 0x000ff00000000800 */
[----:B------:R-:W-:Y:S08]  /*2f00*/  MUFU.EX2 R167, R167 ;  /* 0x000000a700a77308 */ /* 0x000ff00000000800 */
[----:B------:R-:W-:Y:S01]  /*2f10*/  MUFU.EX2 R28, R28 ;  /* 0x0000001c001c7308 */ /* 0x000fe20000000800 */
[----:B0-----:R-:W-:Y:S01]  /*2f20*/  FMNMX.FTZ R38, R5, R32, !PT ;  /* 0x0000002005267209 */ /* 0x001fe20007810000 */
[----:B------:R-:W-:Y:S01]  /*2f30*/  FFMA.FTZ R32, R100, R0, -R9 ;  /* 0x0000000064207223 */ /* 0x000fe20000010809 */
[----:B------:R-:W-:-:S03]  /*2f40*/  CS2R R100, SRZ ;  /* 0x0000000000647805 */ /* 0x000fc6000001ff00 */
[----:B------:R-:W0:Y:S02]  /*2f50*/  SHFL.BFLY PT, R5, R38, 0x1, 0x1f ;  /* 0x0c201f0026057f89 */ /* 0x000e2400000e0000 */
[----:B------:R-:W-:Y:S08]  /*2f60*/  MUFU.EX2 R161, R161 ;  /* 0x000000a100a17308 */ /* 0x000ff00000000800 */
[----:B------:R-:W-:Y:S08]  /*2f70*/  MUFU.EX2 R30, R30 ;  /* 0x0000001e001e7308 */ /* 0x000ff00000000800 */
[----:B------:R-:W-:Y:S01]  /*2f80*/  MUFU.EX2 R163, R163 ;  /* 0x000000a300a37308 */ /* 0x000fe20000000800 */
[----:B0-----:R-:W-:-:S07]  /*2f90*/  FMNMX.FTZ R5, R38, R5, !PT ;  /* 0x0000000526057209 */ /* 0x001fce0007810000 */
[----:B------:R-:W-:Y:S01]  /*2fa0*/  MUFU.EX2 R32, R32 ;  /* 0x0000002000207308 */ /* 0x000fe20000000800 */
[-CC-:B------:R-:W-:Y:S01]  /*2fb0*/  FFMA.FTZ R38, R106, R0.reuse, -R9.reuse ;  /* 0x000000006a267223 */ /* 0x180fe20000010809 */
[-C--:B------:R-:W-:Y:S01]  /*2fc0*/  FFMA.FTZ R9, R87, R0.reuse, -R9 ;  /* 0x0000000057097223 */ /* 0x080fe20000010809 */
[C---:B------:R-:W-:Y:S01]  /*2fd0*/  FSETP.NEU.FTZ.AND P1, PT, R5.reuse, -INF , PT ;  /* 0xff8000000500780b */ /* 0x040fe20003f3d000 */
[----:B------:R-:W-:Y:S01]  /*2fe0*/  FMUL.FTZ R40, R5, R0 ;  /* 0x0000000005287220 */ /* 0x000fe20000410000 */
[----:B------:R-:W-:-:S03]  /*2ff0*/  CS2R R106, SRZ ;  /* 0x00000000006a7805 */ /* 0x000fc6000001ff00 */
[----:B------:R-:W-:Y:S01]  /*3000*/  MUFU.EX2 R153, R153 ;  /* 0x0000009900997308 */ /* 0x000fe20000000800 */
[----:B------:R-:W-:Y:S02]  /*3010*/  FSEL R40, R40, RZ, P1 ;  /* 0x000000ff28287208 */ /* 0x000fe40000800000 */
[----:B------:R-:W-:-:S03]  /*3020*/  PLOP3.LUT P1, PT, PT, PT, UP0, 0x80, 0x0 ;  /* 0x000000000000781c */ /* 0x000fc60003f2f008 */
        /* <DEDUP_REMOVED lines=29> */
[----:B------:R2:W3:Y:S01]  /*3200*/  MUFU.EX2 R182, R29 ;  /* 0x0000001d00b67308 */ /* 0x0004e20000000800 */
[----:B0-----:R-:W-:Y:S01]  /*3210*/  FADD.FTZ R42, R11, R180 ;  /* 0x000000b40b2a7221 */ /* 0x001fe20000010000 */
[----:B------:R-:W-:Y:S01]  /*3220*/  F2FP.F16.F32.PACK_AB R180, R180, R11 ;  /* 0x0000000bb4b4723e */ /* 0x000fe200000000ff */
[-CC-:B------:R-:W-:Y:S01]  /*3230*/  FFMA.FTZ R63, R63, R0.reuse, -R40.reuse ;  /* 0x000000003f3f7223 */ /* 0x180fe20000010828 */
[-CC-:B------:R-:W-:Y:S01]  /*3240*/  FFMA.FTZ R77, R77, R0.reuse, -R40.reuse ;  /* 0x000000004d4d7223 */ /* 0x180fe20000010828 */
[-CC-:B------:R-:W-:Y:S01]  /*3250*/  FFMA.FTZ R67, R67, R0.reuse, -R40.reuse ;  /* 0x0000000043437223 */ /* 0x180fe20000010828 */
[-CC-:B------:R-:W-:Y:S01]  /*3260*/  FFMA.FTZ R81, R81, R0.reuse, -R40.reuse ;  /* 0x0000000051517223 */ /* 0x180fe20000010828 */
[-C--:B------:R-:W-:Y:S01]  /*3270*/  FFMA.FTZ R71, R71, R0.reuse, -R40 ;  /* 0x0000000047477223 */ /* 0x080fe20000010828 */
[----:B------:R-:W0:Y:S01]  /*3280*/  MUFU.EX2 R15, R15 ;  /* 0x0000000f000f7308 */ /* 0x000e220000000800 */
[----:B-1----:R-:W-:Y:S01]  /*3290*/  FADD.FTZ R25, R13, R42 ;  /* 0x0000002a0d197221 */ /* 0x002fe20000010000 */
[----:B--2---:R-:W-:Y:S01]  /*32a0*/  FADD.FTZ R29, R183, R44 ;  /* 0x0000002cb71d7221 */ /* 0x004fe20000010000 */
[----:B------:R-:W-:Y:S01]  /*32b0*/  F2FP.F16.F32.PACK_AB R183, R6, R183 ;  /* 0x000000b706b7723e */ /* 0x000fe200000000ff */
[----:B------:R-:W-:-:S02]  /*32c0*/  FFMA.FTZ R40, R85, R0, -R40 ;  /* 0x0000000055287223 */ /* 0x000fc40000010828 */
[----:B------:R-:W-:Y:S02]  /*32d0*/  FADD.FTZ R44, R6, R29 ;  /* 0x0000001d062c7221 */ /* 0x000fe40000010000 */
[----:B------:R-:W1:Y:S01]  /*32e0*/  MUFU.EX2 R176, R33 ;  /* 0x0000002100b07308 */ /* 0x000e620000000800 */
[----:B---3--:R-:W-:Y:S01]  /*32f0*/  FADD.FTZ R42, R182, R25 ;  /* 0x00000019b62a7221 */ /* 0x008fe20000010000 */
[----:B------:R-:W-:Y:S01]  /*3300*/  FADD.FTZ R25, R177, R44 ;  /* 0x0000002cb1197221 */ /* 0x000fe20000010000 */
[----:B------:R-:W-:Y:S02]  /*3310*/  F2FP.F16.F32.PACK_AB R177, R8, R177 ;  /* 0x000000b108b1723e */ /* 0x000fe400000000ff */
[----:B------:R-:W-:Y:S01]  /*3320*/  F2FP.F16.F32.PACK_AB R182, R182, R13 ;  /* 0x0000000db6b6723e */ /* 0x000fe200000000ff */
[----:B------:R-:W-:Y:S02]  /*3330*/  FADD.FTZ R44, R8, R25 ;  /* 0x00000019082c7221 */ /* 0x000fe40000010000 */
        /* <DEDUP_REMOVED lines=9> */
[----:B------:R-:W-:Y:S01]  /*33d0*/  F2FP.F16.F32.PACK_AB R176, R176, R15 ;  /* 0x0000000fb0b0723e */ /* 0x000fe200000000ff */
[----:B------:R-:W-:Y:S02]  /*33e0*/  FADD.FTZ R44, R12, R25 ;  /* 0x000000190c2c7221 */ /* 0x000fe40000010000 */
[----:B------:R-:W1:Y:S01]  /*33f0*/  MUFU.EX2 R27, R27 ;  /* 0x0000001b001b7308 */ /* 0x000e620000000800 */
[----:B--2---:R-:W-:Y:S01]  /*3400*/  FADD.FTZ R3, R21, R42 ;  /* 0x0000002a15037221 */ /* 0x004fe20000010000 */
[----:B------:R-:W-:Y:S01]  /*3410*/  FADD.FTZ R25, R175, R44 ;  /* 0x0000002caf197221 */ /* 0x000fe20000010000 */
[----:B------:R-:W-:-:S03]  /*3420*/  F2FP.F16.F32.PACK_AB R175, R14, R175 ;  /* 0x000000af0eaf723e */ /* 0x000fc600000000ff */
[----:B------:R-:W-:Y:S02]  /*3430*/  FADD.FTZ R44, R14, R25 ;  /* 0x000000190e2c7221 */ /* 0x000fe40000010000 */
[----:B------:R-:W2:Y:S01]  /*3440*/  MUFU.EX2 R172, R41 ;  /* 0x0000002900ac7308 */ /* 0x000ea20000000800 */
[----:B0-----:R-:W-:Y:S01]  /*3450*/  FADD.FTZ R42, R178, R3 ;  /* 0x00000003b22a7221 */ /* 0x001fe20000010000 */
[----:B------:R-:W-:Y:S01]  /*3460*/  FADD.FTZ R25, R169, R44 ;  /* 0x0000002ca9197221 */ /* 0x000fe20000010000 */
[----:B------:R-:W-:Y:S02]  /*3470*/  F2FP.F16.F32.PACK_AB R169, R20, R169 ;  /* 0x000000a914a9723e */ /* 0x000fe400000000ff */
[----:B------:R-:W-:Y:S01]  /*3480*/  F2FP.F16.F32.PACK_AB R178, R178, R21 ;  /* 0x00000015b2b2723e */ /* 0x000fe200000000ff */
[----:B------:R-:W-:Y:S02]  /*3490*/  FADD.FTZ R6, R20, R25 ;  /* 0x0000001914067221 */ /* 0x000fe40000010000 */
[----:B------:R-:W0:Y:S01]  /*34a0*/  MUFU.EX2 R31, R31 ;  /* 0x0000001f001f7308 */ /* 0x000e220000000800 */
[----:B-1----:R-:W-:Y:S01]  /*34b0*/  FADD.FTZ R3, R27, R42 ;  /* 0x0000002a1b037221 */ /* 0x002fe20000010000 */
[----:B------:R-:W-:Y:S01]  /*34c0*/  FADD.FTZ R25, R171, R6 ;  /* 0x00000006ab197221 */ /* 0x000fe20000010000 */
[----:B------:R-:W-:-:S03]  /*34d0*/  F2FP.F16.F32.PACK_AB R171, R24, R171 ;  /* 0x000000ab18ab723e */ /* 0x000fc600000000ff */
[----:B------:R-:W-:Y:S02]  /*34e0*/  FADD.FTZ R6, R24, R25 ;  /* 0x0000001918067221 */ /* 0x000fe40000010000 */
[----:B------:R-:W1:Y:S01]  /*34f0*/  MUFU.EX2 R174, R45 ;  /* 0x0000002d00ae7308 */ /* 0x000e620000000800 */
[C---:B--2---:R-:W-:Y:S01]  /*3500*/  FADD.FTZ R42, R172.reuse, R3 ;  /* 0x00000003ac2a7221 */ /* 0x044fe20000010000 */
[----:B------:R-:W-:Y:S01]  /*3510*/  FADD.FTZ R25, R165, R6 ;  /* 0x00000006a5197221 */ /* 0x000fe20000010000 */
[----:B------:R-:W-:Y:S02]  /*3520*/  F2FP.F16.F32.PACK_AB R172, R172, R27 ;  /* 0x0000001bacac723e */ /* 0x000fe400000000ff */
[C---:B------:R-:W-:Y:S01]  /*3530*/  F2FP.F16.F32.PACK_AB R165, R26.reuse, R165 ;  /* 0x000000a51aa5723e */ /* 0x040fe200000000ff */
[----:B------:R-:W-:Y:S02]  /*3540*/  FADD.FTZ R6, R26, R25 ;  /* 0x000000191a067221 */ /* 0x000fe40000010000 */
[----:B------:R-:W2:Y:S01]  /*3550*/  MUFU.EX2 R35, R35 ;  /* 0x0000002300237308 */ /* 0x000ea20000000800 */
[----:B0-----:R-:W-:Y:S01]  /*3560*/  FADD.FTZ R3, R31, R42 ;  /* 0x0000002a1f037221 */ /* 0x001fe20000010000 */
[----:B------:R-:W-:Y:S01]  /*3570*/  FADD.FTZ R11, R167, R6 ;  /* 0x00000006a70b7221 */ /* 0x000fe20000010000 */
[----:B------:R-:W-:-:S03]  /*3580*/  F2FP.F16.F32.PACK_AB R167, R28, R167 ;  /* 0x000000a71ca7723e */ /* 0x000fc600000000ff */
[----:B------:R-:W-:Y:S02]  /*3590*/  FADD.FTZ R6, R28, R11 ;  /* 0x0000000b1c067221 */ /* 0x000fe40000010000 */
[----:B------:R-:W0:Y:S01]  /*35a0*/  MUFU.EX2 R168, R49 ;  /* 0x0000003100a87308 */ /* 0x000e220000000800 */
[C---:B-1----:R-:W-:Y:S01]  /*35b0*/  FADD.FTZ R42, R174.reuse, R3 ;  /* 0x00000003ae2a7221 */ /* 0x042fe20000010000 */
[----:B------:R-:W-:Y:S01]  /*35c0*/  FADD.FTZ R11, R161, R6 ;  /* 0x00000006a10b7221 */ /* 0x000fe20000010000 */
[----:B------:R-:W-:Y:S02]  /*35d0*/  F2FP.F16.F32.PACK_AB R174, R174, R31 ;  /* 0x0000001faeae723e */ /* 0x000fe400000000ff */
[C---:B------:R-:W-:Y:S01]  /*35e0*/  F2FP.F16.F32.PACK_AB R161, R30.reuse, R161 ;  /* 0x000000a11ea1723e */ /* 0x040fe200000000ff */
[----:B------:R-:W-:Y:S02]  /*35f0*/  FADD.FTZ R6, R30, R11 ;  /* 0x0000000b1e067221 */ /* 0x000fe40000010000 */
[----:B------:R-:W1:Y:S01]  /*3600*/  MUFU.EX2 R39, R39 ;  /* 0x0000002700277308 */ /* 0x000e620000000800 */
[----:B--2---:R-:W-:Y:S01]  /*3610*/  FADD.FTZ R3, R35, R42 ;  /* 0x0000002a23037221 */ /* 0x004fe20000010000 */
[----:B------:R-:W-:Y:S01]  /*3620*/  FADD.FTZ R11, R163, R6 ;  /* 0x00000006a30b7221 */ /* 0x000fe20000010000 */
[----:B------:R-:W-:-:S03]  /*3630*/  F2FP.F16.F32.PACK_AB R163, R32, R163 ;  /* 0x000000a320a3723e */ /* 0x000fc600000000ff */
[----:B------:R-:W-:Y:S02]  /*3640*/  FADD.FTZ R6, R32, R11 ;  /* 0x0000000b20067221 */ /* 0x000fe40000010000 */
[----:B------:R-:W2:Y:S01]  /*3650*/  MUFU.EX2 R170, R53 ;  /* 0x0000003500aa7308 */ /* 0x000ea20000000800 */
[C---:B0-----:R-:W-:Y:S01]  /*3660*/  FADD.FTZ R4, R168.reuse, R3 ;  /* 0x00000003a8047221 */ /* 0x041fe20000010000 */
[----:B------:R-:W-:Y:S01]  /*3670*/  FADD.FTZ R11, R153, R6 ;  /* 0x00000006990b7221 */ /* 0x000fe20000010000 */
[----:B------:R-:W-:-:S05]  /*3680*/  F2FP.F16.F32.PACK_AB R168, R168, R35 ;  /* 0x00000023a8a8723e */ /* 0x000fca00000000ff */
        /* <DEDUP_REMOVED lines=47> */
[----:B------:R-:W-:Y:S01]  /*3980*/  MUFU.EX2 R159, R159 ;  /* 0x0000009f009f7308 */ /* 0x000fe20000000800 */
[C---:B--2---:R-:W-:Y:S01]  /*3990*/  FADD.FTZ R8, R38.reuse, R11 ;  /* 0x0000000b26087221 */ /* 0x044fe20000010000 */
[----:B------:R-:W-:-:S06]  /*39a0*/  F2FP.F16.F32.PACK_AB R157, R38, R157 ;  /* 0x0000009d269d723e */ /* 0x000fcc00000000ff */
[----:B------:R-:W1:Y:S01]  /*39b0*/  MUFU.EX2 R71, R71 ;  /* 0x0000004700477308 */ /* 0x000e620000000800 */
[C---:B0-----:R-:W-:Y:S01]  /*39c0*/  FADD.FTZ R4, R156.reuse, R3 ;  /* 0x000000039c047221 */ /* 0x041fe20000010000 */
[----:B------:R-:W-:-:S06]  /*39d0*/  F2FP.F16.F32.PACK_AB R156, R156, R67 ;  /* 0x000000439c9c723e */ /* 0x000fcc00000000ff */
[----:B------:R-:W0:Y:S08]  /*39e0*/  MUFU.EX2 R40, R40 ;  /* 0x0000002800287308 */ /* 0x000e300000000800 */
[----:B------:R2:W3:Y:S01]  /*39f0*/  MUFU.EX2 R6, R9 ;  /* 0x0000000900067308 */ /* 0x0004e20000000800 */
[----:B-1----:R-:W-:Y:S01]  /*3a00*/  FADD.FTZ R3, R71, R4 ;  /* 0x0000000447037221 */ /* 0x002fe20000010000 */
[----:B--2---:R-:W-:-:S03]  /*3a10*/  FADD.FTZ R9, R159, R8 ;  /* 0x000000089f097221 */ /* 0x004fc60000010000 */
[C---:B0-----:R-:W-:Y:S01]  /*3a20*/  FADD.FTZ R3, R40.reuse, R3 ;  /* 0x0000000328037221 */ /* 0x041fe20000010000 */
[----:B------:R-:W-:Y:S01]  /*3a30*/  F2FP.F16.F32.PACK_AB R158, R40, R71 ;  /* 0x00000047289e723e */ /* 0x000fe200000000ff */
[C---:B---3--:R-:W-:Y:S01]  /*3a40*/  FADD.FTZ R4, R6.reuse, R9 ;  /* 0x0000000906047221 */ /* 0x048fe20000010000 */
[----:B------:R-:W-:Y:S01]  /*3a50*/  F2FP.F16.F32.PACK_AB R159, R6, R159 ;  /* 0x0000009f069f723e */ /* 0x000fe200000000ff */
[----:B------:R-:W-:Y:S06]  /*3a60*/  @!P1 BRA `(.L_x_2361) ;  /* 0x0000002800809947 */ /* 0x000fec0003800000 */
[----:B------:R-:W-:Y:S01]  /*3a70*/  IMAD.MOV.U32 R8, RZ, RZ, R7 ;  /* 0x000000ffff087224 */ /* 0x000fe200078e0007 */
[----:B------:R-:W-:Y:S01]  /*3a80*/  UMOV UR56, UR44 ;  /* 0x0000002c00387c82 */ /* 0x000fe20008000000 */
[----:B------:R-:W-:Y:S01]  /*3a90*/  IMAD.MOV.U32 R6, RZ, RZ, R5 ;  /* 0x000000ffff067224 */ /* 0x000fe200078e0005 */
[----:B------:R-:W-:Y:S01]  /*3aa0*/  UMOV UR54, UR43 ;  /* 0x0000002b00367c82 */ /* 0x000fe20008000000 */
[----:B------:R-:W-:Y:S01]  /*3ab0*/  IMAD.MOV.U32 R151, RZ, RZ, RZ ;  /* 0x000000ffff977224 */ /* 0x000fe200078e00ff */
[----:B------:R-:W-:-:S06]  /*3ac0*/  ULDC UR52, c[0x0][0x288] ;  /* 0x0000a20000347ab9 */ /* 0x000fcc0000000800 */
.L_x_2372:
[----:B------:R-:W-:Y:S01]  /*3ad0*/  ISETP.NE.AND P2, PT, RZ, UR40, PT ;  /* 0x00000028ff007c0c */ /* 0x000fe2000bf45270 */
[----:B------:R-:W-:-:S04]  /*3ae0*/  UISETP.NE.AND UP0, UPT, UR54, 0x1, UPT ;  /* 0x000000013600788c */ /* 0x000fc8000bf05270 */
[----:B------:R-:W-:-:S04]  /*3af0*/  USEL UR44, URZ, 0x1, UP0 ;  /* 0x000000013f2c7887 */ /* 0x000fc80008000000 */
[----:B------:R-:W-:-:S04]  /*3b00*/  ULOP3.LUT UR44, UR56, UR44, URZ, 0x3c, !UPT ;  /* 0x0000002c382c7292 */ /* 0x000fc8000f8e3c3f */
[----:B------:R-:W-:Y:S08]  /*3b10*/  @P2 BRA `(.L_x_2362) ;  /* 0x0000000000382947 */ /* 0x000ff00003800000 */
[----:B------:R-:W-:Y:S05]  /*3b20*/  @!P0 BRA `(.L_x_2363) ;  /* 0x0000000000048947 */ /* 0x000fea0003800000 */
[----:B------:R-:W-:Y:S01]  /*3b30*/  BPT.TRAP 0x1 ;  /* 0x000000040000795c */ /* 0x000fe20000300000 */
.L_x_2363:
        /* <DEDUP_REMOVED lines=9> */
.L_x_2364:
[----:B-1----:R-:W-:Y:S05]  /*3bd0*/  @P1 BRA `(.L_x_2362) ;  /* 0x0000000000081947 */ /* 0x002fea0003800000 */
[----:B------:R-:W1:Y:S02]  /*3be0*/  SYNCS.PHASECHK.TRANS64.TRYWAIT P1, [UR6+0x28830], R0 ;  /* 0x02883000ff0075a7 */ /* 0x000e640008020146 */
[----:B-1----:R-:W-:Y:S05]  /*3bf0*/  @!P1 BRA `(.L_x_2365) ;  /* 0x000000b000b09947 */ /* 0x002fea0003800000 */
.L_x_2362:
        /* <DEDUP_REMOVED lines=48> */
.L_x_2367:
[----:B------:R-:W-:Y:S01]  /*3f00*/  ULEA UR6, UR54, UR41, 0x3 ;  /* 0x0000002936067291 */ /* 0x000fe2000f8e183f */
[----:B------:R-:W-:-:S05]  /*3f10*/  IMAD.U32 R0, RZ, RZ, UR56 ;  /* 0x00000038ff007e24 */ /* 0x000fca000f8e00ff */
[----:B------:R-:W-:-:S04]  /*3f20*/  SHF.L.U32 R0, R0, 0x1f, RZ ;  /* 0x0000001f00007819 */ /* 0x000fc800000006ff */
[----:B------:R0:W1:Y:S01]  /*3f30*/  SYNCS.PHASECHK.TRANS64.TRYWAIT P1, [UR6+0x28850], R0 ;  /* 0x02885000ff0075a7 */ /* 0x0000620008020146 */
[----:B------:R-:W-:Y:S05]  /*3f40*/  @!P0 BRA `(.L_x_2368) ;  /* 0x0000000000048947 */ /* 0x000fea0003800000 */
[----:B------:R-:W-:Y:S01]  /*3f50*/  BPT.TRAP 0x1 ;  /* 0x000000040000795c */ /* 0x000fe20000300000 */
.L_x_2368:
[----:B-1----:R-:W-:Y:S05]  /*3f60*/  @P1 BRA `(.L_x_2366) ;  /* 0x0000000000081947 */ /* 0x002fea0003800000 */
[----:B------:R-:W1:Y:S02]  /*3f70*/  SYNCS.PHASECHK.TRANS64.TRYWAIT P1, [UR6+0x28850], R0 ;  /* 0x02885000ff0075a7 */ /* 0x000e640008020146 */
[----:B-1----:R-:W-:Y:S05]  /*3f80*/  @!P1 BRA `(.L_x_2369) ;  /* 0x000000ac00e49947 */ /* 0x002fea0003800000 */
.L_x_2366:
        /* <DEDUP_REMOVED lines=49> */
.L_x_2370:
[----:B------:R-:W-:Y:S01]  /*42a0*/  UISETP.NE.AND UP0, UPT, UR49, URZ, UPT ;  /* 0x0000003f3100728c */ /* 0x000fe2000bf05270 */
[----:B------:R-:W-:Y:S01]  /*42b0*/  VIADD R11, R17, UR37 ;  /* 0x00000025110b7c36 */ /* 0x000fe20008000000 */
[----:B------:R-:W1:Y:S04]  /*42c0*/  LDC R7, c[0x0][0x2f0] ;  /* 0x0000bc00ff077b82 */ /* 0x000e680000000800 */
[----:B------:R-:W-:Y:S02]  /*42d0*/  PLOP3.LUT P1, PT, PT, PT, UP0, 0x80, 0x0 ;  /* 0x000000000000781c */ /* 0x000fe40003f2f008 */
[----:B------:R-:W-:-:S03]  /*42e0*/  PLOP3.LUT P2, PT, PT, PT, UP0, 0x80, 0x0 ;  /* 0x000000000000781c */ /* 0x000fc60003f4f008 */
[----:B------:R-:W-:-:S08]  /*42f0*/  @UP0 ULDC UR6, c[0x0][0x44c] ;  /* 0x0001130000060ab9 */ /* 0x000fd00000000800 */
[----:B0-----:R-:W-:Y:S01]  /*4300*/  @P1 IMAD.HI.U32 R0, R11, UR6, RZ ;  /* 0x000000060b001c27 */ /* 0x001fe2000f8e00ff */
[----:B------:R-:W-:-:S04]  /*4310*/  @UP0 ULDC UR6, c[0x0][0x450] ;  /* 0x0001140000060ab9 */ /* 0x000fc80000000800 */
[----:B------:R-:W-:Y:S01]  /*4320*/  @P2 SHF.R.U32.HI R11, RZ, UR6, R0 ;  /* 0x00000006ff0b2c19 */ /* 0x000fe20008011600 */
[----:B------:R-:W-:Y:S02]  /*4330*/  UMOV UR6, 0xffffff80 ;  /* 0xffffff8000067882 */ /* 0x000fe40000000000 */
[----:B------:R-:W-:Y:S02]  /*4340*/  UIMAD UR6, UR55, UR6, 0x1 ;  /* 0x00000001370674a4 */ /* 0x000fe4000f8e0206 */
[----:B------:R-:W0:Y:S04]  /*4350*/  SHFL.IDX PT, R5, R11, RZ, 0x1c1f ;  /* 0x001c1fff0b057589 */ /* 0x000e2800000e0000 */
[----:B------:R-:W-:Y:S01]  /*4360*/  IMAD.U32 R9, RZ, RZ, UR6 ;  /* 0x00000006ff097e24 */ /* 0x000fe2000f8e00ff */
[----:B------:R-:W2:Y:S01]  /*4370*/  SHFL.IDX PT, R11, R11, 0x1, 0x1c1f ;  /* 0x003c1f000b0b7f89 */ /* 0x000ea200000e0000 */
[----:B------:R-:W-:-:S02]  /*4380*/  ULEA UR6, UR43, UR41, 0x3 ;  /* 0x000000292b067291 */ /* 0x000fc4000f8e183f */
[----:B------:R-:W-:Y:S02]  /*4390*/  IMAD R0, R16, -0x2, R9 ;  /* 0xfffffffe10007824 */ /* 0x000fe400078e0209 */
[----:B------:R-:W-:Y:S02]  /*43a0*/  UIADD3 UR6, UR6, 0x28840, URZ ;  /* 0x0002884006067890 */ /* 0x000fe4000fffe03f */
[----:B-1----:R-:W-:Y:S02]  /*43b0*/  IMAD R12, R7, UR48, R0 ;  /* 0x00000030070c7c24 */ /* 0x002fe4000f8e0200 */
[----:B------:R-:W-:-:S09]  /*43c0*/  UPRMT UR6, UR39, 0x654, UR6 ;  /* 0x0000065427067896 */ /* 0x000fd20008000006 */
[----:B------:R-:W-:Y:S01]  /*43d0*/  SYNCS.ARRIVE.TRANS64.RED.A1T0 RZ, [UR6], RZ ;  /* 0x000000ffffff79a7 */ /* 0x000fe20008100406 */
[----:B0-----:R-:W-:-:S04]  /*43e0*/  IADD3 R5, R5, -UR52, R12 ;  /* 0x8000003405057c10 */ /* 0x001fc8000fffe00c */
[C---:B------:R-:W-:Y:S02]  /*43f0*/  ISETP.GT.AND P1, PT, R5.reuse, RZ, PT ;  /* 0x000000ff0500720c */ /* 0x040fe40003f24270 */
[C---:B------:R-:W-:Y:S02]  /*4400*/  ISETP.GT.AND P2, PT, R5.reuse, 0x1, PT ;  /* 0x000000010500780c */ /* 0x040fe40003f44270 */
[----:B------:R-:W-:Y:S02]  /*4410*/  FSEL R9, R24, -INF , P1 ;  /* 0xff80000018097808 */ /* 0x000fe40000800000 */
[----:B------:R-:W-:Y:S02]  /*4420*/  ISETP.GT.AND P1, PT, R5, 0x8, PT ;  /* 0x000000080500780c */ /* 0x000fe40003f24270 */
[----:B------:R-:W-:Y:S02]  /*4430*/  FSEL R157, R25, -INF , P2 ;  /* 0xff800000199d7808 */ /* 0x000fe40001000000 */
[----:B------:R-:W-:-:S02]  /*4440*/  FMNMX.FTZ R0, R9, R6, !PT ;  /* 0x0000000609007209 */ /* 0x000fc40007810000 */
[----:B------:R-:W-:Y:S02]  /*4450*/  ISETP.GT.AND P2, PT, R5, 0x9, PT ;  /* 0x000000090500780c */ /* 0x000fe40003f44270 */
[----:B------:R-:W-:Y:S02]  /*4460*/  FSEL R159, R28, -INF , P1 ;  /* 0xff8000001c9f7808 */ /* 0x000fe40000800000 */
[----:B------:R-:W-:Y:S02]  /*4470*/  FMNMX.FTZ R0, R157, R0, !PT ;  /* 0x000000009d007209 */ /* 0x000fe40007810000 */
        /* <DEDUP_REMOVED lines=84> */
[----:B------:R-:W-:Y:S02]  /*49c0*/  FSEL R85, R85, -INF , P2 ;  /* 0xff80000055557808 */ /* 0x000fe40001000000 */
[----:B------:R-:W-:Y:S02]  /*49d0*/  FMNMX.FTZ R0, R41, R0, !PT ;  /* 0x0000000029007209 */ /* 0x000fe40007810000 */
[----:B--2---:R-:W-:-:S02]  /*49e0*/  IADD3 R12, R11, -UR52, R12 ;  /* 0x800000340b0c7c10 */ /* 0x004fc4000fffe00c */
[----:B------:R-:W-:Y:S02]  /*49f0*/  FMNMX.FTZ R14, R85, R0, !PT ;  /* 0x00000000550e7209 */ /* 0x000fe40007810000 */
[----:B------:R-:W0:Y:S01]  /*4a00*/  LDC R0, c[0x0][0x988] ;  /* 0x00026200ff007b82 */ /* 0x000e220000000800 */
[C---:B------:R-:W-:Y:S02]  /*4a10*/  ISETP.GT.AND P2, PT, R12.reuse, RZ, PT ;  /* 0x000000ff0c00720c */ /* 0x040fe40003f44270 */
[----:B------:R-:W1:Y:S01]  /*4a20*/  SHFL.BFLY PT, R5, R14, 0x2, 0x1f ;  /* 0x0c401f000e057f89 */ /* 0x000e6200000e0000 */
[----:B------:R-:W-:-:S04]  /*4a30*/  ISETP.GT.AND P3, PT, R12, 0x1, PT ;  /* 0x000000010c00780c */ /* 0x000fc80003f64270 */
[----:B------:R-:W-:Y:S02]  /*4a40*/  FSEL R27, R27, -INF , P3 ;  /* 0xff8000001b1b7808 */ /* 0x000fe40001800000 */
[----:B------:R-:W-:Y:S02]  /*4a50*/  ISETP.GT.AND P3, PT, R12, 0x9, PT ;  /* 0x000000090c00780c */ /* 0x000fe40003f64270 */
[----:B-1----:R-:W-:-:S05]  /*4a60*/  FMNMX.FTZ R20, R14, R5, !PT ;  /* 0x000000050e147209 */ /* 0x002fca0007810000 */
[----:B------:R-:W1:Y:S02]  /*4a70*/  SHFL.BFLY PT, R5, R20, 0x1, 0x1f ;  /* 0x0c201f0014057f89 */ /* 0x000e6400000e0000 */
[----:B-1----:R-:W-:-:S04]  /*4a80*/  FMNMX.FTZ R5, R20, R5, !PT ;  /* 0x0000000514057209 */ /* 0x002fc80007810000 */
[C---:B------:R-:W-:Y:S01]  /*4a90*/  FSETP.NEU.FTZ.AND P1, PT, R5.reuse, -INF , PT ;  /* 0xff8000000500780b */ /* 0x040fe20003f3d000 */
[----:B0-----:R-:W-:-:S05]  /*4aa0*/  FMUL.FTZ R10, R5, R0 ;  /* 0x00000000050a7220 */ /* 0x001fca0000410000 */
[----:B------:R-:W-:-:S05]  /*4ab0*/  FSEL R10, R10, RZ, P1 ;  /* 0x000000ff0a0a7208 */ /* 0x000fca0000800000 */
[-CC-:B------:R-:W-:Y:S01]  /*4ac0*/  FFMA.FTZ R180, R157, R0.reuse, -R10.reuse ;  /* 0x000000009db47223 */ /* 0x180fe2000001080a */
[----:B------:R-:W-:Y:S01]  /*4ad0*/  FSEL R157, R26, -INF , P2 ;  /* 0xff8000001a9d7808 */ /* 0x000fe20001000000 */
[-CC-:B------:R-:W-:Y:S01]  /*4ae0*/  FFMA.FTZ R182, R159, R0.reuse, -R10.reuse ;  /* 0x000000009fb67223 */ /* 0x180fe2000001080a */
[----:B------:R-:W-:Y:S01]  /*4af0*/  ISETP.GT.AND P2, PT, R12, 0x8, PT ;  /* 0x000000080c00780c */ /* 0x000fe20003f44270 */
[--C-:B------:R-:W-:Y:S01]  /*4b00*/  FFMA.FTZ R11, R163, R0, -R10.reuse ;  /* 0x00000000a30b7223 */ /* 0x100fe2000001080a */
[----:B------:R-:W-:Y:S01]  /*4b10*/  FMNMX.FTZ R14, R157, R8, !PT ;  /* 0x000000089d0e7209 */ /* 0x000fe20007810000 */
[-CC-:B------:R-:W-:Y:S01]  /*4b20*/  FFMA.FTZ R176, R171, R0.reuse, -R10.reuse ;  /* 0x00000000abb07223 */ /* 0x180fe2000001080a */
[----:B------:R-:W-:Y:S01]  /*4b30*/  FSEL R159, R30, -INF , P2 ;  /* 0xff8000001e9f7808 */ /* 0x000fe20001000000 */
[--C-:B------:R-:W-:Y:S01]  /*4b40*/  FFMA.FTZ R178, R177, R0, -R10.reuse ;  /* 0x00000000b1b27223 */ /* 0x100fe2000001080a */
[----:B------:R-:W-:Y:S01]  /*4b50*/  FMNMX.FTZ R14, R27, R14, !PT ;  /* 0x0000000e1b0e7209 */ /* 0x000fe20007810000 */
[-CC-:B------:R-:W-:Y:S01]  /*4b60*/  FFMA.FTZ R172, R173, R0.reuse, -R10.reuse ;  /* 0x00000000adac7223 */ /* 0x180fe2000001080a */
[C---:B------:R-:W-:Y:S01]  /*4b70*/  ISETP.GT.AND P2, PT, R12.reuse, 0x10, PT ;  /* 0x000000100c00780c */ /* 0x040fe20003f44270 */
[-CC-:B------:R-:W-:Y:S01]  /*4b80*/  FFMA.FTZ R174, R165, R0.reuse, -R10.reuse ;  /* 0x00000000a5ae7223 */ /* 0x180fe2000001080a */
[----:B------:R-:W-:Y:S01]  /*4b90*/  FSEL R163, R31, -INF , P3 ;  /* 0xff8000001fa37808 */ /* 0x000fe20001800000 */
[--C-:B------:R-:W-:Y:S01]  /*4ba0*/  FFMA.FTZ R31, R169, R0, -R10.reuse ;  /* 0x00000000a91f7223 */ /* 0x100fe2000001080a */
[----:B------:R-:W-:Y:S01]  /*4bb0*/  FMNMX.FTZ R14, R159, R14, !PT ;  /* 0x0000000e9f0e7209 */ /* 0x000fe20007810000 */
[-CC-:B------:R-:W-:Y:S01]  /*4bc0*/  FFMA.FTZ R168, R155, R0.reuse, -R10.reuse ;  /* 0x000000009ba87223 */ /* 0x180fe2000001080a */
[----:B------:R-:W-:Y:S01]  /*4bd0*/  ISETP.GT.AND P3, PT, R12, 0x11, PT ;  /* 0x000000110c00780c */ /* 0x000fe20003f64270 */
        /* <DEDUP_REMOVED lines=41> */
[----:B------:R-:W-:Y:S01]  /*4e70*/  ISETP.GT.AND P2, PT, R12, 0x30, PT ;  /* 0x000000300c00780c */ /* 0x000fe20003f44270 */
[----:B------:R-:W-:Y:S01]  /*4e80*/  FFMA.FTZ R41, R85, R0, -R10 ;  /* 0x0000000055297223 */ /* 0x000fe2000001080a */
[----:B------:R-:W-:Y:S01]  /*4e90*/  FSEL R47, R47, -INF , P3 ;  /* 0xff8000002f2f7808 */ /* 0x000fe20001800000 */
[----:B------:R-:W-:Y:S01]  /*4ea0*/  MUFU.EX2 R9, R9 ;  /* 0x0000000900097308 */ /* 0x000fe20000000800 */
[----:B------:R-:W-:-:S02]  /*4eb0*/  FMNMX.FTZ R14, R179, R14, !PT ;  /* 0x0000000eb30e7209 */ /* 0x000fc40007810000 */
[----:B------:R-:W-:Y:S02]  /*4ec0*/  ISETP.GT.AND P3, PT, R12, 0x31, PT ;  /* 0x000000310c00780c */ /* 0x000fe40003f64270 */
[----:B------:R-:W-:Y:S02]  /*4ed0*/  FSEL R181, R50, -INF , P2 ;  /* 0xff80000032b57808 */ /* 0x000fe40001000000 */
[----:B------:R-:W-:Y:S01]  /*4ee0*/  FMNMX.FTZ R14, R47, R14, !PT ;  /* 0x0000000e2f0e7209 */ /* 0x000fe20007810000 */
[----:B------:R-:W-:Y:S01]  /*4ef0*/  MUFU.EX2 R180, R180 ;  /* 0x000000b400b47308 */ /* 0x000fe20000000800 */
[----:B------:R-:W-:Y:S02]  /*4f00*/  ISETP.GT.AND P2, PT, R12, 0x38, PT ;  /* 0x000000380c00780c */ /* 0x000fe40003f44270 */
[----:B------:R-:W-:Y:S01]  /*4f10*/  FSEL R173, R51, -INF , P3 ;  /* 0xff80000033ad7808 */ /* 0x000fe20001800000 */
[----:B------:R-:W-:Y:S01]  /*4f20*/  FFMA.FTZ R51, R153, R0, -R10 ;  /* 0x0000000099337223 */ /* 0x000fe2000001080a */
[----:B------:R-:W-:-:S02]  /*4f30*/  FMNMX.FTZ R14, R181, R14, !PT ;  /* 0x0000000eb50e7209 */ /* 0x000fc40007810000 */
[----:B------:R-:W-:Y:S01]  /*4f40*/  ISETP.GT.AND P3, PT, R12, 0x39, PT ;  /* 0x000000390c00780c */ /* 0x000fe20003f64270 */
[----:B------:R-:W-:Y:S01]  /*4f50*/  MUFU.EX2 R182, R182 ;  /* 0x000000b600b67308 */ /* 0x000fe20000000800 */
[----:B------:R-:W-:Y:S02]  /*4f60*/  FSEL R183, R54, -INF , P2 ;  /* 0xff80000036b77808 */ /* 0x000fe40001000000 */
[----:B------:R-:W-:Y:S02]  /*4f70*/  FMNMX.FTZ R14, R173, R14, !PT ;  /* 0x0000000ead0e7209 */ /* 0x000fe40007810000 */
[----:B------:R-:W-:Y:S02]  /*4f80*/  ISETP.GT.AND P2, PT, R12, 0x40, PT ;  /* 0x000000400c00780c */ /* 0x000fe40003f44270 */
        /* <DEDUP_REMOVED lines=8> */
[----:B------:R-:W-:Y:S02]  /*5010*/  FSEL R59, R59, -INF , P3 ;  /* 0xff8000003b3b7808 */ /* 0x000fe40001800000 */
        /* <DEDUP_REMOVED lines=50> */
[----:B------:R-:W-:Y:S02]  /*5340*/  FSEL R87, R87, -INF , P3 ;  /* 0xff80000057577808 */ /* 0x000fe40001800000 */
[----:B------:R-:W-:Y:S01]  /*5350*/  FMNMX.FTZ R14, R193, R14, !PT ;  /* 0x0000000ec10e7209 */ /* 0x000fe20007810000 */
[----:B------:R-:W-:Y:S01]  /*5360*/  MUFU.EX2 R49, R49 ;  /* 0x0000003100317308 */ /* 0x000fe20000000800 */
[----:B------:R-:W-:-:S02]  /*5370*/  FSEL R69, R5, RZ, P1 ;  /* 0x000000ff05457208 */ /* 0x000fc40000800000 */
[----:B------:R-:W-:-:S03]  /*5380*/  FMNMX.FTZ R14, R87, R14, !PT ;  /* 0x0000000e570e7209 */ /* 0x000fc60007810000 */
[----:B------:R-:W-:Y:S02]  /*5390*/  FADD.FTZ R69, -R69, R6 ;  /* 0x0000000645457221 */ /* 0x000fe40000010100 */
[----:B------:R-:W0:Y:S01]  /*53a0*/  SHFL.BFLY PT, R61, R14, 0x2, 0x1f ;  /* 0x0c401f000e3d7f89 */ /* 0x000e2200000e0000 */
[----:B------:R-:W-:Y:S01]  /*53b0*/  MUFU.EX2 R164, R164 ;  /* 0x000000a400a47308 */ /* 0x000fe20000000800 */
[----:B------:R-:W-:-:S07]  /*53c0*/  FMUL.FTZ R6, R69, R0 ;  /* 0x0000000045067220 */ /* 0x000fce0000410000 */
[----:B------:R-:W1:Y:S08]  /*53d0*/  MUFU.EX2 R6, R6 ;  /* 0x0000000600067308 */ /* 0x000e700000000800 */
[----:B------:R-:W-:Y:S01]  /*53e0*/  MUFU.EX2 R45, R45 ;  /* 0x0000002d002d7308 */ /* 0x000fe20000000800 */
[----:B0-----:R-:W-:-:S07]  /*53f0*/  FMNMX.FTZ R61, R14, R61, !PT ;  /* 0x0000003d0e3d7209 */ /* 0x001fce0007810000 */
[----:B------:R-:W-:Y:S01]  /*5400*/  MUFU.EX2 R166, R166 ;  /* 0x000000a600a67308 */ /* 0x000fe20000000800 */
[----:B-1----:R-:W-:Y:S01]  /*5410*/  FFMA.FTZ R3, R6, R3, R9 ;  /* 0x0000000306037223 */ /* 0x002fe20000010009 */
[----:B------:R-:W0:Y:S03]  /*5420*/  SHFL.BFLY PT, R12, R61, 0x1, 0x1f ;  /* 0x0c201f003d0c7f89 */ /* 0x000e2600000e0000 */
[----:B------:R-:W-:-:S03]  /*5430*/  FADD.FTZ R3, R180, R3 ;  /* 0x00000003b4037221 */ /* 0x000fc60000010000 */
[----:B------:R-:W-:Y:S08]  /*5440*/  MUFU.EX2 R25, R25 ;  /* 0x0000001900197308 */ /* 0x000ff00000000800 */
[----:B------:R-:W-:Y:S08]  /*5450*/  MUFU.EX2 R160, R160 ;  /* 0x000000a000a07308 */ /* 0x000ff00000000800 */
[----:B------:R-:W-:Y:S01]  /*5460*/  MUFU.EX2 R57, R57 ;  /* 0x0000003900397308 */ /* 0x000fe20000000800 */
[----:B0-----:R-:W-:-:S04]  /*5470*/  FMNMX.FTZ R7, R61, R12, !PT ;  /* 0x0000000c3d077209 */ /* 0x001fc80007810000 */
[C---:B------:R-:W-:Y:S01]  /*5480*/  FSETP.NEU.FTZ.AND P2, PT, R7.reuse, -INF , PT ;  /* 0xff8000000700780b */ /* 0x040fe20003f5d000 */
[C---:B------:R-:W-:Y:S02]  /*5490*/  FMUL.FTZ R12, R7.reuse, R0 ;  /* 0x00000000070c7220 */ /* 0x040fe40000410000 */
[----:B------:R-:W-:Y:S01]  /*54a0*/  MUFU.EX2 R162, R162 ;  /* 0x000000a200a27308 */ /* 0x000fe20000000800 */
[----:B------:R-:W-:Y:S02]  /*54b0*/  FSEL R73, R7, RZ, P2 ;  /* 0x000000ff07497208 */ /* 0x000fe40001000000 */
[----:B------:R-:W-:-:S03]  /*54c0*/  FSEL R10, R12, RZ, P2 ;  /* 0x000000ff0c0a7208 */ /* 0x000fc60001000000 */
[----:B------:R-:W-:Y:S02]  /*54d0*/  FADD.FTZ R73, -R73, R8 ;  /* 0x0000000849497221 */ /* 0x000fe40000010100 */
[----:B------:R-:W-:Y:S01]  /*54e0*/  MUFU.EX2 R21, R21 ;  /* 0x0000001500157308 */ /* 0x000fe20000000800 */
[-CC-:B------:R-:W-:Y:S01]  /*54f0*/  FFMA.FTZ R61, R157, R0.reuse, -R10.reuse ;  /* 0x000000009d3d7223 */ /* 0x180fe2000001080a */
[-CC-:B------:R-:W-:Y:S01]  /*5500*/  FFMA.FTZ R12, R27, R0.reuse, -R10.reuse ;  /* 0x000000001b0c7223 */ /* 0x180fe2000001080a */
[-C--:B------:R-:W-:Y:S01]  /*5510*/  FMUL.FTZ R8, R73, R0.reuse ;  /* 0x0000000049087220 */ /* 0x080fe20000410000 */
        /* <DEDUP_REMOVED lines=27> */
[--C-:B------:R-:W-:Y:S01]  /*56d0*/  FFMA.FTZ R53, R53, R0, -R10.reuse ;  /* 0x0000000035357223 */ /* 0x100fe2000001080a */
[----:B------:R-:W2:Y:S01]  /*56e0*/  MUFU.EX2 R14, R14 ;  /* 0x0000000e000e7308 */ /* 0x000ea20000000800 */
[----:B0-----:R-:W-:Y:S01]  /*56f0*/  FFMA.FTZ R59, R8, R4, R61 ;  /* 0x00000004083b7223 */ /* 0x001fe2000001003d */
[----:B------:R-:W-:Y:S01]  /*5700*/  FADD.FTZ R4, R182, R3 ;  /* 0x00000003b6047221 */ /* 0x000fe20000010000 */
[-CC-:B------:R-:W-:Y:S01]  /*5710*/  FFMA.FTZ R83, R83, R0.reuse, -R10.reuse ;  /* 0x0000000053537223 */ /* 0x180fe2000001080a */
[----:B------:R-:W-:-:S02]  /*5720*/  FFMA.FTZ R193, R193, R0, -R10 ;  /* 0x00000000c1c17223 */ /* 0x000fc4000001080a */
[----:B------:R-:W-:Y:S02]  /*5730*/  FADD.FTZ R3, R11, R4 ;  /* 0x000000040b037221 */ /* 0x000fe40000010000 */
[----:B------:R-:W0:Y:S01]  /*5740*/  MUFU.EX2 R27, R27 ;  /* 0x0000001b001b7308 */ /* 0x000e220000000800 */
[----:B-1----:R-:W-:Y:S01]  /*5750*/  FADD.FTZ R59, R12, R59 ;  /* 0x0000003b0c3b7221 */ /* 0x002fe20000010000 */
[----:B------:R-:W-:-:S04]  /*5760*/  FADD.FTZ R4, R176, R3 ;  /* 0x00000003b0047221 */ /* 0x000fc80000010000 */
        /* <DEDUP_REMOVED lines=20> */
[----:B--2---:R-:W-:Y:S01]  /*58b0*/  FADD.FTZ R40, R26, R59 ;  /* 0x0000003b1a287221 */ /* 0x004fe20000010000 */
[----:B------:R-:W-:-:S06]  /*58c0*/  FADD.FTZ R59, R43, R42 ;  /* 0x0000002a2b3b7221 */ /* 0x000fcc0000010000 */
[----:B------:R-:W2:Y:S01]  /*58d0*/  MUFU.EX2 R28, R28 ;  /* 0x0000001c001c7308 */ /* 0x000ea20000000800 */
[----:B0-----:R-:W-:Y:S01]  /*58e0*/  FADD.FTZ R4, R65, R40 ;  /* 0x0000002841047221 */ /* 0x001fe20000010000 */
[-CC-:B------:R-:W-:Y:S01]  /*58f0*/  FFMA.FTZ R40, R71, R0.reuse, -R10.reuse ;  /* 0x0000000047287223 */ /* 0x180fe2000001080a */
[----:B------:R-:W-:-:S05]  /*5900*/  FFMA.FTZ R10, R87, R0, -R10 ;  /* 0x00000000570a7223 */ /* 0x000fca000001080a */
        /* <DEDUP_REMOVED lines=40> */
[----:B------:R-:W-:Y:S01]  /*5b90*/  MUFU.EX2 R29, R29 ;  /* 0x0000001d001d7308 */ /* 0x000fe20000000800 */
[----:B0-----:R-:W-:-:S07]  /*5ba0*/  FADD.FTZ R4, R152, R59 ;  /* 0x0000003b98047221 */ /* 0x001fce0000010000 */
[----:B------:R-:W0:Y:S01]  /*5bb0*/  MUFU.EX2 R75, R75 ;  /* 0x0000004b004b7308 */ /* 0x000e220000000800 */
[----:B-1----:R-:W-:-:S07]  /*5bc0*/  FADD.FTZ R3, R44, R3 ;  /* 0x000000032c037221 */ /* 0x002fce0000010000 */
[----:B------:R-:W-:Y:S08]  /*5bd0*/  MUFU.EX2 R154, R154 ;  /* 0x0000009a009a7308 */ /* 0x000ff00000000800 */
[----:B------:R-:W1:Y:S01]  /*5be0*/  MUFU.EX2 R46, R191 ;  /* 0x000000bf002e7308 */ /* 0x000e620000000800 */
[----:B0-----:R-:W-:-:S07]  /*5bf0*/  FADD.FTZ R3, R75, R3 ;  /* 0x000000034b037221 */ /* 0x001fce0000010000 */
[----:B------:R-:W-:Y:S08]  /*5c00*/  MUFU.EX2 R33, R33 ;  /* 0x0000002100217308 */ /* 0x000ff00000000800 */
[----:B------:R-:W0:Y:S01]  /*5c10*/  MUFU.EX2 R79, R79 ;  /* 0x0000004f004f7308 */ /* 0x000e220000000800 */
[----:B-1----:R-:W-:-:S07]  /*5c20*/  FADD.FTZ R3, R46, R3 ;  /* 0x000000032e037221 */ /* 0x002fce0000010000 */
[----:B------:R-:W-:Y:S08]  /*5c30*/  MUFU.EX2 R156, R156 ;  /* 0x0000009c009c7308 */ /* 0x000ff00000000800 */
[----:B------:R1:W2:Y:S01]  /*5c40*/  MUFU.EX2 R48, R53 ;  /* 0x0000003500307308 */ /* 0x0002a20000000800 */
[----:B0-----:R-:W-:-:S07]  /*5c50*/  FADD.FTZ R3, R79, R3 ;  /* 0x000000034f037221 */ /* 0x001fce0000010000 */
[----:B------:R-:W0:Y:S01]  /*5c60*/  MUFU.EX2 R37, R37 ;  /* 0x0000002500257308 */ /* 0x000e220000000800 */
[----:B-1----:R-:W-:-:S04]  /*5c70*/  FADD.FTZ R53, R29, R4 ;  /* 0x000000041d357221 */ /* 0x002fc80000010000 */
[----:B------:R-:W-:-:S03]  /*5c80*/  FADD.FTZ R4, R154, R53 ;  /* 0x000000359a047221 */ /* 0x000fc60000010000 */
[----:B------:R-:W1:Y:S01]  /*5c90*/  MUFU.EX2 R83, R83 ;  /* 0x0000005300537308 */ /* 0x000e620000000800 */
[----:B------:R-:W-:Y:S01]  /*5ca0*/  FADD.FTZ R53, R33, R4 ;  /* 0x0000000421357221 */ /* 0x000fe20000010000 */
[----:B--2---:R-:W-:-:S03]  /*5cb0*/  FADD.FTZ R3, R48, R3 ;  /* 0x0000000330037221 */ /* 0x004fc60000010000 */
[----:B------:R-:W-:-:S03]  /*5cc0*/  FADD.FTZ R4, R156, R53 ;  /* 0x000000359c047221 */ /* 0x000fc60000010000 */
        /* <DEDUP_REMOVED lines=12> */
.L_x_2371:
[----:B------:R-:W-:Y:S01]  /*5d90*/  UISETP.GT.AND UP0, UPT, UR55, UR53, UPT ;  /* 0x000000353700728c */ /* 0x000fe2000bf04270 */
[-C--:B------:R-:W-:Y:S01]  /*5da0*/  FMUL.FTZ R88, R88, R6.reuse ;  /* 0x0000000658587220 */ /* 0x080fe20000410000 */
[----:B------:R-:W-:Y:S01]  /*5db0*/  ULEA UR6, UR54, UR41, 0x3 ;  /* 0x0000002936067291 */ /* 0x000fe2000f8e183f */
[-C--:B------:R-:W-:Y:S01]  /*5dc0*/  FMUL.FTZ R89, R89, R6.reuse ;  /* 0x0000000659597220 */ /* 0x080fe20000410000 */
[----:B------:R-:W-:Y:S01]  /*5dd0*/  UIADD3 UR7, UR55, -0x1, URZ ;  /* 0xffffffff37077890 */ /* 0x000fe2000fffe03f */
[-C--:B------:R-:W-:Y:S01]  /*5de0*/  FMUL.FTZ R92, R92, R6.reuse ;  /* 0x000000065c5c7220 */ /* 0x080fe20000410000 */
[----:B------:R-:W-:Y:S01]  /*5df0*/  UIADD3 UR6, UR6, 0x28860, URZ ;  /* 0x0002886006067890 */ /* 0x000fe2000fffe03f */
[----:B------:R-:W-:Y:S01]  /*5e00*/  PLOP3.LUT P1, PT, PT, PT, UP0, 0x80, 0x0 ;  /* 0x000000000000781c */ /* 0x000fe20003f2f008 */
        /* <DEDUP_REMOVED lines=99> */
[----:B------:R-:W-:Y:S01]  /*6440*/  F2FP.F16.F32.PACK_AB R159, R159, R50 ;  /* 0x000000329f9f723e */ /* 0x000fe200000000ff */
[----:B------:R-:W-:Y:S06]  /*6450*/  @P1 BRA `(.L_x_2372) ;  /* 0xffffffd4009c1947 */ /* 0x000fec000383ffff */
[----:B------:R-:W-:-:S05]  /*6460*/  UMOV UR55, UR7 ;  /* 0x0000000700377c82 */ /* 0x000fca0008000000 */
.L_x_2361:
[----:B------:R-:W-:-:S13]  /*6470*/  ISETP.LE.AND P1, PT, RZ, UR55, PT ;  /* 0x00000037ff007c0c */ /* 0x000fda000bf23270 */
[----:B------:R-:W-:Y:S05]  /*6480*/  @!P1 BRA `(.L_x_2373) ;  /* 0x0000002000109947 */ /* 0x000fea0003800000 */
[----:B------:R-:W-:Y:S01]  /*6490*/  IMAD.MOV.U32 R8, RZ, RZ, R7 ;  /* 0x000000ffff087224 */ /* 0x000fe200078e0007 */
[----:B------:R-:W-:Y:S01]  /*64a0*/  UMOV UR49, UR44 ;  /* 0x0000002c00317c82 */ /* 0x000fe20008000000 */
[----:B------:R-:W-:Y:S01]  /*64b0*/  IMAD.MOV.U32 R6, RZ, RZ, R5 ;  /* 0x000000ffff067224 */ /* 0x000fe200078e0005 */
[----:B------:R-:W-:-:S06]  /*64c0*/  UMOV UR48, UR43 ;  /* 0x0000002b00307c82 */ /* 0x000fcc0008000000 */
.L_x_2384:
[----:B------:R-:W-:Y:S01]  /*64d0*/  ISETP.NE.AND P2, PT, RZ, UR40, PT ;  /* 0x00000028ff007c0c */ /* 0x000fe2000bf45270 */
[----:B------:R-:W-:-:S04]  /*64e0*/  UISETP.NE.AND UP0, UPT, UR48, 0x1, UPT ;  /* 0x000000013000788c */ /* 0x000fc8000bf05270 */
[----:B------:R-:W-:-:S04]  /*64f0*/  USEL UR44, URZ, 0x1, UP0 ;  /* 0x000000013f2c7887 */ /* 0x000fc80008000000 */
[----:B------:R-:W-:-:S04]  /*6500*/  ULOP3.LUT UR44, UR49, UR44, URZ, 0x3c, !UPT ;  /* 0x0000002c312c7292 */ /* 0x000fc8000f8e3c3f */
[----:B------:R-:W-:Y:S08]  /*6510*/  @P2 BRA `(.L_x_2374) ;  /* 0x0000000000382947 */ /* 0x000ff00003800000 */
[----:B------:R-:W-:Y:S05]  /*6520*/  @!P0 BRA `(.L_x_2375) ;  /* 0x0000000000048947 */ /* 0x000fea0003800000 */
[----:B------:R-:W-:Y:S01]  /*6530*/  BPT.TRAP 0x1 ;  /* 0x000000040000795c */ /* 0x000fe20000300000 */
.L_x_2375:
        /* <DEDUP_REMOVED lines=9> */
.L_x_2376:
[----:B-1----:R-:W-:Y:S05]  /*65d0*/  @P1 BRA `(.L_x_2374) ;  /* 0x0000000000081947 */ /* 0x002fea0003800000 */
[----:B------:R-:W1:Y:S02]  /*65e0*/  SYNCS.PHASECHK.TRANS64.TRYWAIT P1, [UR6+0x28830], R0 ;  /* 0x02883000ff0075a7 */ /* 0x000e640008020146 */
[----:B-1----:R-:W-:Y:S05]  /*65f0*/  @!P1 BRA `(.L_x_2377) ;  /* 0x0000008800609947 */ /* 0x002fea0003800000 */
.L_x_2374:
[----:B01----:R-:W-:Y:S01]  /*6600*/  IADD3 R0, R23, 0x8, RZ ;  /* 0x0000000817007810 */ /* 0x003fe20007ffe0ff */
        /* <DEDUP_REMOVED lines=47> */
.L_x_2379:
[----:B------:R-:W-:Y:S01]  /*6900*/  ULEA UR6, UR48, UR41, 0x3 ;  /* 0x0000002930067291 */ /* 0x000fe2000f8e183f */
[----:B------:R-:W-:-:S05]  /*6910*/  IMAD.U32 R0, RZ, RZ, UR49 ;  /* 0x00000031ff007e24 */ /* 0x000fca000f8e00ff */
[----:B------:R-:W-:-:S04]  /*6920*/  SHF.L.U32 R0, R0, 0x1f, RZ ;  /* 0x0000001f00007819 */ /* 0x000fc800000006ff */
[----:B------:R0:W1:Y:S01]  /*6930*/  SYNCS.PHASECHK.TRANS64.TRYWAIT P1, [UR6+0x28850], R0 ;  /* 0x02885000ff0075a7 */ /* 0x0000620008020146 */
[----:B------:R-:W-:Y:S05]  /*6940*/  @!P0 BRA `(.L_x_2380) ;  /* 0x0000000000048947 */ /* 0x000fea0003800000 */
[----:B------:R-:W-:Y:S01]  /*6950*/  BPT.TRAP 0x1 ;  /* 0x000000040000795c */ /* 0x000fe20000300000 */
.L_x_2380:
[----:B-1----:R-:W-:Y:S05]  /*6960*/  @P1 BRA `(.L_x_2378) ;  /* 0x0000000000081947 */ /* 0x002fea0003800000 */
[----:B------:R-:W1:Y:S02]  /*6970*/  SYNCS.PHASECHK.TRANS64.TRYWAIT P1, [UR6+0x28850], R0 ;  /* 0x02885000ff0075a7 */ /* 0x000e640008020146 */
[----:B-1----:R-:W-:Y:S05]  /*6980*/  @!P1 BRA `(.L_x_2381) ;  /* 0x0000008400949947 */ /* 0x002fea0003800000 */
.L_x_2378:
        /* <DEDUP_REMOVED lines=49> */
.L_x_2382:
        /* <DEDUP_REMOVED lines=77> */
[C---:B0-----:R-:W-:Y:S01]  /*7170*/  FMUL.FTZ R153, R5.reuse, R0 ;  /* 0x0000000005997220 */ /* 0x041fe20000410000 */
        /* <DEDUP_REMOVED lines=52> */
[----:B------:R-:W-:Y:S01]  /*74c0*/  FFMA.FTZ R160, R64, R0, -R153 ;  /* 0x0000000040a07223 */ /* 0x000fe20000010899 */
        /* <DEDUP_REMOVED lines=148> */
.L_x_2383:
        /* <DEDUP_REMOVED lines=108> */
.L_x_2373:
[----:B------:R-:W-:Y:S06]  /*84d0*/  BAR.ARV 0x8, 0x180 ;  /* 0x0206000000007b1d */ /* 0x000fec0000002000 */
[----:B------:R-:W-:Y:S05]  /*84e0*/  @!P0 BRA `(.L_x_2385) ;  /* 0x0000000000048947 */ /* 0x000fea0003800000 */
[----:B------:R-:W-:Y:S01]  /*84f0*/  BPT.TRAP 0x1 ;  /* 0x000000040000795c */ /* 0x000fe20000300000 */
.L_x_2385:
[----:B------:R-:W-:Y:S01]  /*8500*/  ULEA UR5, UR43, UR41, 0x3 ;  /* 0x000000292b057291 */ /* 0x000fe2000f8e183f */
[----:B------:R-:W-:-:S05]  /*8510*/  IMAD.U32 R6, RZ, RZ, UR44 ;  /* 0x0000002cff067e24 */ /* 0x000fca000f8e00ff */
[----:B------:R-:W-:-:S04]  /*8520*/  SHF.L.U32 R6, R6, 0x1f, RZ ;  /* 0x0000001f06067819 */ /* 0x000fc800000006ff */
[----:B------:R0:W1:Y:S01]  /*8530*/  SYNCS.PHASECHK.TRANS64.TRYWAIT P1, [UR5+0x28850], R6 ;  /* 0x02885006ff0075a7 */ /* 0x0000620008020145 */
[----:B------:R-:W-:Y:S05]  /*8540*/  @!P0 BRA `(.L_x_2386) ;  /* 0x0000000000048947 */ /* 0x000fea0003800000 */
[----:B------:R-:W-:Y:S01]  /*8550*/  BPT.TRAP 0x1 ;  /* 0x000000040000795c */ /* 0x000fe20000300000 */
.L_x_2386:
[----:B-1----:R-:W-:Y:S05]  /*8560*/  @P1 BRA `(.L_x_2387) ;  /* 0x0000000000081947 */ /* 0x002fea0003800000 */
[----:B------:R-:W1:Y:S02]  /*8570*/  SYNCS.PHASECHK.TRANS64.TRYWAIT P1, [UR5+0x28850], R6 ;  /* 0x02885006ff0075a7 */ /* 0x000e640008020145 */
[----:B-1----:R-:W-:Y:S05]  /*8580*/  @!P1 BRA `(.L_x_2388) ;  /* 0x0000006800ac9947 */ /* 0x002fea0003800000 */
.L_x_2387:
[----:B------:R-:W-:Y:S01]  /*8590*/  UIADD3 UR41, UR41, 0x400, URZ ;  /* 0x0000040029297890 */ /* 0x000fe2000fffe03f */
[----:B------:R-:W-:Y:S01]  /*85a0*/  WARPGROUP.ARRIVE ;  /* 0x00000000000079c5 */ /* 0x000fe20000000000 */
[----:B------:R-:W-:Y:S01]  /*85b0*/  UMOV UR7, 0x40000040 ;  /* 0x4000004000077882 */ /* 0x000fe20000000000 */
[----:B01----:R-:W0:Y:S01]  /*85c0*/  SHFL.BFLY PT, R6, R3, 0x2, 0x1f ;  /* 0x0c401f0003067f89 */ /* 0x003e2200000e0000 */
[----:B------:R-:W-:Y:S01]  /*85d0*/  USHF.R.U32.HI UR41, URZ, 0x4, UR41 ;  /* 0x000000043f297899 */ /* 0x000fe20008011629 */
[----:B------:R-:W-:Y:S02]  /*85e0*/  IMAD.MOV.U32 R10, RZ, RZ, RZ ;  /* 0x000000ffff0a7224 */ /* 0x000fe400078e00ff */
        /* <DEDUP_REMOVED lines=10> */
[----:B------:R-:W-:Y:S02]  /*8690*/  IMAD.MOV.U32 R3, RZ, RZ, -0x800000 ;  /* 0xff800000ff037424 */ /* 0x000fe400078e00ff */
[----:B-1----:R-:W-:Y:S01]  /*86a0*/  FADD.FTZ R8, R9, R4 ;  /* 0x0000000409087221 */ /* 0x002fe20000010000 */
[----:B------:R-:W-:Y:S01]  /*86b0*/  IMAD.MOV.U32 R4, RZ, RZ, RZ ;  /* 0x000000ffff047224 */ /* 0x000fe200078e00ff */
        /* <DEDUP_REMOVED lines=53> */
.L_x_2389:
        /* <DEDUP_REMOVED lines=74> */
.L_x_2353:
        /* <DEDUP_REMOVED lines=11> */
[----:B------:R-:W-:Y:S01]  /*8f60*/  IMAD R9, R22, 0x40, R2 ;  /* 0x0000004016097824 */ /* 0x000fe200078e0202 */
        /* <DEDUP_REMOVED lines=18> */
[----:B------:R-:W-:Y:S01]  /*9090*/  UIMAD UR8, UR42, UR11, UR8 ;  /* 0x0000000b2a0872a4 */ /* 0x000fe2000f8e0208 */
[----:B------:R-:W-:Y:S01]  /*90a0*/  F2FP.F16.F32.PACK_AB R147, R151, R150 ;  /* 0x000000969793723e */ /* 0x000fe200000000ff */
[----:B------:R-:W-:Y:S01]  /*90b0*/  UIMAD.WIDE.U32 UR6, UR42, UR10, UR6 ;  /* 0x0000000a2a0672a5 */ /* 0x000fe2000f8e0006 */
[----:B------:R-:W-:-:S02]  /*90c0*/  ULDC UR5, c[0x0][0xa88] ;  /* 0x0002a20000057ab9 */ /* 0x000fc40000000800 */
[----:B------:R-:W-:Y:S01]  /*90d0*/  ULDC.64 UR10, c[0x0][0xaf0] ;  /* 0x0002bc00000a7ab9 */ /* 0x000fe20000000a00 */
[----:B-1----:R-:W-:Y:S01]  /*90e0*/  IMAD R64, R39, UR5, RZ ;  /* 0x0000000527407c24 */ /* 0x002fe2000f8e02ff */
[----:B------:R-:W-:Y:S02]  /*90f0*/  MOV R36, R0 ;  /* 0x0000000000247202 */ /* 0x000fe40000000f00 */
[----:B0-----:R-:W-:-:S03]  /*9100*/  MOV R37, R5 ;  /* 0x0000000500257202 */ /* 0x001fc60000000f00 */
[----:B------:R-:W-:-:S04]  /*9110*/  IMAD.WIDE R4, R187, 0x2, R36 ;  /* 0x00000002bb047825 */ /* 0x000fc800078e0224 */
[----:B------:R-:W-:Y:S01]  /*9120*/  IMAD.WIDE R36, R9, 0x2, R36 ;  /* 0x0000000209247825 */ /* 0x000fe200078e0224 */
[C---:B------:R-:W-:Y:S02]  /*9130*/  IADD3 R21, P6, R4.reuse, 0x20, RZ ;  /* 0x0000002004157810 */ /* 0x040fe40007fde0ff */
[C---:B------:R-:W-:Y:S02]  /*9140*/  IADD3 R33, P1, R4.reuse, 0x4040, RZ ;  /* 0x0000404004217810 */ /* 0x040fe40007f3e0ff */
[----:B------:R-:W-:Y:S01]  /*9150*/  IADD3 R45, P0, R4, 0x4060, RZ ;  /* 0x00004060042d7810 */ /* 0x000fe20007f1e0ff */
[--C-:B------:R-:W-:Y:S01]  /*9160*/  IMAD.X R13, RZ, RZ, R5.reuse, P6 ;  /* 0x000000ffff0d7224 */ /* 0x100fe200030e0605 */
[----:B------:R-:W-:Y:S01]  /*9170*/  IADD3 R35, P6, R36, 0x1000, RZ ;  /* 0x0000100024237810 */ /* 0x000fe20007fde0ff */
[----:B------:R-:W-:Y:S01]  /*9180*/  IMAD.X R43, RZ, RZ, R5, P1 ;  /* 0x000000ffff2b7224 */ /* 0x000fe200008e0605 */
[----:B------:R-:W-:Y:S02]  /*9190*/  ISETP.NE.AND P1, PT, R39, 0x1, PT ;  /* 0x000000012700780c */ /* 0x000fe40003f25270 */
[----:B------:R-:W-:-:S02]  /*91a0*/  LOP3.LUT R34, R35, 0x380, RZ, 0xc0, !PT ;  /* 0x0000038023227812 */ /* 0x000fc400078ec0ff */
[----:B------:R-:W-:Y:S02]  /*91b0*/  IADD3 R31, P2, R4, 0x4020, RZ ;  /* 0x00004020041f7810 */ /* 0x000fe40007f5e0ff */
[----:B------:R-:W-:Y:S02]  /*91c0*/  SHF.R.U64 R34, R34, 0x3, RZ ;  /* 0x0000000322227819 */ /* 0x000fe400000012ff */
[----:B------:R-:W-:Y:S01]  /*91d0*/  LOP3.LUT R9, R4, 0x380, RZ, 0xc0, !PT ;  /* 0x0000038004097812 */ /* 0x000fe200078ec0ff */
[----:B------:R-:W-:Y:S01]  /*91e0*/  IMAD.X R41, RZ, RZ, R5, P2 ;  /* 0x000000ffff297224 */ /* 0x000fe200010e0605 */
[----:B------:R-:W-:Y:S01]  /*91f0*/  LOP3.LUT R34, R34, R35, RZ, 0x3c, !PT ;  /* 0x0000002322227212 */ /* 0x000fe200078e3cff */
[----:B------:R-:W-:Y:S01]  /*9200*/  IMAD.X R35, RZ, RZ, R37, P6 ;  /* 0x000000ffff237224 */ /* 0x000fe200030e0625 */
[----:B------:R-:W-:Y:S01]  /*9210*/  IADD3 R47, P6, R36, 0x7000, RZ ;  /* 0x00007000242f7810 */ /* 0x000fe20007fde0ff */
[----:B------:R-:W0:Y:S01]  /*9220*/  @P1 LDC R48, c[0x0][0xbf0] ;  /* 0x0002fc00ff301b82 */ /* 0x000e220000000800 */
[----:B------:R-:W-:-:S02]  /*9230*/  LOP3.LUT R14, R33, 0x380, RZ, 0xc0, !PT ;  /* 0x00000380210e7812 */ /* 0x000fc400078ec0ff */
[----:B------:R-:W-:Y:S02]  /*9240*/  LOP3.LUT R20, R47, 0x380, RZ, 0xc0, !PT ;  /* 0x000003802f147812 */ /* 0x000fe400078ec0ff */
[----:B------:R-:W-:Y:S02]  /*9250*/  LOP3.LUT R44, R45, 0x380, RZ, 0xc0, !PT ;  /* 0x000003802d2c7812 */ /* 0x000fe400078ec0ff */
[----:B------:R-:W-:Y:S02]  /*9260*/  SHF.R.U64 R20, R20, 0x3, RZ ;  /* 0x0000000314147819 */ /* 0x000fe400000012ff */
[----:B------:R-:W-:Y:S02]  /*9270*/  LOP3.LUT R12, R31, 0x380, RZ, 0xc0, !PT ;  /* 0x000003801f0c7812 */ /* 0x000fe400078ec0ff */
[----:B------:R-:W-:Y:S02]  /*9280*/  LOP3.LUT R20, R20, R47, RZ, 0x3c, !PT ;  /* 0x0000002f14147212 */ /* 0x000fe400078e3cff */
[----:B------:R-:W1:Y:S01]  /*9290*/  @P1 LDC R47, c[0x0][0xbec] ;  /* 0x0002fb00ff2f1b82 */ /* 0x000e620000000800 */
[----:B------:R-:W-:-:S02]  /*92a0*/  SHF.R.U64 R9, R9, 0x3, RZ ;  /* 0x0000000309097819 */ /* 0x000fc400000012ff */
[----:B------:R-:W-:Y:S02]  /*92b0*/  LOP3.LUT R8, R21, 0x380, RZ, 0xc0, !PT ;  /* 0x0000038015087812 */ /* 0x000fe400078ec0ff */
[----:B------:R-:W-:Y:S02]  /*92c0*/  SHF.R.U64 R14, R14, 0x3, RZ ;  /* 0x000000030e0e7819 */ /* 0x000fe400000012ff */
[----:B------:R-:W-:Y:S02]  /*92d0*/  SHF.R.U64 R44, R44, 0x3, RZ ;  /* 0x000000032c2c7819 */ /* 0x000fe400000012ff */
[C---:B------:R-:W-:Y:S02]  /*92e0*/  IADD3 R29, P3, R4.reuse, 0x4000, RZ ;  /* 0x00004000041d7810 */ /* 0x040fe40007f7e0ff */
[C---:B------:R-:W-:Y:S02]  /*92f0*/  IADD3 R27, P4, R4.reuse, 0x60, RZ ;  /* 0x00000060041b7810 */ /* 0x040fe40007f9e0ff */
[----:B------:R-:W-:Y:S01]  /*9300*/  IADD3 R25, P5, R4, 0x40, RZ ;  /* 0x0000004004197810 */ /* 0x000fe20007fbe0ff */
[--C-:B------:R-:W-:Y:S01]  /*9310*/  IMAD.X R15, RZ, RZ, R5.reuse, P3 ;  /* 0x000000ffff0f7224 */ /* 0x100fe200018e0605 */
[----:B------:R-:W-:Y:S01]  /*9320*/  SHF.R.U64 R12, R12, 0x3, RZ ;  /* 0x000000030c0c7819 */ /* 0x000fe200000012ff */
[--C-:B------:R-:W-:Y:S01]  /*9330*/  IMAD.X R11, RZ, RZ, R5.reuse, P4 ;  /* 0x000000ffff0b7224 */ /* 0x100fe200020e0605 */
[----:B------:R-:W-:Y:S01]  /*9340*/  LOP3.LUT R4, R9, R4, RZ, 0x3c, !PT ;  /* 0x0000000409047212 */ /* 0x000fe200078e3cff */
[----:B------:R-:W-:Y:S01]  /*9350*/  IMAD.X R9, RZ, RZ, R5, P5 ;  /* 0x000000ffff097224 */ /* 0x000fe200028e0605 */
[----:B------:R-:W-:-:S02]  /*9360*/  SHF.R.U64 R8, R8, 0x3, RZ ;  /* 0x0000000308087819 */ /* 0x000fc400000012ff */
[----:B------:R-:W-:Y:S02]  /*9370*/  LOP3.LUT R42, R14, R33, RZ, 0x3c, !PT ;  /* 0x000000210e2a7212 */ /* 0x000fe400078e3cff */
[----:B------:R-:W-:Y:S01]  /*9380*/  LOP3.LUT R44, R44, R45, RZ, 0x3c, !PT ;  /* 0x0000002d2c2c7212 */ /* 0x000fe200078e3cff */
[----:B------:R-:W-:Y:S01]  /*9390*/  IMAD.X R45, RZ, RZ, R5, P0 ;  /* 0x000000ffff2d7224 */ /* 0x000fe200000e0605 */
[----:B------:R-:W-:Y:S02]  /*93a0*/  LOP3.LUT R10, R29, 0x380, RZ, 0xc0, !PT ;  /* 0x000003801d0a7812 */ /* 0x000fe400078ec0ff */
[----:B------:R-:W-:Y:S02]  /*93b0*/  LOP3.LUT R40, R12, R31, RZ, 0x3c, !PT ;  /* 0x0000001f0c287212 */ /* 0x000fe400078e3cff */
[----:B------:R-:W-:Y:S02]  /*93c0*/  LOP3.LUT R12, R8, R21, RZ, 0x3c, !PT ;  /* 0x00000015080c7212 */ /* 0x000fe400078e3cff */
[----:B------:R-:W-:-:S02]  /*93d0*/  MOV R46, R4 ;  /* 0x00000004002e7202 */ /* 0x000fc40000000f00 */
[----:B------:R-:W-:Y:S02]  /*93e0*/  LOP3.LUT R8, R25, 0x380, RZ, 0xc0, !PT ;  /* 0x0000038019087812 */ /* 0x000fe400078ec0ff */
[----:B------:R-:W-:Y:S02]  /*93f0*/  F2FP.F16.F32.PACK_AB R4, R89, R88 ;  /* 0x000000585904723e */ /* 0x000fe400000000ff */
[----:B------:R-:W-:Y:S01]  /*9400*/  F2FP.F16.F32.PACK_AB R5, R91, R90 ;  /* 0x0000005a5b05723e */ /* 0x000fe200000000ff */
[----:B------:R-:W-:Y:S01]  /*9410*/  BAR.SYNC.DEFER_BLOCKING 0x1, 0x100 ;  /* 0x0044000000007b1d */ /* 0x000fe20000010000 */
[----:B------:R-:W-:Y:S01]  /*9420*/  MOV R66, R42 ;  /* 0x0000002a00427202 */ /* 0x000fe20000000f00 */
[----:B------:R-:W-:Y:S01]  /*9430*/  VIADD R42, R17, UR37 ;  /* 0x00000025112a7c36 */ /* 0x000fe20008000000 */
[----:B------:R-:W-:Y:S01]  /*9440*/  SHF.R.U64 R10, R10, 0x3, RZ ;  /* 0x000000030a0a7819 */ /* 0x000fe200000012ff */
[----:B------:R-:W-:Y:S01]  /*9450*/  VIADD R43, R186, UR37 ;  /* 0x00000025ba2b7c36 */ /* 0x000fe20008000000 */
[----:B------:R-:W-:-:S02]  /*9460*/  SHF.R.U64 R8, R8, 0x3, RZ ;  /* 0x0000000308087819 */ /* 0x000fc400000012ff */
[----:B------:R-:W-:Y:S02]  /*9470*/  LOP3.LUT R14, R10, R29, RZ, 0x3c, !PT ;  /* 0x0000001d0a0e7212 */ /* 0x000fe400078e3cff */
[----:B------:R-:W-:Y:S02]  /*9480*/  LOP3.LUT R10, R27, 0x380, RZ, 0xc0, !PT ;  /* 0x000003801b0a7812 */ /* 0x000fe400078ec0ff */
[----:B------:R-:W-:Y:S02]  /*9490*/  LOP3.LUT R8, R8, R25, RZ, 0x3c, !PT ;  /* 0x0000001908087212 */ /* 0x000fe400078e3cff */
[----:B------:R-:W-:Y:S02]  /*94a0*/  IADD3 R25, P0, R36, 0x6000, RZ ;  /* 0x0000600024197810 */ /* 0x000fe40007f1e0ff */
[----:B------:R-:W-:Y:S02]  /*94b0*/  SHF.R.U64 R10, R10, 0x3, RZ ;  /* 0x000000030a0a7819 */ /* 0x000fe400000012ff */
[----:B------:R-:W-:-:S02]  /*94c0*/  LOP3.LUT R24, R25, 0x380, RZ, 0xc0, !PT ;  /* 0x0000038019187812 */ /* 0x000fc400078ec0ff */
[----:B------:R-:W-:Y:S02]  /*94d0*/  LOP3.LUT R10, R10, R27, RZ, 0x3c, !PT ;  /* 0x0000001b0a0a7212 */ /* 0x000fe400078e3cff */
[----:B------:R-:W-:Y:S02]  /*94e0*/  SHF.R.U64 R24, R24, 0x3, RZ ;  /* 0x0000000318187819 */ /* 0x000fe400000012ff */
[----:B------:R-:W-:Y:S01]  /*94f0*/  MOV R54, R10 ;  /* 0x0000000a00367202 */ /* 0x000fe20000000f00 */
[----:B------:R1:W-:Y:S01]  /*9500*/  STSM.16.M88.4 [R46], R4 ;  /* 0x000000042e007844 */ /* 0x0003e20000000200 */
[----:B------:R-:W-:Y:S01]  /*9510*/  LOP3.LUT R24, R24, R25, RZ, 0x3c, !PT ;  /* 0x0000001918187212 */ /* 0x000fe200078e3cff */
[----:B------:R-:W-:Y:S01]  /*9520*/  IMAD.X R25, RZ, RZ, R37, P0 ;  /* 0x000000ffff197224 */ /* 0x000fe200000e0625 */
[----:B------:R-:W-:Y:S01]  /*9530*/  MOV R53, R14 ;  /* 0x0000000e00357202 */ /* 0x000fe20000000f00 */
[----:B------:R-:W-:Y:S01]  /*9540*/  IMAD.U32 R14, RZ, RZ, UR8 ;  /* 0x00000008ff0e7e24 */ /* 0x000fe2000f8e00ff */
[----:B------:R-:W-:Y:S01]  /*9550*/  MOV R15, R12 ;  /* 0x0000000c000f7202 */ /* 0x000fe20000000f00 */
[----:B------:R-:W-:Y:S01]  /*9560*/  ULDC.64 UR8, c[0x0][0xae8] ;  /* 0x0002ba0000087ab9 */ /* 0x000fe20000000a00 */
[----:B------:R-:W-:-:S02]  /*9570*/  IADD3 R29, P3, R36, 0x4000, RZ ;  /* 0x00004000241d7810 */ /* 0x000fc40007f7e0ff */
[----:B------:R-:W-:Y:S02]  /*9580*/  IADD3 R27, P2, R36, 0x5000, RZ ;  /* 0x00005000241b7810 */ /* 0x000fe40007f5e0ff */
[----:B------:R-:W-:Y:S02]  /*9590*/  LOP3.LUT R28, R29, 0x380, RZ, 0xc0, !PT ;  /* 0x000003801d1c7812 */ /* 0x000fe400078ec0ff */
[----:B------:R-:W-:Y:S02]  /*95a0*/  LOP3.LUT R26, R27, 0x380, RZ, 0xc0, !PT ;  /* 0x000003801b1a7812 */ /* 0x000fe400078ec0ff */
[----:B------:R-:W-:Y:S01]  /*95b0*/  SHF.R.U64 R28, R28, 0x3, RZ ;  /* 0x000000031c1c7819 */ /* 0x000fe200000012ff */
[----:B-1----:R-:W-:Y:S01]  /*95c0*/  @P1 IMAD.HI.U32 R5, R42, R47, RZ ;  /* 0x0000002f2a051227 */ /* 0x002fe200078e00ff */
[----:B------:R-:W-:Y:S02]  /*95d0*/  F2FP.F16.F32.PACK_AB R7, R103, R102 ;  /* 0x000000666707723e */ /* 0x000fe400000000ff */
[----:B------:R-:W-:Y:S01]  /*95e0*/  MOV R52, R40 ;  /* 0x0000002800347202 */ /* 0x000fe20000000f00 */
[----:B------:R-:W-:Y:S01]  /*95f0*/  IMAD.MOV.U32 R4, RZ, RZ, R42 ;  /* 0x000000ffff047224 */ /* 0x000fe200078e002a */
[----:B0-----:R-:W-:-:S02]  /*9600*/  @P1 SHF.R.U32.HI R4, RZ, R48, R5 ;  /* 0x00000030ff041219 */ /* 0x001fc40000011605 */
[----:B------:R-:W-:Y:S02]  /*9610*/  SHF.R.U64 R26, R26, 0x3, RZ ;  /* 0x000000031a1a7819 */ /* 0x000fe400000012ff */
[--C-:B------:R-:W-:Y:S01]  /*9620*/  SHF.R.S32.HI R5, RZ, 0x1f, R4.reuse ;  /* 0x0000001fff057819 */ /* 0x100fe20000011404 */
[----:B------:R-:W-:Y:S01]  /*9630*/  IMAD.MOV R6, RZ, RZ, -R4 ;  /* 0x000000ffff067224 */ /* 0x000fe200078e0a04 */
[----:B------:R-:W-:Y:S02]  /*9640*/  IADD3 R12, P0, R4, UR6, RZ ;  /* 0x00000006040c7c10 */ /* 0x000fe4000ff1e0ff */
[----:B------:R-:W-:Y:S01]  /*9650*/  F2FP.F16.F32.PACK_AB R4, R97, R96 ;  /* 0x000000606104723e */ /* 0x000fe200000000ff */
[----:B------:R-:W-:Y:S01]  /*9660*/  IMAD R11, R39, R6, R42 ;  /* 0x00000006270b7224 */ /* 0x000fe200078e022a */
[----:B------:R-:W-:Y:S01]  /*9670*/  IADD3.X R13, R5, UR7, R14, P0, !PT ;  /* 0x00000007050d7c10 */ /* 0x000fe200087fe40e */
[----:B------:R-:W-:Y:S01]  /*9680*/  ULDC.64 UR6, c[0x0][0xb88] ;  /* 0x0002e20000067ab9 */ /* 0x000fe20000000a00 */
[----:B------:R-:W-:-:S02]  /*9690*/  F2FP.F16.F32.PACK_AB R5, R99, R98 ;  /* 0x000000626305723e */ /* 0x000fc400000000ff */
[----:B------:R-:W-:Y:S01]  /*96a0*/  SHF.R.S32.HI R10, RZ, 0x1f, R11 ;  /* 0x0000001fff0a7819 */ /* 0x000fe2000001140b */
[----:B------:R-:W-:Y:S01]  /*96b0*/  IMAD.WIDE.U32 R12, R11, UR6, R12 ;  /* 0x000000060b0c7c25 */ /* 0x000fe2000f8e000c */
[----:B------:R-:W-:Y:S02]  /*96c0*/  F2FP.F16.F32.PACK_AB R6, R101, R100 ;  /* 0x000000646506723e */ /* 0x000fe400000000ff */
[----:B------:R-:W-:Y:S01]  /*96d0*/  LOP3.LUT R28, R28, R29, RZ, 0x3c, !PT ;  /* 0x0000001d1c1c7212 */ /* 0x000fe200078e3cff */
[----:B------:R-:W-:Y:S01]  /*96e0*/  IMAD R10, R10, UR6, RZ ;  /* 0x000000060a0a7c24 */ /* 0x000fe2000f8e02ff */
[----:B------:R-:W-:Y:S01]  /*96f0*/  MOV R14, R8 ;  /* 0x00000008000e7202 */ /* 0x000fe20000000f00 */
[----:B------:R0:W-:Y:S01]  /*9700*/  STSM.16.M88.4 [R15], R4 ;  /* 0x000000040f007844 */ /* 0x0001e20000000200 */
[----:B------:R-:W-:Y:S01]  /*9710*/  IMAD.X R29, RZ, RZ, R37, P3 ;  /* 0x000000ffff1d7224 */ /* 0x000fe200018e0625 */
[----:B------:R-:W-:Y:S01]  /*9720*/  LOP3.LUT P0, RZ, R184, 0x3, RZ, 0xc0, !PT ;  /* 0x00000003b8ff7812 */ /* 0x000fe2000780c0ff */
[----:B------:R-:W-:Y:S01]  /*9730*/  IMAD R41, R11, UR7, R10 ;  /* 0x000000070b297c24 */ /* 0x000fe2000f8e020a */
[----:B------:R-:W-:Y:S01]  /*9740*/  ULDC.64 UR6, c[0x0][0xb50] ;  /* 0x0002d40000067ab9 */ /* 0x000fe20000000a00 */
[----:B------:R-:W-:-:S02]  /*9750*/  F2FP.F16.F32.PACK_AB R8, R105, R104 ;  /* 0x000000686908723e */ /* 0x000fc400000000ff */
[----:B------:R-:W-:Y:S02]  /*9760*/  F2FP.F16.F32.PACK_AB R9, R107, R106 ;  /* 0x0000006a6b09723e */ /* 0x000fe400000000ff */
[----:B------:R-:W-:Y:S02]  /*9770*/  F2FP.F16.F32.PACK_AB R10, R109, R108 ;  /* 0x0000006c6d0a723e */ /* 0x000fe400000000ff */
[----:B------:R-:W-:Y:S02]  /*9780*/  F2FP.F16.F32.PACK_AB R11, R111, R110 ;  /* 0x0000006e6f0b723e */ /* 0x000fe400000000ff */
[----:B------:R-:W-:Y:S02]  /*9790*/  LEA R40, P3, R12, UR6, 0x2 ;  /* 0x000000060c287c11 */ /* 0x000fe4000f8610ff */
[----:B------:R-:W-:Y:S01]  /*97a0*/  LOP3.LUT R26, R26, R27, RZ, 0x3c, !PT ;  /* 0x0000001b1a1a7212 */ /* 0x000fe200078e3cff */
[----:B0-----:R-:W-:Y:S01]  /*97b0*/  VIADD R5, R43, 0x8 ;  /* 0x000000082b057836 */ /* 0x001fe20000000000 */
[----:B------:R0:W-:Y:S01]  /*97c0*/  STSM.16.M88.4 [R14], R8 ;  /* 0x000000080e007844 */ /* 0x0001e20000000200 */
[----:B------:R-:W-:Y:S01]  /*97d0*/  IMAD.IADD R7, R13, 0x1, R41 ;  /* 0x000000010d077824 */ /* 0x000fe200078e0229 */
[----:B------:R-:W-:Y:S01]  /*97e0*/  F2FP.F16.F32.PACK_AB R4, R113, R112 ;  /* 0x000000707104723e */ /* 0x000fe200000000ff */
[----:B------:R-:W-:Y:S01]  /*97f0*/  IMAD.X R27, RZ, RZ, R37, P2 ;  /* 0x000000ffff1b7224 */ /* 0x000fe200010e0625 */
[-C--:B------:R-:W-:Y:S01]  /*9800*/  ISETP.GE.OR P2, PT, R43, R64.reuse, P0 ;  /* 0x000000402b00720c */ /* 0x080fe20000746670 */
[----:B------:R-:W-:Y:S01]  /*9810*/  SHFL.IDX PT, R60, R40, RZ, 0x1c1f ;  /* 0x001c1fff283c7589 */ /* 0x000fe200000e0000 */
[----:B------:R-:W-:-:S02]  /*9820*/  ISETP.GE.OR P0, PT, R5, R64, P0 ;  /* 0x000000400500720c */ /* 0x000fc40000706670 */
[----:B------:R-:W-:Y:S01]  /*9830*/  LEA.HI.X R41, R12, UR7, R7, 0x2, P3 ;  /* 0x000000070c297c11 */ /* 0x000fe200098f1407 */
[----:B------:R-:W-:Y:S01]  /*9840*/  SHFL.IDX PT, R62, R40, 0x1, 0x1c1f ;  /* 0x003c1f00283e7f89 */ /* 0x000fe200000e0000 */
[----:B------:R-:W-:Y:S02]  /*9850*/  F2FP.F16.F32.PACK_AB R5, R115, R114 ;  /* 0x000000727305723e */ /* 0x000fe400000000ff */
[----:B------:R-:W-:Y:S01]  /*9860*/  F2FP.F16.F32.PACK_AB R6, R117, R116 ;  /* 0x000000747506723e */ /* 0x000fe200000000ff */
[----:B------:R-:W1:Y:S01]  /*9870*/  SHFL.IDX PT, R61, R41, RZ, 0x1c1f ;  /* 0x001c1fff293d7589 */ /* 0x000e6200000e0000 */
[----:B------:R-:W-:Y:S02]  /*9880*/  F2FP.F16.F32.PACK_AB R7, R119, R118 ;  /* 0x000000767707723e */ /* 0x000fe400000000ff */
[----:B------:R-:W-:Y:S01]  /*9890*/  F2FP.F16.F32.PACK_AB R12, R121, R120 ;  /* 0x00000078790c723e */ /* 0x000fe200000000ff */
[----:B------:R-:W2:Y:S01]  /*98a0*/  SHFL.IDX PT, R63, R41, 0x1, 0x1c1f ;  /* 0x003c1f00293f7f89 */ /* 0x000ea200000e0000 */
[----:B------:R-:W-:-:S02]  /*98b0*/  F2FP.F16.F32.PACK_AB R13, R123, R122 ;  /* 0x0000007a7b0d723e */ /* 0x000fc400000000ff */
[----:B0-----:R-:W-:Y:S01]  /*98c0*/  F2FP.F16.F32.PACK_AB R14, R125, R124 ;  /* 0x0000007c7d0e723e */ /* 0x001fe200000000ff */
[----:B------:R-:W-:Y:S01]  /*98d0*/  STSM.16.M88.4 [R54], R4 ;  /* 0x0000000436007844 */ /* 0x000fe20000000200 */
[----:B------:R-:W-:Y:S02]  /*98e0*/  F2FP.F16.F32.PACK_AB R15, R127, R126 ;  /* 0x0000007e7f0f723e */ /* 0x000fe400000000ff */
[----:B------:R-:W-:Y:S02]  /*98f0*/  F2FP.F16.F32.PACK_AB R8, R129, R128 ;  /* 0x000000808108723e */ /* 0x000fe400000000ff */
[----:B------:R-:W-:Y:S01]  /*9900*/  F2FP.F16.F32.PACK_AB R9, R131, R130 ;  /* 0x000000828309723e */ /* 0x000fe200000000ff */
[----:B------:R-:W-:Y:S01]  /*9910*/  STSM.16.M88.4 [R53], R12 ;  /* 0x0000000c35007844 */ /* 0x000fe20000000200 */
[----:B------:R-:W-:Y:S02]  /*9920*/  F2FP.F16.F32.PACK_AB R10, R133, R132 ;  /* 0x00000084850a723e */ /* 0x000fe400000000ff */
[----:B------:R-:W-:-:S02]  /*9930*/  F2FP.F16.F32.PACK_AB R11, R135, R134 ;  /* 0x00000086870b723e */ /* 0x000fc400000000ff */
[----:B------:R-:W-:Y:S02]  /*9940*/  MOV R65, R44 ;  /* 0x0000002c00417202 */ /* 0x000fe40000000f00 */
[C---:B------:R-:W-:Y:S01]  /*9950*/  LOP3.LUT R21, R36.reuse, 0x380, RZ, 0xc0, !PT ;  /* 0x0000038024157812 */ /* 0x040fe200078ec0ff */
[----:B------:R-:W-:Y:S01]  /*9960*/  STSM.16.M88.4 [R52], R8 ;  /* 0x0000000834007844 */ /* 0x000fe20000000200 */
[C---:B------:R-:W-:Y:S02]  /*9970*/  IADD3 R33, P5, R36.reuse, 0x2000, RZ ;  /* 0x0000200024217810 */ /* 0x040fe40007fbe0ff */
[----:B------:R-:W-:Y:S01]  /*9980*/  SHF.R.U64 R21, R21, 0x3, RZ ;  /* 0x0000000315157819 */ /* 0x000fe200000012ff */
[----:B------:R0:W-:Y:S01]  /*9990*/  STSM.16.M88.4 [R66], R136 ;  /* 0x0000008842007844 */ /* 0x0001e20000000200 */
[----:B------:R-:W-:Y:S01]  /*99a0*/  IADD3 R31, P4, R36, 0x3000, RZ ;  /* 0x00003000241f7810 */ /* 0x000fe20007f9e0ff */
[----:B------:R-:W-:Y:S01]  /*99b0*/  UIMAD UR5, UR12, UR8, URZ ;  /* 0x000000080c0572a4 */ /* 0x000fe2000f8e023f */
[----:B------:R-:W-:Y:S01]  /*99c0*/  LOP3.LUT R36, R21, R36, RZ, 0x3c, !PT ;  /* 0x0000002415247212 */ /* 0x000fe200078e3cff */
[----:B------:R-:W-:Y:S01]  /*99d0*/  STSM.16.M88.4 [R65], R144 ;  /* 0x0000009041007844 */ /* 0x000fe20000000200 */
[----:B------:R-:W-:Y:S01]  /*99e0*/  IMAD.X R21, RZ, RZ, R37, P6 ;  /* 0x000000ffff157224 */ /* 0x000fe200030e0625 */
[----:B------:R-:W-:Y:S01]  /*99f0*/  UIMAD.WIDE.U32 UR6, UR38, UR8, URZ ;  /* 0x00000008260672a5 */ /* 0x000fe2000f8e003f */
[----:B------:R-:W-:Y:S01]  /*9a00*/  LOP3.LUT R32, R33, 0x380, RZ, 0xc0, !PT ;  /* 0x0000038021207812 */ /* 0x000fe200078ec0ff */
[----:B------:R-:W-:Y:S08]  /*9a10*/  BAR.SYNC.DEFER_BLOCKING 0x1, 0x100 ;  /* 0x0044000000007b1d */ /* 0x000ff00000010000 */
[----:B0-----:R-:W0:Y:S01]  /*9a20*/  @P1 LDC R66, c[0x0][0xbec] ;  /* 0x0002fb00ff421b82 */ /* 0x001e220000000800 */
[----:B------:R-:W-:Y:S01]  /*9a30*/  UIMAD UR5, UR38, UR9, UR5 ;  /* 0x00000009260572a4 */ /* 0x000fe2000f8e0205 */
[----:B------:R-:W-:Y:S01]  /*9a40*/  LOP3.LUT R30, R31, 0x380, RZ, 0xc0, !PT ;  /* 0x000003801f1e7812 */ /* 0x000fe200078ec0ff */
[----:B------:R-:W-:Y:S01]  /*9a50*/  UIMAD UR8, UR13, UR10, URZ ;  /* 0x0000000a0d0872a4 */ /* 0x000fe2000f8e023f */
[----:B------:R-:W-:Y:S01]  /*9a60*/  SHF.R.U64 R32, R32, 0x3, RZ ;  /* 0x0000000320207819 */ /* 0x000fe200000012ff */
[----:B-1----:R1:W-:Y:S01]  /*9a70*/  @!P2 ST.E desc[UR50][R60.64], R38 ;  /* 0x000000263c00a985 */ /* 0x0023e2000c101932 */
[----:B------:R-:W-:Y:S01]  /*9a80*/  UIADD3 UR7, UR7, UR5, URZ ;  /* 0x0000000507077290 */ /* 0x000fe2000fffe03f */
[----:B------:R-:W-:-:S02]  /*9a90*/  SHF.R.U64 R30, R30, 0x3, RZ ;  /* 0x000000031e1e7819 */ /* 0x000fc400000012ff */
[----:B--2---:R2:W-:Y:S01]  /*9aa0*/  @!P0 ST.E desc[UR50][R62.64], R3 ;  /* 0x000000033e008985 */ /* 0x0045e2000c101932 */
[----:B------:R-:W-:Y:S01]  /*9ab0*/  LOP3.LUT R32, R32, R33, RZ, 0x3c, !PT ;  /* 0x0000002120207212 */ /* 0x000fe200078e3cff */
[----:B-1----:R-:W1:Y:S02]  /*9ac0*/  @P1 LDC R61, c[0x0][0xbf0] ;  /* 0x0002fc00ff3d1b82 */ /* 0x002e640000000800 */
[----:B------:R3:W5:Y:S01]  /*9ad0*/  LD.E.128 R12, desc[UR50][R24.64] ;  /* 0x00000032180c7980 */ /* 0x000762000c101d00 */
[----:B------:R-:W-:Y:S01]  /*9ae0*/  UIMAD UR5, UR42, UR11, UR8 ;  /* 0x0000000b2a0572a4 */ /* 0x000fe2000f8e0208 */
[----:B------:R-:W-:Y:S01]  /*9af0*/  LOP3.LUT R30, R30, R31, RZ, 0x3c, !PT ;  /* 0x0000001f1e1e7212 */ /* 0x000fe200078e3cff */
[----:B--2---:R-:W-:Y:S01]  /*9b00*/  IMAD R3, R19, 0x20, R22 ;  /* 0x0000002013037824 */ /* 0x004fe200078e0216 */
[----:B------:R0:W5:Y:S01]  /*9b10*/  LD.E.128 R8, desc[UR50][R20.64] ;  /* 0x0000003214087980 */ /* 0x000162000c101d00 */
[----:B------:R-:W-:Y:S01]  /*9b20*/  UIMAD.WIDE.U32 UR6, UR42, UR10, UR6 ;  /* 0x0000000a2a0672a5 */ /* 0x000fe2000f8e0006 */
[----:B------:R-:W-:Y:S01]  /*9b30*/  IADD3.X R33, RZ, R37, RZ, P5, !PT ;  /* 0x00000025ff217210 */ /* 0x000fe20002ffe4ff */
[----:B------:R-:W-:Y:S01]  /*9b40*/  IMAD.X R31, RZ, RZ, R37, P4 ;  /* 0x000000ffff1f7224 */ /* 0x000fe200020e0625 */
[----:B------:R2:W5:Y:S01]  /*9b50*/  LD.E.128 R52, desc[UR50][R26.64] ;  /* 0x000000321a347980 */ /* 0x000562000c101d00 */
[----:B------:R-:W-:Y:S01]  /*9b60*/  ULDC.64 UR8, c[0x0][0xae0] ;  /* 0x0002b80000087ab9 */ /* 0x000fe20000000a00 */
[----:B---3--:R-:W-:Y:S01]  /*9b70*/  VIADD R25, R3, UR37 ;  /* 0x0000002503197c36 */ /* 0x008fe20008000000 */
[----:B------:R-:W-:Y:S01]  /*9b80*/  UIADD3 UR5, UR7, UR5, URZ ;  /* 0x0000000507057290 */ /* 0x000fe2000fffe03f */
[----:B------:R-:W5:Y:S02]  /*9b90*/  LD.E.128 R48, desc[UR50][R36.64] ;  /* 0x0000003224307980 */ /* 0x000f64000c101d00 */
[----:B0-----:R-:W-:Y:S01]  /*9ba0*/  @P1 IMAD.HI.U32 R20, R25, R66, RZ ;  /* 0x0000004219141227 */ /* 0x001fe200078e00ff */
[----:B------:R-:W-:Y:S01]  /*9bb0*/  MOV R21, UR7 ;  /* 0x0000000700157c02 */ /* 0x000fe20008000f00 */
[----:B------:R-:W5:Y:S02]  /*9bc0*/  LD.E.128 R44, desc[UR50][R34.64] ;  /* 0x00000032222c7980 */ /* 0x000f64000c101d00 */
[----:B------:R-:W-:-:S02]  /*9bd0*/  IMAD.MOV.U32 R3, RZ, RZ, R25 ;  /* 0x000000ffff037224 */ /* 0x000fc400078e0019 */
[----:B------:R-:W5:Y:S01]  /*9be0*/  LD.E.128 R40, desc[UR50][R32.64] ;  /* 0x0000003220287980 */ /* 0x000f62000c101d00 */
[----:B-1----:R-:W-:-:S03]  /*9bf0*/  @P1 SHF.R.U32.HI R3, RZ, R61, R20 ;  /* 0x0000003dff031219 */ /* 0x002fc60000011614 */
[----:B------:R-:W5:Y:S01]  /*9c00*/  LD.E.128 R4, desc[UR50][R30.64] ;  /* 0x000000321e047980 */ /* 0x000f62000c101d00 */
[--C-:B------:R-:W-:Y:S01]  /*9c10*/  SHF.R.S32.HI R24, RZ, 0x1f, R3.reuse ;  /* 0x0000001fff187819 */ /* 0x100fe20000011403 */
[----:B--2---:R-:W-:Y:S02]  /*9c20*/  IMAD.MOV R26, RZ, RZ, -R3 ;  /* 0x000000ffff1a7224 */ /* 0x004fe400078e0a03 */
[----:B------:R0:W5:Y:S01]  /*9c30*/  LD.E.128 R56, desc[UR50][R28.64] ;  /* 0x000000321c387980 */ /* 0x000162000c101d00 */
[----:B------:R-:W-:Y:S01]  /*9c40*/  IMAD.U32 R20, RZ, RZ, UR6 ;  /* 0x00000006ff147e24 */ /* 0x000fe2000f8e00ff */
[----:B------:R-:W-:Y:S01]  /*9c50*/  ULDC.64 UR6, c[0x0][0xad8] ;  /* 0x0002b60000067ab9 */ /* 0x000fe20000000a00 */
[----:B------:R-:W-:Y:S01]  /*9c60*/  IMAD.U32 R21, RZ, RZ, UR5 ;  /* 0x00000005ff157e24 */ /* 0x000fe2000f8e00ff */
[----:B------:R-:W-:Y:S01]  /*9c70*/  @!PT LDS RZ, [RZ] ;  /* 0x00000000fffff984 */ /* 0x000fe20000000800 */
[----:B------:R-:W-:Y:S01]  /*9c80*/  @!PT LDS RZ, [RZ] ;  /* 0x00000000fffff984 */ /* 0x000fe20000000800 */
[----:B------:R-:W-:Y:S01]  /*9c90*/  @!PT LDS RZ, [RZ] ;  /* 0x00000000fffff984 */ /* 0x000fe20000000800 */
[----:B------:R-:W-:Y:S01]  /*9ca0*/  @!PT LDS RZ, [RZ] ;  /* 0x00000000fffff984 */ /* 0x000fe20000000800 */
[----:B------:R1:W-:Y:S06]  /*9cb0*/  MEMBAR.ALL.CTA ;  /* 0x0000000000007992 */ /* 0x0003ec0000008000 */
[----:B-1----:R-:W1:Y:S01]  /*9cc0*/  FENCE.VIEW.ASYNC.S ;  /* 0x00000000000073c6 */ /* 0x002e620000000000 */
[----:B------:R-:W-:-:S02]  /*9cd0*/  IMAD R24, R24, UR8, RZ ;  /* 0x0000000818187c24 */ /* 0x000fc4000f8e02ff */
[----:B------:R-:W-:Y:S02]  /*9ce0*/  IMAD R39, R39, R26, R25 ;  /* 0x0000001a27277224 */ /* 0x000fe400078e0219 */
[C---:B------:R-:W-:Y:S02]  /*9cf0*/  IMAD R25, R3.reuse, UR9, R24 ;  /* 0x0000000903197c24 */ /* 0x040fe4000f8e0218 */
[----:B------:R-:W-:Y:S01]  /*9d00*/  IMAD.WIDE.U32 R20, R3, UR8, R20 ;  /* 0x0000000803147c25 */ /* 0x000fe2000f8e0014 */
[----:B------:R-:W-:-:S03]  /*9d10*/  SHF.R.S32.HI R3, RZ, 0x1f, R39 ;  /* 0x0000001fff037819 */ /* 0x000fc60000011427 */
[----:B------:R-:W-:Y:S02]  /*9d20*/  IMAD.IADD R21, R21, 0x1, R25 ;  /* 0x0000000115157824 */ /* 0x000fe400078e0219 */
[----:B------:R-:W-:Y:S02]  /*9d30*/  IMAD R24, R3, UR6, RZ ;  /* 0x0000000603187c24 */ /* 0x000fe4000f8e02ff */
[----:B0-----:R-:W-:Y:S02]  /*9d40*/  VIADD R29, R22, UR37 ;  /* 0x00000025161d7c36 */ /* 0x001fe40008000000 */
[C---:B------:R-:W-:Y:S02]  /*9d50*/  IMAD R25, R39.reuse, UR7, R24 ;  /* 0x0000000727197c24 */ /* 0x040fe4000f8e0218 */
[----:B------:R-:W-:Y:S01]  /*9d60*/  IMAD.WIDE.U32 R20, R39, UR6, R20 ;  /* 0x0000000627147c25 */ /* 0x000fe2000f8e0014 */
[----:B------:R-:W-:Y:S01]  /*9d70*/  ISETP.GE.AND P2, PT, R29, R64, PT ;  /* 0x000000401d00720c */ /* 0x000fe20003f46270 */
[----:B------:R-:W-:-:S02]  /*9d80*/  ULDC.64 UR6, c[0x0][0xa80] ;  /* 0x0002a00000067ab9 */ /* 0x000fc40000000a00 */
[----:B------:R-:W-:Y:S01]  /*9d90*/  VIADD R3, R29, 0x20 ;  /* 0x000000201d037836 */ /* 0x000fe20000000000 */
[----:B------:R-:W-:Y:S01]  /*9da0*/  LEA R26, P3, R20, UR6, 0x1 ;  /* 0x00000006141a7c11 */ /* 0x000fe2000f8608ff */
[----:B------:R-:W-:Y:S02]  /*9db0*/  IMAD.IADD R21, R21, 0x1, R25 ;  /* 0x0000000115157824 */ /* 0x000fe400078e0219 */
[----:B------:R-:W-:Y:S01]  /*9dc0*/  VIADD R0, R0, 0x28820 ;  /* 0x0002882000007836 */ /* 0x000fe20000000000 */
[-C--:B------:R-:W-:Y:S01]  /*9dd0*/  ISETP.GE.AND P0, PT, R3, R64.reuse, PT ;  /* 0x000000400300720c */ /* 0x080fe20003f06270 */
[----:B------:R-:W-:Y:S01]  /*9de0*/  VIADD R3, R29, 0x40 ;  /* 0x000000401d037836 */ /* 0x000fe20000000000 */
[----:B------:R-:W-:Y:S02]  /*9df0*/  LEA.HI.X R27, R20, UR7, R21, 0x1, P3 ;  /* 0x00000007141b7c11 */ /* 0x000fe400098f0c15 */
[----:B------:R-:W-:Y:S01]  /*9e00*/  PRMT R0, RZ, 0x654, R0 ;  /* 0x00000654ff007816 */ /* 0x000fe20000000000 */
[----:B-1----:R0:W1:Y:S01]  /*9e10*/  SHFL.IDX PT, R25, R26, RZ, 0x181f ;  /* 0x00181fff1a197589 */ /* 0x00206200000e0000 */
[----:B------:R-:W-:Y:S01]  /*9e20*/  ISETP.GE.AND P1, PT, R3, R64, PT ;  /* 0x000000400300720c */ /* 0x000fe20003f26270 */
[----:B------:R-:W-:Y:S01]  /*9e30*/  BSSY B1, `(.L_x_2392) ;  /* 0x000000d000017945 */ /* 0x000fe20003800000 */
[----:B------:R0:W-:Y:S01]  /*9e40*/  SYNCS.ARRIVE.TRANS64.RED.A1T0 RZ, [R0+URZ], RZ ;  /* 0x000000ff00ff79a7 */ /* 0x0001e2000810043f */
[----:B------:R0:W2:Y:S02]  /*9e50*/  SHFL.IDX PT, R3, R27, RZ, 0x181f ;  /* 0x00181fff1b037589 */ /* 0x0000a400000e0000 */
[----:B------:R-:W-:Y:S08]  /*9e60*/  @P2 BRA `(.L_x_2393) ;  /* 0x0000000000242947 */ /* 0x000ff00003800000 */
        /* <DEDUP_REMOVED lines=9> */
.L_x_2393:
[----:B------:R-:W-:Y:S05]  /*9f00*/  BSYNC B1 ;  /* 0x0000000000017941 */ /* 0x000fea0003800000 */
.L_x_2392:
[----:B--2---:R2:W4:Y:S01]  /*9f10*/  SHFL.IDX PT, R3, R27, 0x1, 0x181f ;  /* 0x00381f001b037f89 */ /* 0x00452200000e0000 */
[----:B------:R-:W-:Y:S03]  /*9f20*/  BSSY B1, `(.L_x_2394) ;  /* 0x000000c000017945 */ /* 0x000fe60003800000 */
[----:B-1-3--:R2:W1:Y:S01]  /*9f30*/  SHFL.IDX PT, R25, R26, 0x1, 0x181f ;  /* 0x00381f001a197f89 */ /* 0x00a46200000e0000 */
        /* <DEDUP_REMOVED lines=8> */
[----:B-----5:R3:W-:Y:S04]  /*9fc0*/  @!P3 ST.E.128 desc[UR50][R20.64], R44 ;  /* 0x0000002c1400b985 */ /* 0x0207e8000c101d32 */
[----:B------:R3:W-:Y:S02]  /*9fd0*/  @!P4 ST.E.128 desc[UR50][R24.64], R52 ;  /* 0x000000341800c985 */ /* 0x0007e4000c101d32 */
.L_x_2395:
[----:B------:R-:W-:Y:S05]  /*9fe0*/  BSYNC B1 ;  /* 0x0000000000017941 */ /* 0x000fea0003800000 */
.L_x_2394:
[----:B----4-:R4:W0:Y:S01]  /*9ff0*/  SHFL.IDX PT, R3, R27, 0x2, 0x181f ;  /* 0x00581f001b037f89 */ /* 0x01082200000e0000 */
        /* <DEDUP_REMOVED lines=8> */
[-C--:B0-----:R-:W-:Y:S02]  /*a080*/  @!P2 LEA.HI.X R21, R2, R3.reuse, R189, 0x1, P0 ;  /* 0x000000030215a211 */ /* 0x081fe400000f0cbd */
[----:B------:R-:W-:-:S03]  /*a090*/  @!P3 LEA.HI.X R25, R18, R3, R188, 0x1, P1 ;  /* 0x000000031219b211 */ /* 0x000fc600008f0cbc */
[----:B-----5:R3:W-:Y:S04]  /*a0a0*/  @!P2 ST.E.128 desc[UR50][R20.64], R40 ;  /* 0x000000281400a985 */ /* 0x0207e8000c101d32 */
[----:B------:R3:W-:Y:S02]  /*a0b0*/  @!P3 ST.E.128 desc[UR50][R24.64], R12 ;  /* 0x0000000c1800b985 */ /* 0x0007e4000c101d32 */
.L_x_2397:
[----:B------:R-:W-:Y:S05]  /*a0c0*/  BSYNC B1 ;  /* 0x0000000000017941 */ /* 0x000fea0003800000 */
.L_x_2396:
[----:B0-----:R-:W-:Y:S01]  /*a0d0*/  VIADD R3, R29, 0x60 ;  /* 0x000000601d037836 */ /* 0x001fe20000000000 */
[----:B--2-4-:R-:W0:Y:S04]  /*a0e0*/  SHFL.IDX PT, R27, R27, 0x3, 0x181f ;  /* 0x00781f001b1b7f89 */ /* 0x014e2800000e0000 */
[----:B------:R-:W-:Y:S01]  /*a0f0*/  ISETP.GE.AND P0, PT, R3, R64, PT ;  /* 0x000000400300720c */ /* 0x000fe20003f06270 */
[----:B---3-5:R2:W3:-:S12]  /*a100*/  SHFL.IDX PT, R15, R26, 0x3, 0x181f ;  /* 0x00781f001a0f7f89 */ /* 0x0284d800000e0000 */
[----:B--2---:R-:W-:Y:S05]  /*a110*/  @P0 BRA `(.L_x_2398) ;  /* 0x0000000800800947 */ /* 0x004fea0003800000 */
[----:B------:R-:W-:Y:S02]  /*a120*/  ULDC UR5, c[0x0][0xac8] ;  /* 0x0002b20000057ab9 */ /* 0x000fe40000000800 */
[----:B------:R-:W-:-:S13]  /*a130*/  ISETP.GE.AND P1, PT, R2, UR5, PT ;  /* 0x0000000502007c0c */ /* 0x000fda000bf26270 */
[----:B---3--:R-:W-:-:S04]  /*a140*/  @!P1 LEA R12, P0, R2, R15, 0x1 ;  /* 0x0000000f020c9211 */ /* 0x008fc800078008ff */
[----:B0-----:R-:W-:Y:S02]  /*a150*/  @!P1 LEA.HI.X R13, R2, R27, R189, 0x1, P0 ;  /* 0x0000001b020d9211 */ /* 0x001fe400000f0cbd */
[----:B------:R-:W-:-:S03]  /*a160*/  ISETP.GE.AND P0, PT, R18, UR5, PT ;  /* 0x0000000512007c0c */ /* 0x000fc6000bf06270 */
[----:B------:R0:W-:Y:S10]  /*a170*/  @!P1 ST.E.128 desc[UR50][R12.64], R4 ;  /* 0x000000040c009985 */ /* 0x0001f4000c101d32 */
[----:B------:R-:W-:Y:S05]  /*a180*/  @P0 BRA `(.L_x_2398) ;  /* 0x0000000800640947 */ /* 0x000fea0003800000 */
[----:B0-----:R-:W-:-:S04]  /*a190*/  LEA R4, P0, R18, R15, 0x1 ;  /* 0x0000000f12047211 */ /* 0x001fc800078008ff */
[----:B------:R-:W-:-:S05]  /*a1a0*/  LEA.HI.X R5, R18, R27, R188, 0x1, P0 ;  /* 0x0000001b12057211 */ /* 0x000fca00000f0cbc */
[----:B------:R0:W-:Y:S01]  /*a1b0*/  ST.E.128 desc[UR50][R4.64], R8 ;  /* 0x0000000804007985 */ /* 0x0001e2000c101d32 */
[----:B------:R-:W-:Y:S05]  /*a1c0*/  BRA `(.L_x_2398) ;  /* 0x0000000800547947 */ /* 0x000fea0003800000 */
.L_x_2391:
        /* <DEDUP_REMOVED lines=50> */
.L_x_2400:
[----:B------:R-:W-:Y:S05]  /*a4f0*/  BSYNC B1 ;  /* 0x0000000000017941 */ /* 0x000fea0003800000 */
.L_x_2399:
        /* <DEDUP_REMOVED lines=14> */
[----:B------:R-:W-:Y:S01]  /*a5e0*/  SHF.R.S32.HI R0, RZ, 0x1f, R3 ;  /* 0x0000001fff007819 */ /* 0x000fe20000011403 */
[----:B------:R-:W-:Y:S01]  /*a5f0*/  ULDC.64 UR8, c[0x0][0xae0] ;  /* 0x0002b80000087ab9 */ /* 0x000fe20000000a00 */
[----:B------:R-:W-:Y:S01]  /*a600*/  IADD3 R7, -R3, RZ, RZ ;  /* 0x000000ff03077210 */ /* 0x000fe20007ffe1ff */
        /* <DEDUP_REMOVED lines=19> */
[----:B------:R-:W-:Y:S01]  /*a740*/  IMAD.IADD R3, R5, 0x1, R3 ;  /* 0x0000000105037824 */ /* 0x000fe200078e0203 */
[----:B------:R-:W-:Y:S01]  /*a750*/  LEA R6, P3, R4, UR6, 0x1 ;  /* 0x0000000604067c11 */ /* 0x000fe2000f8608ff */
[----:B------:R-:W-:-:S03]  /*a760*/  VIADD R0, R8, 0x20 ;  /* 0x0000002008007836 */ /* 0x000fc60000000000 */
[----:B------:R-:W-:Y:S01]  /*a770*/  LEA.HI.X R7, R4, UR7, R3, 0x1, P3 ;  /* 0x0000000704077c11 */ /* 0x000fe200098f0c03 */
[----:B------:R0:W1:Y:S01]  /*a780*/  SHFL.IDX PT, R5, R6, RZ, 0x181f ;  /* 0x00181fff06057589 */ /* 0x00006200000e0000 */
[-C--:B------:R-:W-:Y:S01]  /*a790*/  ISETP.GE.AND P1, PT, R0, R9.reuse, PT ;  /* 0x000000090000720c */ /* 0x080fe20003f26270 */
[----:B------:R-:W-:Y:S02]  /*a7a0*/  VIADD R0, R8, 0x40 ;  /* 0x0000004008007836 */ /* 0x000fe40000000000 */
[----:B------:R0:W2:Y:S03]  /*a7b0*/  SHFL.IDX PT, R3, R7, RZ, 0x181f ;  /* 0x00181fff07037589 */ /* 0x0000a600000e0000 */
[----:B------:R-:W-:Y:S01]  /*a7c0*/  ISETP.GE.AND P0, PT, R0, R9, PT ;  /* 0x000000090000720c */ /* 0x000fe20003f06270 */
[----:B------:R-:W-:-:S12]  /*a7d0*/  @P2 BRA `(.L_x_2402) ;  /* 0x0000000000242947 */ /* 0x000fd80003800000 */
        /* <DEDUP_REMOVED lines=9> */
.L_x_2402:
[----:B------:R-:W-:Y:S05]  /*a870*/  BSYNC B1 ;  /* 0x0000000000017941 */ /* 0x000fea0003800000 */
.L_x_2401:
        /* <DEDUP_REMOVED lines=13> */
.L_x_2404:
[----:B------:R-:W-:Y:S05]  /*a950*/  BSYNC B1 ;  /* 0x0000000000017941 */ /* 0x000fea0003800000 */
.L_x_2403:
        /* <DEDUP_REMOVED lines=11> */
[----:B------:R3:W-:Y:S04]  /*aa10*/  @!P2 ST.E.128 desc[UR50][R10.64], RZ ;  /* 0x000000ff0a00a985 */ /* 0x0007e8000c101d32 */
[----:B------:R3:W-:Y:S02]  /*aa20*/  @!P3 ST.E.128 desc[UR50][R4.64], RZ ;  /* 0x000000ff0400b985 */ /* 0x0007e4000c101d32 */
.L_x_2406:
[----:B------:R-:W-:Y:S05]  /*aa30*/  BSYNC B1 ;  /* 0x0000000000017941 */ /* 0x000fea0003800000 */
.L_x_2405:
[----:B------:R-:W-:Y:S01]  /*aa40*/  VIADD R0, R8, 0x60 ;  /* 0x0000006008007836 */ /* 0x000fe20000000000 */
[----:B0-----:R0:W0:Y:S04]  /*aa50*/  SHFL.IDX PT, R3, R7, 0x3, 0x181f ;  /* 0x00781f0007037f89 */ /* 0x00102800000e0000 */
[----:B------:R-:W-:Y:S01]  /*aa60*/  ISETP.GE.AND P0, PT, R0, R9, PT ;  /* 0x000000090000720c */ /* 0x000fe20003f06270 */
[----:B-1-3--:R1:W3:-:S12]  /*aa70*/  SHFL.IDX PT, R5, R6, 0x3, 0x181f ;  /* 0x00781f0006057f89 */ /* 0x00a2d800000e0000 */
[----:B-1----:R-:W-:Y:S05]  /*aa80*/  @P0 BRA `(.L_x_2398) ;  /* 0x0000000000240947 */ /* 0x002fea0003800000 */
[----:B------:R-:W-:Y:S02]  /*aa90*/  ULDC UR5, c[0x0][0xac8] ;  /* 0x0002b20000057ab9 */ /* 0x000fe40000000800 */
[----:B------:R-:W-:Y:S02]  /*aaa0*/  ISETP.GE.AND P2, PT, R2, UR5, PT ;  /* 0x0000000502007c0c */ /* 0x000fe4000bf46270 */
[----:B------:R-:W-:-:S11]  /*aab0*/  ISETP.GE.AND P3, PT, R18, UR5, PT ;  /* 0x0000000512007c0c */ /* 0x000fd6000bf66270 */
[-C--:B--234-:R-:W-:Y:S02]  /*aac0*/  @!P2 LEA R6, P0, R2, R5.reuse, 0x1 ;  /* 0x000000050206a211 */ /* 0x09cfe400078008ff */
[----:B------:R-:W-:Y:S02]  /*aad0*/  @!P3 LEA R4, P1, R18, R5, 0x1 ;  /* 0x000000051204b211 */ /* 0x000fe400078208ff */
[-C--:B0-----:R-:W-:Y:S02]  /*aae0*/  @!P2 LEA.HI.X R7, R2, R3.reuse, R189, 0x1, P0 ;  /* 0x000000030207a211 */ /* 0x081fe400000f0cbd */
[----:B------:R-:W-:-:S03]  /*aaf0*/  @!P3 LEA.HI.X R5, R18, R3, R188, 0x1, P1 ;  /* 0x000000031205b211 */ /* 0x000fc600008f0cbc */
[----:B------:R1:W-:Y:S04]  /*ab00*/  @!P2 ST.E.128 desc[UR50][R6.64], RZ ;  /* 0x000000ff0600a985 */ /* 0x0003e8000c101d32 */
[----:B------:R1:W-:Y:S02]  /*ab10*/  @!P3 ST.E.128 desc[UR50][R4.64], RZ ;  /* 0x000000ff0400b985 */ /* 0x0003e4000c101d32 */
.L_x_2398:
[----:B------:R-:W-:Y:S05]  /*ab20*/  BSYNC B0 ;  /* 0x0000000000007941 */ /* 0x000fea0003800000 */
.L_x_2390:
[----:B------:R-:W-:Y:S02]  /*ab30*/  ULDC UR5, c[0x0][0xc38] ;  /* 0x00030e0000057ab9 */ /* 0x000fe40000000800 */
[----:B------:R-:W-:-:S06]  /*ab40*/  UISETP.GE.AND UP0, UPT, UR4, UR5, UPT ;  /* 0x000000050400728c */ /* 0x000fcc000bf06270 */
[----:B------:R-:W-:-:S13]  /*ab50*/  PLOP3.LUT P0, PT, PT, PT, UP0, 0x80, 0x0 ;  /* 0x000000000000781c */ /* 0x000fda0003f0f008 */
[----:B------:R-:W-:Y:S05]  /*ab60*/  @!P0 BRA `(.L_x_2407) ;  /* 0xffffff6000548947 */ /* 0x000fea000383ffff */
[----:B------:R-:W-:Y:S05]  /*ab70*/  EXIT ;  /* 0x000000000000794d */ /* 0x000fea0003800000 */
.L_x_2349:
        /* <DEDUP_REMOVED lines=18> */
[----:B------:R-:W-:Y:S01]  /*aca0*/  UISETP.NE.U32.AND UP0, UPT, UR6, URZ, UPT ;  /* 0x0000003f0600728c */ /* 0x000fe2000bf05070 */
[----:B------:R-:W-:Y:S01]  /*acb0*/  LOP3.LUT R19, R19, 0xfffffffe, RZ, 0xc0, !PT ;  /* 0xfffffffe13137812 */ /* 0x000fe200078ec0ff */
[----:B------:R-:W1:Y:S01]  /*acc0*/  S2UR UR8, SR_CgaCtaId ;  /* 0x00000000000879c3 */ /* 0x000e620000008800 */
[----:B------:R-:W-:Y:S01]  /*acd0*/  ULDC UR4, c[0x0][0x424] ;  /* 0x0001090000047ab9 */ /* 0x000fe20000000800 */
[----:B------:R-:W-:Y:S01]  /*ace0*/  UISETP.NE.AND.EX UP0, UPT, UR7, URZ, UPT, UP0 ;  /* 0x0000003f0700728c */ /* 0x000fe2000bf05300 */
[----:B------:R-:W-:Y:S01]  /*acf0*/  IMAD.U32 R34, RZ, RZ, UR5 ;  /* 0x00000005ff227e24 */ /* 0x000fe2000f8e00ff */
[----:B------:R-:W-:Y:S01]  /*ad00*/  ULDC UR39, c[0x0][0x288] ;  /* 0x0000a20000277ab9 */ /* 0x000fe20000000800 */
[----:B------:R-:W-:Y:S01]  /*ad10*/  ULDC.64 UR6, c[0x0][0x2f0] ;  /* 0x0000bc0000067ab9 */ /* 0x000fe20000000a00 */
[----:B------:R-:W-:Y:S01]  /*ad20*/  USEL UR4, UR4, 0x1, UP0 ;  /* 0x0000000104047887 */ /* 0x000fe20008000000 */
[----:B------:R-:W-:Y:S01]  /*ad30*/  IMAD.MOV.U32 R26, RZ, RZ, 0x1 ;  /* 0x00000001ff1a7424 */ /* 0x000fe200078e00ff */
[----:B------:R-:W-:Y:S01]  /*ad40*/  ULDC UR38, c[0x0][0x448] ;  /* 0x0001120000267ab9 */ /* 0x000fe20000000800 */
[----:B------:R-:W-:Y:S01]  /*ad50*/  MOV R23, RZ ;  /* 0x000000ff00177202 */ /* 0x000fe20000000f00 */
[----:B------:R-:W-:Y:S01]  /*ad60*/  UIMAD UR37, UR4, UR6, URZ ;  /* 0x00000006042572a4 */ /* 0x000fe2000f8e023f */
[----:B------:R-:W-:Y:S01]  /*ad70*/  IMAD.MOV.U32 R36, RZ, RZ, RZ ;  /* 0x000000ffff247224 */ /* 0x000fe200078e00ff */
[----:B------:R-:W-:Y:S01]  /*ad80*/  UIMAD UR38, UR38, UR39, URZ ;  /* 0x00000027262672a4 */ /* 0x000fe2000f8e023f */
[----:B------:R-:W-:Y:S01]  /*ad90*/  UMOV UR6, 0x400 ;  /* 0x0000040000067882 */ /* 0x000fe20000000000 */
[----:B------:R-:W-:-:S02]  /*ada0*/  UIADD3 UR4, UR37, 0x7f, URZ ;  /* 0x0000007f25047890 */ /* 0x000fc4000fffe03f */
[----:B------:R-:W-:Y:S02]  /*adb0*/  ULOP3.LUT UR45, UR36, 0x2, URZ, 0xfc, !UPT ;  /* 0x00000002242d7892 */ /* 0x000fe4000f8efc3f */
[----:B------:R-:W-:Y:S02]  /*adc0*/  USHF.R.S32.HI UR5, URZ, 0x1f, UR4 ;  /* 0x0000001f3f057899 */ /* 0x000fe40008011404 */
[----:B------:R-:W-:Y:S02]  /*add0*/  UIADD3 UR39, UR37, 0x80, -UR39 ;  /* 0x0000008025277890 */ /* 0x000fe4000fffe827 */
[----:B------:R-:W-:Y:S02]  /*ade0*/  ULEA.HI UR5, UR5, UR4, URZ, 0x7 ;  /* 0x0000000405057291 */ /* 0x000fe4000f8f383f */
[----:B-1----:R-:W-:Y:S01]  /*adf0*/  ULEA UR6, UR8, UR6, 0x18 ;  /* 0x0000000608067291 */ /* 0x002fe2000f8ec03f */
[C---:B0-----:R-:W-:Y:S01]  /*ae00*/  IMAD.SHL.U32 R30, R5.reuse, 0x8, RZ ;  /* 0x00000008051e7824 */ /* 0x041fe200078e00ff */
[----:B------:R-:W-:Y:S01]  /*ae10*/  LOP3.LUT R4, R5, 0x7f, RZ, 0xc0, !PT ;  /* 0x0000007f05047812 */ /* 0x000fe200078ec0ff */
[----:B------:R-:W-:-:S03]  /*ae20*/  USHF.R.S32.HI UR40, URZ, 0x7, UR5 ;  /* 0x000000073f287899 */ /* 0x000fc60008011405 */
[----:B------:R-:W-:Y:S01]  /*ae30*/  IMAD.U32 R16, RZ, RZ, UR6 ;  /* 0x00000006ff107e24 */ /* 0x000fe2000f8e00ff */
[C---:B------:R-:W-:Y:S01]  /*ae40*/  LOP3.LUT R0, R30.reuse, 0x1f8, RZ, 0xc0, !PT ;  /* 0x000001f81e007812 */ /* 0x040fe200078ec0ff */
[----:B------:R-:W-:Y:S01]  /*ae50*/  ULDC UR46, c[0x0][0xc] ;  /* 0x00000300002e7ab9 */ /* 0x000fe20000000800 */
[----:B------:R-:W-:Y:S02]  /*ae60*/  LOP3.LUT R35, R30, 0x38, RZ, 0xc0, !PT ;  /* 0x000000381e237812 */ /* 0x000fe400078ec0ff */
[----:B------:R-:W-:Y:S02]  /*ae70*/  LOP3.LUT R3, R0, 0x38, R5, 0x78, !PT ;  /* 0x0000003800037812 */ /* 0x000fe400078e7805 */
[----:B------:R-:W-:Y:S02]  /*ae80*/  LOP3.LUT R0, R35, 0x40, RZ, 0xfc, !PT ;  /* 0x0000004023007812 */ /* 0x000fe400078efcff */
[----:B------:R-:W-:Y:S02]  /*ae90*/  LOP3.LUT R30, R3, 0x200, R30, 0xf8, !PT ;  /* 0x00000200031e7812 */ /* 0x000fe400078ef81e */
[----:B------:R-:W-:-:S02]  /*aea0*/  ISETP.GE.AND P1, PT, R0, UR7, PT ;  /* 0x0000000700007c0c */ /* 0x000fc4000bf26270 */
[----:B------:R-:W-:Y:S01]  /*aeb0*/  ISETP.GE.AND P2, PT, R0, UR9, PT ;  /* 0x0000000900007c0c */ /* 0x000fe2000bf46270 */
[----:B------:R-:W-:Y:S01]  /*aec0*/  IMAD R33, R30, 0x2, R16 ;  /* 0x000000021e217824 */ /* 0x000fe200078e0210 */
[----:B------:R-:W-:Y:S01]  /*aed0*/  ISETP.GE.AND P0, PT, R0, UR7, PT ;  /* 0x0000000700007c0c */ /* 0x000fe2000bf06270 */
[----:B------:R-:W-:Y:S01]  /*aee0*/  IMAD.SHL.U32 R0, R5, 0x10, RZ ;  /* 0x0000001005007824 */ /* 0x000fe200078e00ff */
[----:B------:R-:W-:-:S04]  /*aef0*/  SHF.R.U32.HI R37, RZ, 0x3, R4 ;  /* 0x00000003ff257819 */ /* 0x000fc80000011604 */
[----:B------:R-:W-:-:S03]  /*af00*/  LOP3.LUT R2, R0, 0x70, RZ, 0xc0, !PT ;  /* 0x0000007000027812 */ /* 0x000fc600078ec0ff */
[----:B------:R-:W-:Y:S02]  /*af10*/  @P1 LOP3.LUT R19, R19, 0x1, RZ, 0xfc, !PT ;  /* 0x0000000113131812 */ /* 0x000fe400078efcff */
[----:B------:R-:W-:Y:S02]  /*af20*/  ISETP.GE.AND P1, PT, R35, UR7, PT ;  /* 0x0000000723007c0c */ /* 0x000fe4000bf26270 */
[----:B------:R-:W-:Y:S02]  /*af30*/  LOP3.LUT R19, R19, 0xffffffbf, RZ, 0xc0, !PT ;  /* 0xffffffbf13137812 */ /* 0x000fe400078ec0ff */
[----:B------:R-:W-:Y:S02]  /*af40*/  LOP3.LUT R0, R37, R2, RZ, 0xfc, !PT ;  /* 0x0000000225007212 */ /* 0x000fe400078efcff */
[----:B------:R-:W-:-:S04]  /*af50*/  @P2 LOP3.LUT R19, R19, 0x40, RZ, 0xfc, !PT ;  /* 0x0000004013132812 */ /* 0x000fc800078efcff */
        /* <DEDUP_REMOVED lines=10> */
.L_x_2457:
        /* <DEDUP_REMOVED lines=22> */
.L_x_2409:
[----:B------:R-:W-:Y:S01]  /*b160*/  ULDC UR8, c[0x0][0xc54] ;  /* 0x0003150000087ab9 */ /* 0x000fe20000000800 */
[----:B------:R-:W-:Y:S01]  /*b170*/  UMOV UR6, UR7 ;  /* 0x0000000700067c82 */ /* 0x000fe20008000000 */
[----:B------:R-:W-:-:S11]  /*b180*/  UISETP.NE.AND UP0, UPT, UR8, 0x1, UPT ;  /* 0x000000010800788c */ /* 0x000fd6000bf05270 */
[----:B------:R-:W-:Y:S02]  /*b190*/  @UP0 ULDC.64 UR10, c[0x0][0xc58] ;  /* 0x00031600000a0ab9 */ /* 0x000fe40000000a00 */
[----:B------:R-:W-:-:S04]  /*b1a0*/  UIMAD.WIDE.U32 UR4, UR7, UR10, URZ ;  /* 0x0000000a070472a5 */ /* 0x000fc8000f8e003f */
[----:B------:R-:W-:-:S04]  /*b1b0*/  @UP0 USHF.R.U32.HI UR6, URZ, UR11, UR5 ;  /* 0x0000000b3f060299 */ /* 0x000fc80008011605 */
[----:B------:R-:W-:-:S12]  /*b1c0*/  UIMAD UR4, UR6, UR8, URZ ;  /* 0x00000008060472a4 */ /* 0x000fd8000f8e023f */
.L_x_2410:
        /* <DEDUP_REMOVED lines=25> */
[----:B------:R-:W-:Y:S01]  /*b360*/  UP2UR UR47, UPR, URZ, 0x4 ;  /* 0x000000043f2f7883 */ /* 0x000fe20008000000 */
[----:B------:R-:W-:Y:S01]  /*b370*/  BSSY B7, `(.L_x_2411) ;  /* 0x0000357000077945 */ /* 0x000fe20003800000 */
[----:B------:R-:W-:-:S04]  /*b380*/  USHF.L.U32 UR6, UR43, 0x7, URZ ;  /* 0x000000072b067899 */ /* 0x000fc8000800063f */
[----:B------:R-:W-:Y:S01]  /*b390*/  UIADD3 UR6, UR6, 0x7f, URZ ;  /* 0x0000007f06067890 */ /* 0x000fe2000fffe03f */
[----:B------:R-:W-:Y:S01]  /*b3a0*/  @UP2 ULDC UR4, c[0x0][0x44c] ;  /* 0x0001130000042ab9 */ /* 0x000fe20000000800 */
[----:B------:R-:W-:Y:S02]  /*b3b0*/  @UP2 ULDC UR7, c[0x0][0x450] ;  /* 0x0001140000072ab9 */ /* 0x000fe40000000800 */
[----:B------:R-:W-:-:S04]  /*b3c0*/  UIMAD.WIDE.U32 UR4, UR6, UR4, URZ ;  /* 0x00000004060472a5 */ /* 0x000fc8000f8e003f */
[----:B------:R-:W-:-:S04]  /*b3d0*/  @UP2 USHF.R.U32.HI UR6, URZ, UR7, UR5 ;  /* 0x000000073f062299 */ /* 0x000fc80008011605 */
[----:B------:R-:W-:-:S04]  /*b3e0*/  UIADD3 UR6, UR39, UR6, URZ ;  /* 0x0000000627067290 */ /* 0x000fc8000fffe03f */
[----:B------:R-:W-:-:S04]  /*b3f0*/  USHF.R.S32.HI UR4, URZ, 0x1f, UR6 ;  /* 0x0000001f3f047899 */ /* 0x000fc80008011406 */
[----:B------:R-:W-:-:S04]  /*b400*/  ULEA.HI UR4, UR4, UR6, URZ, 0x7 ;  /* 0x0000000604047291 */ /* 0x000fc8000f8f383f */
[----:B------:R-:W-:-:S04]  /*b410*/  USHF.R.S32.HI UR4, URZ, 0x7, UR4 ;  /* 0x000000073f047899 */ /* 0x000fc80008011404 */
[----:B------:R-:W-:-:S04]  /*b420*/  UISETP.LT.AND UP0, UPT, UR40, UR4, UPT ;  /* 0x000000042800728c */ /* 0x000fc8000bf01270 */
[----:B------:R-:W-:-:S06]  /*b430*/  USEL UR44, UR40, UR4, UP0 ;  /* 0x00000004282c7287 */ /* 0x000fcc0008000000 */
[----:B------:R-:W-:-:S13]  /*b440*/  ISETP.LT.AND P0, PT, RZ, UR44, PT ;  /* 0x0000002cff007c0c */ /* 0x000fda000bf01270 */
[----:B0-----:R-:W-:Y:S05]  /*b450*/  @P0 BRA `(.L_x_2412) ;  /* 0x0000000000440947 */ /* 0x001fea0003800000 */
        /* <DEDUP_REMOVED lines=17> */
.L_x_2412:
        /* <DEDUP_REMOVED lines=20> */
.L_x_2415:
[----:B------:R-:W-:Y:S05]  /*b6b0*/  BSYNC B6 ;  /* 0x0000000000067941 */ /* 0x000fea0003800000 */
.L_x_2414:
        /* <DEDUP_REMOVED lines=20> */
.L_x_2418:
        /* <DEDUP_REMOVED lines=15> */
.L_x_2417:
[----:B------:R-:W-:Y:S05]  /*b8f0*/  BSYNC B6 ;  /* 0x0000000000067941 */ /* 0x000fea0003800000 */
.L_x_2416:
        /* <DEDUP_REMOVED lines=8> */
[----:B------:R-:W-:Y:S01]  /*b980*/  MOV R2, UR4 ;  /* 0x0000000400027c02 */ /* 0x000fe20008000f00 */
[----:B------:R-:W-:Y:S01]  /*b990*/  IMAD.U32 R3, RZ, RZ, UR5 ;  /* 0x00000005ff037e24 */ /* 0x000fe2000f8e00ff */
[----:B------:R-:W-:-:S04]  /*b9a0*/  ULDC UR4, c[0x0][0xc48] ;  /* 0x0003120000047ab9 */ /* 0x000fc80000000800 */
[----:B------:R1:W5:Y:S01]  /*b9b0*/  @P0 LDG.E R29, desc[UR50][R2.64] ;  /* 0x00000032021d0981 */ /* 0x000362000c1e1900 */
[----:B------:R-:W-:Y:S01]  /*b9c0*/  UMOV UR5, 0xffffffff ;  /* 0xffffffff00057882 */ /* 0x000fe20000000000 */
[----:B------:R-:W-:Y:S02]  /*b9d0*/  IMAD.U32 R22, RZ, RZ, UR4 ;  /* 0x00000004ff167e24 */ /* 0x000fe4000f8e00ff */
[----:B------:R-:W-:Y:S05]  /*b9e0*/  BRA.DIV UR5, `(.L_x_2419) ;  /* 0x0000003605ac7947 */ /* 0x000fea000b800000 */
.L_x_2473:
        /* <DEDUP_REMOVED lines=42> */
.L_x_2420:
        /* <DEDUP_REMOVED lines=20> */
[----:B------:R-:W-:-:S04]  /*bdd0*/  LEA R7, R23, R16, 0x3 ;  /* 0x0000001017077211 */ /* 0x000fc800078e18ff */
[----:B------:R-:W-:Y:S02]  /*bde0*/  LEA.HI.X R18, R2, UR5, R3, 0x1, P0 ;  /* 0x0000000502127c11 */ /* 0x000fe400080f0c03 */
[----:B------:R-:W-:-:S04]  /*bdf0*/  SHF.L.U32 R2, R26, 0x1f, RZ ;  /* 0x0000001f1a027819 */ /* 0x000fc800000006ff */
[----:B------:R-:W0:Y:S02]  /*be00*/  SYNCS.PHASECHK.TRANS64.TRYWAIT P0, [R7+URZ+0x28840], R2 ;  /* 0x02884002070075a7 */ /* 0x000e24000800017f */
[----:B0-----:R-:W-:Y:S05]  /*be10*/  @!P0 BRA `(.L_x_2422) ;  /* 0x0000003000cc8947 */ /* 0x001fea0003800000 */
.L_x_2474:
[----:B------:R-:W-:Y:S05]  /*be20*/  BSYNC B0 ;  /* 0x0000000000007941 */ /* 0x000fea0003800000 */
.L_x_2421:
        /* <DEDUP_REMOVED lines=57> */
[----:B------:R-:W-:-:S03]  /*c1c0*/  @P0 IMAD R25, R5, 0x2, R16 ;  /* 0x0000000205190824 */ /* 0x000fc600078e0210 */
[----:B--2---:R-:W-:Y:S01]  /*c1d0*/  @P0 MOV R2, R14 ;  /* 0x0000000e00020202 */ /* 0x004fe20000000f00 */
        /* <DEDUP_REMOVED lines=36> */
.L_x_2492:
        /* <DEDUP_REMOVED lines=11> */
.L_x_2424:
        /* <DEDUP_REMOVED lines=11> */
.L_x_2425:
        /* <DEDUP_REMOVED lines=14> */
[----:B------:R-:W-:Y:S02]  /*c660*/  IMAD.U32 R6, RZ, RZ, UR6 ;  /* 0x00000006ff067e24 */ /* 0x000fe4000f8e00ff */
[----:B-1----:R-:W-:Y:S02]  /*c670*/  IMAD.U32 R7, RZ, RZ, UR7 ;  /* 0x00000007ff077e24 */ /* 0x002fe4000f8e00ff */
[----:B------:R-:W-:-:S02]  /*c680*/  IMAD.U32 R10, RZ, RZ, UR8 ;  /* 0x00000008ff0a7e24 */ /* 0x000fc4000f8e00ff */
[----:B------:R-:W-:Y:S02]  /*c690*/  IMAD.U32 R11, RZ, RZ, UR9 ;  /* 0x00000009ff0b7e24 */ /* 0x000fe4000f8e00ff */
[----:B------:R-:W-:Y:S02]  /*c6a0*/  IMAD.MOV.U32 R8, RZ, RZ, 0x70 ;  /* 0x00000070ff087424 */ /* 0x000fe400078e00ff */
[----:B------:R-:W-:Y:S02]  /*c6b0*/  IMAD.MOV.U32 R12, RZ, RZ, 0x1 ;  /* 0x00000001ff0c7424 */ /* 0x000fe400078e00ff */
[----:B------:R-:W-:-:S07]  /*c6c0*/  IMAD.MOV.U32 R13, RZ, RZ, RZ ;  /* 0x000000ffff0d7224 */ /* 0x000fce00078e00ff */
[----:B------:R-:W-:-:S07]  /*c6d0*/  LEPC R20, `(.L_x_2427) ;  /* 0x000000001014794e */ /* 0x000fce0000000000 */
[----:B0-----:R-:W-:Y:S05]  /*c6e0*/  CALL.ABS.NOINC R2 ;  /* 0x0000000002007343 */ /* 0x001fea0003c00000 */
.L_x_2427:
[----:B------:R-:W-:Y:S05]  /*c6f0*/  BSYNC B6 ;  /* 0x0000000000067941 */ /* 0x000fea0003800000 */
.L_x_2426:
[----:B0-----:R-:W0:Y:S01]  /*c700*/  S2R R2, SR_TID.X ;  /* 0x0000000000027919 */ /* 0x001e220000002100 */
[----:B------:R-:W-:Y:S01]  /*c710*/  UISETP.NE.AND UP0, UPT, UR47, URZ, UPT ;  /* 0x0000003f2f00728c */ /* 0x000fe2000bf05270 */
[----:B------:R-:W-:Y:S01]  /*c720*/  IMAD.U32 R0, RZ, RZ, UR43 ;  /* 0x0000002bff007e24 */ /* 0x000fe2000f8e00ff */
[----:B------:R-:W-:Y:S01]  /*c730*/  R2UR UR6, R28 ;  /* 0x000000001c0672ca */ /* 0x000fe200000e0000 */
[----:B------:R-:W-:Y:S01]  /*c740*/  ULDC.64 UR8, c[0x0][0x2d8] ;  /* 0x0000b60000087ab9 */ /* 0x000fe20000000a00 */
[----:B------:R-:W-:Y:S02]  /*c750*/  R2UR UR7, R22 ;  /* 0x00000000160772ca */ /* 0x000fe400000e0000 */
[----:B------:R-:W-:Y:S02]  /*c760*/  PLOP3.LUT P0, PT, PT, PT, UP0, 0x80, 0x0 ;  /* 0x000000000000781c */ /* 0x000fe40003f0f008 */
[C---:B------:R-:W-:Y:S02]  /*c770*/  LOP3.LUT P4, RZ, R19.reuse, 0x80, RZ, 0xc0, !PT ;  /* 0x0000008013ff7812 */ /* 0x040fe4000788c0ff */
[----:B------:R-:W-:Y:S01]  /*c780*/  LOP3.LUT P5, RZ, R19, 0x40, RZ, 0xc0, !PT ;  /* 0x0000004013ff7812 */ /* 0x000fe200078ac0ff */
[----:B------:R-:W-:-:S04]  /*c790*/  @UP0 ULDC UR4, c[0x0][0x44c] ;  /* 0x0001130000040ab9 */ /* 0x000fc80000000800 */
[----:B------:R-:W-:-:S04]  /*c7a0*/  UIMAD UR6, UR6, UR8, URZ ;  /* 0x00000008060672a4 */ /* 0x000fc8000f8e023f */
[----:B------:R-:W-:Y:S02]  /*c7b0*/  UIMAD UR7, UR7, UR9, UR6 ;  /* 0x00000009070772a4 */ /* 0x000fe4000f8e0206 */
[----:B------:R-:W-:Y:S01]  /*c7c0*/  USHF.R.S32.HI UR6, URZ, 0x1f, UR42 ;  /* 0x0000001f3f067899 */ /* 0x000fe2000801142a */
[----:B0-----:R-:W-:-:S05]  /*c7d0*/  IMAD.SHL.U32 R2, R2, 0x10, RZ ;  /* 0x0000001002027824 */ /* 0x001fca00078e00ff */
[----:B------:R-:W-:-:S04]  /*c7e0*/  LOP3.LUT R2, R2, 0x70, RZ, 0xc0, !PT ;  /* 0x0000007002027812 */ /* 0x000fc800078ec0ff */
[----:B------:R-:W-:-:S05]  /*c7f0*/  LOP3.LUT R2, R37, R2, RZ, 0xfc, !PT ;  /* 0x0000000225027212 */ /* 0x000fca00078efcff */
[----:B------:R-:W-:-:S04]  /*c800*/  IMAD R0, R0, 0x80, R2 ;  /* 0x0000008000007824 */ /* 0x000fc800078e0202 */
        /* <DEDUP_REMOVED lines=35> */
[----:B------:R-:W-:-:S03]  /*ca40*/  IMAD.U32 R6, RZ, RZ, UR43 ;  /* 0x0000002bff067e24 */ /* 0x000fc6000f8e00ff */
[----:B------:R-:W1:Y:S02]  /*ca50*/  SHFL.IDX PT, R2, R4, RZ, 0x181f ;  /* 0x00181fff04027589 */ /* 0x000e6400000e0000 */
[----:B------:R-:W-:Y:S02]  /*ca60*/  LEA R5, R6, R37, 0x7 ;  /* 0x0000002506057211 */ /* 0x000fe400078e38ff */
[----:B------:R-:W-:Y:S02]  /*ca70*/  SHFL.IDX PT, R6, R4, 0x1, 0x181f ;  /* 0x00381f0004067f89 */ /* 0x000fe400000e0000 */
[C---:B------:R-:W-:Y:S01]  /*ca80*/  ISETP.GE.AND P0, PT, R5.reuse, UR38, PT ;  /* 0x0000002605007c0c */ /* 0x040fe2000bf06270 */
[----:B------:R-:W-:-:S12]  /*ca90*/  VIADD R7, R5, 0x10 ;  /* 0x0000001005077836 */ /* 0x000fd80000000000 */
        /* <DEDUP_REMOVED lines=40> */
[----:B------:R-:W-:Y:S02]  /*cd20*/  SHFL.IDX PT, R6, R4, 0x5, 0x181f ;  /* 0x00b81f0004067f89 */ /* 0x000fe400000e0000 */
[----:B------:R-:W-:Y:S01]  /*cd30*/  @!P0 MOV R3, R7 ;  /* 0x0000000700038202 */ /* 0x000fe20000000f00 */
[----:B------:R-:W-:Y:S01]  /*cd40*/  VIADD R7, R5, 0x50 ;  /* 0x0000005005077836 */ /* 0x000fe20000000000 */
        /* <DEDUP_REMOVED lines=22> */
.L_x_2509:
        /* <DEDUP_REMOVED lines=11> */
.L_x_2429:
        /* <DEDUP_REMOVED lines=16> */
.L_x_2510:
[----:B------:R-:W-:Y:S05]  /*d060*/  BSYNC B0 ;  /* 0x0000000000007941 */ /* 0x000fea0003800000 */
.L_x_2430:
[----:B------:R-:W-:-:S06]  /*d070*/  UISETP.GE.AND UP0, UPT, UR44, 0x2, UPT ;  /* 0x000000022c00788c */ /* 0x000fcc000bf06270 */
[----:B------:R-:W-:-:S13]  /*d080*/  PLOP3.LUT P0, PT, PT, PT, UP0, 0x40, 0x0 ;  /* 0x000000000000781c */ /* 0x000fda0003f0e808 */
[----:B------:R-:W-:Y:S05]  /*d090*/  @P0 BRA `(.L_x_2432) ;  /* 0x0000001000200947 */ /* 0x000fea0003800000 */
[----:B------:R-:W-:Y:S01]  /*d0a0*/  UIADD3 UR4, UR44, -0x2, URZ ;  /* 0xfffffffe2c047890 */ /* 0x000fe2000fffe03f */
[----:B------:R-:W-:Y:S01]  /*d0b0*/  BSSY B0, `(.L_x_2432) ;  /* 0x0000106000007945 */ /* 0x000fe20003800000 */
[----:B------:R-:W-:Y:S02]  /*d0c0*/  IMAD.MOV.U32 R20, RZ, RZ, R26 ;  /* 0x000000ffff147224 */ /* 0x000fe400078e001a */
[----:B------:R-:W-:Y:S02]  /*d0d0*/  IMAD.MOV.U32 R10, RZ, RZ, R23 ;  /* 0x000000ffff0a7224 */ /* 0x000fe400078e0017 */
[----:B------:R-:W-:Y:S02]  /*d0e0*/  IMAD.MOV.U32 R27, RZ, RZ, R24 ;  /* 0x000000ffff1b7224 */ /* 0x000fe400078e0018 */
[----:B------:R-:W-:-:S07]  /*d0f0*/  IMAD.U32 R6, RZ, RZ, UR4 ;  /* 0x00000004ff067e24 */ /* 0x000fce000f8e00ff */
.L_x_2445:
[----:B0-----:R-:W0:Y:S01]  /*d100*/  LDC R3, c[0x0][0x430] ;  /* 0x00010c00ff037b82 */ /* 0x001e220000000800 */
[----:B------:R-:W1:Y:S01]  /*d110*/  S2R R0, SR_TID.X ;  /* 0x0000000000007919 */ /* 0x000e620000002100 */
[----:B------:R-:W-:Y:S01]  /*d120*/  LEA R7, R6, R37, 0x7 ;  /* 0x0000002506077211 */ /* 0x000fe200078e38ff */
        /* <DEDUP_REMOVED lines=35> */
.L_x_2433:
[----:B------:R-:W-:Y:S01]  /*d360*/  IMAD R6, R23, 0x8, R16 ;  /* 0x0000000817067824 */ /* 0x000fe200078e0210 */
[----:B------:R-:W-:Y:S01]  /*d370*/  SHF.L.U32 R3, R26, 0x1f, RZ ;  /* 0x0000001f1a037819 */ /* 0x000fe200000006ff */
[----:B------:R-:W-:Y:S03]  /*d380*/  BSSY B1, `(.L_x_2434) ;  /* 0x0000003000017945 */ /* 0x000fe60003800000 */
[----:B------:R-:W0:Y:S02]  /*d390*/  SYNCS.PHASECHK.TRANS64.TRYWAIT P0, [R6+URZ+0x28840], R3 ;  /* 0x02884003060075a7 */ /* 0x000e24000800017f */
[----:B0-----:R-:W-:Y:S05]  /*d3a0*/  @!P0 BRA `(.L_x_2435) ;  /* 0x00000030009c8947 */ /* 0x001fea0003800000 */
.L_x_2511:
[----:B------:R-:W-:Y:S05]  /*d3b0*/  BSYNC B1 ;  /* 0x0000000000017941 */ /* 0x000fea0003800000 */
.L_x_2434:
        /* <DEDUP_REMOVED lines=70> */
.L_x_2529:
        /* <DEDUP_REMOVED lines=9> */
.L_x_2437:
        /* <DEDUP_REMOVED lines=11> */
.L_x_2438:
[----:B------:R0:W-:Y:S01]  /*d960*/  SYNCS.ARRIVE.TRANS64.A1T0 RZ, [R6+URZ+0x28830], RZ ;  /* 0x028830ff06ff79a7 */ /* 0x0001e2000810003f */
[----:B------:R-:W-:Y:S05]  /*d970*/  @!P2 BRA `(.L_x_2439) ;  /* 0x000000000004a947 */ /* 0x000fea0003800000 */
[----:B------:R-:W-:Y:S01]  /*d980*/  BPT.TRAP 0x1 ;  /* 0x000000040000795c */ /* 0x000fe20000300000 */
.L_x_2439:
[----:B------:R-:W-:Y:S01]  /*d990*/  SHF.L.U32 R3, R20, 0x1f, RZ ;  /* 0x0000001f14037819 */ /* 0x000fe200000006ff */
[----:B0-----:R-:W-:Y:S01]  /*d9a0*/  IMAD R6, R10, 0x8, R16 ;  /* 0x000000080a067824 */ /* 0x001fe200078e0210 */
[----:B------:R-:W-:Y:S03]  /*d9b0*/  BSSY B1, `(.L_x_2440) ;  /* 0x0000003000017945 */ /* 0x000fe60003800000 */
[----:B------:R-:W0:Y:S02]  /*d9c0*/  SYNCS.PHASECHK.TRANS64.TRYWAIT P0, [R6+URZ+0x28860], R3 ;  /* 0x02886003060075a7 */ /* 0x000e24000800017f */
[----:B0-----:R-:W-:Y:S05]  /*d9d0*/  @!P0 BRA `(.L_x_2441) ;  /* 0x00000034006c8947 */ /* 0x001fea0003800000 */
.L_x_2530:
[----:B------:R-:W-:Y:S05]  /*d9e0*/  BSYNC B1 ;  /* 0x0000000000017941 */ /* 0x000fea0003800000 */
.L_x_2440:
        /* <DEDUP_REMOVED lines=67> */
.L_x_2548:
        /* <DEDUP_REMOVED lines=29> */
.L_x_2443:
        /* <DEDUP_REMOVED lines=11> */
.L_x_2444:
[C---:B------:R-:W-:Y:S01]  /*e0a0*/  ISETP.GT.AND P0, PT, R24.reuse, RZ, PT ;  /* 0x000000ff1800720c */ /* 0x040fe20003f04270 */
[----:B------:R0:W-:Y:S01]  /*e0b0*/  SYNCS.ARRIVE.TRANS64.A1T0 RZ, [R6+URZ+0x28850], RZ ;  /* 0x028850ff06ff79a7 */ /* 0x0001e2000810003f */
[----:B------:R-:W-:Y:S02]  /*e0c0*/  IMAD.MOV.U32 R20, RZ, RZ, R26 ;  /* 0x000000ffff147224 */ /* 0x000fe400078e001a */
[----:B------:R-:W-:Y:S02]  /*e0d0*/  IMAD.MOV.U32 R10, RZ, RZ, R23 ;  /* 0x000000ffff0a7224 */ /* 0x000fe400078e0017 */
[----:B------:R-:W-:Y:S02]  /*e0e0*/  IMAD.MOV.U32 R27, RZ, RZ, R24 ;  /* 0x000000ffff1b7224 */ /* 0x000fe400078e0018 */
[----:B0-----:R-:W-:-:S05]  /*e0f0*/  VIADD R6, R24, 0xffffffff ;  /* 0xffffffff18067836 */ /* 0x001fca0000000000 */
[----:B------:R-:W-:Y:S05]  /*e100*/  @P0 BRA `(.L_x_2445) ;  /* 0xffffffec00fc0947 */ /* 0x000fea000383ffff */
[----:B------:R-:W-:Y:S05]  /*e110*/  BSYNC B0 ;  /* 0x0000000000007941 */ /* 0x000fea0003800000 */
.L_x_2432:
        /* <DEDUP_REMOVED lines=17> */
.L_x_2447:
[----:B------:R-:W-:Y:S05]  /*e230*/  BSYNC B0 ;  /* 0x0000000000007941 */ /* 0x000fea0003800000 */
.L_x_2446:
[----:B------:R-:W-:-:S05]  /*e240*/  IMAD.U32 R0, RZ, RZ, UR45 ;  /* 0x0000002dff007e24 */ /* 0x000fca000f8e00ff */
[----:B------:R-:W-:-:S13]  /*e250*/  ISETP.NE.AND P0, PT, R0, 0x3, PT ;  /* 0x000000030000780c */ /* 0x000fda0003f05270 */
[----:B------:R-:W-:Y:S05]  /*e260*/  @!P0 BRA `(.L_x_2448) ;  /* 0x0000000000048947 */ /* 0x000fea0003800000 */
[----:B------:R-:W-:Y:S01]  /*e270*/  BPT.TRAP 0x1 ;  /* 0x000000040000795c */ /* 0x000fe20000300000 */
.L_x_2448:
[----:B------:R-:W-:Y:S01]  /*e280*/  IMAD R4, R23, 0x8, R16 ;  /* 0x0000000817047824 */ /* 0x000fe200078e0210 */
[----:B0-----:R-:W-:Y:S01]  /*e290*/  SHF.L.U32 R3, R26, 0x1f, RZ ;  /* 0x0000001f1a037819 */ /* 0x001fe200000006ff */
[----:B------:R-:W-:Y:S01]  /*e2a0*/  IMAD.MOV.U32 R5, RZ, RZ, -0x80 ;  /* 0xffffff80ff057424 */ /* 0x000fe200078e00ff */
[----:B------:R-:W-:Y:S02]  /*e2b0*/  BSSY B0, `(.L_x_2449) ;  /* 0x0000004000007945 */ /* 0x000fe40003800000 */
[----:B------:R-:W0:Y:S01]  /*e2c0*/  SYNCS.PHASECHK.TRANS64.TRYWAIT P0, [R4+URZ+0x28860], R3 ;  /* 0x02886003040075a7 */ /* 0x000e22000800017f */
[----:B------:R-:W-:Y:S01]  /*e2d0*/  IMAD R24, R24, R5, UR37 ;  /* 0x0000002518187e24 */ /* 0x000fe2000f8e0205 */
[----:B0-----:R-:W-:Y:S06]  /*e2e0*/  @!P0 BRA `(.L_x_2450) ;  /* 0x0000003400a88947 */ /* 0x001fec0003800000 */
.L_x_2549:
[----:B------:R-:W-:Y:S05]  /*e2f0*/  BSYNC B0 ;  /* 0x0000000000007941 */ /* 0x000fea0003800000 */
.L_x_2449:
        /* <DEDUP_REMOVED lines=62> */
[----:B------:R1:W0:-:S12]  /*e6e0*/  SHFL.IDX PT, R7, R18, 0x7, 0x181f ;  /* 0x00f81f0012077f89 */ /* 0x00021800000e0000 */
[----:B------:R1:W-:Y:S01]  /*e6f0*/  LDGSTS.E.BYPASS.LTC128B.128 [R0+0x3400], desc[UR50][R2.64], !P0 ;  /* 0x0340000002007fae */ /* 0x0003e2000c101d72 */
[----:B------:R-:W-:-:S13]  /*e700*/  ISETP.LT.OR P0, PT, R5, 0x61, P1 ;  /* 0x000000610500780c */ /* 0x000fda0000f01670 */
[----:B0-2---:R1:W-:Y:S02]  /*e710*/  LDGSTS.E.BYPASS.LTC128B.128 [R0+0x7400], desc[UR50][R2.64+0x80], !P0 ;  /* 0x0740008002007fae */ /* 0x0053e4000c101d72 */
.L_x_2567:
        /* <DEDUP_REMOVED lines=11> */
.L_x_2452:
        /* <DEDUP_REMOVED lines=11> */
.L_x_2453:
[----:B------:R0:W-:Y:S01]  /*e880*/  SYNCS.ARRIVE.TRANS64.A1T0 RZ, [R4+URZ+0x28850], RZ ;  /* 0x028850ff04ff79a7 */ /* 0x0001e2000810003f */
[----:B------:R-:W-:-:S05]  /*e890*/  VIADD R23, R23, 0x1 ;  /* 0x0000000117177836 */ /* 0x000fca0000000000 */
[----:B------:R-:W-:-:S04]  /*e8a0*/  ISETP.NE.AND P0, PT, R23, 0x2, PT ;  /* 0x000000021700780c */ /* 0x000fc80003f05270 */
[----:B------:R-:W-:Y:S02]  /*e8b0*/  SEL R3, RZ, 0x1, P0 ;  /* 0x00000001ff037807 */ /* 0x000fe40000000000 */
[----:B------:R-:W-:Y:S02]  /*e8c0*/  SEL R23, R23, RZ, P0 ;  /* 0x000000ff17177207 */ /* 0x000fe40000000000 */
[----:B0-----:R-:W-:-:S07]  /*e8d0*/  LOP3.LUT R26, R26, R3, RZ, 0x3c, !PT ;  /* 0x000000031a1a7212 */ /* 0x001fce00078e3cff */
.L_x_2413:
[----:B------:R-:W-:Y:S05]  /*e8e0*/  BSYNC B7 ;  /* 0x0000000000077941 */ /* 0x000fea0003800000 */
.L_x_2411:
        /* <DEDUP_REMOVED lines=11> */
.L_x_2454:
[----:B------:R-:W-:-:S03]  /*e9a0*/  UMOV UR4, 0xffffffff ;  /* 0xffffffff00047882 */ /* 0x000fc60000000000 */
[----:B------:R-:W-:Y:S05]  /*e9b0*/  BRA.DIV UR4, `(.L_x_2456) ;  /* 0x0000003a04c07947 */ /* 0x000fea000b800000 */
[----:B------:R0:W1:Y:S02]  /*e9c0*/  SHFL.IDX PT, R14, R34, RZ, 0x1f ;  /* 0x00001fff220e7589 */ /* 0x00006400000e0000 */
.L_x_2570:
        /* <DEDUP_REMOVED lines=8> */
.L_x_2455:
[----:B------:R-:W-:Y:S02]  /*ea50*/  ULDC UR4, c[0x0][0xc38] ;  /* 0x00030e0000047ab9 */ /* 0x000fe40000000800 */
[----:B-1----:R-:W-:-:S13]  /*ea60*/  ISETP.GE.AND P0, PT, R34, UR4, PT ;  /* 0x0000000422007c0c */ /* 0x002fda000bf06270 */
[----:B------:R-:W-:Y:S05]  /*ea70*/  @!P0 BRA `(.L_x_2457) ;  /* 0xffffffc400608947 */ /* 0x000fea000383ffff */
.L_x_2408:
        /* <DEDUP_REMOVED lines=11> */
.L_x_2571:
[----:B------:R-:W-:Y:S05]  /*eb30*/  BSYNC B0 ;  /* 0x0000000000007941 */ /* 0x000fea0003800000 */
.L_x_2458:
[----:B------:R-:W-:-:S03]  /*eb40*/  UMOV UR4, 0xffffffff ;  /* 0xffffffff00047882 */ /* 0x000fc60000000000 */
[----:B------:R-:W-:Y:S05]  /*eb50*/  BRA.DIV UR4, `(.L_x_2460) ;  /* 0x0000003a04947947 */ /* 0x000fea000b800000 */
[----:B-1----:R-:W1:Y:S02]  /*eb60*/  S2R R0, SR_TID.X ;  /* 0x0000000000007919 */ /* 0x002e640000002100 */
[----:B-1----:R-:W-:-:S04]  /*eb70*/  SHF.R.U32.HI R0, RZ, 0x5, R0 ;  /* 0x00000005ff007819 */ /* 0x002fc80000011600 */
[----:B------:R-:W-:-:S05]  /*eb80*/  LOP3.LUT R0, R0, 0x3, RZ, 0xc0, !PT ;  /* 0x0000000300007812 */ /* 0x000fca00078ec0ff */
[----:B------:R1:W2:Y:S02]  /*eb90*/  SHFL.IDX PT, R14, R0, RZ, 0x1f ;  /* 0x00001fff000e7589 */ /* 0x0002a400000e0000 */
.L_x_2574:
[----:B--2---:R-:W-:Y:S01]  /*eba0*/  ISETP.NE.AND P0, PT, R14, RZ, PT ;  /* 0x000000ff0e00720c */ /* 0x004fe20003f05270 */
[----:B------:R-:W-:-:S12]  /*ebb0*/  BSSY B0, `(.L_x_2461) ;  /* 0x0000024000007945 */ /* 0x000fd80003800000 */
[----:B------:R-:W-:Y:S05]  /*ebc0*/  @P0 BRA `(.L_x_2462) ;  /* 0x0000000000880947 */ /* 0x000fea0003800000 */
[----:B------:R-:W-:-:S03]  /*ebd0*/  UMOV UR4, 0xffffffff ;  /* 0xffffffff00047882 */ /* 0x000fc60000000000 */
[----:B------:R-:W-:Y:S05]  /*ebe0*/  BRA.DIV UR4, `(.L_x_2463) ;  /* 0x0000003a04a47947 */ /* 0x000fea000b800000 */
[----:B------:R-:W-:-:S13]  /*ebf0*/  ELECT P6, URZ, PT ;  /* 0x00000000003f782f */ /* 0x000fda00038c0000 */
.L_x_2577:
[----:B------:R-:W-:Y:S05]  /*ec00*/  @!P6 BRA `(.L_x_2462) ;  /* 0x000000000078e947 */ /* 0x000fea0003800000 */
[----:B------:R-:W-:-:S06]  /*ec10*/  ULOP3.LUT UR4, UR36, 0x2, URZ, 0xfc, !UPT ;  /* 0x0000000224047892 */ /* 0x000fcc000f8efc3f */
[----:B-1----:R-:W-:-:S05]  /*ec20*/  IMAD.U32 R0, RZ, RZ, UR4 ;  /* 0x00000004ff007e24 */ /* 0x002fca000f8e00ff */
[----:B------:R-:W-:-:S13]  /*ec30*/  ISETP.NE.AND P0, PT, R0, 0x3, PT ;  /* 0x000000030000780c */ /* 0x000fda0003f05270 */
[----:B------:R-:W-:Y:S05]  /*ec40*/  @!P0 BRA `(.L_x_2464) ;  /* 0x0000000000048947 */ /* 0x000fea0003800000 */
[----:B------:R-:W-:Y:S01]  /*ec50*/  BPT.TRAP 0x1 ;  /* 0x000000040000795c */ /* 0x000fe20000300000 */
.L_x_2464:
[C---:B------:R-:W-:Y:S01]  /*ec60*/  IMAD R5, R23.reuse, 0x8, R4 ;  /* 0x0000000817057824 */ /* 0x040fe200078e0204 */
[----:B------:R-:W-:Y:S01]  /*ec70*/  SHF.L.U32 R0, R26, 0x1f, RZ ;  /* 0x0000001f1a007819 */ /* 0x000fe200000006ff */
[----:B------:R-:W-:-:S03]  /*ec80*/  VIADD R23, R23, 0x1 ;  /* 0x0000000117177836 */ /* 0x000fc60000000000 */
[----:B------:R-:W1:Y:S02]  /*ec90*/  SYNCS.PHASECHK.TRANS64.TRYWAIT P1, [R5+URZ+0x28840], R0 ;  /* 0x02884000050075a7 */ /* 0x000e64000802017f */
[----:B------:R-:W-:-:S04]  /*eca0*/  ISETP.NE.AND P2, PT, R23, 0x2, PT ;  /* 0x000000021700780c */ /* 0x000fc80003f45270 */
[----:B------:R-:W-:Y:S01]  /*ecb0*/  SEL R3, RZ, 0x1, P2 ;  /* 0x00000001ff037807 */ /* 0x000fe20001000000 */
[----:B-1----:R-:W-:Y:S08]  /*ecc0*/  @!P1 BRA `(.L_x_2465) ;  /* 0x00000038008c9947 */ /* 0x002ff00003800000 */
.L_x_2578:
[----:B------:R-:W-:Y:S02]  /*ecd0*/  SEL R23, R23, RZ, P2 ;  /* 0x000000ff17177207 */ /* 0x000fe40001000000 */
[----:B------:R-:W-:Y:S01]  /*ece0*/  LOP3.LUT R2, R26, R3, RZ, 0x3c, !PT ;  /* 0x000000031a027212 */ /* 0x000fe200078e3cff */
[----:B------:R-:W-:Y:S06]  /*ecf0*/  @!P0 BRA `(.L_x_2466) ;  /* 0x0000000000048947 */ /* 0x000fec0003800000 */
[----:B------:R-:W-:Y:S01]  /*ed00*/  BPT.TRAP 0x1 ;  /* 0x000000040000795c */ /* 0x000fe20000300000 */
.L_x_2466:
[----:B------:R-:W-:Y:S01]  /*ed10*/  IMAD R23, R23, 0x8, R4 ;  /* 0x0000000817177824 */ /* 0x000fe200078e0204 */
[----:B------:R-:W-:-:S04]  /*ed20*/  SHF.L.U32 R2, R2, 0x1f, RZ ;  /* 0x0000001f02027819 */ /* 0x000fc800000006ff */
[----:B------:R-:W2:Y:S02]  /*ed30*/  SYNCS.PHASECHK.TRANS64.TRYWAIT P1, [R23+URZ+0x28840], R2 ;  /* 0x02884002170075a7 */ /* 0x000ea4000802017f */
[----:B--2---:R-:W-:Y:S05]  /*ed40*/  @!P1 BRA `(.L_x_2467) ;  /* 0x0000003800809947 */ /* 0x004fea0003800000 */
.L_x_2579:
[----:B------:R-:W-:Y:S05]  /*ed50*/  @!P0 BRA `(.L_x_2468) ;  /* 0x0000000000048947 */ /* 0x000fea0003800000 */
[----:B------:R-:W-:Y:S01]  /*ed60*/  BPT.TRAP 0x1 ;  /* 0x000000040000795c */ /* 0x000fe20000300000 */
.L_x_2468:
[----:B------:R-:W3:Y:S02]  /*ed70*/  SYNCS.PHASECHK.TRANS64.TRYWAIT P1, [R5+URZ+0x28860], R0 ;  /* 0x02886000050075a7 */ /* 0x000ee4000802017f */
[----:B---3--:R-:W-:Y:S05]  /*ed80*/  @!P1 BRA `(.L_x_2469) ;  /* 0x0000003800849947 */ /* 0x008fea0003800000 */
.L_x_2580:
[----:B------:R-:W-:Y:S05]  /*ed90*/  @!P0 BRA `(.L_x_2470) ;  /* 0x0000000000048947 */ /* 0x000fea0003800000 */
[----:B------:R-:W-:Y:S01]  /*eda0*/  BPT.TRAP 0x1 ;  /* 0x000000040000795c */ /* 0x000fe20000300000 */
.L_x_2470:
[----:B----4-:R4:W0:Y:S02]  /*edb0*/  SYNCS.PHASECHK.TRANS64.TRYWAIT P0, [R23+URZ+0x28860], R2 ;  /* 0x02886002170075a7 */ /* 0x010824000800017f */
[----:B0-----:R-:W-:Y:S05]  /*edc0*/  @!P0 NANOSLEEP.SYNCS 0x989680 ;  /* 0x009896800000895d */ /* 0x001fea0003900000 */
[----:B------:R-:W0:Y:S02]  /*edd0*/  @!P0 SYNCS.PHASECHK.TRANS64 P0, [R23+URZ+0x28860], R2 ;  /* 0x02886002170085a7 */ /* 0x000e24000800007f */
[----:B0-----:R-:W-:Y:S05]  /*ede0*/  @!P0 BRA `(.L_x_2470) ;  /* 0xfffffffc00f08947 */ /* 0x001fea000383ffff */
.L_x_2462:
[----:B------:R-:W-:Y:S05]  /*edf0*/  BSYNC B0 ;  /* 0x0000000000007941 */ /* 0x000fea0003800000 */
.L_x_2461:
[----:B------:R-:W-:Y:S05]  /*ee00*/  EXIT ;  /* 0x000000000000794d */ /* 0x000fea0003800000 */
.L_x_2355:
[----:B0-----:R-:W-:-:S04]  /*ee10*/  IMAD.U32 R3, RZ, RZ, UR41 ;  /* 0x00000029ff037e24 */ /* 0x001fc8000f8e00ff */
[----:B------:R0:W1:Y:S03]  /*ee20*/  SYNCS.PHASECHK.TRANS64.TRYWAIT P1, [R3+URZ+0x28800], R0 ;  /* 0x02880000030075a7 */ /* 0x000066000802017f */
[----:B-1----:R-:W-:Y:S05]  /*ee30*/  @!P1 NANOSLEEP.SYNCS 0x989680 ;  /* 0x009896800000995d */ /* 0x002fea0003900000 */
[----:B------:R-:W1:Y:S02]  /*ee40*/  @!P1 SYNCS.PHASECHK.TRANS64 P1, [R3+URZ+0x28800], R0 ;  /* 0x02880000030095a7 */ /* 0x000e64000802007f */
[----:B-1----:R-:W-:Y:S05]  /*ee50*/  @!P1 BRA `(.L_x_2355) ;  /* 0xfffffffc00ec9947 */ /* 0x002fea000383ffff */
[----:B------:R-:W-:Y:S05]  /*ee60*/  BRA `(.L_x_2471) ;  /* 0xffffff2400ec7947 */ /* 0x000fea000383ffff */
.L_x_2359:
[----:B-1----:R1:W2:Y:S02]  /*ee70*/  SYNCS.PHASECHK.TRANS64.TRYWAIT P1, [R3+URZ+0x28830], R0 ;  /* 0x02883000030075a7 */ /* 0x0022a4000802017f */
[----:B--2---:R-:W-:Y:S05]  /*ee80*/  @!P1 NANOSLEEP.SYNCS 0x989680 ;  /* 0x009896800000995d */ /* 0x004fea0003900000 */
[----:B------:R-:W2:Y:S02]  /*ee90*/  @!P1 SYNCS.PHASECHK.TRANS64 P1, [R3+URZ+0x28830], R0 ;  /* 0x02883000030095a7 */ /* 0x000ea4000802007f */
[----:B--2---:R-:W-:Y:S05]  /*eea0*/  @!P1 BRA `(.L_x_2359) ;  /* 0xfffffffc00f09947 */ /* 0x004fea000383ffff */
[----:B------:R-:W-:Y:S05]  /*eeb0*/  BRA `(.L_x_2358) ;  /* 0xffffff2800087947 */ /* 0x000fea000383ffff */
.L_x_2365:
[----:B-1----:R-:W-:-:S04]  /*eec0*/  IMAD.U32 R5, RZ, RZ, UR6 ;  /* 0x00000006ff057e24 */ /* 0x002fc8000f8e00ff */
[----:B------:R1:W2:Y:S03]  /*eed0*/  SYNCS.PHASECHK.TRANS64.TRYWAIT P1, [R5+URZ+0x28830], R0 ;  /* 0x02883000050075a7 */ /* 0x0002a6000802017f */
[----:B--2---:R-:W-:Y:S05]  /*eee0*/  @!P1 NANOSLEEP.SYNCS 0x989680 ;  /* 0x009896800000995d */ /* 0x004fea0003900000 */
[----:B------:R-:W2:Y:S02]  /*eef0*/  @!P1 SYNCS.PHASECHK.TRANS64 P1, [R5+URZ+0x28830], R0 ;  /* 0x02883000050095a7 */ /* 0x000ea4000802007f */
[----:B--2---:R-:W-:Y:S05]  /*ef00*/  @!P1 BRA `(.L_x_2365) ;  /* 0xfffffffc00ec9947 */ /* 0x004fea000383ffff */
[----:B------:R-:W-:Y:S05]  /*ef10*/  BRA `(.L_x_2362) ;  /* 0xffffff4c00387947 */ /* 0x000fea000383ffff */
.L_x_2369:
[----:B-1----:R-:W-:-:S04]  /*ef20*/  MOV R5, UR6 ;  /* 0x0000000600057c02 */ /* 0x002fc80008000f00 */
[----:B------:R1:W2:Y:S03]  /*ef30*/  SYNCS.PHASECHK.TRANS64.TRYWAIT P1, [R5+URZ+0x28850], R0 ;  /* 0x02885000050075a7 */ /* 0x0002a6000802017f */
[----:B--2---:R-:W-:Y:S05]  /*ef40*/  @!P1 NANOSLEEP.SYNCS 0x989680 ;  /* 0x009896800000995d */ /* 0x004fea0003900000 */
[----:B------:R-:W2:Y:S02]  /*ef50*/  @!P1 SYNCS.PHASECHK.TRANS64 P1, [R5+URZ+0x28850], R0 ;  /* 0x02885000050095a7 */ /* 0x000ea4000802007f */
[----:B--2---:R-:W-:Y:S05]  /*ef60*/  @!P1 BRA `(.L_x_2369) ;  /* 0xfffffffc00ec9947 */ /* 0x004fea000383ffff */
[----:B------:R-:W-:Y:S05]  /*ef70*/  BRA `(.L_x_2366) ;  /* 0xffffff5000047947 */ /* 0x000fea000383ffff */
.L_x_2377:
[----:B-1----:R-:W-:-:S04]  /*ef80*/  IMAD.U32 R5, RZ, RZ, UR6 ;  /* 0x00000006ff057e24 */ /* 0x002fc8000f8e00ff */
[----:B------:R1:W2:Y:S03]  /*ef90*/  SYNCS.PHASECHK.TRANS64.TRYWAIT P1, [R5+URZ+0x28830], R0 ;  /* 0x02883000050075a7 */ /* 0x0002a6000802017f */
[----:B--2---:R-:W-:Y:S05]  /*efa0*/  @!P1 NANOSLEEP.SYNCS 0x989680 ;  /* 0x009896800000995d */ /* 0x004fea0003900000 */
[----:B------:R-:W2:Y:S02]  /*efb0*/  @!P1 SYNCS.PHASECHK.TRANS64 P1, [R5+URZ+0x28830], R0 ;  /* 0x02883000050095a7 */ /* 0x000ea4000802007f */
[----:B--2---:R-:W-:Y:S05]  /*efc0*/  @!P1 BRA `(.L_x_2377) ;  /* 0xfffffffc00ec9947 */ /* 0x004fea000383ffff */
[----:B------:R-:W-:Y:S05]  /*efd0*/  BRA `(.L_x_2374) ;  /* 0xffffff7400887947 */ /* 0x000fea000383ffff */
.L_x_2381:
[----:B-1----:R-:W-:-:S04]  /*efe0*/  IMAD.U32 R5, RZ, RZ, UR6 ;  /* 0x00000006ff057e24 */ /* 0x002fc8000f8e00ff */
[----:B------:R1:W2:Y:S03]  /*eff0*/  SYNCS.PHASECHK.TRANS64.TRYWAIT P1, [R5+URZ+0x28850], R0 ;  /* 0x02885000050075a7 */ /* 0x0002a6000802017f */
[----:B--2---:R-:W-:Y:S05]  /*f000*/  @!P1 NANOSLEEP.SYNCS 0x989680 ;  /* 0x009896800000995d */ /* 0x004fea0003900000 */
[----:B------:R-:W2:Y:S02]  /*f010*/  @!P1 SYNCS.PHASECHK.TRANS64 P1, [R5+URZ+0x28850], R0 ;  /* 0x02885000050095a7 */ /* 0x000ea4000802007f */
[----:B--2---:R-:W-:Y:S05]  /*f020*/  @!P1 BRA `(.L_x_2381) ;  /* 0xfffffffc00ec9947 */ /* 0x004fea000383ffff */
[----:B------:R-:W-:Y:S05]  /*f030*/  BRA `(.L_x_2378) ;  /* 0xffffff7800547947 */ /* 0x000fea000383ffff */
.L_x_2388:
[----:B-1----:R-:W-:-:S04]  /*f040*/  IMAD.U32 R9, RZ, RZ, UR5 ;  /* 0x00000005ff097e24 */ /* 0x002fc8000f8e00ff */
[----:B------:R1:W2:Y:S03]  /*f050*/  SYNCS.PHASECHK.TRANS64.TRYWAIT P1, [R9+URZ+0x28850], R6 ;  /* 0x02885006090075a7 */ /* 0x0002a6000802017f */
[----:B--2---:R-:W-:Y:S05]  /*f060*/  @!P1 NANOSLEEP.SYNCS 0x989680 ;  /* 0x009896800000995d */ /* 0x004fea0003900000 */
[----:B------:R-:W2:Y:S02]  /*f070*/  @!P1 SYNCS.PHASECHK.TRANS64 P1, [R9+URZ+0x28850], R6 ;  /* 0x02885006090095a7 */ /* 0x000ea4000802007f */
[----:B--2---:R-:W-:Y:S05]  /*f080*/  @!P1 BRA `(.L_x_2388) ;  /* 0xfffffffc00ec9947 */ /* 0x004fea000383ffff */
[----:B------:R-:W-:Y:S05]  /*f090*/  BRA `(.L_x_2387) ;  /* 0xffffff94003c7947 */ /* 0x000fea000383ffff */
.L_x_2419:
        /* <DEDUP_REMOVED lines=10> */
.L_x_2472:
[----:B------:R-:W-:Y:S05]  /*f140*/  BRA `(.L_x_2473) ;  /* 0xffffffc800287947 */ /* 0x000fea000383ffff */
.L_x_2422:
[----:B0-----:R0:W1:Y:S02]  /*f150*/  SYNCS.PHASECHK.TRANS64.TRYWAIT P0, [R7+URZ+0x28840], R2 ;  /* 0x02884002070075a7 */ /* 0x001064000800017f */
[----:B-1----:R-:W-:Y:S05]  /*f160*/  @!P0 NANOSLEEP.SYNCS 0x989680 ;  /* 0x009896800000895d */ /* 0x002fea0003900000 */
[----:B------:R-:W1:Y:S02]  /*f170*/  @!P0 SYNCS.PHASECHK.TRANS64 P0, [R7+URZ+0x28840], R2 ;  /* 0x02884002070085a7 */ /* 0x000e64000800007f */
[----:B-1----:R-:W-:Y:S05]  /*f180*/  @!P0 BRA `(.L_x_2422) ;  /* 0xfffffffc00f08947 */ /* 0x002fea000383ffff */
[----:B------:R-:W-:Y:S05]  /*f190*/  BRA `(.L_x_2474) ;  /* 0xffffffcc00207947 */ /* 0x000fea000383ffff */
.L_x_2423:
        /* <DEDUP_REMOVED lines=8> */
.L_x_2476:
[----:B------:R-:W-:Y:S05]  /*f220*/  BSYNC B0 ;  /* 0x0000000000007941 */ /* 0x000fea0003800000 */
.L_x_2475:
[----:B------:R-:W-:Y:S01]  /*f230*/  IMAD.MOV.U32 R13, RZ, RZ, R4 ;  /* 0x000000ffff0d7224 */ /* 0x000fe200078e0004 */
[----:B------:R-:W-:Y:S01]  /*f240*/  @P0 LEA R9, R5, R16, 0x1 ;  /* 0x0000001005090211 */ /* 0x000fe200078e08ff */
[----:B------:R-:W-:Y:S02]  /*f250*/  IMAD.MOV.U32 R12, RZ, RZ, RZ ;  /* 0x000000ffff0c7224 */ /* 0x000fe400078e00ff */
[----:B------:R-:W-:Y:S02]  /*f260*/  IMAD.MOV.U32 R11, RZ, RZ, 0x181f ;  /* 0x0000181fff0b7424 */ /* 0x000fe400078e00ff */
[----:B------:R-:W-:Y:S02]  /*f270*/  IMAD.MOV.U32 R15, RZ, RZ, -0x1 ;  /* 0xffffffffff0f7424 */ /* 0x000fe400078e00ff */
[----:B------:R-:W-:-:S07]  /*f280*/  IMAD.MOV.U32 R2, RZ, RZ, R14 ;  /* 0x000000ffff027224 */ /* 0x000fce00078e000e */
[----:B------:R-:W-:Y:S05]  /*f290*/  WARPSYNC.COLLECTIVE R15, `(.L_x_2477) ;  /* 0x000000000f087348 */ /* 0x000fea0003c00000 */
[----:B------:R0:W1:Y:S02]  /*f2a0*/  SHFL.IDX P6, R14, R13, R12, R11 ;  /* 0x0000000c0d0e7389 */ /* 0x00006400000c000b */
[----:B01----:R-:W-:Y:S01]  /*f2b0*/  ENDCOLLECTIVE ;  /* 0x000000000000791b */ /* 0x003fe20003800000 */
.L_x_2477:
        /* <DEDUP_REMOVED lines=8> */
.L_x_2478:
        /* <DEDUP_REMOVED lines=12> */
.L_x_2479:
[----:B------:R-:W-:Y:S02]  /*f400*/  IMAD.MOV.U32 R13, RZ, RZ, R0 ;  /* 0x000000ffff0d7224 */ /* 0x000fe400078e0000 */
[----:B------:R-:W-:Y:S01]  /*f410*/  IMAD.MOV.U32 R12, RZ, RZ, 0x2 ;  /* 0x00000002ff0c7424 */ /* 0x000fe200078e00ff */
[----:B------:R-:W-:-:S05]  /*f420*/  @P0 LEA R14, P1, R35, R14, 0x1 ;  /* 0x0000000e230e0211 */ /* 0x000fca00078208ff */
[----:B------:R-:W-:-:S08]  /*f430*/  @P0 IMAD.MOV.U32 R2, RZ, RZ, R14 ;  /* 0x000000ffff020224 */ /* 0x000fd000078e000e */
[----:B------:R-:W-:Y:S05]  /*f440*/  WARPSYNC.COLLECTIVE R15, `(.L_x_2480) ;  /* 0x000000000f087348 */ /* 0x000fea0003c00000 */
[----:B------:R0:W1:Y:S02]  /*f450*/  SHFL.IDX P6, R14, R13, R12, R11 ;  /* 0x0000000c0d0e7389 */ /* 0x00006400000c000b */
[----:B01----:R-:W-:Y:S01]  /*f460*/  ENDCOLLECTIVE ;  /* 0x000000000000791b */ /* 0x003fe20003800000 */
.L_x_2480:
        /* <DEDUP_REMOVED lines=13> */
.L_x_2481:
[----:B------:R-:W-:Y:S01]  /*f540*/  @P0 IMAD R21, R5, 0x2, R16 ;  /* 0x0000000205150824 */ /* 0x000fe200078e0210 */
[----:B------:R-:W-:Y:S01]  /*f550*/  MOV R13, R0 ;  /* 0x00000000000d7202 */ /* 0x000fe20000000f00 */
[----:B------:R-:W-:Y:S01]  /*f560*/  IMAD.MOV.U32 R12, RZ, RZ, 0x3 ;  /* 0x00000003ff0c7424 */ /* 0x000fe200078e00ff */
[----:B------:R-:W-:-:S05]  /*f570*/  @P0 LEA R14, P1, R35, R14, 0x1 ;  /* 0x0000000e230e0211 */ /* 0x000fca00078208ff */
[----:B------:R-:W-:-:S08]  /*f580*/  @P0 IMAD.MOV.U32 R2, RZ, RZ, R14 ;  /* 0x000000ffff020224 */ /* 0x000fd000078e000e */
[----:B------:R-:W-:Y:S05]  /*f590*/  WARPSYNC.COLLECTIVE R15, `(.L_x_2482) ;  /* 0x000000000f087348 */ /* 0x000fea0003c00000 */
[----:B------:R0:W1:Y:S02]  /*f5a0*/  SHFL.IDX P6, R14, R13, R12, R11 ;  /* 0x0000000c0d0e7389 */ /* 0x00006400000c000b */
[----:B01----:R-:W-:Y:S01]  /*f5b0*/  ENDCOLLECTIVE ;  /* 0x000000000000791b */ /* 0x003fe20003800000 */
.L_x_2482:
        /* <DEDUP_REMOVED lines=13> */
.L_x_2483:
        /* <DEDUP_REMOVED lines=8> */
.L_x_2484:
        /* <DEDUP_REMOVED lines=13> */
.L_x_2485:
        /* <DEDUP_REMOVED lines=8> */
.L_x_2486:
        /* <DEDUP_REMOVED lines=13> */
.L_x_2487:
        /* <DEDUP_REMOVED lines=8> */
.L_x_2488:
        /* <DEDUP_REMOVED lines=13> */
.L_x_2489:
        /* <DEDUP_REMOVED lines=8> */
.L_x_2490:
        /* <DEDUP_REMOVED lines=12> */
.L_x_2491:
[----:B------:R-:W-:Y:S05]  /*fbc0*/  BRA `(.L_x_2492) ;  /* 0xffffffc800147947 */ /* 0x000fea000383ffff */
.L_x_2428:
[----:B------:R-:W-:Y:S01]  /*fbd0*/  MOV R13, R4 ;  /* 0x00000004000d7202 */ /* 0x000fe20000000f00 */
[----:B------:R-:W-:Y:S02]  /*fbe0*/  IMAD.MOV.U32 R12, RZ, RZ, RZ ;  /* 0x000000ffff0c7224 */ /* 0x000fe400078e00ff */
[----:B------:R-:W-:Y:S02]  /*fbf0*/  IMAD.MOV.U32 R11, RZ, RZ, 0x181f ;  /* 0x0000181fff0b7424 */ /* 0x000fe400078e00ff */
[----:B------:R-:W-:Y:S02]  /*fc00*/  IMAD.MOV.U32 R15, RZ, RZ, -0x1 ;  /* 0xffffffffff0f7424 */ /* 0x000fe400078e00ff */
[----:B------:R-:W-:-:S07]  /*fc10*/  IMAD.U32 R6, RZ, RZ, UR43 ;  /* 0x0000002bff067e24 */ /* 0x000fce000f8e00ff */
[----:B------:R-:W-:Y:S05]  /*fc20*/  WARPSYNC.COLLECTIVE R15, `(.L_x_2493) ;  /* 0x000000000f087348 */ /* 0x000fea0003c00000 */
[----:B------:R0:W1:Y:S02]  /*fc30*/  SHFL.IDX P6, R14, R13, R12, R11 ;  /* 0x0000000c0d0e7389 */ /* 0x00006400000c000b */
[----:B01----:R-:W-:Y:S01]  /*fc40*/  ENDCOLLECTIVE ;  /* 0x000000000000791b */ /* 0x003fe20003800000 */
.L_x_2493:
[----:B------:R-:W-:-:S04]  /*fc50*/  IMAD R5, R6, 0x80, R37 ;  /* 0x0000008006057824 */ /* 0x000fc800078e0225 */
[C---:B------:R-:W-:Y:S01]  /*fc60*/  VIADD R6, R5.reuse, 0x10 ;  /* 0x0000001005067836 */ /* 0x040fe20000000000 */
[----:B------:R-:W-:Y:S01]  /*fc70*/  ISETP.GE.AND P0, PT, R5, UR38, PT ;  /* 0x0000002605007c0c */ /* 0x000fe2000bf06270 */
[----:B------:R-:W-:Y:S02]  /*fc80*/  IMAD.MOV.U32 R13, RZ, RZ, R0 ;  /* 0x000000ffff0d7224 */ /* 0x000fe400078e0000 */
[----:B------:R-:W-:-:S10]  /*fc90*/  IMAD.MOV.U32 R2, RZ, RZ, R14 ;  /* 0x000000ffff027224 */ /* 0x000fd400078e000e */
[----:B------:R-:W-:Y:S05]  /*fca0*/  WARPSYNC.COLLECTIVE R15, `(.L_x_2494) ;  /* 0x000000000f087348 */ /* 0x000fea0003c00000 */
[----:B------:R0:W1:Y:S02]  /*fcb0*/  SHFL.IDX P6, R14, R13, R12, R11 ;  /* 0x0000000c0d0e7389 */ /* 0x00006400000c000b */
[----:B01----:R-:W-:Y:S01]  /*fcc0*/  ENDCOLLECTIVE ;  /* 0x000000000000791b */ /* 0x003fe20003800000 */
.L_x_2494:
        /* <DEDUP_REMOVED lines=8> */
.L_x_2495:
        /* <DEDUP_REMOVED lines=11> */
.L_x_2496:
[----:B------:R-:W-:Y:S02]  /*fe00*/  IMAD.MOV.U32 R13, RZ, RZ, R4 ;  /* 0x000000ffff0d7224 */ /* 0x000fe400078e0004 */
[----:B------:R-:W-:Y:S01]  /*fe10*/  IMAD.MOV.U32 R12, RZ, RZ, 0x2 ;  /* 0x00000002ff0c7424 */ /* 0x000fe200078e00ff */
[----:B------:R-:W-:-:S05]  /*fe20*/  @!P0 LEA R14, P1, R35, R14, 0x1 ;  /* 0x0000000e230e8211 */ /* 0x000fca00078208ff */
[----:B------:R-:W-:-:S08]  /*fe30*/  @!P0 IMAD.MOV.U32 R2, RZ, RZ, R14 ;  /* 0x000000ffff028224 */ /* 0x000fd000078e000e */
[----:B------:R-:W-:Y:S05]  /*fe40*/  WARPSYNC.COLLECTIVE R15, `(.L_x_2497) ;  /* 0x000000000f087348 */ /* 0x000fea0003c00000 */
[----:B------:R0:W1:Y:S02]  /*fe50*/  SHFL.IDX P6, R14, R13, R12, R11 ;  /* 0x0000000c0d0e7389 */ /* 0x00006400000c000b */
[----:B01----:R-:W-:Y:S01]  /*fe60*/  ENDCOLLECTIVE ;  /* 0x000000000000791b */ /* 0x003fe20003800000 */
.L_x_2497:
        /* <DEDUP_REMOVED lines=14> */
.L_x_2498:
[----:B------:R-:W-:Y:S02]  /*ff50*/  IMAD.MOV.U32 R13, RZ, RZ, R4 ;  /* 0x000000ffff0d7224 */ /* 0x000fe400078e0004 */
[----:B------:R-:W-:Y:S01]  /*ff60*/  IMAD.MOV.U32 R12, RZ, RZ, 0x3 ;  /* 0x00000003ff0c7424 */ /* 0x000fe200078e00ff */
[----:B------:R-:W-:-:S05]  /*ff70*/  @!P0 LEA R14, P1, R35, R14, 0x1 ;  /* 0x0000000e230e8211 */ /* 0x000fca00078208ff */
[----:B------:R-:W-:-:S08]  /*ff80*/  @!P0 IMAD.MOV.U32 R2, RZ, RZ, R14 ;  /* 0x000000ffff028224 */ /* 0x000fd000078e000e */
[----:B------:R-:W-:Y:S05]  /*ff90*/  WARPSYNC.COLLECTIVE R15, `(.L_x_2499) ;  /* 0x000000000f087348 */ /* 0x000fea0003c00000 */
[----:B------:R0:W1:Y:S02]  /*ffa0*/  SHFL.IDX P6, R14, R13, R12, R11 ;  /* 0x0000000c0d0e7389 */ /* 0x00006400000c000b */
[----:B01----:R-:W-:Y:S01]  /*ffb0*/  ENDCOLLECTIVE ;  /* 0x000000000000791b */ /* 0x003fe20003800000 */
.L_x_2499:
        /* <DEDUP_REMOVED lines=14> */
.L_x_2500:
[----:B------:R-:W-:Y:S01]  /*100a0*/  IMAD.MOV.U32 R13, RZ, RZ, R4 ;  /* 0x000000ffff0d7224 */ /* 0x000fe200078e0004 */
[----:B------:R-:W-:Y:S02]  /*100b0*/  MOV R12, 0x4 ;  /* 0x00000004000c7802 */ /* 0x000fe40000000f00 */
[----:B------:R-:W-:-:S05]  /*100c0*/  @!P0 LEA R14, P1, R35, R14, 0x1 ;  /* 0x0000000e230e8211 */ /* 0x000fca00078208ff */
[----:B------:R-:W-:-:S08]  /*100d0*/  @!P0 IMAD.MOV.U32 R2, RZ, RZ, R14 ;  /* 0x000000ffff028224 */ /* 0x000fd000078e000e */
[----:B------:R-:W-:Y:S05]  /*100e0*/  WARPSYNC.COLLECTIVE R15, `(.L_x_2501) ;  /* 0x000000000f087348 */ /* 0x000fea0003c00000 */
[----:B------:R0:W1:Y:S02]  /*100f0*/  SHFL.IDX P6, R14, R13, R12, R11 ;  /* 0x0000000c0d0e7389 */ /* 0x00006400000c000b */
[----:B01----:R-:W-:Y:S01]  /*10100*/  ENDCOLLECTIVE ;  /* 0x000000000000791b */ /* 0x003fe20003800000 */
.L_x_2501:
        /* <DEDUP_REMOVED lines=14> */
.L_x_2502:
[----:B------:R-:W-:Y:S02]  /*101f0*/  IMAD.MOV.U32 R13, RZ, RZ, R4 ;  /* 0x000000ffff0d7224 */ /* 0x000fe400078e0004 */
[----:B------:R-:W-:Y:S01]  /*10200*/  IMAD.MOV.U32 R12, RZ, RZ, 0x5 ;  /* 0x00000005ff0c7424 */ /* 0x000fe200078e00ff */
[----:B------:R-:W-:-:S05]  /*10210*/  @!P0 LEA R14, P1, R35, R14, 0x1 ;  /* 0x0000000e230e8211 */ /* 0x000fca00078208ff */
[----:B------:R-:W-:-:S08]  /*10220*/  @!P0 IMAD.MOV.U32 R2, RZ, RZ, R14 ;  /* 0x000000ffff028224 */ /* 0x000fd000078e000e */
[----:B------:R-:W-:Y:S05]  /*10230*/  WARPSYNC.COLLECTIVE R15, `(.L_x_2503) ;  /* 0x000000000f087348 */ /* 0x000fea0003c00000 */
[----:B------:R0:W1:Y:S02]  /*10240*/  SHFL.IDX P6, R14, R13, R12, R11 ;  /* 0x0000000c0d0e7389 */ /* 0x00006400000c000b */
[----:B01----:R-:W-:Y:S01]  /*10250*/  ENDCOLLECTIVE ;  /* 0x000000000000791b */ /* 0x003fe20003800000 */
.L_x_2503:
        /* <DEDUP_REMOVED lines=14> */
.L_x_2504:
[----:B------:R-:W-:Y:S02]  /*10340*/  IMAD.MOV.U32 R13, RZ, RZ, R4 ;  /* 0x000000ffff0d7224 */ /* 0x000fe400078e0004 */
[----:B------:R-:W-:Y:S01]  /*10350*/  IMAD.MOV.U32 R12, RZ, RZ, 0x6 ;  /* 0x00000006ff0c7424 */ /* 0x000fe200078e00ff */
[----:B------:R-:W-:-:S05]  /*10360*/  @!P0 LEA R14, P1, R35, R14, 0x1 ;  /* 0x0000000e230e8211 */ /* 0x000fca00078208ff */
[----:B------:R-:W-:-:S08]  /*10370*/  @!P0 IMAD.MOV.U32 R2, RZ, RZ, R14 ;  /* 0x000000ffff028224 */ /* 0x000fd000078e000e */
[----:B------:R-:W-:Y:S05]  /*10380*/  WARPSYNC.COLLECTIVE R15, `(.L_x_2505) ;  /* 0x000000000f087348 */ /* 0x000fea0003c00000 */
[----:B------:R0:W1:Y:S02]  /*10390*/  SHFL.IDX P6, R14, R13, R12, R11 ;  /* 0x0000000c0d0e7389 */ /* 0x00006400000c000b */
[----:B01----:R-:W-:Y:S01]  /*103a0*/  ENDCOLLECTIVE ;  /* 0x000000000000791b */ /* 0x003fe20003800000 */
.L_x_2505:
[----:B------:R-:W-:Y:S02]  /*103b0*/  @!P0 IMAD.X R7, RZ, RZ, R6, P1 ;  /* 0x000000ffff078224 */ /* 0x000fe400008e0606 */
[----:B------:R-:W-:Y:S02]  /*103c0*/  VIADD R6, R5, 0x60 ;  /* 0x0000006005067836 */ /* 0x000fe40000000000 */
[----:B------:R-:W-:-:S05]  /*103d0*/  @!P0 IMAD.MOV.U32 R3, RZ, RZ, R7 ;  /* 0x000000ffff038224 */ /* 0x000fca00078e0007 */
[----:B------:R-:W-:Y:S01]  /*103e0*/  @!PT LDS RZ, [RZ] ;  /* 0x00000000fffff984 */ /* 0x000fe20000000800 */
[----:B------:R-:W-:Y:S01]  /*103f0*/  @!PT LDS RZ, [RZ] ;  /* 0x00000000fffff984 */ /* 0x000fe20000000800 */
[----:B------:R-:W-:Y:S01]  /*10400*/  @!PT LDS RZ, [RZ] ;  /* 0x00000000fffff984 */ /* 0x000fe20000000800 */
[----:B------:R0:W-:Y:S01]  /*10410*/  @!P0 LDGSTS.E.BYPASS.LTC128B.128 [R33+0x12c00], desc[UR50][R2.64], !P4 ;  /* 0x12c0000002218fae */ /* 0x0001e2000e101d72 */
[----:B------:R-:W-:-:S03]  /*10420*/  MOV R13, R0 ;  /* 0x00000000000d7202 */ /* 0x000fc60000000f00 */
[----:B------:R0:W-:Y:S01]  /*10430*/  @!P0 LDGSTS.E.BYPASS.LTC128B.128 [R33+0x16c00], desc[UR50][R2.64+0x80], !P5 ;  /* 0x16c0008002218fae */ /* 0x0001e2000e901d72 */
[----:B------:R-:W-:Y:S01]  /*10440*/  ISETP.GE.AND P0, PT, R6, UR38, PT ;  /* 0x0000002606007c0c */ /* 0x000fe2000bf06270 */
[----:B------:R-:W-:-:S12]  /*10450*/  IMAD.MOV.U32 R6, RZ, RZ, R14 ;  /* 0x000000ffff067224 */ /* 0x000fd800078e000e */
[----:B0-----:R-:W-:Y:S05]  /*10460*/  WARPSYNC.COLLECTIVE R15, `(.L_x_2506) ;  /* 0x000000000f087348 */ /* 0x001fea0003c00000 */
[----:B------:R1:W2:Y:S02]  /*10470*/  SHFL.IDX P6, R14, R13, R12, R11 ;  /* 0x0000000c0d0e7389 */ /* 0x0002a400000c000b */
[----:B012---:R-:W-:Y:S01]  /*10480*/  ENDCOLLECTIVE ;  /* 0x000000000000791b */ /* 0x007fe20003800000 */
.L_x_2506:
[----:B------:R-:W-:Y:S02]  /*10490*/  IMAD.MOV.U32 R13, RZ, RZ, R4 ;  /* 0x000000ffff0d7224 */ /* 0x000fe400078e0004 */
[----:B------:R-:W-:Y:S01]  /*104a0*/  IMAD.MOV.U32 R12, RZ, RZ, 0x7 ;  /* 0x00000007ff0c7424 */ /* 0x000fe200078e00ff */
[----:B------:R-:W-:-:S05]  /*104b0*/  @!P0 LEA R14, P1, R35, R14, 0x1 ;  /* 0x0000000e230e8211 */ /* 0x000fca00078208ff */
[----:B------:R-:W-:-:S08]  /*104c0*/  @!P0 IMAD.MOV.U32 R2, RZ, RZ, R14 ;  /* 0x000000ffff028224 */ /* 0x000fd000078e000e */
[----:B------:R-:W-:Y:S05]  /*104d0*/  WARPSYNC.COLLECTIVE R15, `(.L_x_2507) ;  /* 0x000000000f087348 */ /* 0x000fea0003c00000 */
[----:B------:R0:W1:Y:S02]  /*104e0*/  SHFL.IDX P6, R14, R13, R12, R11 ;  /* 0x0000000c0d0e7389 */ /* 0x00006400000c000b */
[----:B01----:R-:W-:Y:S01]  /*104f0*/  ENDCOLLECTIVE ;  /* 0x000000000000791b */ /* 0x003fe20003800000 */
.L_x_2507:
        /* <DEDUP_REMOVED lines=12> */
.L_x_2508:
[----:B------:R-:W-:Y:S05]  /*105c0*/  BRA `(.L_x_2509) ;  /* 0xffffffc800387947 */ /* 0x000fea000383ffff */
.L_x_2431:
[----:B0-----:R0:W1:Y:S02]  /*105d0*/  SYNCS.PHASECHK.TRANS64.TRYWAIT P0, [R16+URZ+0x28820], R3 ;  /* 0x02882003100075a7 */ /* 0x001064000800017f */
[----:B-1----:R-:W-:Y:S05]  /*105e0*/  @!P0 NANOSLEEP.SYNCS 0x989680 ;  /* 0x009896800000895d */ /* 0x002fea0003900000 */
[----:B------:R-:W1:Y:S02]  /*105f0*/  @!P0 SYNCS.PHASECHK.TRANS64 P0, [R16+URZ+0x28820], R3 ;  /* 0x02882003100085a7 */ /* 0x000e64000800007f */
[----:B-1----:R-:W-:Y:S05]  /*10600*/  @!P0 BRA `(.L_x_2431) ;  /* 0xfffffffc00f08947 */ /* 0x002fea000383ffff */
[----:B------:R-:W-:Y:S05]  /*10610*/  BRA `(.L_x_2510) ;  /* 0xffffffc800907947 */ /* 0x000fea000383ffff */
.L_x_2435:
[----:B0-----:R0:W1:Y:S02]  /*10620*/  SYNCS.PHASECHK.TRANS64.TRYWAIT P0, [R6+URZ+0x28840], R3 ;  /* 0x02884003060075a7 */ /* 0x001064000800017f */
[----:B-1----:R-:W-:Y:S05]  /*10630*/  @!P0 NANOSLEEP.SYNCS 0x989680 ;  /* 0x009896800000895d */ /* 0x002fea0003900000 */
[----:B------:R-:W1:Y:S02]  /*10640*/  @!P0 SYNCS.PHASECHK.TRANS64 P0, [R6+URZ+0x28840], R3 ;  /* 0x02884003060085a7 */ /* 0x000e64000800007f */
[----:B-1----:R-:W-:Y:S05]  /*10650*/  @!P0 BRA `(.L_x_2435) ;  /* 0xfffffffc00f08947 */ /* 0x002fea000383ffff */
[----:B------:R-:W-:Y:S05]  /*10660*/  BRA `(.L_x_2511) ;  /* 0xffffffcc00507947 */ /* 0x000fea000383ffff */
.L_x_2436:
        /* <DEDUP_REMOVED lines=8> */
.L_x_2513:
[----:B------:R-:W-:Y:S05]  /*106f0*/  BSYNC B1 ;  /* 0x0000000000017941 */ /* 0x000fea0003800000 */
.L_x_2512:
        /* <DEDUP_REMOVED lines=10> */
.L_x_2514:
[----:B------:R-:W-:Y:S02]  /*107a0*/  IMAD.MOV.U32 R13, RZ, RZ, R9 ;  /* 0x000000ffff0d7224 */ /* 0x000fe400078e0009 */
[----:B------:R-:W-:Y:S02]  /*107b0*/  IMAD.MOV.U32 R12, RZ, RZ, 0x1 ;  /* 0x00000001ff0c7424 */ /* 0x000fe400078e00ff */
[----:B------:R-:W-:-:S07]  /*107c0*/  IMAD.MOV.U32 R2, RZ, RZ, R14 ;  /* 0x000000ffff027224 */ /* 0x000fce00078e000e */
[----:B------:R-:W-:Y:S05]  /*107d0*/  WARPSYNC.COLLECTIVE R15, `(.L_x_2515) ;  /* 0x000000000f087348 */ /* 0x000fea0003c00000 */
[----:B------:R0:W1:Y:S02]  /*107e0*/  SHFL.IDX P6, R14, R13, R12, R11 ;  /* 0x0000000c0d0e7389 */ /* 0x00006400000c000b */
[----:B01----:R-:W-:Y:S01]  /*107f0*/  ENDCOLLECTIVE ;  /* 0x000000000000791b */ /* 0x003fe20003800000 */
.L_x_2515:
        /* <DEDUP_REMOVED lines=12> */
.L_x_2516:
[----:B------:R-:W-:Y:S02]  /*108c0*/  IMAD.MOV.U32 R13, RZ, RZ, R9 ;  /* 0x000000ffff0d7224 */ /* 0x000fe400078e0009 */
[----:B------:R-:W-:Y:S02]  /*108d0*/  IMAD.MOV.U32 R12, RZ, RZ, 0x2 ;  /* 0x00000002ff0c7424 */ /* 0x000fe400078e00ff */
[----:B------:R-:W-:-:S07]  /*108e0*/  IMAD.MOV.U32 R2, RZ, RZ, R14 ;  /* 0x000000ffff027224 */ /* 0x000fce00078e000e */
[----:B------:R-:W-:Y:S05]  /*108f0*/  WARPSYNC.COLLECTIVE R15, `(.L_x_2517) ;  /* 0x000000000f087348 */ /* 0x000fea0003c00000 */
[----:B------:R0:W1:Y:S02]  /*10900*/  SHFL.IDX P6, R14, R13, R12, R11 ;  /* 0x0000000c0d0e7389 */ /* 0x00006400000c000b */
[----:B01----:R-:W-:Y:S01]  /*10910*/  ENDCOLLECTIVE ;  /* 0x000000000000791b */ /* 0x003fe20003800000 */
.L_x_2517:
        /* <DEDUP_REMOVED lines=12> */
.L_x_2518:
[----:B------:R-:W-:Y:S02]  /*109e0*/  IMAD.MOV.U32 R13, RZ, RZ, R9 ;  /* 0x000000ffff0d7224 */ /* 0x000fe400078e0009 */
[----:B------:R-:W-:Y:S02]  /*109f0*/  IMAD.MOV.U32 R12, RZ, RZ, 0x3 ;  /* 0x00000003ff0c7424 */ /* 0x000fe400078e00ff */
[----:B------:R-:W-:-:S07]  /*10a00*/  IMAD.MOV.U32 R2, RZ, RZ, R14 ;  /* 0x000000ffff027224 */ /* 0x000fce00078e000e */
[----:B------:R-:W-:Y:S05]  /*10a10*/  WARPSYNC.COLLECTIVE R15, `(.L_x_2519) ;  /* 0x000000000f087348 */ /* 0x000fea0003c00000 */
[----:B------:R0:W1:Y:S02]  /*10a20*/  SHFL.IDX P6, R14, R13, R12, R11 ;  /* 0x0000000c0d0e7389 */ /* 0x00006400000c000b */
[----:B01----:R-:W-:Y:S01]  /*10a30*/  ENDCOLLECTIVE ;  /* 0x000000000000791b */ /* 0x003fe20003800000 */
.L_x_2519:
        /* <DEDUP_REMOVED lines=12> */
.L_x_2520:
[----:B------:R-:W-:Y:S02]  /*10b00*/  IMAD.MOV.U32 R13, RZ, RZ, R9 ;  /* 0x000000ffff0d7224 */ /* 0x000fe400078e0009 */
[----:B------:R-:W-:Y:S02]  /*10b10*/  IMAD.MOV.U32 R12, RZ, RZ, 0x4 ;  /* 0x00000004ff0c7424 */ /* 0x000fe400078e00ff */
[----:B------:R-:W-:-:S07]  /*10b20*/  IMAD.MOV.U32 R2, RZ, RZ, R14 ;  /* 0x000000ffff027224 */ /* 0x000fce00078e000e */
[----:B------:R-:W-:Y:S05]  /*10b30*/  WARPSYNC.COLLECTIVE R15, `(.L_x_2521) ;  /* 0x000000000f087348 */ /* 0x000fea0003c00000 */
[----:B------:R0:W1:Y:S02]  /*10b40*/  SHFL.IDX P6, R14, R13, R12, R11 ;  /* 0x0000000c0d0e7389 */ /* 0x00006400000c000b */
[----:B01----:R-:W-:Y:S01]  /*10b50*/  ENDCOLLECTIVE ;  /* 0x000000000000791b */ /* 0x003fe20003800000 */
.L_x_2521:
        /* <DEDUP_REMOVED lines=12> */
.L_x_2522:
[----:B------:R-:W-:Y:S02]  /*10c20*/  IMAD.MOV.U32 R13, RZ, RZ, R9 ;  /* 0x000000ffff0d7224 */ /* 0x000fe400078e0009 */
[----:B------:R-:W-:Y:S02]  /*10c30*/  IMAD.MOV.U32 R12, RZ, RZ, 0x5 ;  /* 0x00000005ff0c7424 */ /* 0x000fe400078e00ff */
[----:B------:R-:W-:-:S07]  /*10c40*/  IMAD.MOV.U32 R2, RZ, RZ, R14 ;  /* 0x000000ffff027224 */ /* 0x000fce00078e000e */
[----:B------:R-:W-:Y:S05]  /*10c50*/  WARPSYNC.COLLECTIVE R15, `(.L_x_2523) ;  /* 0x000000000f087348 */ /* 0x000fea0003c00000 */
[----:B------:R0:W1:Y:S02]  /*10c60*/  SHFL.IDX P6, R14, R13, R12, R11 ;  /* 0x0000000c0d0e7389 */ /* 0x00006400000c000b */
[----:B01----:R-:W-:Y:S01]  /*10c70*/  ENDCOLLECTIVE ;  /* 0x000000000000791b */ /* 0x003fe20003800000 */
.L_x_2523:
        /* <DEDUP_REMOVED lines=12> */
.L_x_2524:
[----:B------:R-:W-:Y:S02]  /*10d40*/  IMAD.MOV.U32 R13, RZ, RZ, R9 ;  /* 0x000000ffff0d7224 */ /* 0x000fe400078e0009 */
[----:B------:R-:W-:Y:S02]  /*10d50*/  IMAD.MOV.U32 R12, RZ, RZ, 0x6 ;  /* 0x00000006ff0c7424 */ /* 0x000fe400078e00ff */
[----:B------:R-:W-:-:S07]  /*10d60*/  IMAD.MOV.U32 R2, RZ, RZ, R14 ;  /* 0x000000ffff027224 */ /* 0x000fce00078e000e */
[----:B------:R-:W-:Y:S05]  /*10d70*/  WARPSYNC.COLLECTIVE R15, `(.L_x_2525) ;  /* 0x000000000f087348 */ /* 0x000fea0003c00000 */
[----:B------:R0:W1:Y:S02]  /*10d80*/  SHFL.IDX P6, R14, R13, R12, R11 ;  /* 0x0000000c0d0e7389 */ /* 0x00006400000c000b */
[----:B01----:R-:W-:Y:S01]  /*10d90*/  ENDCOLLECTIVE ;  /* 0x000000000000791b */ /* 0x003fe20003800000 */
.L_x_2525:
        /* <DEDUP_REMOVED lines=12> */
.L_x_2526:
[----:B------:R-:W-:Y:S02]  /*10e60*/  IMAD.MOV.U32 R13, RZ, RZ, R9 ;  /* 0x000000ffff0d7224 */ /* 0x000fe400078e0009 */
[----:B------:R-:W-:Y:S02]  /*10e70*/  IMAD.MOV.U32 R12, RZ, RZ, 0x7 ;  /* 0x00000007ff0c7424 */ /* 0x000fe400078e00ff */
[----:B------:R-:W-:-:S07]  /*10e80*/  IMAD.MOV.U32 R2, RZ, RZ, R14 ;  /* 0x000000ffff027224 */ /* 0x000fce00078e000e */
[----:B------:R-:W-:Y:S05]  /*10e90*/  WARPSYNC.COLLECTIVE R15, `(.L_x_2527) ;  /* 0x000000000f087348 */ /* 0x000fea0003c00000 */
[----:B------:R0:W1:Y:S02]  /*10ea0*/  SHFL.IDX P6, R14, R13, R12, R11 ;  /* 0x0000000c0d0e7389 */ /* 0x00006400000c000b */
[----:B01----:R-:W-:Y:S01]  /*10eb0*/  ENDCOLLECTIVE ;  /* 0x000000000000791b */ /* 0x003fe20003800000 */
.L_x_2527:
        /* <DEDUP_REMOVED lines=12> */
.L_x_2528:
[----:B------:R-:W-:Y:S05]  /*10f80*/  BRA `(.L_x_2529) ;  /* 0xffffffc800247947 */ /* 0x000fea000383ffff */
.L_x_2441:
[----:B0-----:R0:W1:Y:S02]  /*10f90*/  SYNCS.PHASECHK.TRANS64.TRYWAIT P0, [R6+URZ+0x28860], R3 ;  /* 0x02886003060075a7 */ /* 0x001064000800017f */
[----:B-1----:R-:W-:Y:S05]  /*10fa0*/  @!P0 NANOSLEEP.SYNCS 0x989680 ;  /* 0x009896800000895d */ /* 0x002fea0003900000 */
[----:B------:R-:W1:Y:S02]  /*10fb0*/  @!P0 SYNCS.PHASECHK.TRANS64 P0, [R6+URZ+0x28860], R3 ;  /* 0x02886003060085a7 */ /* 0x000e64000800007f */
[----:B-1----:R-:W-:Y:S05]  /*10fc0*/  @!P0 BRA `(.L_x_2441) ;  /* 0xfffffffc00f08947 */ /* 0x002fea000383ffff */
[----:B------:R-:W-:Y:S05]  /*10fd0*/  BRA `(.L_x_2530) ;  /* 0xffffffc800807947 */ /* 0x000fea000383ffff */
.L_x_2442:
        /* <DEDUP_REMOVED lines=8> */
.L_x_2532:
[----:B------:R-:W-:Y:S05]  /*11060*/  BSYNC B1 ;  /* 0x0000000000017941 */ /* 0x000fea0003800000 */
.L_x_2531:
        /* <DEDUP_REMOVED lines=9> */
.L_x_2533:
[----:B------:R-:W-:Y:S01]  /*11100*/  MOV R13, R18 ;  /* 0x00000012000d7202 */ /* 0x000fe20000000f00 */
[----:B------:R-:W-:Y:S01]  /*11110*/  IMAD.MOV.U32 R12, RZ, RZ, 0x1 ;  /* 0x00000001ff0c7424 */ /* 0x000fe200078e00ff */
[----:B------:R-:W-:-:S13]  /*11120*/  IADD3 R2, P0, R14, R5, RZ ;  /* 0x000000050e027210 */ /* 0x000fda0007f1e0ff */
[----:B------:R-:W-:Y:S05]  /*11130*/  WARPSYNC.COLLECTIVE R15, `(.L_x_2534) ;  /* 0x000000000f087348 */ /* 0x000fea0003c00000 */
[----:B------:R0:W1:Y:S02]  /*11140*/  SHFL.IDX P6, R14, R13, R12, R11 ;  /* 0x0000000c0d0e7389 */ /* 0x00006400000c000b */
[----:B01----:R-:W-:Y:S01]  /*11150*/  ENDCOLLECTIVE ;  /* 0x000000000000791b */ /* 0x003fe20003800000 */
.L_x_2534:
        /* <DEDUP_REMOVED lines=13> */
.L_x_2535:
[----:B------:R-:W-:Y:S02]  /*11230*/  IMAD.MOV.U32 R13, RZ, RZ, R18 ;  /* 0x000000ffff0d7224 */ /* 0x000fe400078e0012 */
[----:B------:R-:W-:Y:S01]  /*11240*/  IMAD.MOV.U32 R12, RZ, RZ, 0x2 ;  /* 0x00000002ff0c7424 */ /* 0x000fe200078e00ff */
[----:B------:R-:W-:-:S13]  /*11250*/  IADD3 R2, P0, R14, R5, RZ ;  /* 0x000000050e027210 */ /* 0x000fda0007f1e0ff */
[----:B------:R-:W-:Y:S05]  /*11260*/  WARPSYNC.COLLECTIVE R15, `(.L_x_2536) ;  /* 0x000000000f087348 */ /* 0x000fea0003c00000 */
[----:B------:R0:W1:Y:S02]  /*11270*/  SHFL.IDX P6, R14, R13, R12, R11 ;  /* 0x0000000c0d0e7389 */ /* 0x00006400000c000b */
[----:B01----:R-:W-:Y:S01]  /*11280*/  ENDCOLLECTIVE ;  /* 0x000000000000791b */ /* 0x003fe20003800000 */
.L_x_2536:
        /* <DEDUP_REMOVED lines=13> */
.L_x_2537:
[----:B------:R-:W-:Y:S02]  /*11360*/  IMAD.MOV.U32 R13, RZ, RZ, R18 ;  /* 0x000000ffff0d7224 */ /* 0x000fe400078e0012 */
[----:B------:R-:W-:Y:S01]  /*11370*/  IMAD.MOV.U32 R12, RZ, RZ, 0x3 ;  /* 0x00000003ff0c7424 */ /* 0x000fe200078e00ff */
[----:B------:R-:W-:-:S13]  /*11380*/  IADD3 R2, P0, R14, R5, RZ ;  /* 0x000000050e027210 */ /* 0x000fda0007f1e0ff */
[----:B------:R-:W-:Y:S05]  /*11390*/  WARPSYNC.COLLECTIVE R15, `(.L_x_2538) ;  /* 0x000000000f087348 */ /* 0x000fea0003c00000 */
[----:B------:R0:W1:Y:S02]  /*113a0*/  SHFL.IDX P6, R14, R13, R12, R11 ;  /* 0x0000000c0d0e7389 */ /* 0x00006400000c000b */
[----:B01----:R-:W-:Y:S01]  /*113b0*/  ENDCOLLECTIVE ;  /* 0x000000000000791b */ /* 0x003fe20003800000 */
.L_x_2538:
        /* <DEDUP_REMOVED lines=13> */
.L_x_2539:
[----:B------:R-:W-:Y:S02]  /*11490*/  IMAD.MOV.U32 R13, RZ, RZ, R18 ;  /* 0x000000ffff0d7224 */ /* 0x000fe400078e0012 */
[----:B------:R-:W-:Y:S01]  /*114a0*/  IMAD.MOV.U32 R12, RZ, RZ, 0x4 ;  /* 0x00000004ff0c7424 */ /* 0x000fe200078e00ff */
[----:B------:R-:W-:-:S13]  /*114b0*/  IADD3 R2, P0, R14, R5, RZ ;  /* 0x000000050e027210 */ /* 0x000fda0007f1e0ff */
[----:B------:R-:W-:Y:S05]  /*114c0*/  WARPSYNC.COLLECTIVE R15, `(.L_x_2540) ;  /* 0x000000000f087348 */ /* 0x000fea0003c00000 */
[----:B------:R0:W1:Y:S02]  /*114d0*/  SHFL.IDX P6, R14, R13, R12, R11 ;  /* 0x0000000c0d0e7389 */ /* 0x00006400000c000b */
[----:B01----:R-:W-:Y:S01]  /*114e0*/  ENDCOLLECTIVE ;  /* 0x000000000000791b */ /* 0x003fe20003800000 */
.L_x_2540:
        /* <DEDUP_REMOVED lines=13> */
.L_x_2541:
[----:B------:R-:W-:Y:S02]  /*115c0*/  IMAD.MOV.U32 R13, RZ, RZ, R18 ;  /* 0x000000ffff0d7224 */ /* 0x000fe400078e0012 */
[----:B------:R-:W-:Y:S01]  /*115d0*/  IMAD.MOV.U32 R12, RZ, RZ, 0x5 ;  /* 0x00000005ff0c7424 */ /* 0x000fe200078e00ff */
[----:B------:R-:W-:-:S13]  /*115e0*/  IADD3 R2, P0, R14, R5, RZ ;  /* 0x000000050e027210 */ /* 0x000fda0007f1e0ff */
[----:B------:R-:W-:Y:S05]  /*115f0*/  WARPSYNC.COLLECTIVE R15, `(.L_x_2542) ;  /* 0x000000000f087348 */ /* 0x000fea0003c00000 */
[----:B------:R0:W1:Y:S02]  /*11600*/  SHFL.IDX P6, R14, R13, R12, R11 ;  /* 0x0000000c0d0e7389 */ /* 0x00006400000c000b */
[----:B01----:R-:W-:Y:S01]  /*11610*/  ENDCOLLECTIVE ;  /* 0x000000000000791b */ /* 0x003fe20003800000 */
.L_x_2542:
        /* <DEDUP_REMOVED lines=13> */
.L_x_2543:
[----:B------:R-:W-:Y:S02]  /*116f0*/  IMAD.MOV.U32 R13, RZ, RZ, R18 ;  /* 0x000000ffff0d7224 */ /* 0x000fe400078e0012 */
[----:B------:R-:W-:Y:S01]  /*11700*/  IMAD.MOV.U32 R12, RZ, RZ, 0x6 ;  /* 0x00000006ff0c7424 */ /* 0x000fe200078e00ff */
[----:B------:R-:W-:-:S13]  /*11710*/  IADD3 R2, P0, R14, R5, RZ ;  /* 0x000000050e027210 */ /* 0x000fda0007f1e0ff */
[----:B------:R-:W-:Y:S05]  /*11720*/  WARPSYNC.COLLECTIVE R15, `(.L_x_2544) ;  /* 0x000000000f087348 */ /* 0x000fea0003c00000 */
[----:B------:R0:W1:Y:S02]  /*11730*/  SHFL.IDX P6, R14, R13, R12, R11 ;  /* 0x0000000c0d0e7389 */ /* 0x00006400000c000b */
[----:B01----:R-:W-:Y:S01]  /*11740*/  ENDCOLLECTIVE ;  /* 0x000000000000791b */ /* 0x003fe20003800000 */
.L_x_2544:
        /* <DEDUP_REMOVED lines=13> */
.L_x_2545:
[----:B------:R-:W-:Y:S02]  /*11820*/  IMAD.MOV.U32 R13, RZ, RZ, R18 ;  /* 0x000000ffff0d7224 */ /* 0x000fe400078e0012 */
[----:B------:R-:W-:Y:S01]  /*11830*/  IMAD.MOV.U32 R12, RZ, RZ, 0x7 ;  /* 0x00000007ff0c7424 */ /* 0x000fe200078e00ff */
[----:B------:R-:W-:-:S13]  /*11840*/  IADD3 R2, P0, R14, R5, RZ ;  /* 0x000000050e027210 */ /* 0x000fda0007f1e0ff */
[----:B------:R-:W-:Y:S05]  /*11850*/  WARPSYNC.COLLECTIVE R15, `(.L_x_2546) ;  /* 0x000000000f087348 */ /* 0x000fea0003c00000 */
[----:B------:R0:W1:Y:S02]  /*11860*/  SHFL.IDX P6, R14, R13, R12, R11 ;  /* 0x0000000c0d0e7389 */ /* 0x00006400000c000b */
[----:B01----:R-:W-:Y:S01]  /*11870*/  ENDCOLLECTIVE ;  /* 0x000000000000791b */ /* 0x003fe20003800000 */
.L_x_2546:
        /* <DEDUP_REMOVED lines=12> */
.L_x_2547:
[----:B------:R-:W-:Y:S01]  /*11940*/  @!PT LDS RZ, [RZ] ;  /* 0x00000000fffff984 */ /* 0x000fe20000000800 */
[----:B------:R-:W-:Y:S01]  /*11950*/  @!PT LDS RZ, [RZ] ;  /* 0x00000000fffff984 */ /* 0x000fe20000000800 */
[----:B------:R-:W-:Y:S01]  /*11960*/  @!PT LDS RZ, [RZ] ;  /* 0x00000000fffff984 */ /* 0x000fe20000000800 */
[----:B------:R0:W-:Y:S01]  /*11970*/  LDGSTS.E.BYPASS.LTC128B.128 [R7+0x7400], desc[UR50][R2.64+0x80], !P0 ;  /* 0x0740008002077fae */ /* 0x0001e2000c101d72 */
[----:B------:R-:W-:Y:S05]  /*11980*/  BRA `(.L_x_2548) ;  /* 0xffffffc400247947 */ /* 0x000fea000383ffff */
.L_x_2450:
[----:B0-----:R0:W1:Y:S02]  /*11990*/  SYNCS.PHASECHK.TRANS64.TRYWAIT P0, [R4+URZ+0x28860], R3 ;  /* 0x02886003040075a7 */ /* 0x001064000800017f */
[----:B-1----:R-:W-:Y:S05]  /*119a0*/  @!P0 NANOSLEEP.SYNCS 0x989680 ;  /* 0x009896800000895d */ /* 0x002fea0003900000 */
[----:B------:R-:W1:Y:S02]  /*119b0*/  @!P0 SYNCS.PHASECHK.TRANS64 P0, [R4+URZ+0x28860], R3 ;  /* 0x02886003040085a7 */ /* 0x000e64000800007f */
[----:B-1----:R-:W-:Y:S05]  /*119c0*/  @!P0 BRA `(.L_x_2450) ;  /* 0xfffffffc00f08947 */ /* 0x002fea000383ffff */
[----:B------:R-:W-:Y:S05]  /*119d0*/  BRA `(.L_x_2549) ;  /* 0xffffffc800447947 */ /* 0x000fea000383ffff */
.L_x_2451:
        /* <DEDUP_REMOVED lines=8> */
.L_x_2551:
[----:B------:R-:W-:Y:S05]  /*11a60*/  BSYNC B0 ;  /* 0x0000000000007941 */ /* 0x000fea0003800000 */
.L_x_2550:
        /* <DEDUP_REMOVED lines=9> */
.L_x_2552:
[----:B------:R-:W-:Y:S02]  /*11b00*/  IMAD.MOV.U32 R13, RZ, RZ, R18 ;  /* 0x000000ffff0d7224 */ /* 0x000fe400078e0012 */
[----:B------:R-:W-:Y:S01]  /*11b10*/  IMAD.MOV.U32 R12, RZ, RZ, 0x1 ;  /* 0x00000001ff0c7424 */ /* 0x000fe200078e00ff */
[----:B------:R-:W-:-:S13]  /*11b20*/  IADD3 R2, P0, R14, R6, RZ ;  /* 0x000000060e027210 */ /* 0x000fda0007f1e0ff */
[----:B------:R-:W-:Y:S05]  /*11b30*/  WARPSYNC.COLLECTIVE R15, `(.L_x_2553) ;  /* 0x000000000f087348 */ /* 0x000fea0003c00000 */
[----:B------:R0:W1:Y:S02]  /*11b40*/  SHFL.IDX P6, R14, R13, R12, R11 ;  /* 0x0000000c0d0e7389 */ /* 0x00006400000c000b */
[----:B01----:R-:W-:Y:S01]  /*11b50*/  ENDCOLLECTIVE ;  /* 0x000000000000791b */ /* 0x003fe20003800000 */
.L_x_2553:
        /* <DEDUP_REMOVED lines=13> */
.L_x_2554:
        /* <DEDUP_REMOVED lines=10> */
.L_x_2555:
[----:B------:R-:W-:Y:S01]  /*11cd0*/  IMAD.X R3, RZ, RZ, R7, P0 ;  /* 0x000000ffff037224 */ /* 0x000fe200000e0607 */
[----:B------:R-:W-:Y:S02]  /*11ce0*/  ISETP.LT.OR P0, PT, R5, 0x11, P3 ;  /* 0x000000110500780c */ /* 0x000fe40001f01670 */
[----:B------:R-:W-:-:S11]  /*11cf0*/  MOV R13, R17 ;  /* 0x00000011000d7202 */ /* 0x000fd60000000f00 */
        /* <DEDUP_REMOVED lines=9> */
.L_x_2556:
        /* <DEDUP_REMOVED lines=10> */
.L_x_2557:
        /* <DEDUP_REMOVED lines=12> */
.L_x_2558:
        /* <DEDUP_REMOVED lines=10> */
.L_x_2559:
        /* <DEDUP_REMOVED lines=12> */
.L_x_2560:
        /* <DEDUP_REMOVED lines=10> */
.L_x_2561:
        /* <DEDUP_REMOVED lines=12> */
.L_x_2562:
[----:B------:R-:W-:Y:S01]  /*121b0*/  @!PT LDS RZ, [RZ] ;  /* 0x00000000fffff984 */ /* 0x000fe20000000800 */
[----:B------:R-:W-:Y:S01]  /*121c0*/  @!PT LDS RZ, [RZ] ;  /* 0x00000000fffff984 */ /* 0x000fe20000000800 */
[----:B------:R-:W-:Y:S01]  /*121d0*/  @!PT LDS RZ, [RZ] ;  /* 0x00000000fffff984 */ /* 0x000fe20000000800 */
[----:B------:R0:W-:Y:S01]  /*121e0*/  LDGSTS.E.BYPASS.LTC128B.128 [R0+0x6400], desc[UR50][R2.64+0x80], !P0 ;  /* 0x0640008002007fae */ /* 0x0001e2000c101d72 */
[----:B------:R-:W-:Y:S01]  /*121f0*/  IMAD.MOV.U32 R13, RZ, RZ, R18 ;  /* 0x000000ffff0d7224 */ /* 0x000fe200078e0012 */
[----:B------:R-:W-:Y:S02]  /*12200*/  MOV R12, 0x6 ;  /* 0x00000006000c7802 */ /* 0x000fe40000000f00 */
[----:B0-----:R-:W-:-:S13]  /*12210*/  IADD3 R2, P0, R14, R6, RZ ;  /* 0x000000060e027210 */ /* 0x001fda0007f1e0ff */
[----:B------:R-:W-:Y:S05]  /*12220*/  WARPSYNC.COLLECTIVE R15, `(.L_x_2563) ;  /* 0x000000000f087348 */ /* 0x000fea0003c00000 */
[----:B------:R0:W1:Y:S02]  /*12230*/  SHFL.IDX P6, R14, R13, R12, R11 ;  /* 0x0000000c0d0e7389 */ /* 0x00006400000c000b */
[----:B01----:R-:W-:Y:S01]  /*12240*/  ENDCOLLECTIVE ;  /* 0x000000000000791b */ /* 0x003fe20003800000 */
.L_x_2563:
        /* <DEDUP_REMOVED lines=12> */
.L_x_2564:
        /* <DEDUP_REMOVED lines=10> */
.L_x_2565:
        /* <DEDUP_REMOVED lines=12> */
.L_x_2566:
[----:B------:R-:W-:Y:S01]  /*12470*/  @!PT LDS RZ, [RZ] ;  /* 0x00000000fffff984 */ /* 0x000fe20000000800 */
[----:B------:R-:W-:Y:S01]  /*12480*/  @!PT LDS RZ, [RZ] ;  /* 0x00000000fffff984 */ /* 0x000fe20000000800 */
[----:B------:R-:W-:Y:S01]  /*12490*/  @!PT LDS RZ, [RZ] ;  /* 0x00000000fffff984 */ /* 0x000fe20000000800 */
[----:B------:R0:W-:Y:S01]  /*124a0*/  LDGSTS.E.BYPASS.LTC128B.128 [R0+0x7400], desc[UR50][R2.64+0x80], !P0 ;  /* 0x0740008002007fae */ /* 0x0001e2000c101d72 */
[----:B------:R-:W-:Y:S05]  /*124b0*/  BRA `(.L_x_2567) ;  /* 0xffffffc000987947 */ /* 0x000fea000383ffff */
.L_x_2456:
        /* <DEDUP_REMOVED lines=8> */
.L_x_2569:
[----:B------:R-:W-:Y:S05]  /*12540*/  BSYNC B0 ;  /* 0x0000000000007941 */ /* 0x000fea0003800000 */
.L_x_2568:
[----:B------:R-:W-:Y:S05]  /*12550*/  BRA `(.L_x_2570) ;  /* 0xffffffc4001c7947 */ /* 0x000fea000383ffff */
.L_x_2459:
[----:B-1----:R1:W2:Y:S02]  /*12560*/  SYNCS.PHASECHK.TRANS64.TRYWAIT P0, [R4+URZ+0x28820], R0 ;  /* 0x02882000040075a7 */ /* 0x0022a4000800017f */
[----:B--2---:R-:W-:Y:S05]  /*12570*/  @!P0 NANOSLEEP.SYNCS 0x989680 ;  /* 0x009896800000895d */ /* 0x004fea0003900000 */
[----:B------:R-:W2:Y:S02]  /*12580*/  @!P0 SYNCS.PHASECHK.TRANS64 P0, [R4+URZ+0x28820], R0 ;  /* 0x02882000040085a7 */ /* 0x000ea4000800007f */
[----:B--2---:R-:W-:Y:S05]  /*12590*/  @!P0 BRA `(.L_x_2459) ;  /* 0xfffffffc00f08947 */ /* 0x004fea000383ffff */
[----:B------:R-:W-:Y:S05]  /*125a0*/  BRA `(.L_x_2571) ;  /* 0xffffffc400607947 */ /* 0x000fea000383ffff */
.L_x_2460:
        /* <DEDUP_REMOVED lines=11> */
.L_x_2573:
[----:B------:R-:W-:Y:S05]  /*12660*/  BSYNC B0 ;  /* 0x0000000000007941 */ /* 0x000fea0003800000 */
.L_x_2572:
[----:B------:R-:W-:Y:S05]  /*12670*/  BRA `(.L_x_2574) ;  /* 0xffffffc400487947 */ /* 0x000fea000383ffff */
.L_x_2463:
[----:B------:R-:W-:Y:S01]  /*12680*/  BSSY B1, `(.L_x_2575) ;  /* 0x0000006000017945 */ /* 0x000fe20003800000 */
[----:B------:R-:W-:-:S07]  /*12690*/  IMAD.MOV.U32 R15, RZ, RZ, -0x1 ;  /* 0xffffffffff0f7424 */ /* 0x000fce00078e00ff */
[----:B01---5:R-:W-:Y:S05]  /*126a0*/  WARPSYNC.COLLECTIVE R15, `(.L_x_2576) ;  /* 0x000000000f0c7348 */ /* 0x023fea0003c00000 */
[----:B------:R-:W-:Y:S02]  /*126b0*/  ELECT P6, UR62, PT ;  /* 0x00000000003e782f */ /* 0x000fe400038c0000 */
[----:B------:R-:W-:Y:S01]  /*126c0*/  MOV R14, UR62 ;  /* 0x0000003e000e7c02 */ /* 0x000fe20008000f00 */
[----:B01---5:R-:W-:Y:S10]  /*126d0*/  ENDCOLLECTIVE ;  /* 0x000000000000791b */ /* 0x023ff40003800000 */
.L_x_2576:
[----:B------:R-:W-:Y:S05]  /*126e0*/  BSYNC B1 ;  /* 0x0000000000017941 */ /* 0x000fea0003800000 */
.L_x_2575:
[----:B------:R-:W-:Y:S05]  /*126f0*/  BRA `(.L_x_2577) ;  /* 0xffffffc400407947 */ /* 0x000fea000383ffff */
.L_x_2465:
[----:B-1----:R1:W2:Y:S02]  /*12700*/  SYNCS.PHASECHK.TRANS64.TRYWAIT P1, [R5+URZ+0x28840], R0 ;  /* 0x02884000050075a7 */ /* 0x0022a4000802017f */
[----:B--2---:R-:W-:Y:S05]  /*12710*/  @!P1 NANOSLEEP.SYNCS 0x989680 ;  /* 0x009896800000995d */ /* 0x004fea0003900000 */
[----:B------:R-:W2:Y:S02]  /*12720*/  @!P1 SYNCS.PHASECHK.TRANS64 P1, [R5+URZ+0x28840], R0 ;  /* 0x02884000050095a7 */ /* 0x000ea4000802007f */
[----:B--2---:R-:W-:Y:S05]  /*12730*/  @!P1 BRA `(.L_x_2465) ;  /* 0xfffffffc00f09947 */ /* 0x004fea000383ffff */
[----:B------:R-:W-:Y:S05]  /*12740*/  BRA `(.L_x_2578) ;  /* 0xffffffc400607947 */ /* 0x000fea000383ffff */
.L_x_2467:
[----:B--2---:R2:W3:Y:S02]  /*12750*/  SYNCS.PHASECHK.TRANS64.TRYWAIT P1, [R23+URZ+0x28840], R2 ;  /* 0x02884002170075a7 */ /* 0x0044e4000802017f */
[----:B---3--:R-:W-:Y:S05]  /*12760*/  @!P1 NANOSLEEP.SYNCS 0x989680 ;  /* 0x009896800000995d */ /* 0x008fea0003900000 */
[----:B------:R-:W3:Y:S02]  /*12770*/  @!P1 SYNCS.PHASECHK.TRANS64 P1, [R23+URZ+0x28840], R2 ;  /* 0x02884002170095a7 */ /* 0x000ee4000802007f */
[----:B---3--:R-:W-:Y:S05]  /*12780*/  @!P1 BRA `(.L_x_2467) ;  /* 0xfffffffc00f09947 */ /* 0x008fea000383ffff */
[----:B------:R-:W-:Y:S05]  /*12790*/  BRA `(.L_x_2579) ;  /* 0xffffffc4006c7947 */ /* 0x000fea000383ffff */
.L_x_2469:
[----:B---3--:R3:W4:Y:S02]  /*127a0*/  SYNCS.PHASECHK.TRANS64.TRYWAIT P1, [R5+URZ+0x28860], R0 ;  /* 0x02886000050075a7 */ /* 0x008724000802017f */
[----:B----4-:R-:W-:Y:S05]  /*127b0*/  @!P1 NANOSLEEP.SYNCS 0x989680 ;  /* 0x009896800000995d */ /* 0x010fea0003900000 */
[----:B------:R-:W4:Y:S02]  /*127c0*/  @!P1 SYNCS.PHASECHK.TRANS64 P1, [R5+URZ+0x28860], R0 ;  /* 0x02886000050095a7 */ /* 0x000f24000802007f */
[----:B----4-:R-:W-:Y:S05]  /*127d0*/  @!P1 BRA `(.L_x_2469) ;  /* 0xfffffffc00f09947 */ /* 0x010fea000383ffff */
[----:B------:R-:W-:Y:S05]  /*127e0*/  BRA `(.L_x_2580) ;  /* 0xffffffc400687947 */ /* 0x000fea000383ffff */
.L_x_2581:
        /* <DEDUP_REMOVED lines=9> */
.L_x_3484:


//--------------------- .text._ZN7cutlass13device_kernelIN5flash11enable_sm90INS1_16FlashAttnFwdSm90INS1_25CollectiveMainloopFwdSm90ILi2EN4cute5tupleIJNS5_1CILi1EEES8_S8_EEENS6_IJNS7_ILi128EEESA_SA_EEELi128ENS_6half_tEfNS_4arch4Sm90ELb1ELb0ELb0ELb1ELb1ELb0ELb0ELb1ELb1ELb1ELb0ELb0EEENS1_21CollectiveEpilogueFwdISB_S9_SC_SE_Li256ELb1ELb1ELb0ELb0EEENS1_36VarlenDynamicPersistentTileSchedulerILi128ELi128ELi256ELi128ELb0ELb1ELb1ELb1ELb1ELb1EEEEEEEEEvNT_6ParamsE --------------------------
	.section	.text._ZN7cutlass13device_kernelIN5flash11enable_sm90INS1_16FlashAttnFwdSm90INS1_25CollectiveMainloopFwdSm90ILi2EN4cute5tupleIJNS5_1CILi1EEES8_S8_EEENS6_IJNS7_ILi128EEESA_SA_EEELi128ENS_6half_tEfNS_4arch4Sm90ELb1ELb0ELb0ELb1ELb1ELb0ELb0ELb1ELb1ELb1ELb0ELb0EEENS1_21CollectiveEpilogueFwdISB_S9_SC_SE_Li256ELb1ELb1ELb0ELb0EEENS1_36VarlenDynamicPersistentTileSchedulerILi128ELi128ELi256ELi128ELb0ELb1ELb1ELb1ELb1ELb1EEEEEEEEEvNT_6ParamsE,"ax",@progbits
	.align	128
.text._ZN7cutlass13device_kernelIN5flash11enable_sm90INS1_16FlashAttnFwdSm90INS1_25CollectiveMainloopFwdSm90ILi2EN4cute5tupleIJNS5_1CILi1EEES8_S8_EEENS6_IJNS7_ILi128EEESA_SA_EEELi128ENS_6half_tEfNS_4arch4Sm90ELb1ELb0ELb0ELb1ELb1ELb0ELb0ELb1ELb1ELb1ELb0ELb0EEENS1_21CollectiveEpilogueFwdISB_S9_SC_SE_Li256ELb1ELb1ELb0ELb0EEENS1_36VarlenDynamicPersistentTileSchedulerILi128ELi128ELi256ELi128ELb0ELb1ELb1ELb1ELb1ELb1EEEEEEEEEvNT_6ParamsE:
        .type           _ZN7cutlass13device_kernelIN5flash11enable_sm90INS1_16FlashAttnFwdSm90INS1_25CollectiveMainloopFwdSm90ILi2EN4cute5tupleIJNS5_1CILi1EEES8_S8_EEENS6_IJNS7_ILi128EEESA_SA_EEELi128ENS_6half_tEfNS_4arch4Sm90ELb1ELb0ELb0ELb1ELb1ELb0ELb0ELb1ELb1ELb1ELb0ELb0EEENS1_21CollectiveEpilogueFwdISB_S9_SC_SE_Li256ELb1ELb1ELb0ELb0EEENS1_36VarlenDynamicPersistentTileSchedulerILi128ELi128ELi256ELi128ELb0ELb1ELb1ELb1ELb1ELb1EEEEEEEEEvNT_6ParamsE,@function
        .size           _ZN7cutlass13device_kernelIN5flash11enable_sm90INS1_16FlashAttnFwdSm90INS1_25CollectiveMainloopFwdSm90ILi2EN4cute5tupleIJNS5_1CILi1EEES8_S8_EEENS6_IJNS7_ILi128EEESA_SA_EEELi128ENS_6half_tEfNS_4arch4Sm90ELb1ELb0ELb0ELb1ELb1ELb0ELb0ELb1ELb1ELb1ELb0ELb0EEENS1_21CollectiveEpilogueFwdISB_S9_SC_SE_Li256ELb1ELb1ELb0ELb0EEENS1_36VarlenDynamicPersistentTileSchedulerILi128ELi128ELi256ELi128ELb0ELb1ELb1ELb1ELb1ELb1EEEEEEEEEvNT_6ParamsE,(.L_x_3485 - _ZN7cutlass13device_kernelIN5flash11enable_sm90INS1_16FlashAttnFwdSm90INS1_25CollectiveMainloopFwdSm90ILi2EN4cute5tupleIJNS5_1CILi1EEES8_S8_EEENS6_IJNS7_ILi128EEESA_SA_EEELi128ENS_6half_tEfNS_4arch4Sm90ELb1ELb0ELb0ELb1ELb1ELb0ELb0ELb1ELb1ELb1ELb0ELb0EEENS1_21CollectiveEpilogueFwdISB_S9_SC_SE_Li256ELb1ELb1ELb0ELb0EEENS1_36VarlenDynamicPersistentTileSchedulerILi128ELi128ELi256ELi128ELb0ELb1ELb1ELb1ELb1ELb1EEEEEEEEEvNT_6ParamsE)
        .other          _ZN7cutlass13device_kernelIN5flash11enable_sm90INS1_16FlashAttnFwdSm90INS1_25CollectiveMainloopFwdSm90ILi2EN4cute5tupleIJNS5_1CILi1EEES8_S8_EEENS6_IJNS7_ILi128EEESA_SA_EEELi128ENS_6half_tEfNS_4arch4Sm90ELb1ELb0ELb0ELb1ELb1ELb0ELb0ELb1ELb1ELb1ELb0ELb0EEENS1_21CollectiveEpilogueFwdISB_S9_SC_SE_Li256ELb1ELb1ELb0ELb0EEENS1_36VarlenDynamicPersistentTileSchedulerILi128ELi128ELi256ELi128ELb0ELb1ELb1ELb1ELb1ELb1EEEEEEEEEvNT_6ParamsE,@"STO_CUDA_ENTRY STV_DEFAULT"
_ZN7cutlass13device_kernelIN5flash11enable_sm90INS1_16FlashAttnFwdSm90INS1_25CollectiveMainloopFwdSm90ILi2EN4cute5tupleIJNS5_1CILi1EEES8_S8_EEENS6_IJNS7_ILi128EEESA_SA_EEELi128ENS_6half_tEfNS_4arch4Sm90ELb1ELb0ELb0ELb1ELb1ELb0ELb0ELb1ELb1ELb1ELb0ELb0EEENS1_21CollectiveEpilogueFwdISB_S9_SC_SE_Li256ELb1ELb1ELb0ELb0EEENS1_36VarlenDynamicPersistentTileSchedulerILi128ELi128ELi256ELi128ELb0ELb1ELb1ELb1ELb1ELb1EEEEEEEEEvNT_6ParamsE:
        /* <DEDUP_REMOVED lines=45> */
.L_x_2582:
        /* <DEDUP_REMOVED lines=22> */
.L_x_2583:
        /* <DEDUP_REMOVED lines=18> */
.L_x_2584:
        /* <DEDUP_REMOVED lines=22> */
.L_x_2585:
        /* <DEDUP_REMOVED lines=23> */
.L_x_2586:
        /* <DEDUP_REMOVED lines=8> */
.L_x_2588:
        /* <DEDUP_REMOVED lines=25> */
[----:B------:R-:W-:Y:S02]  /*0a30*/  UMOV UR44, URZ ;  /* 0x0000003f002c7c82 */ /* 0x000fe40008000000 */
[CC--:B------:R-:W-:Y:S02]  /*0a40*/  LEA.HI R0, R3.reuse, R190.reuse, RZ, 0x7 ;  /* 0x000000be03007211 */ /* 0x0c0fe400078f38ff */
[----:B------:R-:W-:-:S02]  /*0a50*/  LEA.HI R2, R3, R190, RZ, 0x4 ;  /* 0x000000be03027211 */ /* 0x000fc400078f20ff */
[----:B------:R-:W-:Y:S02]  /*0a60*/  LOP3.LUT R5, R0, 0xffffff80, RZ, 0xc0, !PT ;  /* 0xffffff8000057812 */ /* 0x000fe400078ec0ff */
[----:B------:R-:W-:Y:S02]  /*0a70*/  SHF.R.S32.HI R7, RZ, 0x4, R2 ;  /* 0x00000004ff077819 */ /* 0x000fe40000011402 */
[----:B------:R-:W-:Y:S01]  /*0a80*/  LEA.HI R4, R3, R190, RZ, 0x5 ;  /* 0x000000be03047211 */ /* 0x000fe200078f28ff */
[----:B------:R-:W-:Y:S01]  /*0a90*/  IMAD.IADD R184, R190, 0x1, -R5 ;  /* 0x00000001beb87824 */ /* 0x000fe200078e0a05 */
[C---:B------:R-:W-:Y:S02]  /*0aa0*/  LOP3.LUT R5, R2.reuse, 0x3fffff0, RZ, 0xc0, !PT ;  /* 0x03fffff002057812 */ /* 0x040fe400078ec0ff */
[----:B------:R-:W-:Y:S01]  /*0ab0*/  LEA.HI R2, R2, R7, RZ, 0x1 ;  /* 0x0000000702027211 */ /* 0x000fe200078f08ff */
[----:B------:R-:W-:Y:S01]  /*0ac0*/  IMAD.SHL.U32 R4, R4, 0x20, RZ ;  /* 0x0000002004047824 */ /* 0x000fe200078e00ff */
[----:B------:R-:W-:Y:S01]  /*0ad0*/  SHF.R.S32.HI R9, RZ, 0x1f, R184 ;  /* 0x0000001fff097819 */ /* 0x000fe200000114b8 */
[----:B------:R-:W-:Y:S01]  /*0ae0*/  IMAD.IADD R5, R190, 0x1, -R5 ;  /* 0x00000001be057824 */ /* 0x000fe200078e0a05 */
[----:B------:R-:W-:-:S02]  /*0af0*/  LOP3.LUT R2, R2, 0x1ffffffe, RZ, 0xc0, !PT ;  /* 0x1ffffffe02027812 */ /* 0x000fc400078ec0ff */
[----:B------:R-:W-:Y:S02]  /*0b00*/  LEA.HI R6, R9, R184, RZ, 0x2 ;  /* 0x000000b809067211 */ /* 0x000fe400078f10ff */
[-C--:B------:R-:W-:Y:S01]  /*0b10*/  LEA.HI R10, R3, R190.reuse, RZ, 0x2 ;  /* 0x000000be030a7211 */ /* 0x080fe200078f10ff */
[----:B------:R-:W-:Y:S01]  /*0b20*/  IMAD.IADD R2, R7, 0x1, -R2 ;  /* 0x0000000107027824 */ /* 0x000fe200078e0a02 */
[--C-:B------:R-:W-:Y:S02]  /*0b30*/  SHF.R.S32.HI R8, RZ, 0x2, R6.reuse ;  /* 0x00000002ff087819 */ /* 0x100fe40000011406 */
[----:B------:R-:W-:Y:S02]  /*0b40*/  SHF.R.S32.HI R11, RZ, 0x1f, R6 ;  /* 0x0000001fff0b7819 */ /* 0x000fe40000011406 */
[----:B------:R-:W-:Y:S02]  /*0b50*/  LOP3.LUT R7, R10, 0xfffffffc, RZ, 0xc0, !PT ;  /* 0xfffffffc0a077812 */ /* 0x000fe400078ec0ff */
[----:B------:R-:W-:-:S02]  /*0b60*/  LEA.HI R3, R3, R190, RZ, 0x3 ;  /* 0x000000be03037211 */ /* 0x000fc400078f18ff */
[----:B------:R-:W-:Y:S01]  /*0b70*/  LEA.HI R11, R11, R8, RZ, 0x3 ;  /* 0x000000080b0b7211 */ /* 0x000fe200078f18ff */
[----:B------:R-:W-:Y:S01]  /*0b80*/  IMAD.IADD R7, R190, 0x1, -R7 ;  /* 0x00000001be077824 */ /* 0x000fe200078e0a07 */
[----:B------:R-:W-:Y:S02]  /*0b90*/  SHF.R.S32.HI R185, RZ, 0x7, R0 ;  /* 0x00000007ffb97819 */ /* 0x000fe40000011400 */
[----:B------:R-:W-:Y:S02]  /*0ba0*/  LOP3.LUT R4, R4, 0xfffffc00, RZ, 0xc0, !PT ;  /* 0xfffffc0004047812 */ /* 0x000fe400078ec0ff */
[----:B------:R-:W-:Y:S02]  /*0bb0*/  LOP3.LUT R19, R3, 0xfffffff8, RZ, 0xc0, !PT ;  /* 0xfffffff803137812 */ /* 0x000fe400078ec0ff */
[----:B------:R-:W-:Y:S01]  /*0bc0*/  LOP3.LUT R11, R11, 0xfffffff8, RZ, 0xc0, !PT ;  /* 0xfffffff80b0b7812 */ /* 0x000fe200078ec0ff */
[----:B------:R-:W-:Y:S01]  /*0bd0*/  IMAD R5, R5, 0x40, R4 ;  /* 0x0000004005057824 */ /* 0x000fe200078e0204 */
[----:B------:R-:W-:Y:S01]  /*0be0*/  LEA.HI R9, R9, R184, RZ, 0x5 ;  /* 0x000000b809097211 */ /* 0x000fe200078f28ff */
[----:B------:R-:W-:Y:S01]  /*0bf0*/  IMAD.IADD R19, R190, 0x1, -R19 ;  /* 0x00000001be137824 */ /* 0x000fe200078e0a13 */
[----:B------:R-:W-:Y:S01]  /*0c00*/  LEA.HI R0, R0, R185, RZ, 0x1 ;  /* 0x000000b900007211 */ /* 0x000fe200078f08ff */
[----:B------:R-:W-:Y:S01]  /*0c10*/  IMAD.IADD R8, R8, 0x1, -R11 ;  /* 0x0000000108087824 */ /* 0x000fe200078e0a0b */
[----:B------:R-:W-:Y:S01]  /*0c20*/  SHF.R.S32.HI R9, RZ, 0x5, R9 ;  /* 0x00000005ff097819 */ /* 0x000fe20000011409 */
[----:B------:R-:W-:Y:S01]  /*0c30*/  IMAD R187, R2, 0x8, R5 ;  /* 0x0000000802bb7824 */ /* 0x000fe200078e0205 */
[----:B------:R-:W-:Y:S01]  /*0c40*/  LEA.HI R4, R7, R7, RZ, 0x1 ;  /* 0x0000000707047211 */ /* 0x000fe200078f08ff */
[----:B------:R-:W-:Y:S01]  /*0c50*/  IMAD.SHL.U32 R2, R19, 0x8, RZ ;  /* 0x0000000813027824 */ /* 0x000fe200078e00ff */
        /* <DEDUP_REMOVED lines=13> */
.L_x_2648:
[----:B012---:R-:W0:Y:S01]  /*0d30*/  LDC.64 R4, c[0x0][0xc88] ;  /* 0x00032200ff047b82 */ /* 0x007e220000000a00 */
[----:B------:R-:W-:Y:S01]  /*0d40*/  ULDC.64 UR8, c[0x0][0xa28] ;  /* 0x00028a0000087ab9 */ /* 0x000fe20000000a00 */
[----:B------:R-:W-:Y:S01]  /*0d50*/  ULDC.64 UR10, c[0x0][0xa18] ;  /* 0x00028600000a7ab9 */ /* 0x000fe20000000a00 */
[----:B------:R-:W-:Y:S01]  /*0d60*/  ULDC UR4, c[0x0][0x424] ;  /* 0x0001090000047ab9 */ /* 0x000fe20000000800 */
        /* <DEDUP_REMOVED lines=11> */
[----:B------:R-:W-:-:S04]  /*0e20*/  @UP0 ULEA UR8, UP2, UR36, UR8, 0x2 ;  /* 0x0000000824080291 */ /* 0x000fc8000f84103f */
[----:B------:R-:W-:Y:S02]  /*0e30*/  @UP0 ULEA.HI.X UR9, UR36, UR9, UR37, 0x2, UP2 ;  /* 0x0000000924090291 */ /* 0x000fe400090f1425 */
[----:B------:R-:W-:Y:S01]  /*0e40*/  @UP1 ULEA UR10, UP0, UR36, UR10, 0x2 ;  /* 0x0000000a240a1291 */ /* 0x000fe2000f80103f */
[----:B------:R-:W-:-:S03]  /*0e50*/  IMAD.U32 R4, RZ, RZ, UR8 ;  /* 0x00000008ff047e24 */ /* 0x000fc6000f8e00ff */
[----:B------:R-:W-:Y:S01]  /*0e60*/  @UP1 ULEA.HI.X UR11, UR36, UR11, UR37, 0x2, UP0 ;  /* 0x0000000b240b1291 */ /* 0x000fe200080f1425 */
[----:B------:R-:W-:Y:S01]  /*0e70*/  IMAD.U32 R5, RZ, RZ, UR9 ;  /* 0x00000009ff057e24 */ /* 0x000fe2000f8e00ff */
[----:B------:R-:W-:Y:S01]  /*0e80*/  ULDC.64 UR8, c[0x0][0x418] ;  /* 0x0001060000087ab9 */ /* 0x000fe20000000a00 */
[----:B------:R-:W-:-:S03]  /*0e90*/  IMAD.U32 R6, RZ, RZ, UR10 ;  /* 0x0000000aff067e24 */ /* 0x000fc6000f8e00ff */
[----:B------:R-:W-:Y:S01]  /*0ea0*/  MOV R7, UR11 ;  /* 0x0000000b00077c02 */ /* 0x000fe20008000f00 */
[----:B------:R-:W2:Y:S04]  /*0eb0*/  @P0 LDG.E R4, desc[UR52][R4.64] ;  /* 0x0000003404040981 */ /* 0x000ea8000c1e1900 */
[----:B---3--:R-:W3:Y:S01]  /*0ec0*/  @P2 LDG.E R6, desc[UR52][R6.64] ;  /* 0x0000003406062981 */ /* 0x008ee2000c1e1900 */
[----:B------:R-:W-:Y:S01]  /*0ed0*/  UISETP.NE.U32.AND UP0, UPT, UR8, URZ, UPT ;  /* 0x0000003f0800728c */ /* 0x000fe2000bf05070 */
[----:B------:R-:W-:Y:S01]  /*0ee0*/  UMOV UR48, URZ ;  /* 0x0000003f00307c82 */ /* 0x000fe20008000000 */
[----:B------:R-:W-:Y:S02]  /*0ef0*/  UMOV UR38, UR6 ;  /* 0x0000000600267c82 */ /* 0x000fe40008000000 */
[----:B------:R-:W-:-:S03]  /*0f00*/  UISETP.NE.AND.EX UP0, UPT, UR9, URZ, UPT, UP0 ;  /* 0x0000003f0900728c */ /* 0x000fc6000bf05300 */
[----:B------:R-:W-:Y:S01]  /*0f10*/  ULDC.64 UR8, c[0x0][0xa20] ;  /* 0x0002880000087ab9 */ /* 0x000fe20000000a00 */
[----:B------:R-:W-:Y:S01]  /*0f20*/  USEL UR4, UR4, 0x1, UP0 ;  /* 0x0000000104047887 */ /* 0x000fe20008000000 */
[----:B------:R-:W-:-:S03]  /*0f30*/  ISETP.NE.U32.AND P1, PT, RZ, UR8, PT ;  /* 0x00000008ff007c0c */ /* 0x000fc6000bf25070 */
        /* <DEDUP_REMOVED lines=19> */
.L_x_2589:
[----:B------:R-:W-:Y:S05]  /*1070*/  @!P1 BRA `(.L_x_2590) ;  /* 0x00000000001c9947 */ /* 0x000fea0003800000 */
[----:B------:R-:W-:-:S04]  /*1080*/  ULEA UR4, UP0, UR36, UR8, 0x2 ;  /* 0x0000000824047291 */ /* 0x000fc8000f80103f */
[----:B------:R-:W-:Y:S02]  /*1090*/  ULEA.HI.X UR6, UR36, UR9, UR37, 0x2, UP0 ;  /* 0x0000000924067291 */ /* 0x000fe400080f1425 */
[----:B------:R-:W-:-:S04]  /*10a0*/  IMAD.U32 R4, RZ, RZ, UR4 ;  /* 0x00000004ff047e24 */ /* 0x000fc8000f8e00ff */
[----:B------:R-:W-:-:S05]  /*10b0*/  IMAD.U32 R5, RZ, RZ, UR6 ;  /* 0x00000006ff057e24 */ /* 0x000fca000f8e00ff */
[----:B------:R-:W2:Y:S02]  /*10c0*/  LDG.E R4, desc[UR52][R4.64] ;  /* 0x0000003404047981 */ /* 0x000ea4000c1e1900 */
[----:B--2---:R-:W-:Y:S01]  /*10d0*/  R2UR UR4, R4 ;  /* 0x00000000040472ca */ /* 0x004fe200000e0000 */
[----:B------:R-:W-:-:S14]  /*10e0*/  BRA `(.L_x_2591) ;  /* 0x0000000000347947 */ /* 0x000fdc0003800000 */
.L_x_2590:
        /* <DEDUP_REMOVED lines=13> */
.L_x_2591:
[----:B------:R-:W-:Y:S01]  /*11c0*/  UIADD3 UR48, -UR48, UR4, URZ ;  /* 0x0000000430307290 */ /* 0x000fe2000fffe13f */
[----:B------:R-:W-:Y:S01]  /*11d0*/  PLOP3.LUT P0, PT, PT, PT, PT, 0x80, 0x0 ;  /* 0x000000000000781c */ /* 0x000fe20003f0f070 */
[----:B------:R-:W-:Y:S01]  /*11e0*/  USHF.L.U32 UR39, UR5, 0x7, URZ ;  /* 0x0000000705277899 */ /* 0x000fe2000800063f */
[----:B------:R-:W-:Y:S01]  /*11f0*/  IMAD.MOV.U32 R3, RZ, RZ, RZ ;  /* 0x000000ffff037224 */ /* 0x000fe200078e00ff */
[----:B------:R-:W-:Y:S01]  /*1200*/  ULDC UR4, c[0x0][0x448] ;  /* 0x0001120000047ab9 */ /* 0x000fe20000000800 */
[----:B------:R-:W-:Y:S01]  /*1210*/  UIADD3 UR7, UR48, 0x80, -UR50 ;  /* 0x0000008030077890 */ /* 0x000fe2000fffe832 */
[----:B------:R-:W-:Y:S01]  /*1220*/  CS2R R20, SRZ ;  /* 0x0000000000147805 */ /* 0x000fe2000001ff00 */
[----:B------:R-:W-:Y:S01]  /*1230*/  UISETP.NE.AND UP0, UPT, UR4, 0x1, UPT ;  /* 0x000000010400788c */ /* 0x000fe2000bf05270 */
[----:B------:R-:W-:Y:S01]  /*1240*/  CS2R R150, SRZ ;  /* 0x0000000000967805 */ /* 0x000fe2000001ff00 */
[----:B------:R-:W-:Y:S01]  /*1250*/  UIADD3 UR6, UR39, 0x7f, URZ ;  /* 0x0000007f27067890 */ /* 0x000fe2000fffe03f */
[----:B------:R-:W-:Y:S01]  /*1260*/  CS2R R148, SRZ ;  /* 0x0000000000947805 */ /* 0x000fe2000001ff00 */
[----:B------:R-:W-:Y:S01]  /*1270*/  UP2UR UR51, UPR, URZ, 0x1 ;  /* 0x000000013f337883 */ /* 0x000fe20008000000 */
[----:B------:R-:W-:-:S02]  /*1280*/  CS2R R146, SRZ ;  /* 0x0000000000927805 */ /* 0x000fc4000001ff00 */
[----:B------:R-:W-:Y:S02]  /*1290*/  CS2R R144, SRZ ;  /* 0x0000000000907805 */ /* 0x000fe4000001ff00 */
[----:B------:R-:W-:Y:S02]  /*12a0*/  CS2R R142, SRZ ;  /* 0x00000000008e7805 */ /* 0x000fe4000001ff00 */
[----:B------:R-:W-:Y:S02]  /*12b0*/  CS2R R140, SRZ ;  /* 0x00000000008c7805 */ /* 0x000fe4000001ff00 */
[----:B------:R-:W-:Y:S02]  /*12c0*/  CS2R R138, SRZ ;  /* 0x00000000008a7805 */ /* 0x000fe4000001ff00 */
[----:B------:R-:W-:Y:S01]  /*12d0*/  CS2R R136, SRZ ;  /* 0x0000000000887805 */ /* 0x000fe2000001ff00 */
[----:B------:R-:W-:Y:S01]  /*12e0*/  @UP0 ULDC UR4, c[0x0][0x44c] ;  /* 0x0001130000040ab9 */ /* 0x000fe20000000800 */
[----:B------:R-:W-:Y:S01]  /*12f0*/  @UP0 ULDC UR8, c[0x0][0x450] ;  /* 0x0001140000080ab9 */ /* 0x000fe20000000800 */
[----:B------:R-:W-:Y:S01]  /*1300*/  UIMAD.WIDE.U32 UR4, UR6, UR4, URZ ;  /* 0x00000004060472a5 */ /* 0x000fe2000f8e003f */
[----:B------:R-:W-:Y:S01]  /*1310*/  CS2R R134, SRZ ;  /* 0x0000000000867805 */ /* 0x000fe2000001ff00 */
[----:B------:R-:W-:Y:S01]  /*1320*/  UIADD3 UR4, UR48, 0x7f, URZ ;  /* 0x0000007f30047890 */ /* 0x000fe2000fffe03f */
[----:B------:R-:W-:Y:S01]  /*1330*/  CS2R R132, SRZ ;  /* 0x0000000000847805 */ /* 0x000fe2000001ff00 */
[----:B------:R-:W-:Y:S01]  /*1340*/  @UP0 USHF.R.U32.HI UR6, URZ, UR8, UR5 ;  /* 0x000000083f060299 */ /* 0x000fe20008011605 */
[----:B------:R-:W-:Y:S01]  /*1350*/  CS2R R130, SRZ ;  /* 0x0000000000827805 */ /* 0x000fe2000001ff00 */
[----:B------:R-:W-:Y:S01]  /*1360*/  USHF.R.S32.HI UR5, URZ, 0x1f, UR4 ;  /* 0x0000001f3f057899 */ /* 0x000fe20008011404 */
[----:B------:R-:W-:Y:S01]  /*1370*/  CS2R R128, SRZ ;  /* 0x0000000000807805 */ /* 0x000fe2000001ff00 */
[----:B------:R-:W-:Y:S01]  /*1380*/  UIADD3 UR6, UR7, UR6, URZ ;  /* 0x0000000607067290 */ /* 0x000fe2000fffe03f */
[----:B------:R-:W-:Y:S01]  /*1390*/  CS2R R126, SRZ ;  /* 0x00000000007e7805 */ /* 0x000fe2000001ff00 */
[----:B------:R-:W-:Y:S01]  /*13a0*/  ULEA.HI UR5, UR5, UR4, URZ, 0x7 ;  /* 0x0000000405057291 */ /* 0x000fe2000f8f383f */
[----:B------:R-:W-:Y:S01]  /*13b0*/  CS2R R124, SRZ ;  /* 0x00000000007c7805 */ /* 0x000fe2000001ff00 */
[----:B------:R-:W-:Y:S01]  /*13c0*/  USHF.R.S32.HI UR7, URZ, 0x1f, UR6 ;  /* 0x0000001f3f077899 */ /* 0x000fe20008011406 */
[----:B------:R-:W-:Y:S01]  /*13d0*/  CS2R R122, SRZ ;  /* 0x00000000007a7805 */ /* 0x000fe2000001ff00 */
[----:B------:R-:W-:Y:S01]  /*13e0*/  USHF.R.S32.HI UR5, URZ, 0x7, UR5 ;  /* 0x000000073f057899 */ /* 0x000fe20008011405 */
[----:B------:R-:W-:Y:S01]  /*13f0*/  CS2R R120, SRZ ;  /* 0x0000000000787805 */ /* 0x000fe2000001ff00 */
[----:B------:R-:W-:Y:S01]  /*1400*/  ULEA.HI UR7, UR7, UR6, URZ, 0x7 ;  /* 0x0000000607077291 */ /* 0x000fe2000f8f383f */
[----:B------:R-:W-:-:S02]  /*1410*/  CS2R R118, SRZ ;  /* 0x0000000000767805 */ /* 0x000fc4000001ff00 */
[----:B------:R-:W-:Y:S02]  /*1420*/  CS2R R116, SRZ ;  /* 0x0000000000747805 */ /* 0x000fe4000001ff00 */
[----:B------:R-:W-:Y:S01]  /*1430*/  CS2R R114, SRZ ;  /* 0x0000000000727805 */ /* 0x000fe2000001ff00 */
[----:B------:R-:W-:Y:S01]  /*1440*/  USHF.R.S32.HI UR7, URZ, 0x7, UR7 ;  /* 0x000000073f077899 */ /* 0x000fe20008011407 */
[----:B------:R-:W-:Y:S02]  /*1450*/  CS2R R112, SRZ ;  /* 0x0000000000707805 */ /* 0x000fe4000001ff00 */
[----:B------:R-:W-:Y:S02]  /*1460*/  CS2R R110, SRZ ;  /* 0x00000000006e7805 */ /* 0x000fe4000001ff00 */
[----:B------:R-:W-:Y:S01]  /*1470*/  CS2R R108, SRZ ;  /* 0x00000000006c7805 */ /* 0x000fe2000001ff00 */
[----:B------:R-:W-:Y:S01]  /*1480*/  UISETP.LT.AND UP0, UPT, UR5, UR7, UPT ;  /* 0x000000070500728c */ /* 0x000fe2000bf01270 */
[----:B------:R-:W-:-:S02]  /*1490*/  CS2R R106, SRZ ;  /* 0x00000000006a7805 */ /* 0x000fc4000001ff00 */
[----:B------:R-:W-:Y:S02]  /*14a0*/  CS2R R104, SRZ ;  /* 0x0000000000687805 */ /* 0x000fe4000001ff00 */
[----:B------:R-:W-:Y:S01]  /*14b0*/  CS2R R102, SRZ ;  /* 0x0000000000667805 */ /* 0x000fe2000001ff00 */
[----:B------:R-:W-:Y:S01]  /*14c0*/  USEL UR56, UR5, UR7, UP0 ;  /* 0x0000000705387287 */ /* 0x000fe20008000000 */
[----:B------:R-:W-:Y:S02]  /*14d0*/  CS2R R100, SRZ ;  /* 0x0000000000647805 */ /* 0x000fe4000001ff00 */
[----:B------:R-:W-:Y:S02]  /*14e0*/  CS2R R98, SRZ ;  /* 0x0000000000627805 */ /* 0x000fe4000001ff00 */
[----:B------:R-:W-:Y:S01]  /*14f0*/  CS2R R96, SRZ ;  /* 0x0000000000607805 */ /* 0x000fe2000001ff00 */
[----:B------:R-:W-:Y:S01]  /*1500*/  UISETP.GE.AND UP0, UPT, UR56, 0x1, UPT ;  /* 0x000000013800788c */ /* 0x000fe2000bf06270 */
[----:B------:R-:W-:Y:S01]  /*1510*/  CS2R R6, SRZ ;  /* 0x0000000000067805 */ /* 0x000fe2000001ff00 */
[----:B------:R-:W-:Y:S01]  /*1520*/  IMAD.MOV.U32 R94, RZ, RZ, RZ ;  /* 0x000000ffff5e7224 */ /* 0x000fe200078e00ff */
[----:B------:R-:W-:-:S02]  /*1530*/  CS2R R90, SRZ ;  /* 0x00000000005a7805 */ /* 0x000fc4000001ff00 */
[----:B------:R-:W-:Y:S02]  /*1540*/  CS2R R88, SRZ ;  /* 0x0000000000587805 */ /* 0x000fe4000001ff00 */
[----:B------:R-:W-:-:S13]  /*1550*/  PLOP3.LUT P1, PT, PT, PT, UP0, 0x80, 0x0 ;  /* 0x000000000000781c */ /* 0x000fda0003f2f008 */
[----:B------:R-:W-:Y:S05]  /*1560*/  @!P1 BRA `(.L_x_2592) ;  /* 0x00000078009c9947 */ /* 0x000fea0003800000 */
        /* <DEDUP_REMOVED lines=31> */
.L_x_2593:
        /* <DEDUP_REMOVED lines=9> */
.L_x_2735:
[----:B------:R-:W-:Y:S05]  /*17f0*/  @!P0 BRA `(.L_x_2595) ;  /* 0x0000000000048947 */ /* 0x000fea0003800000 */
[----:B------:R-:W-:Y:S01]  /*1800*/  BPT.TRAP 0x1 ;  /* 0x000000040000795c */ /* 0x000fe20000300000 */
.L_x_2595:
[----:B0-----:R-:W-:Y:S02]  /*1810*/  IMAD.U32 R3, RZ, RZ, UR44 ;  /* 0x0000002cff037e24 */ /* 0x001fe4000f8e00ff */
[----:B------:R-:W-:-:S03]  /*1820*/  IMAD.U32 R0, RZ, RZ, UR45 ;  /* 0x0000002dff007e24 */ /* 0x000fc6000f8e00ff */
[----:B------:R-:W-:Y:S02]  /*1830*/  LEA R3, R3, UR41, 0x3 ;  /* 0x0000002903037c11 */ /* 0x000fe4000f8e18ff */
[----:B------:R-:W-:-:S04]  /*1840*/  SHF.L.U32 R0, R0, 0x1f, RZ ;  /* 0x0000001f00007819 */ /* 0x000fc800000006ff */
[----:B------:R0:W1:Y:S01]  /*1850*/  SYNCS.PHASECHK.TRANS64.TRYWAIT P1, [R3+URZ+0x28830], R0 ;  /* 0x02883000030075a7 */ /* 0x000062000802017f */
[----:B------:R-:W-:Y:S05]  /*1860*/  @!P0 BRA `(.L_x_2596) ;  /* 0x0000000000048947 */ /* 0x000fea0003800000 */
[----:B------:R-:W-:Y:S01]  /*1870*/  BPT.TRAP 0x1 ;  /* 0x000000040000795c */ /* 0x000fe20000300000 */
.L_x_2596:
[----:B-1----:R-:W-:Y:S05]  /*1880*/  @P1 BRA `(.L_x_2597) ;  /* 0x0000000000081947 */ /* 0x002fea0003800000 */
[----:B------:R-:W1:Y:S02]  /*1890*/  SYNCS.PHASECHK.TRANS64.TRYWAIT P1, [R3+URZ+0x28830], R0 ;  /* 0x02883000030075a7 */ /* 0x000e64000802017f */
[----:B-1----:R-:W-:Y:S05]  /*18a0*/  @!P1 BRA `(.L_x_2598) ;  /* 0x000000f000b09947 */ /* 0x002fea0003800000 */
.L_x_2597:
        /* <DEDUP_REMOVED lines=63> */
.L_x_2599:
[----:B------:R-:W-:Y:S01]  /*1ca0*/  UISETP.NE.AND UP0, UPT, UR51, URZ, UPT ;  /* 0x0000003f3300728c */ /* 0x000fe2000bf05270 */
[----:B------:R-:W-:Y:S01]  /*1cb0*/  VIADD R4, R17, UR39 ;  /* 0x0000002711047c36 */ /* 0x000fe20008000000 */
[----:B------:R-:W-:Y:S01]  /*1cc0*/  R2UR UR11, R3 ;  /* 0x00000000030b72ca */ /* 0x000fe200000e0000 */
[----:B------:R-:W-:Y:S01]  /*1cd0*/  UMOV UR10, UR39 ;  /* 0x00000027000a7c82 */ /* 0x000fe20008000000 */
[----:B------:R-:W-:Y:S02]  /*1ce0*/  CS2R R150, SRZ ;  /* 0x0000000000967805 */ /* 0x000fe4000001ff00 */
[----:B------:R-:W-:Y:S02]  /*1cf0*/  CS2R R148, SRZ ;  /* 0x0000000000947805 */ /* 0x000fe4000001ff00 */
[----:B------:R-:W-:Y:S02]  /*1d00*/  PLOP3.LUT P1, PT, PT, PT, UP0, 0x80, 0x0 ;  /* 0x000000000000781c */ /* 0x000fe40003f2f008 */
[----:B------:R-:W-:-:S02]  /*1d10*/  CS2R R146, SRZ ;  /* 0x0000000000927805 */ /* 0x000fc4000001ff00 */
[----:B------:R-:W-:Y:S02]  /*1d20*/  PLOP3.LUT P2, PT, PT, PT, UP0, 0x80, 0x0 ;  /* 0x000000000000781c */ /* 0x000fe40003f4f008 */
[----:B------:R-:W-:Y:S02]  /*1d30*/  CS2R R144, SRZ ;  /* 0x0000000000907805 */ /* 0x000fe4000001ff00 */
[----:B------:R-:W-:Y:S01]  /*1d40*/  CS2R R142, SRZ ;  /* 0x00000000008e7805 */ /* 0x000fe2000001ff00 */
[----:B------:R-:W-:Y:S01]  /*1d50*/  @UP0 ULDC UR6, c[0x0][0x44c] ;  /* 0x0001130000060ab9 */ /* 0x000fe20000000800 */
[----:B------:R-:W-:Y:S01]  /*1d60*/  @UP0 ULDC UR14, c[0x0][0x450] ;  /* 0x00011400000e0ab9 */ /* 0x000fe20000000800 */
[----:B------:R-:W-:Y:S02]  /*1d70*/  CS2R R140, SRZ ;  /* 0x00000000008c7805 */ /* 0x000fe4000001ff00 */
[----:B------:R-:W-:Y:S02]  /*1d80*/  CS2R R138, SRZ ;  /* 0x00000000008a7805 */ /* 0x000fe4000001ff00 */
[----:B------:R-:W-:-:S02]  /*1d90*/  CS2R R136, SRZ ;  /* 0x0000000000887805 */ /* 0x000fc4000001ff00 */
[----:B------:R-:W-:Y:S02]  /*1da0*/  CS2R R134, SRZ ;  /* 0x0000000000867805 */ /* 0x000fe4000001ff00 */
[----:B------:R-:W-:Y:S02]  /*1db0*/  CS2R R132, SRZ ;  /* 0x0000000000847805 */ /* 0x000fe4000001ff00 */
[----:B------:R-:W-:Y:S01]  /*1dc0*/  CS2R R130, SRZ ;  /* 0x0000000000827805 */ /* 0x000fe2000001ff00 */
[----:B01----:R-:W-:Y:S01]  /*1dd0*/  @P1 IMAD.HI.U32 R0, R4, UR6, RZ ;  /* 0x0000000604001c27 */ /* 0x003fe2000f8e00ff */
[----:B------:R-:W-:Y:S01]  /*1de0*/  @UP0 ULDC UR6, c[0x0][0x450] ;  /* 0x0001140000060ab9 */ /* 0x000fe20000000800 */
[----:B------:R-:W-:Y:S02]  /*1df0*/  CS2R R128, SRZ ;  /* 0x0000000000807805 */ /* 0x000fe4000001ff00 */
[----:B------:R-:W-:Y:S02]  /*1e00*/  CS2R R126, SRZ ;  /* 0x00000000007e7805 */ /* 0x000fe4000001ff00 */
[----:B------:R-:W-:-:S02]  /*1e10*/  CS2R R124, SRZ ;  /* 0x00000000007c7805 */ /* 0x000fc4000001ff00 */
        /* <DEDUP_REMOVED lines=10> */
[----:B------:R-:W-:Y:S01]  /*1ec0*/  UIADD3 UR6, UR48, UR6, URZ ;  /* 0x0000000630067290 */ /* 0x000fe2000fffe03f */
[----:B------:R-:W-:-:S02]  /*1ed0*/  CS2R R116, SRZ ;  /* 0x0000000000747805 */ /* 0x000fc4000001ff00 */
[----:B------:R-:W-:Y:S02]  /*1ee0*/  CS2R R114, SRZ ;  /* 0x0000000000727805 */ /* 0x000fe4000001ff00 */
[----:B------:R-:W-:Y:S02]  /*1ef0*/  CS2R R112, SRZ ;  /* 0x0000000000707805 */ /* 0x000fe4000001ff00 */
[----:B------:R-:W-:Y:S02]  /*1f00*/  MOV R9, UR7 ;  /* 0x0000000700097c02 */ /* 0x000fe40008000f00 */
[----:B------:R-:W-:Y:S01]  /*1f10*/  CS2R R110, SRZ ;  /* 0x00000000006e7805 */ /* 0x000fe2000001ff00 */
[----:B------:R-:W-:Y:S01]  /*1f20*/  IMAD.U32 R5, RZ, RZ, UR6 ;  /* 0x00000006ff057e24 */ /* 0x000fe2000f8e00ff */
[----:B------:R-:W-:Y:S01]  /*1f30*/  ULDC UR6, c[0x0][0x988] ;  /* 0x0002620000067ab9 */ /* 0x000fe20000000800 */
[----:B------:R-:W-:Y:S02]  /*1f40*/  IMAD R0, R16, -0x2, R9 ;  /* 0xfffffffe10007824 */ /* 0x000fe400078e0209 */
[----:B------:R-:W-:-:S02]  /*1f50*/  IMAD.U32 R9, RZ, RZ, UR50 ;  /* 0x00000032ff097e24 */ /* 0x000fc4000f8e00ff */
[----:B------:R-:W-:-:S03]  /*1f60*/  IMAD R5, R16, -0x2, R5 ;  /* 0xfffffffe10057824 */ /* 0x000fc600078e0205 */
[----:B------:R-:W-:-:S04]  /*1f70*/  IADD3 R6, -R9, UR48, R0 ;  /* 0x0000003009067c10 */ /* 0x000fc8000fffe100 */
[-CC-:B0-----:R-:W-:Y:S02]  /*1f80*/  VIADDMNMX R7, R7, R6.reuse, R5.reuse, PT ;  /* 0x0000000607077246 */ /* 0x181fe40003800105 */
[----:B-1----:R-:W-:Y:S02]  /*1f90*/  VIADDMNMX R5, R4, R6, R5, PT ;  /* 0x0000000604057246 */ /* 0x002fe40003800105 */
[C---:B------:R-:W-:Y:S02]  /*1fa0*/  ISETP.GT.AND P1, PT, R7.reuse, RZ, PT ;  /* 0x000000ff0700720c */ /* 0x040fe40003f24270 */
[C---:B------:R-:W-:Y:S02]  /*1fb0*/  ISETP.GT.AND P2, PT, R7.reuse, 0x1, PT ;  /* 0x000000010700780c */ /* 0x040fe40003f44270 */
[----:B------:R-:W-:Y:S02]  /*1fc0*/  ISETP.GT.AND P3, PT, R7, 0x8, PT ;  /* 0x000000080700780c */ /* 0x000fe40003f64270 */
[----:B------:R-:W-:-:S02]  /*1fd0*/  FSEL R26, R26, -INF , P1 ;  /* 0xff8000001a1a7808 */ /* 0x000fc40000800000 */
[----:B------:R-:W-:Y:S02]  /*1fe0*/  FSEL R8, R27, -INF , P2 ;  /* 0xff8000001b087808 */ /* 0x000fe40001000000 */
[C---:B------:R-:W-:Y:S02]  /*1ff0*/  ISETP.GT.AND P1, PT, R7.reuse, 0x9, PT ;  /* 0x000000090700780c */ /* 0x040fe40003f24270 */
[----:B------:R-:W-:Y:S02]  /*2000*/  FSEL R30, R30, -INF , P3 ;  /* 0xff8000001e1e7808 */ /* 0x000fe40001800000 */
[----:B------:R-:W-:Y:S02]  /*2010*/  FMNMX.FTZ R9, R26, R8, !PT ;  /* 0x000000081a097209 */ /* 0x000fe40007810000 */
[----:B------:R-:W-:Y:S02]  /*2020*/  ISETP.GT.AND P2, PT, R7, 0x10, PT ;  /* 0x000000100700780c */ /* 0x000fe40003f44270 */
[----:B------:R-:W-:-:S02]  /*2030*/  FSEL R10, R31, -INF , P1 ;  /* 0xff8000001f0a7808 */ /* 0x000fc40000800000 */
[----:B------:R-:W-:Y:S02]  /*2040*/  FMNMX.FTZ R9, R30, R9, !PT ;  /* 0x000000091e097209 */ /* 0x000fe40007810000 */
        /* <DEDUP_REMOVED lines=109> */
[----:B------:R-:W-:-:S03]  /*2720*/  UIADD3 UR7, UR10, UR48, -UR50 ;  /* 0x000000300a077290 */ /* 0x000fc6000fffe832 */
        /* <DEDUP_REMOVED lines=336> */
[----:B------:R-:W-:-:S07]  /*3c30*/  IMAD.MOV.U32 R151, RZ, RZ, RZ ;  /* 0x000000ffff977224 */ /* 0x000fce00078e00ff */
.L_x_2611:
[----:B------:R-:W-:Y:S01]  /*3c40*/  ISETP.NE.AND P2, PT, RZ, UR43, PT ;  /* 0x0000002bff007c0c */ /* 0x000fe2000bf45270 */
[----:B------:R-:W-:-:S04]  /*3c50*/  UISETP.NE.AND UP0, UPT, UR55, 0x1, UPT ;  /* 0x000000013700788c */ /* 0x000fc8000bf05270 */
[----:B------:R-:W-:-:S04]  /*3c60*/  USEL UR45, URZ, 0x1, UP0 ;  /* 0x000000013f2d7887 */ /* 0x000fc80008000000 */
[----:B------:R-:W-:-:S04]  /*3c70*/  ULOP3.LUT UR45, UR57, UR45, URZ, 0x3c, !UPT ;  /* 0x0000002d392d7292 */ /* 0x000fc8000f8e3c3f */
[----:B------:R-:W-:Y:S08]  /*3c80*/  @P2 BRA `(.L_x_2601) ;  /* 0x0000000000382947 */ /* 0x000ff00003800000 */
[----:B------:R-:W-:Y:S05]  /*3c90*/  @!P0 BRA `(.L_x_2602) ;  /* 0x0000000000048947 */ /* 0x000fea0003800000 */
[----:B------:R-:W-:Y:S01]  /*3ca0*/  BPT.TRAP 0x1 ;  /* 0x000000040000795c */ /* 0x000fe20000300000 */
.L_x_2602:
        /* <DEDUP_REMOVED lines=9> */
.L_x_2603:
[----:B-1----:R-:W-:Y:S05]  /*3d40*/  @P1 BRA `(.L_x_2601) ;  /* 0x0000000000081947 */ /* 0x002fea0003800000 */
[----:B------:R-:W1:Y:S02]  /*3d50*/  SYNCS.PHASECHK.TRANS64.TRYWAIT P1, [UR6+0x28830], R0 ;  /* 0x02883000ff0075a7 */ /* 0x000e640008020146 */
[----:B-1----:R-:W-:Y:S05]  /*3d60*/  @!P1 BRA `(.L_x_2604) ;  /* 0x000000cc00949947 */ /* 0x002fea0003800000 */
.L_x_2601:
        /* <DEDUP_REMOVED lines=48> */
.L_x_2606:
[----:B------:R-:W-:Y:S01]  /*4070*/  ULEA UR6, UR55, UR41, 0x3 ;  /* 0x0000002937067291 */ /* 0x000fe2000f8e183f */
[----:B------:R-:W-:-:S05]  /*4080*/  IMAD.U32 R0, RZ, RZ, UR57 ;  /* 0x00000039ff007e24 */ /* 0x000fca000f8e00ff */
[----:B------:R-:W-:-:S04]  /*4090*/  SHF.L.U32 R0, R0, 0x1f, RZ ;  /* 0x0000001f00007819 */ /* 0x000fc800000006ff */
[----:B------:R0:W1:Y:S01]  /*40a0*/  SYNCS.PHASECHK.TRANS64.TRYWAIT P1, [UR6+0x28850], R0 ;  /* 0x02885000ff0075a7 */ /* 0x0000620008020146 */
[----:B------:R-:W-:Y:S05]  /*40b0*/  @!P0 BRA `(.L_x_2607) ;  /* 0x0000000000048947 */ /* 0x000fea0003800000 */
[----:B------:R-:W-:Y:S01]  /*40c0*/  BPT.TRAP 0x1 ;  /* 0x000000040000795c */ /* 0x000fe20000300000 */
.L_x_2607:
[----:B-1----:R-:W-:Y:S05]  /*40d0*/  @P1 BRA `(.L_x_2605) ;  /* 0x0000000000081947 */ /* 0x002fea0003800000 */
[----:B------:R-:W1:Y:S02]  /*40e0*/  SYNCS.PHASECHK.TRANS64.TRYWAIT P1, [UR6+0x28850], R0 ;  /* 0x02885000ff0075a7 */ /* 0x000e640008020146 */
[----:B-1----:R-:W-:Y:S05]  /*40f0*/  @!P1 BRA `(.L_x_2608) ;  /* 0x000000c800c89947 */ /* 0x002fea0003800000 */
.L_x_2605:
        /* <DEDUP_REMOVED lines=49> */
.L_x_2609:
[----:B------:R-:W-:Y:S01]  /*4410*/  UISETP.NE.AND UP0, UPT, UR51, URZ, UPT ;  /* 0x0000003f3300728c */ /* 0x000fe2000bf05270 */
[----:B------:R-:W-:-:S05]  /*4420*/  VIADD R11, R17, UR39 ;  /* 0x00000027110b7c36 */ /* 0x000fca0008000000 */
        /* <DEDUP_REMOVED lines=10> */
[----:B------:R-:W1:Y:S01]  /*44d0*/  SHFL.IDX PT, R11, R11, 0x1, 0x1c1f ;  /* 0x003c1f000b0b7f89 */ /* 0x000e6200000e0000 */
[----:B------:R-:W-:-:S02]  /*44e0*/  ULEA UR6, UR44, UR41, 0x3 ;  /* 0x000000292c067291 */ /* 0x000fc4000f8e183f */
[----:B------:R-:W-:Y:S02]  /*44f0*/  IMAD R0, R16, -0x2, R7 ;  /* 0xfffffffe10007824 */ /* 0x000fe400078e0207 */
[----:B------:R-:W-:Y:S01]  /*4500*/  IMAD.U32 R7, RZ, RZ, UR50 ;  /* 0x00000032ff077e24 */ /* 0x000fe2000f8e00ff */
[----:B------:R-:W-:-:S04]  /*4510*/  UIADD3 UR6, UR6, 0x28840, URZ ;  /* 0x0002884006067890 */ /* 0x000fc8000fffe03f */
[----:B------:R-:W-:Y:S01]  /*4520*/  IADD3 R12, -R7, UR48, R0 ;  /* 0x00000030070c7c10 */ /* 0x000fe2000fffe100 */
[----:B------:R-:W-:-:S04]  /*4530*/  UPRMT UR6, UR40, 0x654, UR6 ;  /* 0x0000065428067896 */ /* 0x000fc80008000006 */
[----:B0-----:R-:W-:-:S05]  /*4540*/  IMAD.IADD R5, R12, 0x1, R5 ;  /* 0x000000010c057824 */ /* 0x001fca00078e0205 */
[----:B------:R-:W-:Y:S01]  /*4550*/  SYNCS.ARRIVE.TRANS64.RED.A1T0 RZ, [UR6], RZ ;  /* 0x000000ffffff79a7 */ /* 0x000fe20008100406 */
[C---:B------:R-:W-:Y:S01]  /*4560*/  ISETP.GT.AND P1, PT, R5.reuse, RZ, PT ;  /* 0x000000ff0500720c */ /* 0x040fe20003f24270 */
[----:B-1----:R-:W-:Y:S01]  /*4570*/  IMAD.IADD R12, R12, 0x1, R11 ;  /* 0x000000010c0c7824 */ /* 0x002fe200078e020b */
        /* <DEDUP_REMOVED lines=94> */
[----:B------:R-:W-:-:S02]  /*4b60*/  ISETP.GT.AND P2, PT, R12, RZ, PT ;  /* 0x000000ff0c00720c */ /* 0x000fc40003f44270 */
[----:B------:R-:W-:Y:S02]  /*4b70*/  FMNMX.FTZ R14, R85, R0, !PT ;  /* 0x00000000550e7209 */ /* 0x000fe40007810000 */
[----:B------:R-:W0:Y:S01]  /*4b80*/  LDC R0, c[0x0][0x988] ;  /* 0x00026200ff007b82 */ /* 0x000e220000000800 */
[C---:B------:R-:W-:Y:S02]  /*4b90*/  ISETP.GT.AND P3, PT, R12.reuse, 0x1, PT ;  /* 0x000000010c00780c */ /* 0x040fe40003f64270 */
[----:B------:R-:W1:Y:S02]  /*4ba0*/  SHFL.BFLY PT, R5, R14, 0x2, 0x1f ;  /* 0x0c401f000e057f89 */ /* 0x000e6400000e0000 */
        /* <DEDUP_REMOVED lines=309> */
.L_x_2610:
        /* <DEDUP_REMOVED lines=110> */
.L_x_2600:
[----:B------:R-:W-:-:S13]  /*65e0*/  ISETP.LE.AND P1, PT, RZ, UR56, PT ;  /* 0x00000038ff007c0c */ /* 0x000fda000bf23270 */
[----:B------:R-:W-:Y:S05]  /*65f0*/  @!P1 BRA `(.L_x_2612) ;  /* 0x0000002000009947 */ /* 0x000fea0003800000 */
[----:B------:R-:W-:Y:S01]  /*6600*/  IMAD.MOV.U32 R8, RZ, RZ, R7 ;  /* 0x000000ffff087224 */ /* 0x000fe200078e0007 */
[----:B------:R-:W-:Y:S01]  /*6610*/  UMOV UR50, UR45 ;  /* 0x0000002d00327c82 */ /* 0x000fe20008000000 */
[----:B------:R-:W-:Y:S01]  /*6620*/  IMAD.MOV.U32 R6, RZ, RZ, R5 ;  /* 0x000000ffff067224 */ /* 0x000fe200078e0005 */
[----:B------:R-:W-:-:S06]  /*6630*/  UMOV UR48, UR44 ;  /* 0x0000002c00307c82 */ /* 0x000fcc0008000000 */
.L_x_2623:
        /* <DEDUP_REMOVED lines=9> */
.L_x_2614:
[----:B------:R-:W-:Y:S01]  /*66d0*/  ULEA UR6, UR44, UR41, 0x3 ;  /* 0x000000292c067291 */ /* 0x000fe2000f8e183f */
[----:B------:R-:W-:-:S05]  /*66e0*/  IMAD.U32 R0, RZ, RZ, UR45 ;  /* 0x0000002dff007e24 */ /* 0x000fca000f8e00ff */
[----:B------:R-:W-:-:S04]  /*66f0*/  SHF.L.U32 R0, R0, 0x1f, RZ ;  /* 0x0000001f00007819 */ /* 0x000fc800000006ff */
[----:B------:R0:W1:Y:S01]  /*6700*/  SYNCS.PHASECHK.TRANS64.TRYWAIT P1, [UR6+0x28830], R0 ;  /* 0x02883000ff0075a7 */ /* 0x0000620008020146 */
[----:B------:R-:W-:Y:S05]  /*6710*/  @!P0 BRA `(.L_x_2615) ;  /* 0x0000000000048947 */ /* 0x000fea0003800000 */
[----:B------:R-:W-:Y:S01]  /*6720*/  BPT.TRAP 0x1 ;  /* 0x000000040000795c */ /* 0x000fe20000300000 */
.L_x_2615:
[----:B-1----:R-:W-:Y:S05]  /*6730*/  @P1 BRA `(.L_x_2613) ;  /* 0x0000000000081947 */ /* 0x002fea0003800000 */
[----:B------:R-:W1:Y:S02]  /*6740*/  SYNCS.PHASECHK.TRANS64.TRYWAIT P1, [UR6+0x28830], R0 ;  /* 0x02883000ff0075a7 */ /* 0x000e640008020146 */
[----:B-1----:R-:W-:Y:S05]  /*6750*/  @!P1 BRA `(.L_x_2616) ;  /* 0x000000a400489947 */ /* 0x002fea0003800000 */
.L_x_2613:
        /* <DEDUP_REMOVED lines=45> */
.L_x_2618:
[----:B------:R-:W-:Y:S01]  /*6a30*/  ULEA UR6, UR48, UR41, 0x3 ;  /* 0x0000002930067291 */ /* 0x000fe2000f8e183f */
[----:B------:R-:W-:-:S05]  /*6a40*/  IMAD.U32 R0, RZ, RZ, UR50 ;  /* 0x00000032ff007e24 */ /* 0x000fca000f8e00ff */
[----:B------:R-:W-:-:S04]  /*6a50*/  SHF.L.U32 R0, R0, 0x1f, RZ ;  /* 0x0000001f00007819 */ /* 0x000fc800000006ff */
[----:B------:R0:W1:Y:S01]  /*6a60*/  SYNCS.PHASECHK.TRANS64.TRYWAIT P1, [UR6+0x28850], R0 ;  /* 0x02885000ff0075a7 */ /* 0x0000620008020146 */
[----:B------:R-:W-:Y:S05]  /*6a70*/  @!P0 BRA `(.L_x_2619) ;  /* 0x0000000000048947 */ /* 0x000fea0003800000 */
[----:B------:R-:W-:Y:S01]  /*6a80*/  BPT.TRAP 0x1 ;  /* 0x000000040000795c */ /* 0x000fe20000300000 */
.L_x_2619:
[----:B-1----:R-:W-:Y:S05]  /*6a90*/  @P1 BRA `(.L_x_2617) ;  /* 0x0000000000081947 */ /* 0x002fea0003800000 */
[----:B------:R-:W1:Y:S02]  /*6aa0*/  SYNCS.PHASECHK.TRANS64.TRYWAIT P1, [UR6+0x28850], R0 ;  /* 0x02885000ff0075a7 */ /* 0x000e640008020146 */
[----:B-1----:R-:W-:Y:S05]  /*6ab0*/  @!P1 BRA `(.L_x_2620) ;  /* 0x000000a000889947 */ /* 0x002fea0003800000 */
.L_x_2617:
        /* <DEDUP_REMOVED lines=49> */
.L_x_2621:
        /* <DEDUP_REMOVED lines=279> */
.L_x_2622:
        /* <DEDUP_REMOVED lines=105> */
[----:B------:R-:W-:Y:S01]  /*85d0*/  IMAD.MOV.U32 R8, RZ, RZ, R7 ;  /* 0x000000ffff087224 */ /* 0x000fe200078e0007 */
[----:B------:R-:W-:Y:S01]  /*85e0*/  MOV R6, R5 ;  /* 0x0000000500067202 */ /* 0x000fe20000000f00 */
[----:B------:R-:W-:Y:S06]  /*85f0*/  @P1 BRA `(.L_x_2623) ;  /* 0xffffffe000101947 */ /* 0x000fec000383ffff */
.L_x_2612:
[----:B------:R-:W-:Y:S06]  /*8600*/  BAR.ARV 0x8, 0x180 ;  /* 0x0206000000007b1d */ /* 0x000fec0000002000 */
[----:B------:R-:W-:Y:S05]  /*8610*/  @!P0 BRA `(.L_x_2624) ;  /* 0x0000000000048947 */ /* 0x000fea0003800000 */
[----:B------:R-:W-:Y:S01]  /*8620*/  BPT.TRAP 0x1 ;  /* 0x000000040000795c */ /* 0x000fe20000300000 */
.L_x_2624:
[----:B------:R-:W-:Y:S01]  /*8630*/  ULEA UR5, UR44, UR41, 0x3 ;  /* 0x000000292c057291 */ /* 0x000fe2000f8e183f */
[----:B------:R-:W-:-:S05]  /*8640*/  IMAD.U32 R6, RZ, RZ, UR45 ;  /* 0x0000002dff067e24 */ /* 0x000fca000f8e00ff */
[----:B------:R-:W-:-:S04]  /*8650*/  SHF.L.U32 R6, R6, 0x1f, RZ ;  /* 0x0000001f06067819 */ /* 0x000fc800000006ff */
[----:B------:R0:W1:Y:S01]  /*8660*/  SYNCS.PHASECHK.TRANS64.TRYWAIT P1, [UR5+0x28850], R6 ;  /* 0x02885006ff0075a7 */ /* 0x0000620008020145 */
[----:B------:R-:W-:Y:S05]  /*8670*/  @!P0 BRA `(.L_x_2625) ;  /* 0x0000000000048947 */ /* 0x000fea0003800000 */
[----:B------:R-:W-:Y:S01]  /*8680*/  BPT.TRAP 0x1 ;  /* 0x000000040000795c */ /* 0x000fe20000300000 */
.L_x_2625:
[----:B-1----:R-:W-:Y:S05]  /*8690*/  @P1 BRA `(.L_x_2626) ;  /* 0x0000000000081947 */ /* 0x002fea0003800000 */
[----:B------:R-:W1:Y:S02]  /*86a0*/  SYNCS.PHASECHK.TRANS64.TRYWAIT P1, [UR5+0x28850], R6 ;  /* 0x02885006ff0075a7 */ /* 0x000e640008020145 */
[----:B-1----:R-:W-:Y:S05]  /*86b0*/  @!P1 BRA `(.L_x_2627) ;  /* 0x0000008400a09947 */ /* 0x002fea0003800000 */
.L_x_2626:
        /* <DEDUP_REMOVED lines=72> */
.L_x_2628:
        /* <DEDUP_REMOVED lines=74> */
.L_x_2592:
        /* <DEDUP_REMOVED lines=22> */
[----:B------:R-:W-:Y:S01]  /*9140*/  UIADD3 UR4, UP1, UR10, UR8, URZ ;  /* 0x000000080a047290 */ /* 0x000fe2000ff3e03f */
[----:B------:R-:W-:Y:S01]  /*9150*/  F2FP.F16.F32.PACK_AB R131, R135, R134 ;  /* 0x000000868783723e */ /* 0x000fe200000000ff */
[----:B------:R-:W1:Y:S01]  /*9160*/  LDC R51, c[0x0][0xbe8] ;  /* 0x0002fa00ff337b82 */ /* 0x000e620000000800 */
[----:B------:R-:W-:Y:S01]  /*9170*/  F2FP.F16.F32.PACK_AB R137, R139, R138 ;  /* 0x0000008a8b89723e */ /* 0x000fe200000000ff */
[----:B------:R-:W-:Y:S01]  /*9180*/  UIADD3.X UR7, UR11, UR9, URZ, UP1, !UPT ;  /* 0x000000090b077290 */ /* 0x000fe20008ffe43f */
[----:B------:R-:W-:-:S02]  /*9190*/  F2FP.F16.F32.PACK_AB R144, R145, R144 ;  /* 0x000000909190723e */ /* 0x000fc400000000ff */
[----:B------:R-:W-:Y:S01]  /*91a0*/  F2FP.F16.F32.PACK_AB R138, R141, R140 ;  /* 0x0000008c8d8a723e */ /* 0x000fe200000000ff */
[----:B------:R-:W-:Y:S01]  /*91b0*/  ULDC.64 UR8, c[0x0][0xc08] ;  /* 0x0003020000087ab9 */ /* 0x000fe20000000a00 */
[----:B------:R-:W-:Y:S02]  /*91c0*/  F2FP.F16.F32.PACK_AB R139, R143, R142 ;  /* 0x0000008e8f8b723e */ /* 0x000fe400000000ff */
[----:B------:R-:W-:Y:S02]  /*91d0*/  F2FP.F16.F32.PACK_AB R145, R147, R146 ;  /* 0x000000929391723e */ /* 0x000fe400000000ff */
[----:B------:R-:W-:Y:S02]  /*91e0*/  F2FP.F16.F32.PACK_AB R146, R149, R148 ;  /* 0x000000949592723e */ /* 0x000fe400000000ff */
[----:B------:R-:W-:Y:S02]  /*91f0*/  F2FP.F16.F32.PACK_AB R147, R151, R150 ;  /* 0x000000969793723e */ /* 0x000fe400000000ff */
[----:B------:R-:W-:-:S02]  /*9200*/  MOV R24, R0 ;  /* 0x0000000000187202 */ /* 0x000fc40000000f00 */
[----:B0-----:R-:W-:-:S03]  /*9210*/  MOV R25, R5 ;  /* 0x0000000500197202 */ /* 0x001fc60000000f00 */
[----:B------:R-:W-:-:S03]  /*9220*/  IMAD.WIDE R4, R187, 0x2, R24 ;  /* 0x00000002bb047825 */ /* 0x000fc600078e0218 */
[C---:B------:R-:W-:Y:S02]  /*9230*/  IADD3 R33, P6, R4.reuse, 0x20, RZ ;  /* 0x0000002004217810 */ /* 0x040fe40007fde0ff */
[C---:B------:R-:W-:Y:S02]  /*9240*/  IADD3 R35, P5, R4.reuse, 0x40, RZ ;  /* 0x0000004004237810 */ /* 0x040fe40007fbe0ff */
[----:B------:R-:W-:Y:S01]  /*9250*/  IADD3 R37, P4, R4, 0x60, RZ ;  /* 0x0000006004257810 */ /* 0x000fe20007f9e0ff */
[--C-:B------:R-:W-:Y:S01]  /*9260*/  IMAD.X R31, RZ, RZ, R5.reuse, P6 ;  /* 0x000000ffff1f7224 */ /* 0x100fe200030e0605 */
[----:B------:R-:W-:Y:S01]  /*9270*/  LOP3.LUT R8, R33, 0x380, RZ, 0xc0, !PT ;  /* 0x0000038021087812 */ /* 0x000fe200078ec0ff */
[--C-:B------:R-:W-:Y:S01]  /*9280*/  IMAD.X R29, RZ, RZ, R5.reuse, P5 ;  /* 0x000000ffff1d7224 */ /* 0x100fe200028e0605 */
[----:B------:R-:W-:Y:S01]  /*9290*/  LOP3.LUT R10, R35, 0x380, RZ, 0xc0, !PT ;  /* 0x00000380230a7812 */ /* 0x000fe200078ec0ff */
[----:B------:R-:W-:Y:S01]  /*92a0*/  IMAD.X R27, RZ, RZ, R5, P4 ;  /* 0x000000ffff1b7224 */ /* 0x000fe200020e0605 */
[----:B------:R-:W-:-:S02]  /*92b0*/  LOP3.LUT R12, R37, 0x380, RZ, 0xc0, !PT ;  /* 0x00000380250c7812 */ /* 0x000fc400078ec0ff */
[----:B------:R-:W-:Y:S02]  /*92c0*/  SHF.R.U64 R8, R8, 0x3, RZ ;  /* 0x0000000308087819 */ /* 0x000fe400000012ff */
[C---:B------:R-:W-:Y:S02]  /*92d0*/  LOP3.LUT R9, R4.reuse, 0x380, RZ, 0xc0, !PT ;  /* 0x0000038004097812 */ /* 0x040fe400078ec0ff */
[----:B------:R-:W-:Y:S02]  /*92e0*/  IADD3 R41, P2, R4, 0x4020, RZ ;  /* 0x0000402004297810 */ /* 0x000fe40007f5e0ff */
[----:B------:R-:W-:Y:S02]  /*92f0*/  SHF.R.U64 R10, R10, 0x3, RZ ;  /* 0x000000030a0a7819 */ /* 0x000fe400000012ff */
[----:B------:R-:W-:Y:S01]  /*9300*/  SHF.R.U64 R12, R12, 0x3, RZ ;  /* 0x000000030c0c7819 */ /* 0x000fe200000012ff */
[----:B------:R-:W-:Y:S01]  /*9310*/  IMAD.X R13, RZ, RZ, R5, P2 ;  /* 0x000000ffff0d7224 */ /* 0x000fe200010e0605 */
[----:B------:R-:W-:-:S02]  /*9320*/  IADD3 R43, P1, R4, 0x4040, RZ ;  /* 0x00004040042b7810 */ /* 0x000fc40007f3e0ff */
[C---:B------:R-:W-:Y:S01]  /*9330*/  IADD3 R32, P0, R4.reuse, 0x4060, RZ ;  /* 0x0000406004207810 */ /* 0x040fe20007f1e0ff */
[----:B------:R-:W-:Y:S01]  /*9340*/  BAR.SYNC.DEFER_BLOCKING 0x1, 0x100 ;  /* 0x0044000000007b1d */ /* 0x000fe20000010000 */
[----:B------:R-:W-:Y:S01]  /*9350*/  IADD3 R39, P3, R4, 0x4000, RZ ;  /* 0x0000400004277810 */ /* 0x000fe20007f7e0ff */
[--C-:B------:R-:W-:Y:S01]  /*9360*/  IMAD.X R11, RZ, RZ, R5.reuse, P1 ;  /* 0x000000ffff0b7224 */ /* 0x100fe200008e0605 */
[----:B------:R-:W-:Y:S02]  /*9370*/  LOP3.LUT R30, R8, R33, RZ, 0x3c, !PT ;  /* 0x00000021081e7212 */ /* 0x000fe400078e3cff */
[----:B------:R-:W-:Y:S01]  /*9380*/  SHF.R.U64 R9, R9, 0x3, RZ ;  /* 0x0000000309097819 */ /* 0x000fe200000012ff */
[----:B------:R-:W-:Y:S01]  /*9390*/  IMAD.X R15, RZ, RZ, R5, P3 ;  /* 0x000000ffff0f7224 */ /* 0x000fe200018e0605 */
[----:B------:R-:W-:Y:S02]  /*93a0*/  LOP3.LUT R28, R10, R35, RZ, 0x3c, !PT ;  /* 0x000000230a1c7212 */ /* 0x000fe400078e3cff */
[----:B------:R-:W-:-:S02]  /*93b0*/  LOP3.LUT R26, R12, R37, RZ, 0x3c, !PT ;  /* 0x000000250c1a7212 */ /* 0x000fc400078e3cff */
[----:B------:R-:W-:Y:S02]  /*93c0*/  LOP3.LUT R8, R41, 0x380, RZ, 0xc0, !PT ;  /* 0x0000038029087812 */ /* 0x000fe400078ec0ff */
[----:B------:R-:W-:Y:S02]  /*93d0*/  LOP3.LUT R10, R43, 0x380, RZ, 0xc0, !PT ;  /* 0x000003802b0a7812 */ /* 0x000fe400078ec0ff */
[----:B------:R-:W-:Y:S02]  /*93e0*/  LOP3.LUT R12, R32, 0x380, RZ, 0xc0, !PT ;  /* 0x00000380200c7812 */ /* 0x000fe400078ec0ff */
[----:B------:R-:W-:Y:S02]  /*93f0*/  LOP3.LUT R14, R39, 0x380, RZ, 0xc0, !PT ;  /* 0x00000380270e7812 */ /* 0x000fe400078ec0ff */
[----:B------:R-:W-:Y:S01]  /*9400*/  LOP3.LUT R4, R9, R4, RZ, 0x3c, !PT ;  /* 0x0000000409047212 */ /* 0x000fe200078e3cff */
[----:B------:R-:W-:Y:S01]  /*9410*/  IMAD.X R9, RZ, RZ, R5, P0 ;  /* 0x000000ffff097224 */ /* 0x000fe200000e0605 */
[----:B------:R-:W-:-:S02]  /*9420*/  SHF.R.U64 R8, R8, 0x3, RZ ;  /* 0x0000000308087819 */ /* 0x000fc400000012ff */
[----:B------:R-:W-:Y:S02]  /*9430*/  SHF.R.U64 R10, R10, 0x3, RZ ;  /* 0x000000030a0a7819 */ /* 0x000fe400000012ff */
[----:B------:R-:W-:Y:S02]  /*9440*/  SHF.R.U64 R21, R12, 0x3, RZ ;  /* 0x000000030c157819 */ /* 0x000fe400000012ff */
[----:B------:R-:W-:Y:S02]  /*9450*/  SHF.R.U64 R14, R14, 0x3, RZ ;  /* 0x000000030e0e7819 */ /* 0x000fe400000012ff */
[----:B------:R-:W-:Y:S02]  /*9460*/  MOV R36, R4 ;  /* 0x0000000400247202 */ /* 0x000fe40000000f00 */
[----:B------:R-:W-:Y:S02]  /*9470*/  LOP3.LUT R12, R8, R41, RZ, 0x3c, !PT ;  /* 0x00000029080c7212 */ /* 0x000fe400078e3cff */
[----:B------:R-:W-:-:S02]  /*9480*/  F2FP.F16.F32.PACK_AB R4, R89, R88 ;  /* 0x000000585904723e */ /* 0x000fc400000000ff */
[----:B------:R-:W-:Y:S02]  /*9490*/  F2FP.F16.F32.PACK_AB R5, R91, R90 ;  /* 0x0000005a5b05723e */ /* 0x000fe400000000ff */
[----:B------:R-:W-:Y:S02]  /*94a0*/  LOP3.LUT R10, R10, R43, RZ, 0x3c, !PT ;  /* 0x0000002b0a0a7212 */ /* 0x000fe400078e3cff */
[----:B------:R-:W-:Y:S01]  /*94b0*/  LOP3.LUT R8, R21, R32, RZ, 0x3c, !PT ;  /* 0x0000002015087212 */ /* 0x000fe200078e3cff */
[----:B------:R0:W-:Y:S01]  /*94c0*/  STSM.16.M88.4 [R36], R4 ;  /* 0x0000000424007844 */ /* 0x0001e20000000200 */
[----:B------:R-:W-:Y:S02]  /*94d0*/  LOP3.LUT R14, R14, R39, RZ, 0x3c, !PT ;  /* 0x000000270e0e7212 */ /* 0x000fe400078e3cff */
[----:B------:R-:W-:Y:S02]  /*94e0*/  MOV R33, R26 ;  /* 0x0000001a00217202 */ /* 0x000fe40000000f00 */
[----:B------:R-:W-:-:S02]  /*94f0*/  MOV R26, R10 ;  /* 0x0000000a001a7202 */ /* 0x000fc40000000f00 */
[----:B------:R-:W-:Y:S02]  /*9500*/  MOV R21, R8 ;  /* 0x0000000800157202 */ /* 0x000fe40000000f00 */
[----:B------:R-:W-:Y:S02]  /*9510*/  MOV R35, R30 ;  /* 0x0000001e00237202 */ /* 0x000fe40000000f00 */
[----:B------:R-:W-:Y:S02]  /*9520*/  F2FP.F16.F32.PACK_AB R8, R97, R96 ;  /* 0x000000606108723e */ /* 0x000fe400000000ff */
[----:B------:R-:W-:Y:S02]  /*9530*/  F2FP.F16.F32.PACK_AB R9, R99, R98 ;  /* 0x000000626309723e */ /* 0x000fe400000000ff */
[----:B------:R-:W-:Y:S02]  /*9540*/  F2FP.F16.F32.PACK_AB R10, R101, R100 ;  /* 0x00000064650a723e */ /* 0x000fe400000000ff */
[----:B------:R-:W-:-:S02]  /*9550*/  F2FP.F16.F32.PACK_AB R11, R103, R102 ;  /* 0x00000066670b723e */ /* 0x000fc400000000ff */
[----:B------:R-:W-:Y:S02]  /*9560*/  MOV R34, R28 ;  /* 0x0000001c00227202 */ /* 0x000fe40000000f00 */
[----:B------:R-:W-:Y:S01]  /*9570*/  MOV R32, R14 ;  /* 0x0000000e00207202 */ /* 0x000fe20000000f00 */
[----:B------:R-:W-:Y:S01]  /*9580*/  STSM.16.M88.4 [R35], R8 ;  /* 0x0000000823007844 */ /* 0x000fe20000000200 */
[----:B------:R-:W-:Y:S02]  /*9590*/  MOV R27, R12 ;  /* 0x0000000c001b7202 */ /* 0x000fe40000000f00 */
[----:B0-----:R-:W-:Y:S02]  /*95a0*/  F2FP.F16.F32.PACK_AB R4, R105, R104 ;  /* 0x000000686904723e */ /* 0x001fe400000000ff */
[----:B------:R-:W-:Y:S02]  /*95b0*/  F2FP.F16.F32.PACK_AB R5, R107, R106 ;  /* 0x0000006a6b05723e */ /* 0x000fe400000000ff */
[----:B------:R-:W-:-:S02]  /*95c0*/  F2FP.F16.F32.PACK_AB R6, R109, R108 ;  /* 0x0000006c6d06723e */ /* 0x000fc400000000ff */
[----:B------:R-:W-:Y:S02]  /*95d0*/  F2FP.F16.F32.PACK_AB R7, R111, R110 ;  /* 0x0000006e6f07723e */ /* 0x000fe400000000ff */
[----:B------:R-:W-:Y:S02]  /*95e0*/  F2FP.F16.F32.PACK_AB R12, R113, R112 ;  /* 0x00000070710c723e */ /* 0x000fe400000000ff */
[----:B------:R-:W-:Y:S01]  /*95f0*/  F2FP.F16.F32.PACK_AB R13, R115, R114 ;  /* 0x00000072730d723e */ /* 0x000fe200000000ff */
[----:B------:R0:W-:Y:S01]  /*9600*/  STSM.16.M88.4 [R34], R4 ;  /* 0x0000000422007844 */ /* 0x0001e20000000200 */
[----:B------:R-:W-:Y:S02]  /*9610*/  F2FP.F16.F32.PACK_AB R14, R117, R116 ;  /* 0x00000074750e723e */ /* 0x000fe400000000ff */
[----:B------:R-:W-:Y:S02]  /*9620*/  F2FP.F16.F32.PACK_AB R15, R119, R118 ;  /* 0x00000076770f723e */ /* 0x000fe400000000ff */
[----:B------:R-:W-:-:S02]  /*9630*/  F2FP.F16.F32.PACK_AB R28, R121, R120 ;  /* 0x00000078791c723e */ /* 0x000fc400000000ff */
[----:B------:R-:W-:Y:S01]  /*9640*/  F2FP.F16.F32.PACK_AB R29, R123, R122 ;  /* 0x0000007a7b1d723e */ /* 0x000fe200000000ff */
[----:B------:R2:W-:Y:S01]  /*9650*/  STSM.16.M88.4 [R33], R12 ;  /* 0x0000000c21007844 */ /* 0x0005e20000000200 */
[----:B------:R-:W-:Y:S02]  /*9660*/  F2FP.F16.F32.PACK_AB R30, R125, R124 ;  /* 0x0000007c7d1e723e */ /* 0x000fe400000000ff */
[----:B------:R-:W-:Y:S02]  /*9670*/  F2FP.F16.F32.PACK_AB R31, R127, R126 ;  /* 0x0000007e7f1f723e */ /* 0x000fe400000000ff */
[----:B------:R-:W-:-:S03]  /*9680*/  PLOP3.LUT P0, PT, PT, PT, UP0, 0x80, 0x0 ;  /* 0x000000000000781c */ /* 0x000fc60003f0f008 */
[----:B------:R2:W-:Y:S01]  /*9690*/  STSM.16.M88.4 [R32], R28 ;  /* 0x0000001c20007844 */ /* 0x0005e20000000200 */
[----:B0-----:R-:W-:Y:S02]  /*96a0*/  IMAD.U32 R4, RZ, RZ, UR4 ;  /* 0x00000004ff047e24 */ /* 0x001fe4000f8e00ff */
[----:B------:R-:W-:Y:S01]  /*96b0*/  IMAD.U32 R5, RZ, RZ, UR7 ;  /* 0x00000007ff057e24 */ /* 0x000fe2000f8e00ff */
[----:B------:R2:W-:Y:S04]  /*96c0*/  STSM.16.M88.4 [R27], R128 ;  /* 0x000000801b007844 */ /* 0x0005e80000000200 */
[----:B------:R2:W-:Y:S04]  /*96d0*/  STSM.16.M88.4 [R26], R136 ;  /* 0x000000881a007844 */ /* 0x0005e80000000200 */
[----:B------:R2:W-:Y:S01]  /*96e0*/  STSM.16.M88.4 [R21], R144 ;  /* 0x0000009015007844 */ /* 0x0005e20000000200 */
[----:B------:R-:W-:Y:S06]  /*96f0*/  BAR.SYNC.DEFER_BLOCKING 0x1, 0x100 ;  /* 0x0044000000007b1d */ /* 0x000fec0000010000 */
[----:B------:R-:W3:Y:S01]  /*9700*/  @P0 LDG.E R6, desc[UR52][R4.64] ;  /* 0x0000003404060981 */ /* 0x000ee2000c1e1900 */
[----:B------:R-:W-:Y:S01]  /*9710*/  UISETP.NE.U32.AND UP1, UPT, UR8, URZ, UPT ;  /* 0x0000003f0800728c */ /* 0x000fe2000bf25070 */
[----:B-1----:R-:W-:Y:S01]  /*9720*/  ISETP.NE.AND P1, PT, R51, 0x1, PT ;  /* 0x000000013300780c */ /* 0x002fe20003f25270 */
[----:B------:R-:W-:Y:S01]  /*9730*/  ULDC UR7, c[0x0][0xa88] ;  /* 0x0002a20000077ab9 */ /* 0x000fe20000000800 */
[----:B------:R-:W-:Y:S01]  /*9740*/  UMOV UR4, URZ ;  /* 0x0000003f00047c82 */ /* 0x000fe20008000000 */
[----:B------:R-:W-:-:S06]  /*9750*/  UISETP.NE.AND.EX UP1, UPT, UR9, URZ, UPT, UP1 ;  /* 0x0000003f0900728c */ /* 0x000fcc000bf25310 */
[----:B------:R-:W-:-:S04]  /*9760*/  PLOP3.LUT P2, PT, PT, PT, UP1, 0x80, 0x0 ;  /* 0x000000000000781c */ /* 0x000fc80003f4f018 */
[----:B------:R-:W0:Y:S01]  /*9770*/  @P1 LDC R7, c[0x0][0xbec] ;  /* 0x0002fb00ff071b82 */ /* 0x000e220000000800 */
[----:B------:R-:W-:-:S04]  /*9780*/  @UP1 UIADD3 UR8, UP2, UR10, UR8, URZ ;  /* 0x000000080a081290 */ /* 0x000fc8000ff5e03f */
[----:B------:R-:W-:Y:S02]  /*9790*/  @UP1 UIADD3.X UR9, UR11, UR9, URZ, UP2, !UPT ;  /* 0x000000090b091290 */ /* 0x000fe400097fe43f */
[----:B------:R-:W-:Y:S01]  /*97a0*/  IMAD.U32 R10, RZ, RZ, UR8 ;  /* 0x00000008ff0a7e24 */ /* 0x000fe2000f8e00ff */
[----:B------:R-:W1:Y:S03]  /*97b0*/  @P1 LDC R8, c[0x0][0xbf0] ;  /* 0x0002fc00ff081b82 */ /* 0x000e660000000800 */
[----:B------:R-:W-:Y:S01]  /*97c0*/  IMAD.U32 R11, RZ, RZ, UR9 ;  /* 0x00000009ff0b7e24 */ /* 0x000fe2000f8e00ff */
        /* <DEDUP_REMOVED lines=8> */
.L_x_2631:
[----:B------:R-:W-:Y:S01]  /*9850*/  USHF.R.S32.HI UR14, URZ, 0x1f, UR38 ;  /* 0x0000001f3f0e7899 */ /* 0x000fe20008011426 */
[----:B--2---:R-:W-:Y:S01]  /*9860*/  VIADD R10, R17, UR39 ;  /* 0x00000027110a7c36 */ /* 0x004fe20008000000 */
[----:B------:R-:W-:Y:S01]  /*9870*/  ULDC.64 UR12, c[0x0][0xb90] ;  /* 0x0002e400000c7ab9 */ /* 0x000fe20000000a00 */
[----:B------:R-:W-:Y:S01]  /*9880*/  USHF.R.S32.HI UR11, URZ, 0x1f, UR4 ;  /* 0x0000001f3f0b7899 */ /* 0x000fe20008011404 */
[----:B------:R-:W-:Y:S01]  /*9890*/  VIADD R21, R186, UR39 ;  /* 0x00000027ba157c36 */ /* 0x000fe20008000000 */
        /* <DEDUP_REMOVED lines=12> */
[----:B------:R-:W-:Y:S01]  /*9960*/  IMAD.MOV R8, RZ, RZ, -R4 ;  /* 0x000000ffff087224 */ /* 0x000fe200078e0a04 */
[----:B------:R-:W-:Y:S01]  /*9970*/  UIMAD UR7, UR37, UR12, URZ ;  /* 0x0000000c250772a4 */ /* 0x000fe2000f8e023f */
[----:B------:R-:W-:Y:S01]  /*9980*/  IMAD.WIDE R24, R5, 0x2, R24 ;  /* 0x0000000205187825 */ /* 0x000fe200078e0218 */
[----:B------:R-:W-:Y:S01]  /*9990*/  UIMAD.WIDE.U32 UR8, UR36, UR12, UR8 ;  /* 0x0000000c240872a5 */ /* 0x000fe2000f8e0008 */
[----:B------:R-:W-:Y:S01]  /*99a0*/  SHF.R.S32.HI R5, RZ, 0x1f, R4 ;  /* 0x0000001fff057819 */ /* 0x000fe20000011404 */
[----:B------:R-:W-:Y:S01]  /*99b0*/  UIMAD UR7, UR36, UR13, UR7 ;  /* 0x0000000d240772a4 */ /* 0x000fe2000f8e0207 */
[----:B------:R-:W-:Y:S01]  /*99c0*/  IMAD R7, R51, R8, R10 ;  /* 0x0000000833077224 */ /* 0x000fe200078e020a */
[----:B------:R-:W-:Y:S01]  /*99d0*/  IADD3 R11, P3, R24, 0x2000, RZ ;  /* 0x00002000180b7810 */ /* 0x000fe20007f7e0ff */
[----:B-----5:R-:W-:Y:S01]  /*99e0*/  IMAD R50, R6, R51, RZ ;  /* 0x0000003306327224 */ /* 0x020fe200078e02ff */
[----:B------:R-:W-:Y:S01]  /*99f0*/  IADD3 R4, P2, R4, UR8, RZ ;  /* 0x0000000804047c10 */ /* 0x000fe2000ff5e0ff */
[----:B------:R-:W-:Y:S01]  /*9a00*/  ULDC.64 UR12, c[0x0][0xaa0] ;  /* 0x0002a800000c7ab9 */ /* 0x000fe20000000a00 */
[----:B------:R-:W-:-:S02]  /*9a10*/  MOV R10, UR7 ;  /* 0x00000007000a7c02 */ /* 0x000fc40008000f00 */
[----:B------:R-:W-:Y:S02]  /*9a20*/  SHF.R.S32.HI R8, RZ, 0x1f, R7 ;  /* 0x0000001fff087819 */ /* 0x000fe40000011407 */
[----:B------:R-:W-:Y:S01]  /*9a30*/  IADD3.X R5, R5, UR9, R10, P2, !PT ;  /* 0x0000000905057c10 */ /* 0x000fe200097fe40a */
[----:B------:R-:W-:Y:S01]  /*9a40*/  ULDC.64 UR8, c[0x0][0xb88] ;  /* 0x0002e20000087ab9 */ /* 0x000fe20000000a00 */
[----:B------:R-:W-:Y:S01]  /*9a50*/  LOP3.LUT R9, R11, 0x380, RZ, 0xc0, !PT ;  /* 0x000003800b097812 */ /* 0x000fe200078ec0ff */
[----:B------:R-:W-:Y:S01]  /*9a60*/  IMAD R10, R8, UR8, RZ ;  /* 0x00000008080a7c24 */ /* 0x000fe2000f8e02ff */
[C---:B------:R-:W-:Y:S01]  /*9a70*/  IADD3 R13, P0, R24.reuse, 0x1000, RZ ;  /* 0x00001000180d7810 */ /* 0x040fe20007f1e0ff */
[----:B------:R-:W-:Y:S01]  /*9a80*/  IMAD.WIDE.U32 R4, R7, UR8, R4 ;  /* 0x0000000807047c25 */ /* 0x000fe2000f8e0004 */
[----:B------:R-:W-:Y:S02]  /*9a90*/  SHF.R.U64 R8, R9, 0x3, RZ ;  /* 0x0000000309087819 */ /* 0x000fe400000012ff */
[----:B------:R-:W-:Y:S01]  /*9aa0*/  LOP3.LUT R12, R13, 0x380, RZ, 0xc0, !PT ;  /* 0x000003800d0c7812 */ /* 0x000fe200078ec0ff */
[----:B------:R-:W-:Y:S01]  /*9ab0*/  IMAD R9, R7, UR9, R10 ;  /* 0x0000000907097c24 */ /* 0x000fe2000f8e020a */
[----:B------:R-:W-:Y:S01]  /*9ac0*/  ULDC.64 UR8, c[0x0][0xb50] ;  /* 0x0002d40000087ab9 */ /* 0x000fe20000000a00 */
[----:B------:R-:W-:-:S02]  /*9ad0*/  IADD3 R7, P2, R24, 0x3000, RZ ;  /* 0x0000300018077810 */ /* 0x000fc40007f5e0ff */
[----:B------:R-:W-:Y:S01]  /*9ae0*/  IMAD.IADD R9, R5, 0x1, R9 ;  /* 0x0000000105097824 */ /* 0x000fe200078e0209 */
[----:B------:R-:W-:Y:S02]  /*9af0*/  LEA R10, P4, R4, UR8, 0x2 ;  /* 0x00000008040a7c11 */ /* 0x000fe4000f8810ff */
[----:B------:R-:W-:Y:S02]  /*9b00*/  SHF.R.U64 R12, R12, 0x3, RZ ;  /* 0x000000030c0c7819 */ /* 0x000fe400000012ff */
[----:B------:R-:W-:Y:S01]  /*9b10*/  LEA.HI.X R14, R4, UR9, R9, 0x2, P4 ;  /* 0x00000009040e7c11 */ /* 0x000fe2000a0f1409 */
[----:B------:R-:W-:Y:S01]  /*9b20*/  SHFL.IDX PT, R44, R10, RZ, 0x1c1f ;  /* 0x001c1fff0a2c7589 */ /* 0x000fe200000e0000 */
[----:B------:R-:W-:Y:S01]  /*9b30*/  LOP3.LUT R12, R12, R13, RZ, 0x3c, !PT ;  /* 0x0000000d0c0c7212 */ /* 0x000fe200078e3cff */
[--C-:B------:R-:W-:Y:S01]  /*9b40*/  IMAD.X R13, RZ, RZ, R25.reuse, P0 ;  /* 0x000000ffff0d7224 */ /* 0x100fe200000e0619 */
[----:B------:R-:W-:Y:S01]  /*9b50*/  LOP3.LUT R5, R7, 0x380, RZ, 0xc0, !PT ;  /* 0x0000038007057812 */ /* 0x000fe200078ec0ff */
[----:B------:R-:W0:Y:S01]  /*9b60*/  SHFL.IDX PT, R45, R14, RZ, 0x1c1f ;  /* 0x001c1fff0e2d7589 */ /* 0x000e2200000e0000 */
[----:B------:R-:W-:Y:S01]  /*9b70*/  LOP3.LUT P0, RZ, R184, 0x3, RZ, 0xc0, !PT ;  /* 0x00000003b8ff7812 */ /* 0x000fe2000780c0ff */
[----:B------:R-:W-:Y:S01]  /*9b80*/  UIMAD UR7, UR11, UR12, URZ ;  /* 0x0000000c0b0772a4 */ /* 0x000fe2000f8e023f */
[----:B------:R-:W-:Y:S01]  /*9b90*/  SHF.R.U64 R4, R5, 0x3, RZ ;  /* 0x0000000305047819 */ /* 0x000fe200000012ff */
[--C-:B------:R-:W-:Y:S01]  /*9ba0*/  IMAD.X R5, RZ, RZ, R25.reuse, P2 ;  /* 0x000000ffff057224 */ /* 0x100fe200010e0619 */
[CC--:B------:R-:W-:Y:S01]  /*9bb0*/  ISETP.GE.OR P2, PT, R21.reuse, R50.reuse, P0 ;  /* 0x000000321500720c */ /* 0x0c0fe20000746670 */
[----:B------:R-:W-:Y:S01]  /*9bc0*/  SHFL.IDX PT, R48, R10, 0x1, 0x1c1f ;  /* 0x003c1f000a307f89 */ /* 0x000fe200000e0000 */
[----:B------:R-:W-:Y:S01]  /*9bd0*/  LOP3.LUT R4, R4, R7, RZ, 0x3c, !PT ;  /* 0x0000000704047212 */ /* 0x000fe200078e3cff */
[----:B------:R-:W-:Y:S01]  /*9be0*/  VIADD R7, R21, 0x8 ;  /* 0x0000000815077836 */ /* 0x000fe20000000000 */
[----:B------:R-:W-:Y:S01]  /*9bf0*/  UIMAD.WIDE.U32 UR8, UR4, UR12, URZ ;  /* 0x0000000c040872a5 */ /* 0x000fe2000f8e003f */
[----:B------:R-:W1:Y:S01]  /*9c00*/  SHFL.IDX PT, R49, R14, 0x1, 0x1c1f ;  /* 0x003c1f000e317f89 */ /* 0x000e6200000e0000 */
[----:B------:R-:W2:Y:S01]  /*9c10*/  @P1 LDC R21, c[0x0][0xbf0] ;  /* 0x0002fc00ff151b82 */ /* 0x000ea20000000800 */
[----:B------:R-:W-:Y:S01]  /*9c20*/  ULDC.64 UR10, c[0x0][0xae8] ;  /* 0x0002ba00000a7ab9 */ /* 0x000fe20000000a00 */
[----:B------:R-:W-:Y:S01]  /*9c30*/  ISETP.GE.OR P0, PT, R7, R50, P0 ;  /* 0x000000320700720c */ /* 0x000fe20000706670 */
[----:B------:R-:W-:Y:S01]  /*9c40*/  IMAD.X R9, RZ, RZ, R25, P3 ;  /* 0x000000ffff097224 */ /* 0x000fe200018e0619 */
[----:B------:R-:W-:Y:S01]  /*9c50*/  LOP3.LUT R8, R8, R11, RZ, 0x3c, !PT ;  /* 0x0000000b08087212 */ /* 0x000fe200078e3cff */
[----:B------:R-:W-:Y:S01]  /*9c60*/  UIMAD UR7, UR4, UR13, UR7 ;  /* 0x0000000d040772a4 */ /* 0x000fe2000f8e0207 */
[----:B------:R-:W-:-:S02]  /*9c70*/  IADD3 R41, P6, R24, 0x4000, RZ ;  /* 0x0000400018297810 */ /* 0x000fc40007fde0ff */
[C---:B------:R-:W-:Y:S02]  /*9c80*/  IADD3 R37, P5, R24.reuse, 0x5000, RZ ;  /* 0x0000500018257810 */ /* 0x040fe40007fbe0ff */
[C---:B------:R-:W-:Y:S02]  /*9c90*/  IADD3 R33, P4, R24.reuse, 0x6000, RZ ;  /* 0x0000600018217810 */ /* 0x040fe40007f9e0ff */
[C---:B------:R-:W-:Y:S01]  /*9ca0*/  LOP3.LUT R15, R24.reuse, 0x380, RZ, 0xc0, !PT ;  /* 0x00000380180f7812 */ /* 0x040fe200078ec0ff */
[----:B0-----:R0:W-:Y:S01]  /*9cb0*/  @!P2 ST.E desc[UR52][R44.64], R20 ;  /* 0x000000142c00a985 */ /* 0x0011e2000c101934 */
[----:B------:R-:W-:Y:S01]  /*9cc0*/  UIADD3 UR9, UR9, UR7, URZ ;  /* 0x0000000709097290 */ /* 0x000fe2000fffe03f */
[----:B------:R-:W-:Y:S01]  /*9cd0*/  IADD3 R11, P3, R24, 0x7000, RZ ;  /* 0x00007000180b7810 */ /* 0x000fe20007f7e0ff */
[----:B------:R-:W-:Y:S01]  /*9ce0*/  UIMAD UR4, UR14, UR10, URZ ;  /* 0x0000000a0e0472a4 */ /* 0x000fe2000f8e023f */
[----:B------:R-:W-:Y:S02]  /*9cf0*/  LOP3.LUT R40, R41, 0x380, RZ, 0xc0, !PT ;  /* 0x0000038029287812 */ /* 0x000fe400078ec0ff */
[----:B------:R-:W-:-:S02]  /*9d00*/  LOP3.LUT R36, R37, 0x380, RZ, 0xc0, !PT ;  /* 0x0000038025247812 */ /* 0x000fc400078ec0ff */
[----:B------:R-:W-:Y:S01]  /*9d10*/  LOP3.LUT R32, R33, 0x380, RZ, 0xc0, !PT ;  /* 0x0000038021207812 */ /* 0x000fe200078ec0ff */
[----:B-1----:R1:W-:Y:S01]  /*9d20*/  @!P0 ST.E desc[UR52][R48.64], R3 ;  /* 0x0000000330008985 */ /* 0x0023e2000c101934 */
[----:B------:R-:W-:Y:S01]  /*9d30*/  SHF.R.U64 R15, R15, 0x3, RZ ;  /* 0x000000030f0f7819 */ /* 0x000fe200000012ff */
[----:B0-----:R-:W0:Y:S01]  /*9d40*/  @P1 LDC R20, c[0x0][0xbec] ;  /* 0x0002fb00ff141b82 */ /* 0x001e220000000800 */
[----:B------:R-:W-:Y:S01]  /*9d50*/  UIMAD UR4, UR38, UR11, UR4 ;  /* 0x0000000b260472a4 */ /* 0x000fe2000f8e0204 */
[----:B------:R-:W-:Y:S01]  /*9d60*/  LOP3.LUT R6, R11, 0x380, RZ, 0xc0, !PT ;  /* 0x000003800b067812 */ /* 0x000fe200078ec0ff */
[----:B------:R-:W-:Y:S01]  /*9d70*/  UIMAD.WIDE.U32 UR8, UR38, UR10, UR8 ;  /* 0x0000000a260872a5 */ /* 0x000fe2000f8e0008 */
[----:B------:R-:W-:Y:S01]  /*9d80*/  SHF.R.U64 R40, R40, 0x3, RZ ;  /* 0x0000000328287819 */ /* 0x000fe200000012ff */
[----:B------:R-:W-:Y:S01]  /*9d90*/  IMAD.X R29, RZ, RZ, R25, P3 ;  /* 0x000000ffff1d7224 */ /* 0x000fe200018e0619 */
[----:B------:R-:W-:Y:S01]  /*9da0*/  ULDC.64 UR10, c[0x0][0xaf0] ;  /* 0x0002bc00000a7ab9 */ /* 0x000fe20000000a00 */
[----:B------:R-:W-:-:S02]  /*9db0*/  SHF.R.U64 R36, R36, 0x3, RZ ;  /* 0x0000000324247819 */ /* 0x000fc400000012ff */
[----:B------:R-:W-:Y:S01]  /*9dc0*/  SHF.R.U64 R32, R32, 0x3, RZ ;  /* 0x0000000320207819 */ /* 0x000fe200000012ff */
[----:B-1----:R-:W-:Y:S01]  /*9dd0*/  IMAD R3, R19, 0x20, R22 ;  /* 0x0000002013037824 */ /* 0x002fe200078e0216 */
[----:B------:R-:W-:Y:S01]  /*9de0*/  UIADD3 UR9, UR9, UR4, URZ ;  /* 0x0000000409097290 */ /* 0x000fe2000fffe03f */
[----:B------:R-:W-:Y:S02]  /*9df0*/  SHF.R.U64 R6, R6, 0x3, RZ ;  /* 0x0000000306067819 */ /* 0x000fe400000012ff */
[----:B------:R-:W-:Y:S01]  /*9e00*/  VIADD R45, R3, UR39 ;  /* 0x00000027032d7c36 */ /* 0x000fe20008000000 */
[----:B------:R-:W-:Y:S01]  /*9e10*/  UIMAD UR4, UR37, UR10, URZ ;  /* 0x0000000a250472a4 */ /* 0x000fe2000f8e023f */
[----:B------:R-:W-:Y:S01]  /*9e20*/  LOP3.LUT R40, R40, R41, RZ, 0x3c, !PT ;  /* 0x0000002928287212 */ /* 0x000fe200078e3cff */
[----:B------:R-:W-:Y:S01]  /*9e30*/  UIMAD.WIDE.U32 UR8, UR36, UR10, UR8 ;  /* 0x0000000a240872a5 */ /* 0x000fe2000f8e0008 */
[----:B------:R-:W-:Y:S01]  /*9e40*/  IMAD.MOV.U32 R3, RZ, RZ, R45 ;  /* 0x000000ffff037224 */ /* 0x000fe200078e002d */
[----:B------:R-:W-:Y:S01]  /*9e50*/  UIMAD UR4, UR36, UR11, UR4 ;  /* 0x0000000b240472a4 */ /* 0x000fe2000f8e0204 */
[----:B------:R-:W-:Y:S01]  /*9e60*/  LOP3.LUT R36, R36, R37, RZ, 0x3c, !PT ;  /* 0x0000002524247212 */ /* 0x000fe200078e3cff */
[--C-:B------:R-:W-:Y:S01]  /*9e70*/  IMAD.X R41, RZ, RZ, R25.reuse, P6 ;  /* 0x000000ffff297224 */ /* 0x100fe200030e0619 */
[----:B------:R-:W-:Y:S01]  /*9e80*/  LOP3.LUT R32, R32, R33, RZ, 0x3c, !PT ;  /* 0x0000002120207212 */ /* 0x000fe200078e3cff */
[----:B0-----:R-:W-:Y:S01]  /*9e90*/  @P1 IMAD.HI.U32 R20, R45, R20, RZ ;  /* 0x000000142d141227 */ /* 0x001fe200078e00ff */
[----:B------:R-:W-:Y:S01]  /*9ea0*/  UIADD3 UR4, UR9, UR4, URZ ;  /* 0x0000000409047290 */ /* 0x000fe2000fffe03f */
[----:B------:R-:W-:Y:S01]  /*9eb0*/  LOP3.LUT R24, R15, R24, RZ, 0x3c, !PT ;  /* 0x000000180f187212 */ /* 0x000fe200078e3cff */
[----:B------:R-:W-:Y:S01]  /*9ec0*/  ULDC.64 UR10, c[0x0][0xae0] ;  /* 0x0002b800000a7ab9 */ /* 0x000fe20000000a00 */
[--C-:B------:R-:W-:Y:S01]  /*9ed0*/  IMAD.X R37, RZ, RZ, R25.reuse, P5 ;  /* 0x000000ffff257224 */ /* 0x100fe200028e0619 */
[----:B--2---:R-:W-:Y:S01]  /*9ee0*/  @P1 SHF.R.U32.HI R3, RZ, R21, R20 ;  /* 0x00000015ff031219 */ /* 0x004fe20000011614 */
[----:B------:R-:W-:Y:S01]  /*9ef0*/  IMAD.X R33, RZ, RZ, R25, P4 ;  /* 0x000000ffff217224 */ /* 0x000fe200020e0619 */
[----:B------:R-:W-:Y:S01]  /*9f00*/  LOP3.LUT R28, R6, R11, RZ, 0x3c, !PT ;  /* 0x0000000b061c7212 */ /* 0x000fe200078e3cff */
[----:B------:R-:W-:Y:S01]  /*9f10*/  IMAD.U32 R21, RZ, RZ, UR9 ;  /* 0x00000009ff157e24 */ /* 0x000fe2000f8e00ff */
[--C-:B------:R-:W-:Y:S01]  /*9f20*/  SHF.R.S32.HI R44, RZ, 0x1f, R3.reuse ;  /* 0x0000001fff2c7819 */ /* 0x100fe20000011403 */
[----:B------:R-:W-:Y:S01]  /*9f30*/  IMAD.MOV R46, RZ, RZ, -R3 ;  /* 0x000000ffff2e7224 */ /* 0x000fe200078e0a03 */
[----:B------:R-:W5:Y:S01]  /*9f40*/  LD.E.128 R24, desc[UR52][R24.64] ;  /* 0x0000003418187980 */ /* 0x000f62000c101d00 */
[----:B------:R-:W-:Y:S01]  /*9f50*/  IMAD.U32 R20, RZ, RZ, UR8 ;  /* 0x00000008ff147e24 */ /* 0x000fe2000f8e00ff */
[----:B------:R-:W-:Y:S01]  /*9f60*/  ULDC.64 UR8, c[0x0][0xad8] ;  /* 0x0002b60000087ab9 */ /* 0x000fe20000000a00 */
[----:B------:R-:W-:Y:S01]  /*9f70*/  IMAD.U32 R21, RZ, RZ, UR4 ;  /* 0x00000004ff157e24 */ /* 0x000fe2000f8e00ff */
[----:B------:R-:W5:Y:S01]  /*9f80*/  LD.E.128 R12, desc[UR52][R12.64] ;  /* 0x000000340c0c7980 */ /* 0x000f62000c101d00 */
[----:B------:R-:W-:-:S02]  /*9f90*/  IMAD R44, R44, UR10, RZ ;  /* 0x0000000a2c2c7c24 */ /* 0x000fc4000f8e02ff */
[----:B------:R-:W-:Y:S01]  /*9fa0*/  IMAD R45, R51, R46, R45 ;  /* 0x0000002e332d7224 */ /* 0x000fe200078e022d */
[----:B------:R-:W5:Y:S01]  /*9fb0*/  LD.E.128 R8, desc[UR52][R8.64] ;  /* 0x0000003408087980 */ /* 0x000f62000c101d00 */
[C---:B------:R-:W-:Y:S02]  /*9fc0*/  IMAD R49, R3.reuse, UR11, R44 ;  /* 0x0000000b03317c24 */ /* 0x040fe4000f8e022c */
[----:B------:R-:W-:Y:S01]  /*9fd0*/  IMAD.WIDE.U32 R20, R3, UR10, R20 ;  /* 0x0000000a03147c25 */ /* 0x000fe2000f8e0014 */
[----:B------:R-:W5:Y:S01]  /*9fe0*/  LD.E.128 R4, desc[UR52][R4.64] ;  /* 0x0000003404047980 */ /* 0x000f62000c101d00 */
[----:B------:R-:W-:-:S03]  /*9ff0*/  SHF.R.S32.HI R3, RZ, 0x1f, R45 ;  /* 0x0000001fff037819 */ /* 0x000fc6000001142d */
[----:B------:R-:W5:Y:S04]  /*a000*/  LD.E.128 R40, desc[UR52][R40.64] ;  /* 0x0000003428287980 */ /* 0x000f68000c101d00 */
[----:B------:R-:W5:Y:S04]  /*a010*/  LD.E.128 R36, desc[UR52][R36.64] ;  /* 0x0000003424247980 */ /* 0x000f68000c101d00 */
[----:B------:R-:W5:Y:S04]  /*a020*/  LD.E.128 R32, desc[UR52][R32.64] ;  /* 0x0000003420207980 */ /* 0x000f68000c101d00 */
[----:B------:R-:W5:Y:S01]  /*a030*/  LD.E.128 R28, desc[UR52][R28.64] ;  /* 0x000000341c1c7980 */ /* 0x000f62000c101d00 */
[----:B------:R-:W-:Y:S01]  /*a040*/  VIADD R51, R22, UR39 ;  /* 0x0000002716337c36 */ /* 0x000fe20008000000 */
[----:B------:R-:W-:Y:S01]  /*a050*/  BSSY B1, `(.L_x_2632) ;  /* 0x0000023000017945 */ /* 0x000fe20003800000 */
[----:B------:R-:W-:Y:S01]  /*a060*/  IMAD.IADD R21, R21, 0x1, R49 ;  /* 0x0000000115157824 */ /* 0x000fe200078e0231 */
[----:B------:R-:W-:Y:S01]  /*a070*/  @!PT LDS RZ, [RZ] ;  /* 0x00000000fffff984 */ /* 0x000fe20000000800 */
[----:B------:R-:W-:Y:S01]  /*a080*/  @!PT LDS RZ, [RZ] ;  /* 0x00000000fffff984 */ /* 0x000fe20000000800 */
[----:B------:R-:W-:Y:S01]  /*a090*/  @!PT LDS RZ, [RZ] ;  /* 0x00000000fffff984 */ /* 0x000fe20000000800 */
[----:B------:R-:W-:Y:S01]  /*a0a0*/  @!PT LDS RZ, [RZ] ;  /* 0x00000000fffff984 */ /* 0x000fe20000000800 */
[----:B------:R0:W-:Y:S06]  /*a0b0*/  MEMBAR.ALL.CTA ;  /* 0x0000000000007992 */ /* 0x0001ec0000008000 */
[----:B0-----:R-:W0:Y:S01]  /*a0c0*/  FENCE.VIEW.ASYNC.S ;  /* 0x00000000000073c6 */ /* 0x001e220000000000 */
[----:B------:R-:W-:Y:S01]  /*a0d0*/  IMAD R44, R3, UR8, RZ ;  /* 0x00000008032c7c24 */ /* 0x000fe2000f8e02ff */
[C---:B------:R-:W-:Y:S01]  /*a0e0*/  ISETP.GE.AND P2, PT, R51.reuse, R50, PT ;  /* 0x000000323300720c */ /* 0x040fe20003f46270 */
[----:B------:R-:W-:-:S02]  /*a0f0*/  VIADD R3, R51, 0x20 ;  /* 0x0000002033037836 */ /* 0x000fc40000000000 */
[C---:B------:R-:W-:Y:S02]  /*a100*/  IMAD R49, R45.reuse, UR9, R44 ;  /* 0x000000092d317c24 */ /* 0x040fe4000f8e022c */
[----:B------:R-:W-:Y:S01]  /*a110*/  IMAD.WIDE.U32 R20, R45, UR8, R20 ;  /* 0x000000082d147c25 */ /* 0x000fe2000f8e0014 */
[-C--:B------:R-:W-:Y:S01]  /*a120*/  ISETP.GE.AND P0, PT, R3, R50.reuse, PT ;  /* 0x000000320300720c */ /* 0x080fe20003f06270 */
[----:B------:R-:W-:Y:S02]  /*a130*/  ULDC.64 UR8, c[0x0][0xa80] ;  /* 0x0002a00000087ab9 */ /* 0x000fe40000000a00 */
[----:B------:R-:W-:Y:S01]  /*a140*/  VIADD R3, R51, 0x40 ;  /* 0x0000004033037836 */ /* 0x000fe20000000000 */
[----:B------:R-:W-:Y:S01]  /*a150*/  IADD3 R21, R21, R49, RZ ;  /* 0x0000003115157210 */ /* 0x000fe20007ffe0ff */
[----:B------:R-:W-:Y:S01]  /*a160*/  VIADD R0, R0, 0x28820 ;  /* 0x0002882000007836 */ /* 0x000fe20000000000 */
[----:B------:R-:W-:Y:S02]  /*a170*/  LEA R46, P3, R20, UR8, 0x1 ;  /* 0x00000008142e7c11 */ /* 0x000fe4000f8608ff */
[----:B------:R-:W-:-:S02]  /*a180*/  ISETP.GE.AND P1, PT, R3, R50, PT ;  /* 0x000000320300720c */ /* 0x000fc40003f26270 */
[----:B------:R-:W-:Y:S02]  /*a190*/  LEA.HI.X R3, R20, UR9, R21, 0x1, P3 ;  /* 0x0000000914037c11 */ /* 0x000fe400098f0c15 */
[----:B------:R-:W-:Y:S01]  /*a1a0*/  PRMT R0, RZ, 0x654, R0 ;  /* 0x00000654ff007816 */ /* 0x000fe20000000000 */
[----:B0-----:R0:W1:Y:S03]  /*a1b0*/  SHFL.IDX PT, R21, R46, RZ, 0x181f ;  /* 0x00181fff2e157589 */ /* 0x00106600000e0000 */
        /* <DEDUP_REMOVED lines=12> */
.L_x_2633:
[----:B------:R-:W-:Y:S05]  /*a280*/  BSYNC B1 ;  /* 0x0000000000017941 */ /* 0x000fea0003800000 */
.L_x_2632:
        /* <DEDUP_REMOVED lines=13> */
.L_x_2635:
[----:B------:R-:W-:Y:S05]  /*a360*/  BSYNC B1 ;  /* 0x0000000000017941 */ /* 0x000fea0003800000 */
.L_x_2634:
        /* <DEDUP_REMOVED lines=13> */
.L_x_2637:
[----:B------:R-:W-:Y:S05]  /*a440*/  BSYNC B1 ;  /* 0x0000000000017941 */ /* 0x000fea0003800000 */
.L_x_2636:
        /* <DEDUP_REMOVED lines=16> */
.L_x_2630:
        /* <DEDUP_REMOVED lines=33> */
.L_x_2639:
[----:B------:R-:W-:Y:S01]  /*a760*/  USEL UR36, UR36, URZ, !UP0 ;  /* 0x0000003f24247287 */ /* 0x000fe2000c000000 */
[----:B------:R-:W-:Y:S01]  /*a770*/  BSSY B1, `(.L_x_2640) ;  /* 0x000002c000017945 */ /* 0x000fe20003800000 */
[----:B------:R-:W-:-:S03]  /*a780*/  USEL UR37, UR37, URZ, !UP0 ;  /* 0x0000003f25257287 */ /* 0x000fc6000c000000 */
[----:B------:R-:W-:Y:S09]  /*a790*/  @P1 BRA `(.L_x_2641) ;  /* 0x0000000000a41947 */ /* 0x000ff20003800000 */
        /* <DEDUP_REMOVED lines=41> */
.L_x_2641:
[----:B------:R-:W-:Y:S05]  /*aa30*/  BSYNC B1 ;  /* 0x0000000000017941 */ /* 0x000fea0003800000 */
.L_x_2640:
[----:B------:R-:W1:Y:S01]  /*aa40*/  @P0 LDC R5, c[0x0][0xbf0] ;  /* 0x0002fc00ff050b82 */ /* 0x000e620000000800 */
[----:B------:R-:W-:Y:S01]  /*aa50*/  ULDC.64 UR12, c[0x0][0xaa0] ;  /* 0x0002a800000c7ab9 */ /* 0x000fe20000000a00 */
[----:B0-----:R-:W-:Y:S01]  /*aa60*/  IMAD R3, R19, 0x20, R22 ;  /* 0x0000002013037824 */ /* 0x001fe200078e0216 */
        /* <DEDUP_REMOVED lines=24> */
[----:B------:R-:W-:Y:S01]  /*abf0*/  IMAD.U32 R4, RZ, RZ, UR8 ;  /* 0x00000008ff047e24 */ /* 0x000fe2000f8e00ff */
[----:B------:R-:W-:Y:S01]  /*ac00*/  ULDC.64 UR8, c[0x0][0xad8] ;  /* 0x0002b60000087ab9 */ /* 0x000fe20000000a00 */
[----:B------:R-:W-:Y:S02]  /*ac10*/  IMAD.U32 R5, RZ, RZ, UR4 ;  /* 0x00000004ff057e24 */ /* 0x000fe4000f8e00ff */
[----:B------:R-:W-:Y:S02]  /*ac20*/  IMAD R7, R11, R7, R8 ;  /* 0x000000070b077224 */ /* 0x000fe400078e0208 */
[----:B------:R-:W-:-:S02]  /*ac30*/  IMAD R9, R3, UR11, R6 ;  /* 0x0000000b03097c24 */ /* 0x000fc4000f8e0206 */
[----:B------:R-:W-:Y:S01]  /*ac40*/  IMAD.WIDE.U32 R4, R3, UR10, R4 ;  /* 0x0000000a03047c25 */ /* 0x000fe2000f8e0004 */
[----:B------:R-:W-:-:S03]  /*ac50*/  SHF.R.S32.HI R3, RZ, 0x1f, R7 ;  /* 0x0000001fff037819 */ /* 0x000fc60000011407 */
[----:B------:R-:W-:Y:S02]  /*ac60*/  IMAD.IADD R5, R5, 0x1, R9 ;  /* 0x0000000105057824 */ /* 0x000fe400078e0209 */
[----:B------:R-:W-:Y:S02]  /*ac70*/  IMAD R6, R3, UR8, RZ ;  /* 0x0000000803067c24 */ /* 0x000fe4000f8e02ff */
[----:B------:R-:W-:Y:S02]  /*ac80*/  VIADD R8, R22, UR39 ;  /* 0x0000002716087c36 */ /* 0x000fe40008000000 */
        /* <DEDUP_REMOVED lines=24> */
.L_x_2643:
[----:B------:R-:W-:Y:S05]  /*ae10*/  BSYNC B1 ;  /* 0x0000000000017941 */ /* 0x000fea0003800000 */
.L_x_2642:
        /* <DEDUP_REMOVED lines=13> */
.L_x_2645:
[----:B------:R-:W-:Y:S05]  /*aef0*/  BSYNC B1 ;  /* 0x0000000000017941 */ /* 0x000fea0003800000 */
.L_x_2644:
        /* <DEDUP_REMOVED lines=13> */
.L_x_2647:
[----:B------:R-:W-:Y:S05]  /*afd0*/  BSYNC B1 ;  /* 0x0000000000017941 */ /* 0x000fea0003800000 */
.L_x_2646:
        /* <DEDUP_REMOVED lines=14> */
.L_x_2638:
[----:B------:R-:W-:Y:S05]  /*b0c0*/  BSYNC B0 ;  /* 0x0000000000007941 */ /* 0x000fea0003800000 */
.L_x_2629:
[----:B------:R-:W-:Y:S02]  /*b0d0*/  ULDC UR4, c[0x0][0xc3c] ;  /* 0x00030f0000047ab9 */ /* 0x000fe40000000800 */
[----:B------:R-:W-:-:S13]  /*b0e0*/  ISETP.GE.AND P0, PT, R47, UR4, PT ;  /* 0x000000042f007c0c */ /* 0x000fda000bf06270 */
[----:B------:R-:W-:Y:S05]  /*b0f0*/  @!P0 BRA `(.L_x_2648) ;  /* 0xffffff5c000c8947 */ /* 0x000fea000383ffff */
[----:B------:R-:W-:Y:S05]  /*b100*/  EXIT ;  /* 0x000000000000794d */ /* 0x000fea0003800000 */
.L_x_2587:
        /* <DEDUP_REMOVED lines=13> */
[----:B------:R-:W1:Y:S01]  /*b1e0*/  LDS.128 R16, [UR4+0x288d0] ;  /* 0x0288d004ff107984 */ /* 0x000e620008000c00 */
[----:B------:R-:W-:Y:S06]  /*b1f0*/  BAR.ARV 0x4, 0x180 ;  /* 0x0106000000007b1d */ /* 0x000fec0000002000 */
[----:B------:R-:W-:Y:S05]  /*b200*/  BRA `(.L_x_2650) ;  /* 0x00000008008c7947 */ /* 0x000fea0003800000 */
.L_x_2649:
        /* <DEDUP_REMOVED lines=40> */
.L_x_2655:
        /* <DEDUP_REMOVED lines=12> */
.L_x_2654:
[----:B------:R-:W-:Y:S05]  /*b550*/  BSYNC B0 ;  /* 0x0000000000007941 */ /* 0x000fea0003800000 */
.L_x_2653:
        /* <DEDUP_REMOVED lines=20> */
.L_x_2651:
        /* <DEDUP_REMOVED lines=15> */
[----:B0-----:R-:W-:-:S06]  /*b790*/  IADD3 R10, R9, 0xffffffe, RZ ;  /* 0x0ffffffe090a7810 */ /* 0x001fcc0007ffe0ff */
[----:B------:R0:W1:Y:S01]  /*b7a0*/  F2I.FTZ.U32.TRUNC.NTZ R3, R10 ;  /* 0x0000000a00037305 */ /* 0x000062000021f000 */
[----:B------:R-:W-:Y:S05]  /*b7b0*/  @!P0 BRA `(.L_x_2656) ;  /* 0x0000000000088947 */ /* 0x000fea0003800000 */
[----:B------:R-:W-:-:S05]  /*b7c0*/  VIADD R9, R13, 0xffffffff ;  /* 0xffffffff0d097836 */ /* 0x000fca0000000000 */
[----:B------:R2:W3:Y:S02]  /*b7d0*/  SHFL.IDX PT, R16, R6, R9, 0x1f ;  /* 0x00001f0906107589 */ /* 0x0004e400000e0000 */
.L_x_2656:
        /* <DEDUP_REMOVED lines=29> */
[----:B0-----:R-:W-:Y:S02]  /*b9b0*/  IABS R10, R15 ;  /* 0x0000000f000a7213 */ /* 0x001fe40000000000 */
[----:B------:R-:W0:Y:S01]  /*b9c0*/  I2F.RP R6, R8 ;  /* 0x0000000800067306 */ /* 0x000e220000209400 */
[----:B------:R-:W-:Y:S02]  /*b9d0*/  IADD3 R18, -R15, RZ, RZ ;  /* 0x000000ff0f127210 */ /* 0x000fe40007ffe1ff */
[----:B------:R-:W-:-:S05]  /*b9e0*/  IABS R9, R4 ;  /* 0x0000000400097213 */ /* 0x000fca0000000000 */
        /* <DEDUP_REMOVED lines=26> */
.L_x_2652:
[----:B------:R-:W-:Y:S01]  /*bb90*/  ULDC UR4, c[0x0][0xc3c] ;  /* 0x00030f0000047ab9 */ /* 0x000fe20000000800 */
[----:B------:R-:W-:Y:S02]  /*bba0*/  IMAD.MOV.U32 R17, RZ, RZ, RZ ;  /* 0x000000ffff117224 */ /* 0x000fe400078e00ff */
[----:B------:R-:W-:Y:S02]  /*bbb0*/  IMAD.U32 R16, RZ, RZ, UR6 ;  /* 0x00000006ff107e24 */ /* 0x000fe4000f8e00ff */
[----:B------:R-:W-:Y:S02]  /*bbc0*/  IMAD.MOV.U32 R18, RZ, RZ, RZ ;  /* 0x000000ffff127224 */ /* 0x000fe400078e00ff */
[----:B------:R-:W-:-:S07]  /*bbd0*/  IMAD.U32 R19, RZ, RZ, UR4 ;  /* 0x00000004ff137e24 */ /* 0x000fce000f8e00ff */
.L_x_2657:
[----:B------:R-:W-:-:S13]  /*bbe0*/  ISETP.NE.AND P0, PT, R5, RZ, PT ;  /* 0x000000ff0500720c */ /* 0x000fda0003f05270 */
[----:B------:R-:W0:Y:S01]  /*bbf0*/  @!P0 S2R R3, SR_CgaCtaId ;  /* 0x0000000000038919 */ /* 0x000e220000008800 */
[----:B------:R-:W-:-:S04]  /*bc00*/  @!P0 MOV R0, 0x400 ;  /* 0x0000040000008802 */ /* 0x000fc80000000f00 */
[----:B0-----:R-:W-:-:S05]  /*bc10*/  @!P0 LEA R0, R3, R0, 0x18 ;  /* 0x0000000003008211 */ /* 0x001fca00078ec0ff */
[----:B------:R0:W-:Y:S01]  /*bc20*/  @!P0 STS.128 [R0+0x288d0], R16 ;  /* 0x0288d01000008388 */ /* 0x0001e20000000c00 */
[----:B------:R-:W-:Y:S06]  /*bc30*/  BAR.ARV 0x5, 0x180 ;  /* 0x0146000000007b1d */ /* 0x000fec0000002000 */
.L_x_2650:
[----:B------:R2:W-:Y:S01]  /*bc40*/  STL [R1+0x18], RZ ;  /* 0x000018ff01007387 */ /* 0x0005e20000100800 */
[----:B------:R-:W-:Y:S01]  /*bc50*/  ULDC UR4, c[0x0][0xc3c] ;  /* 0x00030f0000047ab9 */ /* 0x000fe20000000800 */
[----:B------:R-:W-:Y:S01]  /*bc60*/  IMAD.MOV.U32 R28, RZ, RZ, 0x1 ;  /* 0x00000001ff1c7424 */ /* 0x000fe200078e00ff */
[----:B-1----:R-:W-:Y:S01]  /*bc70*/  ISETP.GE.AND P0, PT, R19, UR4, PT ;  /* 0x0000000413007c0c */ /* 0x002fe2000bf06270 */
[----:B------:R-:W-:-:S12]  /*bc80*/  IMAD.MOV.U32 R25, RZ, RZ, RZ ;  /* 0x000000ffff197224 */ /* 0x000fd800078e00ff */
[----:B--2---:R-:W-:Y:S05]  /*bc90*/  @P0 BRA `(.L_x_2658) ;  /* 0x0000004800b40947 */ /* 0x004fea0003800000 */
[----:B------:R-:W1:Y:S01]  /*bca0*/  S2R R3, SR_TID.X ;  /* 0x0000000000037919 */ /* 0x000e620000002100 */
        /* <DEDUP_REMOVED lines=10> */
[C---:B-1----:R-:W-:Y:S01]  /*bd50*/  LOP3.LUT R4, R3.reuse, 0x7f, RZ, 0xc0, !PT ;  /* 0x0000007f03047812 */ /* 0x042fe200078ec0ff */
[C---:B------:R-:W-:Y:S02]  /*bd60*/  IMAD.SHL.U32 R30, R3.reuse, 0x8, RZ ;  /* 0x00000008031e7824 */ /* 0x040fe400078e00ff */
[----:B------:R-:W-:-:S03]  /*bd70*/  IMAD.SHL.U32 R2, R3, 0x10, RZ ;  /* 0x0000001003027824 */ /* 0x000fc600078e00ff */
[----:B0-----:R-:W-:Y:S02]  /*bd80*/  LOP3.LUT R0, R30, 0x1f8, RZ, 0xc0, !PT ;  /* 0x000001f81e007812 */ /* 0x001fe400078ec0ff */
        /* <DEDUP_REMOVED lines=8> */
[----:B------:R3:W-:Y:S05]  /*be10*/  STL [R1], R0 ;  /* 0x0000000001007387 */ /* 0x0007ea0000100800 */
.L_x_2721:
[----:B0-----:R-:W0:Y:S02]  /*be20*/  LDC.64 R2, c[0x0][0xc88] ;  /* 0x00032200ff027b82 */ /* 0x001e240000000a00 */
[----:B0-----:R-:W-:-:S05]  /*be30*/  IMAD.WIDE R2, R19, 0x4, R2 ;  /* 0x0000000413027825 */ /* 0x001fca00078e0202 */
[----:B------:R-:W3:Y:S01]  /*be40*/  LDG.E R31, desc[UR52][R2.64] ;  /* 0x00000034021f7981 */ /* 0x000ee2000c1e1900 */
        /* <DEDUP_REMOVED lines=24> */
[----:B--2---:R-:W2:Y:S05]  /*bfd0*/  @P2 LDG.E R0, desc[UR52][R2.64] ;  /* 0x0000003402002981 */ /* 0x004eaa000c1e1900 */
        /* <DEDUP_REMOVED lines=21> */
.L_x_2659:
[----:B------:R-:W-:Y:S01]  /*c130*/  ULDC.64 UR4, c[0x0][0xa20] ;  /* 0x0002880000047ab9 */ /* 0x000fe20000000a00 */
        /* <DEDUP_REMOVED lines=8> */
.L_x_2660:
        /* <DEDUP_REMOVED lines=9> */
.L_x_2661:
[----:B------:R-:W4:Y:S01]  /*c250*/  LDL R4, [R1+0x8] ;  /* 0x0000080001047983 */ /* 0x000f220000100800 */
[----:B012---:R-:W0:Y:S01]  /*c260*/  LDC R0, c[0x0][0x448] ;  /* 0x00011200ff007b82 */ /* 0x007e220000000800 */
[----:B-----5:R-:W-:Y:S01]  /*c270*/  IMAD.IADD R35, R35, 0x1, -R36 ;  /* 0x0000000123237824 */ /* 0x020fe200078e0a24 */
[----:B------:R-:W-:Y:S01]  /*c280*/  LOP3.LUT R27, R27, 0xffffffdf, RZ, 0xc0, !PT ;  /* 0xffffffdf1b1b7812 */ /* 0x000fe200078ec0ff */
[----:B------:R-:W-:Y:S01]  /*c290*/  BSSY B7, `(.L_x_2662) ;  /* 0x000038b000077945 */ /* 0x000fe20003800000 */
[----:B0-----:R-:W-:Y:S02]  /*c2a0*/  ISETP.NE.AND P0, PT, R0, 0x1, PT ;  /* 0x000000010000780c */ /* 0x001fe40003f05270 */
[----:B------:R-:W-:-:S05]  /*c2b0*/  SHF.L.U32 R0, R17, 0x7, RZ ;  /* 0x0000000711007819 */ /* 0x000fca00000006ff */
[----:B------:R-:W-:-:S06]  /*c2c0*/  VIADD R0, R0, 0x7f ;  /* 0x0000007f00007836 */ /* 0x000fcc0000000000 */
[----:B---3--:R-:W0:Y:S01]  /*c2d0*/  @P0 LDC R3, c[0x0][0x44c] ;  /* 0x00011300ff030b82 */ /* 0x008e220000000800 */
[----:B------:R-:W-:-:S07]  /*c2e0*/  @P0 LOP3.LUT R27, R27, 0x20, RZ, 0xfc, !PT ;  /* 0x000000201b1b0812 */ /* 0x000fce00078efcff */
[----:B------:R-:W1:Y:S01]  /*c2f0*/  @P0 LDC R5, c[0x0][0x450] ;  /* 0x00011400ff050b82 */ /* 0x000e620000000800 */
[----:B0-----:R-:W-:-:S05]  /*c300*/  @P0 IMAD.HI.U32 R2, R0, R3, RZ ;  /* 0x0000000300020227 */ /* 0x001fca00078e00ff */
[----:B-1----:R-:W-:Y:S02]  /*c310*/  @P0 SHF.R.U32.HI R0, RZ, R5, R2 ;  /* 0x00000005ff000219 */ /* 0x002fe40000011602 */
[----:B----4-:R-:W-:-:S05]  /*c320*/  IADD3 R3, R35, 0x80, -R4 ;  /* 0x0000008023037810 */ /* 0x010fca0007ffe804 */
[----:B------:R-:W-:Y:S02]  /*c330*/  IMAD.IADD R2, R3, 0x1, R0 ;  /* 0x0000000103027824 */ /* 0x000fe400078e0200 */
[----:B------:R-:W-:-:S03]  /*c340*/  VIADD R0, R35, 0x7f ;  /* 0x0000007f23007836 */ /* 0x000fc60000000000 */
[----:B------:R-:W-:Y:S02]  /*c350*/  SHF.R.S32.HI R5, RZ, 0x1f, R2 ;  /* 0x0000001fff057819 */ /* 0x000fe40000011402 */
[----:B------:R-:W-:Y:S02]  /*c360*/  SHF.R.S32.HI R3, RZ, 0x1f, R0 ;  /* 0x0000001fff037819 */ /* 0x000fe40000011400 */
[----:B------:R-:W-:Y:S02]  /*c370*/  LEA.HI R5, R5, R2, RZ, 0x7 ;  /* 0x0000000205057211 */ /* 0x000fe400078f38ff */
[----:B------:R-:W-:Y:S02]  /*c380*/  LEA.HI R3, R3, R0, RZ, 0x7 ;  /* 0x0000000003037211 */ /* 0x000fe400078f38ff */
[----:B------:R-:W-:Y:S02]  /*c390*/  SHF.R.S32.HI R0, RZ, 0x7, R5 ;  /* 0x00000007ff007819 */ /* 0x000fe40000011405 */
[----:B------:R-:W-:-:S04]  /*c3a0*/  SHF.R.S32.HI R3, RZ, 0x7, R3 ;  /* 0x00000007ff037819 */ /* 0x000fc80000011403 */
[----:B------:R-:W-:-:S04]  /*c3b0*/  VIMNMX R32, R3, R0, PT ;  /* 0x0000000003207248 */ /* 0x000fc80003fe0100 */
[----:B------:R-:W-:Y:S01]  /*c3c0*/  ISETP.GT.AND P0, PT, R32, RZ, PT ;  /* 0x000000ff2000720c */ /* 0x000fe20003f04270 */
[----:B------:R0:W-:-:S12]  /*c3d0*/  STL [R1+0xc], R32 ;  /* 0x00000c2001007387 */ /* 0x0001d80000100800 */
        /* <DEDUP_REMOVED lines=18> */
.L_x_2663:
        /* <DEDUP_REMOVED lines=19> */
[----:B0-----:R-:W-:Y:S05]  /*c630*/  CALL.ABS.NOINC R2 ;  /* 0x0000000002007343 */ /* 0x001fea0003c00000 */
.L_x_2666:
[----:B------:R-:W-:Y:S05]  /*c640*/  BSYNC B6 ;  /* 0x0000000000067941 */ /* 0x000fea0003800000 */
.L_x_2665:
        /* <DEDUP_REMOVED lines=8> */
[----:B------:R0:W1:Y:S01]  /*c6d0*/  LDC.64 R2, c[0x4][R26] ;  /* 0x010000001a027b82 */ /* 0x0000620000000a00 */
[----:B------:R-:W-:Y:S01]  /*c6e0*/  IMAD.U32 R4, RZ, RZ, UR6 ;  /* 0x00000006ff047e24 */ /* 0x000fe2000f8e00ff */
[----:B------:R-:W-:Y:S01]  /*c6f0*/  MOV R8, 0x70 ;  /* 0x0000007000087802 */ /* 0x000fe20000000f00 */
[----:B------:R-:W-:Y:S02]  /*c700*/  IMAD.U32 R5, RZ, RZ, UR7 ;  /* 0x00000007ff057e24 */ /* 0x000fe4000f8e00ff */
[----:B------:R-:W-:Y:S02]  /*c710*/  IMAD.U32 R6, RZ, RZ, UR8 ;  /* 0x00000008ff067e24 */ /* 0x000fe4000f8e00ff */
[----:B------:R-:W-:-:S02]  /*c720*/  IMAD.U32 R7, RZ, RZ, UR9 ;  /* 0x00000009ff077e24 */ /* 0x000fc4000f8e00ff */
[----:B------:R-:W-:Y:S02]  /*c730*/  IMAD.U32 R10, RZ, RZ, UR4 ;  /* 0x00000004ff0a7e24 */ /* 0x000fe4000f8e00ff */
[----:B------:R-:W-:Y:S02]  /*c740*/  IMAD.U32 R11, RZ, RZ, UR5 ;  /* 0x00000005ff0b7e24 */ /* 0x000fe4000f8e00ff */
[----:B------:R-:W-:Y:S02]  /*c750*/  IMAD.MOV.U32 R12, RZ, RZ, 0x1 ;  /* 0x00000001ff0c7424 */ /* 0x000fe400078e00ff */
[----:B0-----:R-:W-:-:S07]  /*c760*/  IMAD.MOV.U32 R13, RZ, RZ, RZ ;  /* 0x000000ffff0d7224 */ /* 0x001fce00078e00ff */
[----:B------:R-:W-:-:S07]  /*c770*/  LEPC R20, `(.L_x_2669) ;  /* 0x000000001014794e */ /* 0x000fce0000000000 */
[----:B-1----:R-:W-:Y:S05]  /*c780*/  CALL.ABS.NOINC R2 ;  /* 0x0000000002007343 */ /* 0x002fea0003c00000 */
.L_x_2669:
        /* <DEDUP_REMOVED lines=15> */
.L_x_2668:
[----:B------:R-:W-:Y:S05]  /*c880*/  BSYNC B6 ;  /* 0x0000000000067941 */ /* 0x000fea0003800000 */
.L_x_2667:
[----:B------:R-:W-:Y:S01]  /*c890*/  ULDC.64 UR4, c[0x0][0x9f8] ;  /* 0x00027e0000047ab9 */ /* 0x000fe20000000a00 */
[----:B------:R-:W0:Y:S01]  /*c8a0*/  S2R R20, SR_TID.X ;  /* 0x0000000000147919 */ /* 0x000e220000002100 */
[----:B------:R-:W-:Y:S01]  /*c8b0*/  ISETP.NE.U32.AND P0, PT, RZ, UR4, PT ;  /* 0x00000004ff007c0c */ /* 0x000fe2000bf05070 */
[----:B------:R-:W1:Y:S03]  /*c8c0*/  LDC R9, c[0x0][0x430] ;  /* 0x00010c00ff097b82 */ /* 0x000e660000000800 */
[----:B------:R-:W-:-:S13]  /*c8d0*/  ISETP.NE.AND.EX P0, PT, RZ, UR5, PT, P0 ;  /* 0x00000005ff007c0c */ /* 0x000fda000bf05300 */
[----:B------:R-:W-:Y:S01]  /*c8e0*/  @P0 IADD3 R2, P1, R23, UR4, RZ ;  /* 0x0000000417020c10 */ /* 0x000fe2000ff3e0ff */
[----:B------:R-:W2:Y:S01]  /*c8f0*/  S2R R21, SR_TID.X ;  /* 0x0000000000157919 */ /* 0x000ea20000002100 */
[----:B------:R-:W-:Y:S01]  /*c900*/  VIADD R26, R32, 0xffffffff ;  /* 0xffffffff201a7836 */ /* 0x000fe20000000000 */
[----:B------:R-:W-:Y:S01]  /*c910*/  LOP3.LUT R27, R27, 0xfffffff7, RZ, 0xc0, !PT ;  /* 0xfffffff71b1b7812 */ /* 0x000fe200078ec0ff */
[----:B------:R-:W-:Y:S01]  /*c920*/  IMAD.U32 R10, RZ, RZ, UR36 ;  /* 0x00000024ff0a7e24 */ /* 0x000fe2000f8e00ff */
[----:B------:R-:W-:Y:S01]  /*c930*/  @P0 IADD3.X R3, R24, UR5, RZ, P1, !PT ;  /* 0x0000000518030c10 */ /* 0x000fe20008ffe4ff */
[----:B------:R-:W-:-:S04]  /*c940*/  ULDC UR4, c[0x0][0x2f4] ;  /* 0x0000bd0000047ab9 */ /* 0x000fc80000000800 */
[----:B------:R3:W4:Y:S01]  /*c950*/  @P0 LDG.E R33, desc[UR52][R2.64] ;  /* 0x0000003402210981 */ /* 0x000722000c1e1900 */
[----:B-1----:R-:W-:Y:S01]  /*c960*/  ISETP.NE.AND P2, PT, R9, 0x1, PT ;  /* 0x000000010900780c */ /* 0x002fe20003f45270 */
[----:B------:R-:W-:Y:S01]  /*c970*/  IMAD.SHL.U32 R8, R26, 0x80, RZ ;  /* 0x000000801a087824 */ /* 0x000fe200078e00ff */
[----:B0-----:R-:W-:-:S04]  /*c980*/  LOP3.LUT R20, R20, 0x7f, RZ, 0xc0, !PT ;  /* 0x0000007f14147812 */ /* 0x001fc800078ec0ff */
[----:B------:R-:W-:-:S07]  /*c990*/  SHF.R.U32.HI R20, RZ, 0x3, R20 ;  /* 0x00000003ff147819 */ /* 0x000fce0000011614 */
[----:B------:R-:W3:Y:S01]  /*c9a0*/  @P2 LDC R7, c[0x0][0x434] ;  /* 0x00010d00ff072b82 */ /* 0x000ee20000000800 */
[----:B------:R-:W-:-:S07]  /*c9b0*/  @P2 LOP3.LUT R27, R27, 0x8, RZ, 0xfc, !PT ;  /* 0x000000081b1b2812 */ /* 0x000fce00078efcff */
[----:B------:R-:W0:Y:S01]  /*c9c0*/  @P2 LDC R0, c[0x0][0x438] ;  /* 0x00010e00ff002b82 */ /* 0x000e220000000800 */
[----:B--2---:R-:W-:-:S05]  /*c9d0*/  IMAD.SHL.U32 R21, R21, 0x10, RZ ;  /* 0x0000001015157824 */ /* 0x004fca00078e00ff */
[----:B------:R-:W-:-:S04]  /*c9e0*/  LOP3.LUT R21, R21, 0x70, RZ, 0xc0, !PT ;  /* 0x0000007015157812 */ /* 0x000fc800078ec0ff */
[----:B------:R-:W-:-:S04]  /*c9f0*/  LOP3.LUT R6, R8, R20, R21, 0xfe, !PT ;  /* 0x0000001408067212 */ /* 0x000fc800078efe15 */
[C---:B------:R-:W-:Y:S01]  /*ca00*/  ISETP.GE.AND P0, PT, R6.reuse, R35, PT ;  /* 0x000000230600720c */ /* 0x040fe20003f06270 */
[----:B------:R-:W-:-:S04]  /*ca10*/  IMAD.IADD R6, R6, 0x1, R36 ;  /* 0x0000000106067824 */ /* 0x000fc800078e0224 */
[----:B---3--:R-:W-:-:S04]  /*ca20*/  @P2 IMAD.HI.U32 R3, R6, R7, RZ ;  /* 0x0000000706032227 */ /* 0x008fc800078e00ff */
[----:B------:R-:W-:Y:S01]  /*ca30*/  IMAD.MOV.U32 R2, RZ, RZ, R6 ;  /* 0x000000ffff027224 */ /* 0x000fe200078e0006 */
[----:B0-----:R-:W-:-:S03]  /*ca40*/  @P2 SHF.R.U32.HI R2, RZ, R0, R3 ;  /* 0x00000000ff022219 */ /* 0x001fc60000011603 */
[----:B------:R-:W4:Y:S02]  /*ca50*/  @!P0 LDC.64 R4, c[0x0][0x428] ;  /* 0x00010a00ff048b82 */ /* 0x000f240000000a00 */
[----:B------:R-:W-:-:S04]  /*ca60*/  IMAD.MOV R3, RZ, RZ, -R2 ;  /* 0x000000ffff037224 */ /* 0x000fc800078e0a02 */
[----:B------:R-:W-:Y:S01]  /*ca70*/  IMAD R0, R9, R3, R6 ;  /* 0x0000000309007224 */ /* 0x000fe200078e0206 */
[----:B------:R-:W-:Y:S02]  /*ca80*/  @!P0 SHF.R.S32.HI R3, RZ, 0x1f, R2 ;  /* 0x0000001fff038819 */ /* 0x000fe40000011402 */
[----:B------:R-:W-:Y:S02]  /*ca90*/  ISETP.NE.AND P2, PT, R10, 0x3, PT ;  /* 0x000000030a00780c */ /* 0x000fe40003f45270 */
[----:B------:R-:W-:-:S11]  /*caa0*/  LOP3.LUT R27, R27, 0xfffffffb, RZ, 0xc0, !PT ;  /* 0xfffffffb1b1b7812 */ /* 0x000fd600078ec0ff */
[----:B------:R-:W-:-:S04]  /*cab0*/  @P2 LOP3.LUT R27, R27, 0x4, RZ, 0xfc, !PT ;  /* 0x000000041b1b2812 */ /* 0x000fc800078efcff */
[----:B------:R-:W-:Y:S01]  /*cac0*/  LOP3.LUT R27, R27, 0xfffffffd, RZ, 0xc0, !PT ;  /* 0xfffffffd1b1b7812 */ /* 0x000fe200078ec0ff */
[----:B------:R-:W-:Y:S01]  /*cad0*/  UMOV UR5, 0xffffffff ;  /* 0xffffffff00057882 */ /* 0x000fe20000000000 */
[-C--:B----4-:R-:W-:Y:S01]  /*cae0*/  @!P0 IMAD.WIDE.U32 R6, R33, R4.reuse, R2 ;  /* 0x0000000421068225 */ /* 0x090fe200078e0002 */
[----:B------:R-:W-:Y:S01]  /*caf0*/  SHF.R.S32.HI R37, RZ, 0x1f, R33 ;  /* 0x0000001fff257819 */ /* 0x000fe20000011421 */
[----:B------:R-:W0:Y:S04]  /*cb00*/  @!P0 LDC.64 R2, c[0x0][0x418] ;  /* 0x00010600ff028b82 */ /* 0x000e280000000a00 */
[----:B------:R-:W-:Y:S02]  /*cb10*/  @!P0 IMAD R9, R37, R4, RZ ;  /* 0x0000000425098224 */ /* 0x000fe400078e02ff */
[----:B------:R-:W-:-:S02]  /*cb20*/  IMAD.MOV.U32 R4, RZ, RZ, RZ ;  /* 0x000000ffff047224 */ /* 0x000fc400078e00ff */
[----:B------:R-:W-:-:S04]  /*cb30*/  @!P0 IMAD R5, R33, R5, R9 ;  /* 0x0000000521058224 */ /* 0x000fc800078e0209 */
[----:B------:R-:W-:Y:S01]  /*cb40*/  @!P0 IMAD.IADD R5, R7, 0x1, R5 ;  /* 0x0000000107058824 */ /* 0x000fe200078e0205 */
[----:B0-----:R-:W-:-:S04]  /*cb50*/  @!P0 LEA R2, P1, R6, R2, 0x2 ;  /* 0x0000000206028211 */ /* 0x001fc800078210ff */
[----:B------:R-:W-:-:S05]  /*cb60*/  @!P0 LEA.HI.X R3, R6, R3, R5, 0x2, P1 ;  /* 0x0000000306038211 */ /* 0x000fca00008f1405 */
[----:B------:R0:W5:Y:S01]  /*cb70*/  @!P0 LDG.E R4, desc[UR52][R2.64] ;  /* 0x0000003402048981 */ /* 0x000162000c1e1900 */
[----:B------:R-:W-:-:S13]  /*cb80*/  ISETP.GE.AND P0, PT, R30, UR4, PT ;  /* 0x000000041e007c0c */ /* 0x000fda000bf06270 */
[----:B------:R-:W-:Y:S02]  /*cb90*/  @P0 LOP3.LUT R27, R27, 0x2, RZ, 0xfc, !PT ;  /* 0x000000021b1b0812 */ /* 0x000fe400078efcff */
[----:B------:R-:W-:Y:S02]  /*cba0*/  ISETP.GE.AND P0, PT, R29, UR4, PT ;  /* 0x000000041d007c0c */ /* 0x000fe4000bf06270 */
[----:B------:R-:W-:-:S11]  /*cbb0*/  LOP3.LUT R27, R27, 0xfffffffe, RZ, 0xc0, !PT ;  /* 0xfffffffe1b1b7812 */ /* 0x000fd600078ec0ff */
[----:B------:R-:W-:Y:S01]  /*cbc0*/  @P0 LOP3.LUT R27, R27, 0x1, RZ, 0xfc, !PT ;  /* 0x000000011b1b0812 */ /* 0x000fe200078efcff */
[----:B0-----:R-:W-:Y:S06]  /*cbd0*/  BRA.DIV UR5, `(.L_x_2670) ;  /* 0x0000004205707947 */ /* 0x001fec000b800000 */
.L_x_2738:
[----:B------:R-:W-:Y:S01]  /*cbe0*/  SHF.R.S32.HI R32, RZ, 0x1f, R18 ;  /* 0x0000001fff207819 */ /* 0x000fe20000011412 */
[----:B------:R-:W-:Y:S06]  /*cbf0*/  @!P2 BRA `(.L_x_2671) ;  /* 0x000000000004a947 */ /* 0x000fec0003800000 */
[----:B------:R-:W-:Y:S01]  /*cc00*/  BPT.TRAP 0x1 ;  /* 0x000000040000795c */ /* 0x000fe20000300000 */
.L_x_2671:
        /* <DEDUP_REMOVED lines=12> */
[----:B------:R-:W-:-:S04]  /*ccd0*/  ULDC.64 UR4, c[0x0][0x330] ;  /* 0x0000cc0000047ab9 */ /* 0x000fc80000000a00 */
[----:B------:R-:W-:Y:S01]  /*cce0*/  IADD3 R3, R3, R7, RZ ;  /* 0x0000000703037210 */ /* 0x000fe20007ffe0ff */
        /* <DEDUP_REMOVED lines=11> */
.L_x_2739:
[----:B------:R-:W-:Y:S05]  /*cda0*/  BSYNC B0 ;  /* 0x0000000000007941 */ /* 0x000fea0003800000 */
.L_x_2672:
[----:B------:R-:W1:Y:S01]  /*cdb0*/  S2R R9, SR_TID.X ;  /* 0x0000000000097919 */ /* 0x000e620000002100 */
[----:B------:R-:W-:Y:S01]  /*cdc0*/  ULDC.64 UR4, c[0x0][0x300] ;  /* 0x0000c00000047ab9 */ /* 0x000fe20000000a00 */
[----:B------:R-:W-:Y:S01]  /*cdd0*/  LOP3.LUT P3, RZ, R27, 0x2, RZ, 0xc0, !PT ;  /* 0x000000021bff7812 */ /* 0x000fe2000786c0ff */
        /* <DEDUP_REMOVED lines=104> */
.L_x_2757:
        /* <DEDUP_REMOVED lines=11> */
.L_x_2675:
        /* <DEDUP_REMOVED lines=11> */
.L_x_2676:
[----:B0-----:R0:W5:Y:S01]  /*d5c0*/  LDL.LU R4, [R1+0x10] ;  /* 0x0000100001047983 */ /* 0x0011620000300800 */
[----:B------:R0:W-:Y:S03]  /*d5d0*/  SYNCS.ARRIVE.TRANS64.A1T0 RZ, [R7+URZ+0x28830], RZ ;  /* 0x028830ff07ff79a7 */ /* 0x0001e6000810003f */
[----:B-1----:R0:W5:Y:S02]  /*d5e0*/  LDL.LU R3, [R1+0x4] ;  /* 0x0000040001037983 */ /* 0x0021640000300800 */
[----:B------:R-:W-:Y:S05]  /*d5f0*/  WARPSYNC.ALL ;  /* 0x0000000000007948 */ /* 0x000fea0003800000 */
[----:B------:R-:W-:Y:S01]  /*d600*/  ULDC.64 UR4, c[0x0][0x298] ;  /* 0x0000a60000047ab9 */ /* 0x000fe20000000a00 */
[----:B------:R-:W-:Y:S01]  /*d610*/  BAR.SYNC.DEFER_BLOCKING 0x8, 0x180 ;  /* 0x0206000000007b1d */ /* 0x000fe20000010000 */
[----:B------:R-:W-:Y:S01]  /*d620*/  LOP3.LUT P0, RZ, R27, 0x10, RZ, 0xc0, !PT ;  /* 0x000000101bff7812 */ /* 0x000fe2000780c0ff */
[----:B------:R-:W-:-:S03]  /*d630*/  VIADD R2, R22, 0x10400 ;  /* 0x0001040016027836 */ /* 0x000fc60000000000 */
[----:B------:R-:W-:Y:S01]  /*d640*/  SEL R31, R31, RZ, !P0 ;  /* 0x000000ff1f1f7207 */ /* 0x000fe20004000000 */
[----:B------:R-:W-:Y:S01]  /*d650*/  BSSY B6, `(.L_x_2677) ;  /* 0x000001c000067945 */ /* 0x000fe20003800000 */
[----:B-----5:R-:W-:Y:S02]  /*d660*/  SEL R4, R4, RZ, !P0 ;  /* 0x000000ff04047207 */ /* 0x020fe40004000000 */
[----:B------:R-:W-:Y:S02]  /*d670*/  LOP3.LUT P0, RZ, R2, 0x3ff, RZ, 0xc0, !PT ;  /* 0x000003ff02ff7812 */ /* 0x000fe4000780c0ff */
[----:B------:R-:W-:Y:S01]  /*d680*/  SHF.R.S32.HI R0, RZ, 0x1f, R3 ;  /* 0x0000001fff007819 */ /* 0x000fe20000011403 */
[----:B------:R1:W-:Y:S04]  /*d690*/  STL [R1+0x1c], R4 ;  /* 0x00001c0401007387 */ /* 0x0003e80000100800 */
[----:B------:R-:W-:-:S04]  /*d6a0*/  IMAD R0, R0, UR4, RZ ;  /* 0x0000000400007c24 */ /* 0x000fc8000f8e02ff */
[C---:B------:R-:W-:Y:S02]  /*d6b0*/  IMAD R0, R3.reuse, UR5, R0 ;  /* 0x0000000503007c24 */ /* 0x040fe4000f8e0200 */
[----:B------:R-:W-:-:S04]  /*d6c0*/  IMAD.WIDE.U32 R2, R3, UR4, RZ ;  /* 0x0000000403027c25 */ /* 0x000fc8000f8e00ff */
[----:B------:R-:W-:Y:S01]  /*d6d0*/  IMAD.IADD R0, R3, 0x1, R0 ;  /* 0x0000000103007824 */ /* 0x000fe200078e0200 */
[----:B------:R1:W-:Y:S04]  /*d6e0*/  STL.64 [R1+0x10], R2 ;  /* 0x0000100201007387 */ /* 0x0003e80000100a00 */
[----:B------:R1:W-:Y:S01]  /*d6f0*/  STL [R1+0x4], R0 ;  /* 0x0000040001007387 */ /* 0x0003e20000100800 */
[----:B------:R-:W-:Y:S05]  /*d700*/  @!P0 BRA `(.L_x_2678) ;  /* 0x0000000000408947 */ /* 0x000fea0003800000 */
[----:B-1----:R-:W-:Y:S01]  /*d710*/  MOV R2, 0x0 ;  /* 0x0000000000027802 */ /* 0x002fe20000000f00 */
[----:B------:R-:W-:Y:S01]  /*d720*/  ULDC.64 UR4, c[0x4][0x80] ;  /* 0x0100200000047ab9 */ /* 0x000fe20000000a00 */
[----:B------:R-:W-:Y:S01]  /*d730*/  ULDC.64 UR6, c[0x4][0x88] ;  /* 0x0100220000067ab9 */ /* 0x000fe20000000a00 */
[----:B------:R-:W-:Y:S01]  /*d740*/  ULDC.64 UR8, c[0x4][0x20] ;  /* 0x0100080000087ab9 */ /* 0x000fe20000000a00 */
[----:B------:R-:W-:Y:S02]  /*d750*/  IMAD.U32 R4, RZ, RZ, UR4 ;  /* 0x00000004ff047e24 */ /* 0x000fe4000f8e00ff */
[----:B------:R-:W1:Y:S01]  /*d760*/  LDC.64 R2, c[0x4][R2] ;  /* 0x0100000002027b82 */ /* 0x000e620000000a00 */
[----:B------:R-:W-:Y:S02]  /*d770*/  IMAD.U32 R5, RZ, RZ, UR5 ;  /* 0x00000005ff057e24 */ /* 0x000fe4000f8e00ff */
[----:B------:R-:W-:Y:S02]  /*d780*/  IMAD.U32 R6, RZ, RZ, UR6 ;  /* 0x00000006ff067e24 */ /* 0x000fe4000f8e00ff */
[----:B0-----:R-:W-:-:S02]  /*d790*/  IMAD.U32 R7, RZ, RZ, UR7 ;  /* 0x00000007ff077e24 */ /* 0x001fc4000f8e00ff */
[----:B------:R-:W-:Y:S02]  /*d7a0*/  IMAD.U32 R10, RZ, RZ, UR8 ;  /* 0x00000008ff0a7e24 */ /* 0x000fe4000f8e00ff */
[----:B------:R-:W-:Y:S02]  /*d7b0*/  IMAD.U32 R11, RZ, RZ, UR9 ;  /* 0x00000009ff0b7e24 */ /* 0x000fe4000f8e00ff */
[----:B------:R-:W-:Y:S02]  /*d7c0*/  IMAD.MOV.U32 R8, RZ, RZ, 0x70 ;  /* 0x00000070ff087424 */ /* 0x000fe400078e00ff */
[----:B------:R-:W-:Y:S02]  /*d7d0*/  IMAD.MOV.U32 R12, RZ, RZ, 0x1 ;  /* 0x00000001ff0c7424 */ /* 0x000fe400078e00ff */
[----:B------:R-:W-:-:S07]  /*d7e0*/  IMAD.MOV.U32 R13, RZ, RZ, RZ ;  /* 0x000000ffff0d7224 */ /* 0x000fce00078e00ff */
[----:B------:R-:W-:-:S07]  /*d7f0*/  LEPC R20, `(.L_x_2678) ;  /* 0x000000001014794e */ /* 0x000fce0000000000 */
[----:B-1----:R-:W-:Y:S05]  /*d800*/  CALL.ABS.NOINC R2 ;  /* 0x0000000002007343 */ /* 0x002fea0003c00000 */
.L_x_2678:
[----:B------:R-:W-:Y:S05]  /*d810*/  BSYNC B6 ;  /* 0x0000000000067941 */ /* 0x000fea0003800000 */
.L_x_2677:
[----:B------:R-:W2:Y:S01]  /*d820*/  LDL.LU R21, [R1+0x1c] ;  /* 0x00001c0001157983 */ /* 0x000ea20000300800 */
[----:B-1----:R-:W1:Y:S01]  /*d830*/  LDC R4, c[0x0][0x448] ;  /* 0x00011200ff047b82 */ /* 0x002e620000000800 */
[----:B------:R-:W-:Y:S02]  /*d840*/  ULDC.64 UR4, c[0x0][0x2d8] ;  /* 0x0000b60000047ab9 */ /* 0x000fe40000000a00 */
[----:B------:R-:W3:Y:S04]  /*d850*/  LDL.LU R20, [R1+0x4] ;  /* 0x0000040001147983 */ /* 0x000ee80000300800 */
[----:B------:R-:W3:Y:S01]  /*d860*/  LDL.LU.64 R2, [R1+0x10] ;  /* 0x0000100001027983 */ /* 0x000ee20000300a00 */
[----:B------:R-:W-:-:S03]  /*d870*/  IMAD R0, R32, UR4, RZ ;  /* 0x0000000420007c24 */ /* 0x000fc6000f8e02ff */
[----:B------:R4:W5:Y:S01]  /*d880*/  LDL R10, [R1+0x8] ;  /* 0x00000800010a7983 */ /* 0x0009620000100800 */
[----:B------:R-:W-:-:S03]  /*d890*/  IMAD R5, R18, UR5, R0 ;  /* 0x0000000512057c24 */ /* 0x000fc6000f8e0200 */
[----:B------:R4:W5:Y:S01]  /*d8a0*/  LDL R8, [R1] ;  /* 0x0000000001087983 */ /* 0x0009620000100800 */
[----:B-1----:R-:W-:-:S13]  /*d8b0*/  ISETP.NE.AND P6, PT, R4, 0x1, PT ;  /* 0x000000010400780c */ /* 0x002fda0003fc5270 */
[----:B------:R-:W1:Y:S01]  /*d8c0*/  @P6 LDC R4, c[0x0][0x450] ;  /* 0x00011400ff046b82 */ /* 0x000e620000000800 */
[----:B---3--:R-:W-:Y:S02]  /*d8d0*/  IMAD.MOV.U32 R3, RZ, RZ, R20 ;  /* 0x000000ffff037224 */ /* 0x008fe400078e0014 */
[----:B------:R-:W3:Y:S01]  /*d8e0*/  S2R R20, SR_TID.X ;  /* 0x0000000000147919 */ /* 0x000ee20000002100 */
[----:B------:R-:W-:Y:S01]  /*d8f0*/  IMAD.WIDE.U32 R2, R18, UR4, R2 ;  /* 0x0000000412027c25 */ /* 0x000fe2000f8e0002 */
[----:B------:R-:W-:-:S03]  /*d900*/  ULDC.64 UR4, c[0x0][0x2e0] ;  /* 0x0000b80000047ab9 */ /* 0x000fc60000000a00 */
[----:B--2---:R-:W-:Y:S02]  /*d910*/  IMAD R0, R21, UR4, RZ ;  /* 0x0000000415007c24 */ /* 0x004fe4000f8e02ff */
[----:B------:R-:W2:Y:S01]  /*d920*/  S2R R21, SR_TID.X ;  /* 0x0000000000157919 */ /* 0x000ea20000002100 */
[----:B------:R-:W-:Y:S02]  /*d930*/  IMAD.IADD R3, R3, 0x1, R5 ;  /* 0x0000000103037824 */ /* 0x000fe400078e0205 */
[----:B------:R-:W0:Y:S01]  /*d940*/  @P6 LDC R5, c[0x0][0x44c] ;  /* 0x00011300ff056b82 */ /* 0x000e220000000800 */
[C---:B------:R-:W-:Y:S02]  /*d950*/  IMAD R0, R31.reuse, UR5, R0 ;  /* 0x000000051f007c24 */ /* 0x040fe4000f8e0200 */
[----:B------:R-:W-:Y:S01]  /*d960*/  IMAD.WIDE.U32 R2, R31, UR4, R2 ;  /* 0x000000041f027c25 */ /* 0x000fe2000f8e0002 */
[----:B------:R-:W-:-:S03]  /*d970*/  ULDC.64 UR4, c[0x0][0x2d0] ;  /* 0x0000b40000047ab9 */ /* 0x000fc60000000a00 */
[----:B------:R-:W-:Y:S01]  /*d980*/  IMAD.IADD R3, R3, 0x1, R0 ;  /* 0x0000000103037824 */ /* 0x000fe200078e0200 */
[----:B---3--:R-:W-:-:S04]  /*d990*/  LOP3.LUT R20, R20, 0x7f, RZ, 0xc0, !PT ;  /* 0x0000007f14147812 */ /* 0x008fc800078ec0ff */
[----:B------:R-:W-:Y:S01]  /*d9a0*/  SHF.R.U32.HI R20, RZ, 0x3, R20 ;  /* 0x00000003ff147819 */ /* 0x000fe20000011614 */
[----:B--2---:R-:W-:-:S05]  /*d9b0*/  IMAD.SHL.U32 R21, R21, 0x10, RZ ;  /* 0x0000001015157824 */ /* 0x004fca00078e00ff */
[----:B------:R-:W-:-:S04]  /*d9c0*/  LOP3.LUT R21, R21, 0x70, RZ, 0xc0, !PT ;  /* 0x0000007015157812 */ /* 0x000fc800078ec0ff */
[----:B------:R-:W-:-:S05]  /*d9d0*/  LOP3.LUT R20, R20, R21, RZ, 0xfc, !PT ;  /* 0x0000001514147212 */ /* 0x000fca00078efcff */
[----:B------:R-:W-:-:S04]  /*d9e0*/  IMAD R0, R17, 0x80, R20 ;  /* 0x0000008011007824 */ /* 0x000fc800078e0214 */
[----:B0-----:R-:W-:-:S04]  /*d9f0*/  @P6 IMAD.HI.U32 R5, R0, R5, RZ ;  /* 0x0000000500056227 */ /* 0x001fc800078e00ff */
[----:B------:R-:W-:Y:S01]  /*da00*/  IMAD.MOV.U32 R6, RZ, RZ, R0 ;  /* 0x000000ffff067224 */ /* 0x000fe200078e0000 */
[----:B-1----:R-:W-:Y:S02]  /*da10*/  @P6 SHF.R.U32.HI R6, RZ, R4, R5 ;  /* 0x00000004ff066219 */ /* 0x002fe40000011605 */
        /* <DEDUP_REMOVED lines=26> */
[----:B-----5:R-:W-:Y:S01]  /*dbc0*/  IMAD R5, R10, R5, RZ ;  /* 0x000000050a057224 */ /* 0x020fe200078e02ff */
[----:B------:R-:W-:Y:S02]  /*dbd0*/  LEA R17, R17, R9, 0x7 ;  /* 0x0000000911117211 */ /* 0x000fe400078e38ff */
[----:B------:R-:W1:Y:S02]  /*dbe0*/  SHFL.IDX PT, R2, R4, RZ, 0x181f ;  /* 0x00181fff04027589 */ /* 0x000e6400000e0000 */
[C---:B------:R-:W-:Y:S01]  /*dbf0*/  ISETP.GE.AND P2, PT, R17.reuse, R5, PT ;  /* 0x000000051100720c */ /* 0x040fe20003f46270 */
[----:B------:R-:W-:-:S12]  /*dc00*/  VIADD R6, R17, 0x10 ;  /* 0x0000001011067836 */ /* 0x000fd80000000000 */
[----:B0-----:R-:W-:-:S05]  /*dc10*/  @!P2 LEA R14, P3, R30, R14, 0x1 ;  /* 0x0000000e1e0ea211 */ /* 0x001fca00078608ff */
[----:B-1----:R-:W-:Y:S02]  /*dc20*/  @!P2 IMAD.X R3, RZ, RZ, R2, P3 ;  /* 0x000000ffff03a224 */ /* 0x002fe400018e0602 */
[----:B------:R-:W-:Y:S02]  /*dc30*/  @!P2 IMAD.MOV.U32 R2, RZ, RZ, R14 ;  /* 0x000000ffff02a224 */ /* 0x000fe400078e000e */
        /* <DEDUP_REMOVED lines=49> */
[----:B------:R-:W0:Y:S01]  /*df50*/  SHFL.IDX PT, R14, R0, 0x6, 0x181f ;  /* 0x00d81f00000e7f89 */ /* 0x000e2200000e0000 */
[----:B------:R-:W-:-:S05]  /*df60*/  @!P2 MOV R3, R7 ;  /* 0x000000070003a202 */ /* 0x000fca0000000f00 */
        /* <DEDUP_REMOVED lines=12> */
.L_x_2774:
        /* <DEDUP_REMOVED lines=11> */
.L_x_2681:
[----:B------:R-:W-:Y:S05]  /*e0e0*/  BSYNC B0 ;  /* 0x0000000000007941 */ /* 0x000fea0003800000 */
.L_x_2680:
[----:B------:R-:W-:Y:S01]  /*e0f0*/  NOP ;  /* 0x0000000000007918 */ /* 0x000fe20000000000 */
[----:B------:R-:W-:-:S13]  /*e100*/  PLOP3.LUT P0, PT, PT, PT, PT, 0x80, 0x0 ;  /* 0x000000000000781c */ /* 0x000fda0003f0f070 */
.L_x_2682:
        /* <DEDUP_REMOVED lines=14> */
[----:B0-----:R-:W3:Y:S01]  /*e1f0*/  LDL R2, [R1+0xc] ;  /* 0x00000c0001027983 */ /* 0x001ee20000100800 */
[----:B------:R0:W-:Y:S01]  /*e200*/  SYNCS.ARRIVE.TRANS64.A1T0 RZ, [R22+URZ+0x28800], RZ ;  /* 0x028800ff16ff79a7 */ /* 0x0001e2000810003f */
[----:B------:R-:W-:Y:S01]  /*e210*/  BSSY B0, `(.L_x_2683) ;  /* 0x0000004000007945 */ /* 0x000fe20003800000 */
[----:B------:R-:W1:Y:S01]  /*e220*/  SYNCS.PHASECHK.TRANS64.TRYWAIT P1, [R22+URZ+0x28820], R3 ;  /* 0x02882003160075a7 */ /* 0x000e62000802017f */
[----:B---3--:R-:W-:Y:S02]  /*e230*/  ISETP.GE.AND P0, PT, R2, 0x2, PT ;  /* 0x000000020200780c */ /* 0x008fe40003f06270 */
[----:B01----:R-:W-:Y:S11]  /*e240*/  @!P1 BRA `(.L_x_2684) ;  /* 0x0000004000689947 */ /* 0x003ff60003800000 */
.L_x_2775:
[----:B------:R-:W-:Y:S05]  /*e250*/  BSYNC B0 ;  /* 0x0000000000007941 */ /* 0x000fea0003800000 */
.L_x_2683:
[----:B------:R-:W-:Y:S04]  /*e260*/  BSSY B0, `(.L_x_2685) ;  /* 0x000010e000007945 */ /* 0x000fe80003800000 */
[----:B------:R-:W-:Y:S05]  /*e270*/  @!P0 BRA `(.L_x_2686) ;  /* 0x0000001000308947 */ /* 0x000fea0003800000 */
[----:B------:R-:W3:Y:S01]  /*e280*/  LDL.LU R0, [R1+0xc] ;  /* 0x00000c0001007983 */ /* 0x000ee20000300800 */
[----:B------:R-:W-:Y:S01]  /*e290*/  ULDC UR4, c[0x0][0x2f4] ;  /* 0x0000bd0000047ab9 */ /* 0x000fe20000000800 */
[----:B------:R-:W-:Y:S01]  /*e2a0*/  IMAD.MOV.U32 R17, RZ, RZ, R28 ;  /* 0x000000ffff117224 */ /* 0x000fe200078e001c */
[----:B------:R-:W-:Y:S01]  /*e2b0*/  ISETP.GE.AND P2, PT, R30, UR4, PT ;  /* 0x000000041e007c0c */ /* 0x000fe2000bf46270 */
[----:B------:R-:W-:Y:S01]  /*e2c0*/  IMAD.MOV.U32 R10, RZ, RZ, R25 ;  /* 0x000000ffff0a7224 */ /* 0x000fe200078e0019 */
[----:B------:R-:W-:Y:S01]  /*e2d0*/  ISETP.GE.AND P1, PT, R29, UR4, PT ;  /* 0x000000041d007c0c */ /* 0x000fe2000bf26270 */
[----:B------:R-:W-:Y:S02]  /*e2e0*/  IMAD.MOV.U32 R31, RZ, RZ, R26 ;  /* 0x000000ffff1f7224 */ /* 0x000fe400078e001a */
[----:B---3--:R-:W-:-:S10]  /*e2f0*/  VIADD R6, R0, 0xfffffffe ;  /* 0xfffffffe00067836 */ /* 0x008fd40000000000 */
.L_x_2699:
        /* <DEDUP_REMOVED lines=31> */
[----:B------:R0:W3:Y:S03]  /*e4f0*/  LDG.E R0, desc[UR52][R4.64] ;  /* 0x0000003404007981 */ /* 0x0000e6000c1e1900 */
[----:B------:R-:W-:Y:S01]  /*e500*/  SEL R28, RZ, 0x1, P0 ;  /* 0x00000001ff1c7807 */ /* 0x000fe20000000000 */
[----:B------:R-:W-:Y:S01]  /*e510*/  IMAD.MOV.U32 R26, RZ, RZ, R6 ;  /* 0x000000ffff1a7224 */ /* 0x000fe200078e0006 */
[----:B------:R-:W-:-:S02]  /*e520*/  SEL R25, R25, RZ, P0 ;  /* 0x000000ff19197207 */ /* 0x000fc40000000000 */
[----:B------:R-:W-:Y:S01]  /*e530*/  LOP3.LUT R28, R17, R28, RZ, 0x3c, !PT ;  /* 0x0000001c111c7212 */ /* 0x000fe200078e3cff */
[----:B0-----:R-:W-:Y:S01]  /*e540*/  IMAD R4, R2, UR4, R7 ;  /* 0x0000000402047c24 */ /* 0x001fe2000f8e0207 */
[----:B---3--:R-:W-:Y:S01]  /*e550*/  SHF.R.S32.HI R21, RZ, 0x1f, R0 ;  /* 0x0000001fff157819 */ /* 0x008fe20000011400 */
[----:B------:R-:W-:Y:S06]  /*e560*/  @!P3 BRA `(.L_x_2687) ;  /* 0x000000000004b947 */ /* 0x000fec0003800000 */
[----:B------:R-:W-:Y:S01]  /*e570*/  BPT.TRAP 0x1 ;  /* 0x000000040000795c */ /* 0x000fe20000300000 */
.L_x_2687:
[----:B------:R-:W-:Y:S01]  /*e580*/  LEA R6, R25, R22, 0x3 ;  /* 0x0000001619067211 */ /* 0x000fe200078e18ff */
[----:B------:R-:W-:Y:S01]  /*e590*/  BSSY B1, `(.L_x_2688) ;  /* 0x0000004000017945 */ /* 0x000fe20003800000 */
[----:B------:R-:W-:-:S04]  /*e5a0*/  SHF.L.U32 R3, R28, 0x1f, RZ ;  /* 0x0000001f1c037819 */ /* 0x000fc800000006ff */
[----:B------:R-:W0:Y:S02]  /*e5b0*/  SYNCS.PHASECHK.TRANS64.TRYWAIT P0, [R6+URZ+0x28840], R3 ;  /* 0x02884003060075a7 */ /* 0x000e24000800017f */
[----:B0-----:R-:W-:Y:S05]  /*e5c0*/  @!P0 BRA `(.L_x_2689) ;  /* 0x0000003c009c8947 */ /* 0x001fea0003800000 */
.L_x_2776:
[----:B------:R-:W-:Y:S05]  /*e5d0*/  BSYNC B1 ;  /* 0x0000000000017941 */ /* 0x000fea0003800000 */
.L_x_2688:
        /* <DEDUP_REMOVED lines=71> */
.L_x_2794:
        /* <DEDUP_REMOVED lines=9> */
.L_x_2691:
        /* <DEDUP_REMOVED lines=11> */
.L_x_2692:
[----:B------:R1:W-:Y:S01]  /*eb90*/  SYNCS.ARRIVE.TRANS64.A1T0 RZ, [R6+URZ+0x28830], RZ ;  /* 0x028830ff06ff79a7 */ /* 0x0003e2000810003f */
[----:B------:R-:W-:Y:S05]  /*eba0*/  @!P4 BRA `(.L_x_2693) ;  /* 0x000000000004c947 */ /* 0x000fea0003800000 */
[----:B------:R-:W-:Y:S01]  /*ebb0*/  BPT.TRAP 0x1 ;  /* 0x000000040000795c */ /* 0x000fe20000300000 */
.L_x_2693:
[----:B------:R-:W-:Y:S01]  /*ebc0*/  SHF.L.U32 R2, R17, 0x1f, RZ ;  /* 0x0000001f11027819 */ /* 0x000fe200000006ff */
[----:B-1----:R-:W-:Y:S01]  /*ebd0*/  IMAD R6, R10, 0x8, R22 ;  /* 0x000000080a067824 */ /* 0x002fe200078e0216 */
[----:B------:R-:W-:Y:S01]  /*ebe0*/  BSSY B1, `(.L_x_2694) ;  /* 0x0000004000017945 */ /* 0x000fe20003800000 */
[----:B------:R-:W-:Y:S02]  /*ebf0*/  IMAD R8, R31, -0x80, R35 ;  /* 0xffffff801f087824 */ /* 0x000fe400078e0223 */
[----:B------:R-:W1:Y:S02]  /*ec00*/  SYNCS.PHASECHK.TRANS64.TRYWAIT P0, [R6+URZ+0x28860], R2 ;  /* 0x02886002060075a7 */ /* 0x000e64000800017f */
[----:B-1----:R-:W-:Y:S05]  /*ec10*/  @!P0 BRA `(.L_x_2695) ;  /* 0x0000004000688947 */ /* 0x002fea0003800000 */
.L_x_2795:
[----:B------:R-:W-:Y:S05]  /*ec20*/  BSYNC B1 ;  /* 0x0000000000017941 */ /* 0x000fea0003800000 */
.L_x_2694:
[----:B------:R-:W3:Y:S01]  /*ec30*/  S2R R3, SR_TID.X ;  /* 0x0000000000037919 */ /* 0x000ee20000002100 */
[----:B------:R-:W-:Y:S01]  /*ec40*/  UMOV UR4, 0xffffffff ;  /* 0xffffffff00047882 */ /* 0x000fe20000000000 */
        /* <DEDUP_REMOVED lines=64> */
.L_x_2813:
        /* <DEDUP_REMOVED lines=29> */
.L_x_2697:
        /* <DEDUP_REMOVED lines=11> */
.L_x_2698:
[C---:B------:R-:W-:Y:S01]  /*f2d0*/  ISETP.GT.AND P0, PT, R26.reuse, RZ, PT ;  /* 0x000000ff1a00720c */ /* 0x040fe20003f04270 */
[----:B------:R0:W-:Y:S01]  /*f2e0*/  SYNCS.ARRIVE.TRANS64.A1T0 RZ, [R6+URZ+0x28850], RZ ;  /* 0x028850ff06ff79a7 */ /* 0x0001e2000810003f */
[----:B------:R-:W-:Y:S02]  /*f2f0*/  IMAD.MOV.U32 R17, RZ, RZ, R28 ;  /* 0x000000ffff117224 */ /* 0x000fe400078e001c */
[----:B------:R-:W-:Y:S02]  /*f300*/  IMAD.MOV.U32 R10, RZ, RZ, R25 ;  /* 0x000000ffff0a7224 */ /* 0x000fe400078e0019 */
[----:B------:R-:W-:Y:S02]  /*f310*/  IMAD.MOV.U32 R31, RZ, RZ, R26 ;  /* 0x000000ffff1f7224 */ /* 0x000fe400078e001a */
[----:B0-----:R-:W-:-:S05]  /*f320*/  VIADD R6, R26, 0xffffffff ;  /* 0xffffffff1a067836 */ /* 0x001fca0000000000 */
[----:B------:R-:W-:Y:S05]  /*f330*/  @P0 BRA `(.L_x_2699) ;  /* 0xffffffec00f00947 */ /* 0x000fea000383ffff */
.L_x_2686:
[----:B------:R-:W-:Y:S05]  /*f340*/  BSYNC B0 ;  /* 0x0000000000007941 */ /* 0x000fea0003800000 */
.L_x_2685:
        /* <DEDUP_REMOVED lines=17> */
.L_x_2701:
[----:B------:R-:W-:Y:S05]  /*f460*/  BSYNC B0 ;  /* 0x0000000000007941 */ /* 0x000fea0003800000 */
.L_x_2700:
[----:B------:R-:W-:-:S05]  /*f470*/  IMAD.U32 R0, RZ, RZ, UR36 ;  /* 0x00000024ff007e24 */ /* 0x000fca000f8e00ff */
[----:B------:R-:W-:-:S13]  /*f480*/  ISETP.NE.AND P0, PT, R0, 0x3, PT ;  /* 0x000000030000780c */ /* 0x000fda0003f05270 */
[----:B------:R-:W-:Y:S05]  /*f490*/  @!P0 BRA `(.L_x_2702) ;  /* 0x0000000000048947 */ /* 0x000fea0003800000 */
[----:B------:R-:W-:Y:S01]  /*f4a0*/  BPT.TRAP 0x1 ;  /* 0x000000040000795c */ /* 0x000fe20000300000 */
.L_x_2702:
[----:B------:R-:W-:Y:S01]  /*f4b0*/  IMAD R0, R25, 0x8, R22 ;  /* 0x0000000819007824 */ /* 0x000fe200078e0216 */
[----:B0-----:R-:W-:Y:S01]  /*f4c0*/  SHF.L.U32 R3, R28, 0x1f, RZ ;  /* 0x0000001f1c037819 */ /* 0x001fe200000006ff */
[----:B------:R-:W-:Y:S01]  /*f4d0*/  BSSY B0, `(.L_x_2703) ;  /* 0x0000004000007945 */ /* 0x000fe20003800000 */
[----:B------:R-:W-:Y:S02]  /*f4e0*/  IMAD R6, R26, -0x80, R35 ;  /* 0xffffff801a067824 */ /* 0x000fe400078e0223 */
[----:B------:R-:W0:Y:S02]  /*f4f0*/  SYNCS.PHASECHK.TRANS64.TRYWAIT P0, [R0+URZ+0x28860], R3 ;  /* 0x02886003000075a7 */ /* 0x000e24000800017f */
[----:B0-----:R-:W-:Y:S05]  /*f500*/  @!P0 BRA `(.L_x_2704) ;  /* 0x0000004000c88947 */ /* 0x001fea0003800000 */
.L_x_2814:
[----:B------:R-:W-:Y:S05]  /*f510*/  BSYNC B0 ;  /* 0x0000000000007941 */ /* 0x000fea0003800000 */
.L_x_2703:
        /* <DEDUP_REMOVED lines=35> */
[----:B------:R-:W0:Y:S02]  /*f750*/  SHFL.IDX PT, R14, R23, 0x3, 0x181f ;  /* 0x00781f00170e7f89 */ /* 0x000e2400000e0000 */
[----:B------:R-:W-:Y:S02]  /*f760*/  IADD3.X R3, RZ, R8, RZ, P4, !PT ;  /* 0x00000008ff037210 */ /* 0x000fe400027fe4ff */
        /* <DEDUP_REMOVED lines=33> */
.L_x_2832:
        /* <DEDUP_REMOVED lines=11> */
.L_x_2706:
        /* <DEDUP_REMOVED lines=11> */
.L_x_2707:
[----:B------:R0:W-:Y:S01]  /*fae0*/  SYNCS.ARRIVE.TRANS64.A1T0 RZ, [R0+URZ+0x28850], RZ ;  /* 0x028850ff00ff79a7 */ /* 0x0001e2000810003f */
[----:B------:R-:W-:-:S05]  /*faf0*/  VIADD R25, R25, 0x1 ;  /* 0x0000000119197836 */ /* 0x000fca0000000000 */
[----:B------:R-:W-:-:S04]  /*fb00*/  ISETP.NE.AND P0, PT, R25, 0x2, PT ;  /* 0x000000021900780c */ /* 0x000fc80003f05270 */
[----:B------:R-:W-:Y:S02]  /*fb10*/  SEL R3, RZ, 0x1, P0 ;  /* 0x00000001ff037807 */ /* 0x000fe40000000000 */
[----:B------:R-:W-:Y:S02]  /*fb20*/  SEL R25, R25, RZ, P0 ;  /* 0x000000ff19197207 */ /* 0x000fe40000000000 */
[----:B0-----:R-:W-:-:S07]  /*fb30*/  LOP3.LUT R28, R28, R3, RZ, 0x3c, !PT ;  /* 0x000000031c1c7212 */ /* 0x001fce00078e3cff */
.L_x_2664:
[----:B------:R-:W-:Y:S05]  /*fb40*/  BSYNC B7 ;  /* 0x0000000000077941 */ /* 0x000fea0003800000 */
.L_x_2662:
        /* <DEDUP_REMOVED lines=8> */
[----:B------:R2:W3:Y:S01]  /*fbd0*/  LDS.128 R16, [R22+0x288d0] ;  /* 0x0288d00016107984 */ /* 0x0004e20000000c00 */
[----:B------:R-:W-:Y:S06]  /*fbe0*/  BAR.ARV 0x4, 0x180 ;  /* 0x0106000000007b1d */ /* 0x000fec0000002000 */
[----:B------:R-:W-:Y:S05]  /*fbf0*/  BRA `(.L_x_2709) ;  /* 0x0000000800cc7947 */ /* 0x000fea0003800000 */
.L_x_2708:
[----:B------:R-:W0:Y:S01]  /*fc00*/  S2R R0, SR_TID.X ;  /* 0x0000000000007919 */ /* 0x000e220000002100 */
[----:B------:R-:W-:Y:S01]  /*fc10*/  UMOV UR4, 0xffffffff ;  /* 0xffffffff00047882 */ /* 0x000fe20000000000 */
[----:B0-----:R-:W-:-:S04]  /*fc20*/  LOP3.LUT R8, R0, 0x1f, RZ, 0xc0, !PT ;  /* 0x0000001f00087812 */ /* 0x001fc800078ec0ff */
[----:B------:R-:W-:Y:S01]  /*fc30*/  ISETP.NE.AND P0, PT, R8, 0x1f, PT ;  /* 0x0000001f0800780c */ /* 0x000fe20003f05270 */
[----:B------:R-:W-:-:S12]  /*fc40*/  BRA.DIV UR4, `(.L_x_2710) ;  /* 0x0000004604887947 */ /* 0x000fd8000b800000 */
[----:B------:R-:W-:Y:S01]  /*fc50*/  IMAD.IADD R5, R19, 0x1, R8 ;  /* 0x0000000113057824 */ /* 0x000fe200078e0208 */
[----:B------:R-:W-:-:S04]  /*fc60*/  ULDC UR4, c[0x0][0xc3c] ;  /* 0x00030f0000047ab9 */ /* 0x000fc80000000800 */
        /* <DEDUP_REMOVED lines=13> */
[----:B0-----:R-:W-:-:S05]  /*fd40*/  SEL R5, R14, RZ, P1 ;  /* 0x000000ff0e057207 */ /* 0x001fca0000800000 */
[----:B------:R-:W-:Y:S02]  /*fd50*/  IMAD.IADD R6, R4, 0x1, R5 ;  /* 0x0000000104067824 */ /* 0x000fe400078e0205 */
        /* <DEDUP_REMOVED lines=13> */
[----:B------:R0:W1:Y:S02]  /*fe30*/  SHFL.IDX PT, R14, R6, 0x1f, 0x1f ;  /* 0x03e01f00060e7f89 */ /* 0x00006400000e0000 */
.L_x_2842:
[----:B------:R-:W-:Y:S02]  /*fe40*/  ULDC UR4, c[0x0][0xc38] ;  /* 0x00030e0000047ab9 */ /* 0x000fe40000000800 */
[----:B------:R-:W-:-:S04]  /*fe50*/  IMAD.U32 R7, RZ, RZ, UR4 ;  /* 0x00000004ff077e24 */ /* 0x000fc8000f8e00ff */
[----:B-1----:R-:W-:-:S04]  /*fe60*/  IMAD R3, R14, R7, RZ ;  /* 0x000000070e037224 */ /* 0x002fc800078e02ff */
[----:B------:R-:W-:-:S05]  /*fe70*/  IMAD.IADD R8, R0, 0x1, R3 ;  /* 0x0000000100087824 */ /* 0x000fca00078e0203 */
[----:B------:R-:W-:-:S13]  /*fe80*/  ISETP.GT.AND P6, PT, R8, R5, PT ;  /* 0x000000050800720c */ /* 0x000fda0003fc4270 */
[----:B------:R-:W-:Y:S05]  /*fe90*/  @P6 BRA `(.L_x_2711) ;  /* 0x00000000009c6947 */ /* 0x000fea0003800000 */
.L_x_2716:
[----:B------:R-:W1:Y:S01]  /*fea0*/  LDC R0, c[0x0][0xc3c] ;  /* 0x00030f00ff007b82 */ /* 0x000e620000000800 */
[----:B------:R-:W-:-:S05]  /*feb0*/  VIADD R19, R19, 0x1f ;  /* 0x0000001f13137836 */ /* 0x000fca0000000000 */
[----:B-1----:R-:W-:-:S13]  /*fec0*/  ISETP.GE.AND P6, PT, R19, R0, PT ;  /* 0x000000001300720c */ /* 0x002fda0003fc6270 */
[----:B------:R-:W-:Y:S05]  /*fed0*/  @P6 BRA `(.L_x_2712) ;  /* 0x0000000400d06947 */ /* 0x000fea0003800000 */
[----:B------:R-:W1:Y:S01]  /*fee0*/  S2R R2, SR_TID.X ;  /* 0x0000000000027919 */ /* 0x000e620000002100 */
[----:B------:R-:W-:Y:S01]  /*fef0*/  BSSY B0, `(.L_x_2713) ;  /* 0x0000009000007945 */ /* 0x000fe20003800000 */
[----:B------:R-:W-:Y:S01]  /*ff00*/  IMAD.MOV.U32 R4, RZ, RZ, RZ ;  /* 0x000000ffff047224 */ /* 0x000fe200078e00ff */
[----:B-1----:R-:W-:-:S05]  /*ff10*/  LOP3.LUT R2, R2, 0x1f, RZ, 0xc0, !PT ;  /* 0x0000001f02027812 */ /* 0x002fca00078ec0ff */
[----:B------:R-:W-:-:S05]  /*ff20*/  IMAD.IADD R7, R19, 0x1, R2 ;  /* 0x0000000113077824 */ /* 0x000fca00078e0202 */
[----:B------:R-:W-:-:S13]  /*ff30*/  ISETP.GE.OR P6, PT, R7, R0, !P0 ;  /* 0x000000000700720c */ /* 0x000fda00047c6670 */
[----:B------:R-:W-:Y:S05]  /*ff40*/  @P6 BRA `(.L_x_2714) ;  /* 0x00000000000c6947 */ /* 0x000fea0003800000 */
[----:B------:R-:W1:Y:S02]  /*ff50*/  LDC.64 R2, c[0x0][0xc80] ;  /* 0x00032000ff027b82 */ /* 0x000e640000000a00 */
[----:B-1----:R-:W-:-:S05]  /*ff60*/  IMAD.WIDE R2, R7, 0x4, R2 ;  /* 0x0000000407027825 */ /* 0x002fca00078e0202 */
[----:B------:R1:W5:Y:S02]  /*ff70*/  LDG.E R4, desc[UR52][R2.64] ;  /* 0x0000003402047981 */ /* 0x000364000c1e1900 */
.L_x_2714:
[----:B------:R-:W-:Y:S05]  /*ff80*/  BSYNC B0 ;  /* 0x0000000000007941 */ /* 0x000fea0003800000 */
.L_x_2713:
[----:B------:R-:W-:-:S03]  /*ff90*/  UMOV UR4, 0xffffffff ;  /* 0xffffffff00047882 */ /* 0x000fc60000000000 */
[----:B------:R-:W-:Y:S05]  /*ffa0*/  BRA.DIV UR4, `(.L_x_2715) ;  /* 0x0000004604d47947 */ /* 0x000fea000b800000 */
[----:B-----5:R-:W2:Y:S02]  /*ffb0*/  SHFL.UP PT, R14, R4, 0x1, RZ ;  /* 0x04200000040e7989 */ /* 0x020ea400000e00ff */
[----:B--2---:R-:W-:-:S04]  /*ffc0*/  SEL R13, R14, RZ, P1 ;  /* 0x000000ff0e0d7207 */ /* 0x004fc80000800000 */
[----:B------:R-:W-:-:S05]  /*ffd0*/  IADD3 R13, R4, R13, RZ ;  /* 0x0000000d040d7210 */ /* 0x000fca0007ffe0ff */
[----:B------:R-:W2:Y:S02]  /*ffe0*/  SHFL.UP PT, R14, R13, 0x2, RZ ;  /* 0x044000000d0e7989 */ /* 0x000ea400000e00ff */
[----:B--2---:R-:W-:-:S05]  /*fff0*/  SEL R0, R14, RZ, P2 ;  /* 0x000000ff0e007207 */ /* 0x004fca0001000000 */
[----:B------:R-:W-:-:S05]  /*10000*/  IMAD.IADD R0, R13, 0x1, R0 ;  /* 0x000000010d007824 */ /* 0x000fca00078e0200 */
[----:B------:R-:W1:Y:S02]  /*10010*/  SHFL.UP PT, R14, R0, 0x4, RZ ;  /* 0x04800000000e7989 */ /* 0x000e6400000e00ff */
[----:B-1----:R-:W-:-:S05]  /*10020*/  SEL R3, R14, RZ, P3 ;  /* 0x000000ff0e037207 */ /* 0x002fca0001800000 */
[----:B------:R-:W-:-:S05]  /*10030*/  IMAD.IADD R2, R0, 0x1, R3 ;  /* 0x0000000100027824 */ /* 0x000fca00078e0203 */
[----:B------:R-:W1:Y:S02]  /*10040*/  SHFL.UP PT, R14, R2, 0x8, RZ ;  /* 0x05000000020e7989 */ /* 0x000e6400000e00ff */
[----:B-1----:R-:W-:-:S05]  /*10050*/  SEL R3, R14, RZ, P4 ;  /* 0x000000ff0e037207 */ /* 0x002fca0002000000 */
[----:B------:R-:W-:-:S05]  /*10060*/  IMAD.IADD R3, R2, 0x1, R3 ;  /* 0x0000000102037824 */ /* 0x000fca00078e0203 */
[----:B------:R-:W0:Y:S02]  /*10070*/  SHFL.UP PT, R14, R3, 0x10, RZ ;  /* 0x06000000030e7989 */ /* 0x000e2400000e00ff */
[----:B0-----:R-:W-:-:S05]  /*10080*/  SEL R6, R14, RZ, P5 ;  /* 0x000000ff0e067207 */ /* 0x001fca0002800000 */
[----:B------:R-:W-:-:S05]  /*10090*/  IMAD.IADD R6, R3, 0x1, R6 ;  /* 0x0000000103067824 */ /* 0x000fca00078e0206 */
[----:B------:R0:W1:Y:S02]  /*100a0*/  SHFL.IDX PT, R14, R6, 0x1f, 0x1f ;  /* 0x03e01f00060e7f89 */ /* 0x00006400000e0000 */
.L_x_2850:
[----:B------:R-:W-:Y:S02]  /*100b0*/  ULDC UR4, c[0x0][0xc38] ;  /* 0x00030e0000047ab9 */ /* 0x000fe40000000800 */
[----:B------:R-:W-:-:S04]  /*100c0*/  IMAD.U32 R7, RZ, RZ, UR4 ;  /* 0x00000004ff077e24 */ /* 0x000fc8000f8e00ff */
[----:B-1----:R-:W-:-:S04]  /*100d0*/  IMAD R3, R14, R7, RZ ;  /* 0x000000070e037224 */ /* 0x002fc800078e02ff */
[----:B------:R-:W-:-:S05]  /*100e0*/  IMAD.IADD R8, R3, 0x1, R8 ;  /* 0x0000000103087824 */ /* 0x000fca00078e0208 */
[----:B------:R-:W-:-:S13]  /*100f0*/  ISETP.GT.AND P6, PT, R8, R5, PT ;  /* 0x000000050800720c */ /* 0x000fda0003fc4270 */
[----:B------:R-:W-:Y:S05]  /*10100*/  @!P6 BRA `(.L_x_2716) ;  /* 0xfffffffc0064e947 */ /* 0x000fea000383ffff */
.L_x_2711:
        /* <DEDUP_REMOVED lines=8> */
.L_x_2854:
[----:B------:R-:W-:Y:S01]  /*10190*/  ISETP.NE.AND P0, PT, R0, RZ, PT ;  /* 0x000000ff0000720c */ /* 0x000fe20003f05270 */
[----:B------:R-:W-:-:S12]  /*101a0*/  IMAD.MOV.U32 R14, RZ, RZ, RZ ;  /* 0x000000ffff0e7224 */ /* 0x000fd800078e00ff */
[----:B------:R-:W-:Y:S05]  /*101b0*/  @!P0 BRA `(.L_x_2718) ;  /* 0x0000000000108947 */ /* 0x000fea0003800000 */
[----:B------:R-:W-:Y:S01]  /*101c0*/  UMOV UR4, 0xffffffff ;  /* 0xffffffff00047882 */ /* 0x000fe20000000000 */
[----:B------:R-:W-:Y:S02]  /*101d0*/  VIADD R12, R8, 0xffffffff ;  /* 0xffffffff080c7836 */ /* 0x000fe40000000000 */
[----:B------:R-:W-:Y:S05]  /*101e0*/  BRA.DIV UR4, `(.L_x_2719) ;  /* 0x0000004a04487947 */ /* 0x000fea000b800000 */
[----:B------:R3:W4:Y:S02]  /*101f0*/  SHFL.IDX PT, R14, R6, R12, 0x1f ;  /* 0x00001f0c060e7589 */ /* 0x00072400000e0000 */
.L_x_2718:
[----:B------:R-:W5:Y:S01]  /*10200*/  LDC.64 R2, c[0x0][0xc90] ;  /* 0x00032400ff027b82 */ /* 0x000f620000000a00 */
[----:B------:R-:W-:-:S04]  /*10210*/  IMAD.IADD R19, R8, 0x1, R19 ;  /* 0x0000000108137824 */ /* 0x000fc800078e0213 */
[----:B-----5:R-:W-:-:S05]  /*10220*/  IMAD.WIDE R2, R19, 0x4, R2 ;  /* 0x0000000413027825 */ /* 0x020fca00078e0202 */
[----:B0--3--:R0:W2:Y:S01]  /*10230*/  LDG.E R6, desc[UR52][R2.64] ;  /* 0x0000003402067981 */ /* 0x0090a2000c1e1900 */
[----:B----4-:R-:W-:-:S04]  /*10240*/  IMAD R16, R14, R7, R16 ;  /* 0x000000070e107224 */ /* 0x010fc800078e0210 */
[----:B------:R-:W-:Y:S02]  /*10250*/  IMAD.IADD R5, R5, 0x1, -R16 ;  /* 0x0000000105057824 */ /* 0x000fe400078e0a10 */
[----:B0-----:R-:W-:Y:S02]  /*10260*/  IMAD.MOV.U32 R2, RZ, RZ, RZ ;  /* 0x000000ffff027224 */ /* 0x001fe400078e00ff */
[----:B--2---:R-:W-:-:S05]  /*10270*/  IMAD R0, R4, R6, RZ ;  /* 0x0000000604007224 */ /* 0x004fca00078e02ff */
[----:B-1----:R-:W-:-:S04]  /*10280*/  IABS R8, R0 ;  /* 0x0000000000087213 */ /* 0x002fc80000000000 */
        /* <DEDUP_REMOVED lines=22> */
[----:B------:R-:W-:Y:S01]  /*103f0*/  IMAD R8, R6, R2, RZ ;  /* 0x0000000206087224 */ /* 0x000fe200078e02ff */
[----:B------:R-:W-:-:S03]  /*10400*/  IADD3 R2, -R2, RZ, RZ ;  /* 0x000000ff02027210 */ /* 0x000fc60007ffe1ff */
        /* <DEDUP_REMOVED lines=33> */
.L_x_2712:
[----:B------:R-:W-:Y:S01]  /*10620*/  UMOV UR4, URZ ;  /* 0x0000003f00047c82 */ /* 0x000fe20008000000 */
[----:B------:R-:W-:Y:S01]  /*10630*/  UMOV UR5, URZ ;  /* 0x0000003f00057c82 */ /* 0x000fe20008000000 */
[----:B------:R-:W-:Y:S01]  /*10640*/  ULDC UR6, c[0x0][0xc3c] ;  /* 0x00030f0000067ab9 */ /* 0x000fe20000000800 */
[----:B------:R-:W-:Y:S02]  /*10650*/  IMAD.MOV.U32 R16, RZ, RZ, R5 ;  /* 0x000000ffff107224 */ /* 0x000fe400078e0005 */
[----:B------:R-:W-:Y:S02]  /*10660*/  IMAD.U32 R17, RZ, RZ, UR4 ;  /* 0x00000004ff117e24 */ /* 0x000fe4000f8e00ff */
[----:B------:R-:W-:Y:S02]  /*10670*/  IMAD.U32 R18, RZ, RZ, UR5 ;  /* 0x00000005ff127e24 */ /* 0x000fe4000f8e00ff */
[----:B------:R-:W-:-:S07]  /*10680*/  IMAD.U32 R19, RZ, RZ, UR6 ;  /* 0x00000006ff137e24 */ /* 0x000fce000f8e00ff */
.L_x_2720:
[----:B------:R-:W1:Y:S01]  /*10690*/  S2R R0, SR_TID.X ;  /* 0x0000000000007919 */ /* 0x000e620000002100 */
        /* <DEDUP_REMOVED lines=9> */
.L_x_2709:
[----:B------:R-:W-:Y:S02]  /*10730*/  ULDC UR4, c[0x0][0xc3c] ;  /* 0x00030f0000047ab9 */ /* 0x000fe40000000800 */
[----:B---3--:R-:W-:-:S13]  /*10740*/  ISETP.GE.AND P0, PT, R19, UR4, PT ;  /* 0x0000000413007c0c */ /* 0x008fda000bf06270 */
[----:B------:R-:W-:Y:S05]  /*10750*/  @!P0 BRA `(.L_x_2721) ;  /* 0xffffffb400b08947 */ /* 0x000fea000383ffff */
[----:B------:R-:W-:Y:S05]  /*10760*/  BSYNC B8 ;  /* 0x0000000000087941 */ /* 0x000fea0003800000 */
.L_x_2658:
[----:B0-----:R-:W3:Y:S01]  /*10770*/  LDL.LU R0, [R1+0x18] ;  /* 0x0000180001007983 */ /* 0x001ee20000300800 */
[----:B------:R-:W-:Y:S01]  /*10780*/  BSSY B0, `(.L_x_2722) ;  /* 0x000000b000007945 */ /* 0x000fe20003800000 */
[----:B------:R-:W0:Y:S01]  /*10790*/  S2R R5, SR_CgaCtaId ;  /* 0x0000000000057919 */ /* 0x000e220000008800 */
[----:B---3--:R-:W-:-:S05]  /*107a0*/  VIADD R0, R0, 0x1 ;  /* 0x0000000100007836 */ /* 0x008fca0000000000 */
[----:B------:R-:W-:-:S04]  /*107b0*/  LEA.HI R2, R0, R0, RZ, 0x1 ;  /* 0x0000000000027211 */ /* 0x000fc800078f08ff */
[----:B------:R-:W-:Y:S02]  /*107c0*/  LOP3.LUT R3, R2, 0xfffffffe, RZ, 0xc0, !PT ;  /* 0xfffffffe02037812 */ /* 0x000fe400078ec0ff */
[----:B------:R-:W-:-:S03]  /*107d0*/  MOV R2, 0x400 ;  /* 0x0000040000027802 */ /* 0x000fc60000000f00 */
[----:B------:R-:W-:Y:S01]  /*107e0*/  IMAD.IADD R0, R0, 0x1, -R3 ;  /* 0x0000000100007824 */ /* 0x000fe200078e0a03 */
[----:B0-----:R-:W-:-:S04]  /*107f0*/  LEA R4, R5, R2, 0x18 ;  /* 0x0000000205047211 */ /* 0x001fc800078ec0ff */
[----:B------:R-:W-:-:S04]  /*10800*/  SHF.L.U32 R0, R0, 0x1f, RZ ;  /* 0x0000001f00007819 */ /* 0x000fc800000006ff */
[----:B------:R-:W0:Y:S02]  /*10810*/  SYNCS.PHASECHK.TRANS64.TRYWAIT P0, [R4+URZ+0x28820], R0 ;  /* 0x02882000040075a7 */ /* 0x000e24000800017f */
[----:B0-----:R-:W-:Y:S05]  /*10820*/  @!P0 BRA `(.L_x_2723) ;  /* 0x0000004000dc8947 */ /* 0x001fea0003800000 */
.L_x_2857:
[----:B------:R-:W-:Y:S05]  /*10830*/  BSYNC B0 ;  /* 0x0000000000007941 */ /* 0x000fea0003800000 */
.L_x_2722:
[----:B------:R-:W-:-:S03]  /*10840*/  UMOV UR4, 0xffffffff ;  /* 0xffffffff00047882 */ /* 0x000fc60000000000 */
[----:B------:R-:W-:Y:S05]  /*10850*/  BRA.DIV UR4, `(.L_x_2724) ;  /* 0x0000004204e47947 */ /* 0x000fea000b800000 */
[----:B0-----:R-:W0:Y:S02]  /*10860*/  S2R R0, SR_TID.X ;  /* 0x0000000000007919 */ /* 0x001e240000002100 */
[----:B0-----:R-:W-:-:S04]  /*10870*/  SHF.R.U32.HI R0, RZ, 0x5, R0 ;  /* 0x00000005ff007819 */ /* 0x001fc80000011600 */
[----:B------:R-:W-:-:S05]  /*10880*/  LOP3.LUT R0, R0, 0x3, RZ, 0xc0, !PT ;  /* 0x0000000300007812 */ /* 0x000fca00078ec0ff */
[----:B------:R0:W3:Y:S02]  /*10890*/  SHFL.IDX PT, R14, R0, RZ, 0x1f ;  /* 0x00001fff000e7589 */ /* 0x0000e400000e0000 */
.L_x_2860:
[----:B---3--:R-:W-:Y:S01]  /*108a0*/  ISETP.NE.AND P0, PT, R14, RZ, PT ;  /* 0x000000ff0e00720c */ /* 0x008fe20003f05270 */
[----:B------:R-:W-:-:S12]  /*108b0*/  BSSY B0, `(.L_x_2725) ;  /* 0x0000024000007945 */ /* 0x000fd80003800000 */
[----:B------:R-:W-:Y:S05]  /*108c0*/  @P0 BRA `(.L_x_2726) ;  /* 0x0000000000880947 */ /* 0x000fea0003800000 */
[----:B------:R-:W-:-:S03]  /*108d0*/  UMOV UR4, 0xffffffff ;  /* 0xffffffff00047882 */ /* 0x000fc60000000000 */
[----:B------:R-:W-:Y:S05]  /*108e0*/  BRA.DIV UR4, `(.L_x_2727) ;  /* 0x0000004204f47947 */ /* 0x000fea000b800000 */
[----:B------:R-:W-:-:S13]  /*108f0*/  ELECT P6, URZ, PT ;  /* 0x00000000003f782f */ /* 0x000fda00038c0000 */
.L_x_2863:
[----:B------:R-:W-:Y:S05]  /*10900*/  @!P6 BRA `(.L_x_2726) ;  /* 0x000000000078e947 */ /* 0x000fea0003800000 */
[----:B------:R-:W-:-:S06]  /*10910*/  ULOP3.LUT UR4, UR42, 0x2, URZ, 0xfc, !UPT ;  /* 0x000000022a047892 */ /* 0x000fcc000f8efc3f */
[----:B0-----:R-:W-:-:S05]  /*10920*/  IMAD.U32 R0, RZ, RZ, UR4 ;  /* 0x00000004ff007e24 */ /* 0x001fca000f8e00ff */
[----:B------:R-:W-:-:S13]  /*10930*/  ISETP.NE.AND P0, PT, R0, 0x3, PT ;  /* 0x000000030000780c */ /* 0x000fda0003f05270 */
[----:B------:R-:W-:Y:S05]  /*10940*/  @!P0 BRA `(.L_x_2728) ;  /* 0x0000000000048947 */ /* 0x000fea0003800000 */
[----:B------:R-:W-:Y:S01]  /*10950*/  BPT.TRAP 0x1 ;  /* 0x000000040000795c */ /* 0x000fe20000300000 */
.L_x_2728:
[C---:B------:R-:W-:Y:S01]  /*10960*/  IMAD R5, R25.reuse, 0x8, R4 ;  /* 0x0000000819057824 */ /* 0x040fe200078e0204 */
[----:B------:R-:W-:Y:S01]  /*10970*/  SHF.L.U32 R0, R28, 0x1f, RZ ;  /* 0x0000001f1c007819 */ /* 0x000fe200000006ff */
[----:B------:R-:W-:-:S03]  /*10980*/  VIADD R25, R25, 0x1 ;  /* 0x0000000119197836 */ /* 0x000fc60000000000 */
[----:B------:R-:W0:Y:S02]  /*10990*/  SYNCS.PHASECHK.TRANS64.TRYWAIT P1, [R5+URZ+0x28840], R0 ;  /* 0x02884000050075a7 */ /* 0x000e24000802017f */
[----:B------:R-:W-:-:S04]  /*109a0*/  ISETP.NE.AND P2, PT, R25, 0x2, PT ;  /* 0x000000021900780c */ /* 0x000fc80003f45270 */
[----:B------:R-:W-:Y:S01]  /*109b0*/  SEL R3, RZ, 0x1, P2 ;  /* 0x00000001ff037807 */ /* 0x000fe20001000000 */
[----:B0-----:R-:W-:Y:S08]  /*109c0*/  @!P1 BRA `(.L_x_2729) ;  /* 0x0000004000dc9947 */ /* 0x001ff00003800000 */
.L_x_2864:
[----:B------:R-:W-:Y:S02]  /*109d0*/  SEL R25, R25, RZ, P2 ;  /* 0x000000ff19197207 */ /* 0x000fe40001000000 */
[----:B------:R-:W-:Y:S01]  /*109e0*/  LOP3.LUT R2, R28, R3, RZ, 0x3c, !PT ;  /* 0x000000031c027212 */ /* 0x000fe200078e3cff */
[----:B------:R-:W-:Y:S06]  /*109f0*/  @!P0 BRA `(.L_x_2730) ;  /* 0x0000000000048947 */ /* 0x000fec0003800000 */
[----:B------:R-:W-:Y:S01]  /*10a00*/  BPT.TRAP 0x1 ;  /* 0x000000040000795c */ /* 0x000fe20000300000 */
.L_x_2730:
[----:B------:R-:W-:Y:S01]  /*10a10*/  IMAD R25, R25, 0x8, R4 ;  /* 0x0000000819197824 */ /* 0x000fe200078e0204 */
[----:B------:R-:W-:-:S04]  /*10a20*/  SHF.L.U32 R2, R2, 0x1f, RZ ;  /* 0x0000001f02027819 */ /* 0x000fc800000006ff */
[----:B------:R-:W3:Y:S02]  /*10a30*/  SYNCS.PHASECHK.TRANS64.TRYWAIT P1, [R25+URZ+0x28840], R2 ;  /* 0x02884002190075a7 */ /* 0x000ee4000802017f */
[----:B---3--:R-:W-:Y:S05]  /*10a40*/  @!P1 BRA `(.L_x_2731) ;  /* 0x0000004000d09947 */ /* 0x008fea0003800000 */
.L_x_2865:
[----:B------:R-:W-:Y:S05]  /*10a50*/  @!P0 BRA `(.L_x_2732) ;  /* 0x0000000000048947 */ /* 0x000fea0003800000 */
[----:B------:R-:W-:Y:S01]  /*10a60*/  BPT.TRAP 0x1 ;  /* 0x000000040000795c */ /* 0x000fe20000300000 */
.L_x_2732:
[----:B------:R-:W4:Y:S02]  /*10a70*/  SYNCS.PHASECHK.TRANS64.TRYWAIT P1, [R5+URZ+0x28860], R0 ;  /* 0x02886000050075a7 */ /* 0x000f24000802017f */
[----:B----4-:R-:W-:Y:S05]  /*10a80*/  @!P1 BRA `(.L_x_2733) ;  /* 0x0000004000d49947 */ /* 0x010fea0003800000 */
.L_x_2866:
[----:B------:R-:W-:Y:S05]  /*10a90*/  @!P0 BRA `(.L_x_2734) ;  /* 0x0000000000048947 */ /* 0x000fea0003800000 */
[----:B------:R-:W-:Y:S01]  /*10aa0*/  BPT.TRAP 0x1 ;  /* 0x000000040000795c */ /* 0x000fe20000300000 */
.L_x_2734:
[----:B------:R0:W0:Y:S02]  /*10ab0*/  SYNCS.PHASECHK.TRANS64.TRYWAIT P0, [R25+URZ+0x28860], R2 ;  /* 0x02886002190075a7 */ /* 0x000024000800017f */
[----:B0-----:R-:W-:Y:S05]  /*10ac0*/  @!P0 NANOSLEEP.SYNCS 0x989680 ;  /* 0x009896800000895d */ /* 0x001fea0003900000 */
[----:B------:R-:W0:Y:S02]  /*10ad0*/  @!P0 SYNCS.PHASECHK.TRANS64 P0, [R25+URZ+0x28860], R2 ;  /* 0x02886002190085a7 */ /* 0x000e24000800007f */
[----:B0-----:R-:W-:Y:S05]  /*10ae0*/  @!P0 BRA `(.L_x_2734) ;  /* 0xfffffffc00f08947 */ /* 0x001fea000383ffff */
.L_x_2726:
[----:B------:R-:W-:Y:S05]  /*10af0*/  BSYNC B0 ;  /* 0x0000000000007941 */ /* 0x000fea0003800000 */
.L_x_2725:
[----:B------:R-:W-:Y:S05]  /*10b00*/  EXIT ;  /* 0x000000000000794d */ /* 0x000fea0003800000 */
.L_x_2594:
[----:B0-----:R-:W-:-:S04]  /*10b10*/  IMAD.U32 R3, RZ, RZ, UR41 ;  /* 0x00000029ff037e24 */ /* 0x001fc8000f8e00ff */
[----:B------:R0:W1:Y:S03]  /*10b20*/  SYNCS.PHASECHK.TRANS64.TRYWAIT P1, [R3+URZ+0x28800], R0 ;  /* 0x02880000030075a7 */ /* 0x000066000802017f */
[----:B-1----:R-:W-:Y:S05]  /*10b30*/  @!P1 NANOSLEEP.SYNCS 0x989680 ;  /* 0x009896800000995d */ /* 0x002fea0003900000 */
[----:B------:R-:W1:Y:S02]  /*10b40*/  @!P1 SYNCS.PHASECHK.TRANS64 P1, [R3+URZ+0x28800], R0 ;  /* 0x02880000030095a7 */ /* 0x000e64000802007f */
[----:B-1----:R-:W-:Y:S05]  /*10b50*/  @!P1 BRA `(.L_x_2594) ;  /* 0xfffffffc00ec9947 */ /* 0x002fea000383ffff */
[----:B------:R-:W-:Y:S05]  /*10b60*/  BRA `(.L_x_2735) ;  /* 0xffffff0c00207947 */ /* 0x000fea000383ffff */
.L_x_2598:
[----:B-1----:R1:W2:Y:S02]  /*10b70*/  SYNCS.PHASECHK.TRANS64.TRYWAIT P1, [R3+URZ+0x28830], R0 ;  /* 0x02883000030075a7 */ /* 0x0022a4000802017f */
[----:B--2---:R-:W-:Y:S05]  /*10b80*/  @!P1 NANOSLEEP.SYNCS 0x989680 ;  /* 0x009896800000995d */ /* 0x004fea0003900000 */
[----:B------:R-:W2:Y:S02]  /*10b90*/  @!P1 SYNCS.PHASECHK.TRANS64 P1, [R3+URZ+0x28830], R0 ;  /* 0x02883000030095a7 */ /* 0x000ea4000802007f */
[----:B--2---:R-:W-:Y:S05]  /*10ba0*/  @!P1 BRA `(.L_x_2598) ;  /* 0xfffffffc00f09947 */ /* 0x004fea000383ffff */
[----:B------:R-:W-:Y:S05]  /*10bb0*/  BRA `(.L_x_2597) ;  /* 0xffffff0c003c7947 */ /* 0x000fea000383ffff */
.L_x_2604:
[----:B-1----:R-:W-:-:S04]  /*10bc0*/  MOV R5, UR6 ;  /* 0x0000000600057c02 */ /* 0x002fc80008000f00 */
[----:B------:R1:W2:Y:S03]  /*10bd0*/  SYNCS.PHASECHK.TRANS64.TRYWAIT P1, [R5+URZ+0x28830], R0 ;  /* 0x02883000050075a7 */ /* 0x0002a6000802017f */
[----:B--2---:R-:W-:Y:S05]  /*10be0*/  @!P1 NANOSLEEP.SYNCS 0x989680 ;  /* 0x009896800000995d */ /* 0x004fea0003900000 */
[----:B------:R-:W2:Y:S02]  /*10bf0*/  @!P1 SYNCS.PHASECHK.TRANS64 P1, [R5+URZ+0x28830], R0 ;  /* 0x02883000050095a7 */ /* 0x000ea4000802007f */
[----:B--2---:R-:W-:Y:S05]  /*10c00*/  @!P1 BRA `(.L_x_2604) ;  /* 0xfffffffc00ec9947 */ /* 0x004fea000383ffff */
[----:B------:R-:W-:Y:S05]  /*10c10*/  BRA `(.L_x_2601) ;  /* 0xffffff3000547947 */ /* 0x000fea000383ffff */
.L_x_2608:
[----:B-1----:R-:W-:-:S04]  /*10c20*/  IMAD.U32 R5, RZ, RZ, UR6 ;  /* 0x00000006ff057e24 */ /* 0x002fc8000f8e00ff */
[----:B------:R1:W2:Y:S03]  /*10c30*/  SYNCS.PHASECHK.TRANS64.TRYWAIT P1, [R5+URZ+0x28850], R0 ;  /* 0x02885000050075a7 */ /* 0x0002a6000802017f */
[----:B--2---:R-:W-:Y:S05]  /*10c40*/  @!P1 NANOSLEEP.SYNCS 0x989680 ;  /* 0x009896800000995d */ /* 0x004fea0003900000 */
[----:B------:R-:W2:Y:S02]  /*10c50*/  @!P1 SYNCS.PHASECHK.TRANS64 P1, [R5+URZ+0x28850], R0 ;  /* 0x02885000050095a7 */ /* 0x000ea4000802007f */
[----:B--2---:R-:W-:Y:S05]  /*10c60*/  @!P1 BRA `(.L_x_2608) ;  /* 0xfffffffc00ec9947 */ /* 0x004fea000383ffff */
[----:B------:R-:W-:Y:S05]  /*10c70*/  BRA `(.L_x_2605) ;  /* 0xffffff3400207947 */ /* 0x000fea000383ffff */
.L_x_2616:
[----:B-1----:R-:W-:-:S04]  /*10c80*/  IMAD.U32 R5, RZ, RZ, UR6 ;  /* 0x00000006ff057e24 */ /* 0x002fc8000f8e00ff */
[----:B------:R1:W2:Y:S03]  /*10c90*/  SYNCS.PHASECHK.TRANS64.TRYWAIT P1, [R5+URZ+0x28830], R0 ;  /* 0x02883000050075a7 */ /* 0x0002a6000802017f */
[----:B--2---:R-:W-:Y:S05]  /*10ca0*/  @!P1 NANOSLEEP.SYNCS 0x989680 ;  /* 0x009896800000995d */ /* 0x004fea0003900000 */
[----:B------:R-:W2:Y:S02]  /*10cb0*/  @!P1 SYNCS.PHASECHK.TRANS64 P1, [R5+URZ+0x28830], R0 ;  /* 0x02883000050095a7 */ /* 0x000ea4000802007f */
[----:B--2---:R-:W-:Y:S05]  /*10cc0*/  @!P1 BRA `(.L_x_2616) ;  /* 0xfffffffc00ec9947 */ /* 0x004fea000383ffff */
[----:B------:R-:W-:Y:S05]  /*10cd0*/  BRA `(.L_x_2613) ;  /* 0xffffff5800a07947 */ /* 0x000fea000383ffff */
.L_x_2620:
[----:B-1----:R-:W-:-:S04]  /*10ce0*/  IMAD.U32 R5, RZ, RZ, UR6 ;  /* 0x00000006ff057e24 */ /* 0x002fc8000f8e00ff */
[----:B------:R1:W2:Y:S03]  /*10cf0*/  SYNCS.PHASECHK.TRANS64.TRYWAIT P1, [R5+URZ+0x28850], R0 ;  /* 0x02885000050075a7 */ /* 0x0002a6000802017f */
[----:B--2---:R-:W-:Y:S05]  /*10d00*/  @!P1 NANOSLEEP.SYNCS 0x989680 ;  /* 0x009896800000995d */ /* 0x004fea0003900000 */
[----:B------:R-:W2:Y:S02]  /*10d10*/  @!P1 SYNCS.PHASECHK.TRANS64 P1, [R5+URZ+0x28850], R0 ;  /* 0x02885000050095a7 */ /* 0x000ea4000802007f */
[----:B--2---:R-:W-:Y:S05]  /*10d20*/  @!P1 BRA `(.L_x_2620) ;  /* 0xfffffffc00ec9947 */ /* 0x004fea000383ffff */
[----:B------:R-:W-:Y:S05]  /*10d30*/  BRA `(.L_x_2617) ;  /* 0xffffff5c00607947 */ /* 0x000fea000383ffff */
.L_x_2627:
[----:B-1----:R-:W-:-:S04]  /*10d40*/  IMAD.U32 R9, RZ, RZ, UR5 ;  /* 0x00000005ff097e24 */ /* 0x002fc8000f8e00ff */
[----:B------:R1:W2:Y:S03]  /*10d50*/  SYNCS.PHASECHK.TRANS64.TRYWAIT P1, [R9+URZ+0x28850], R6 ;  /* 0x02885006090075a7 */ /* 0x0002a6000802017f */
[----:B--2---:R-:W-:Y:S05]  /*10d60*/  @!P1 NANOSLEEP.SYNCS 0x989680 ;  /* 0x009896800000995d */ /* 0x004fea0003900000 */
[----:B------:R-:W2:Y:S02]  /*10d70*/  @!P1 SYNCS.PHASECHK.TRANS64 P1, [R9+URZ+0x28850], R6 ;  /* 0x02885006090095a7 */ /* 0x000ea4000802007f */
[----:B--2---:R-:W-:Y:S05]  /*10d80*/  @!P1 BRA `(.L_x_2627) ;  /* 0xfffffffc00ec9947 */ /* 0x004fea000383ffff */
[----:B------:R-:W-:Y:S05]  /*10d90*/  BRA `(.L_x_2626) ;  /* 0xffffff7800487947 */ /* 0x000fea000383ffff */
.L_x_2670:
        /* <DEDUP_REMOVED lines=11> */
.L_x_2737:
[----:B------:R-:W-:Y:S05]  /*10e50*/  BSYNC B0 ;  /* 0x0000000000007941 */ /* 0x000fea0003800000 */
.L_x_2736:
[----:B------:R-:W-:Y:S05]  /*10e60*/  BRA `(.L_x_2738) ;  /* 0xffffffbc005c7947 */ /* 0x000fea000383ffff */
.L_x_2673:
[----:B0-----:R0:W1:Y:S02]  /*10e70*/  SYNCS.PHASECHK.TRANS64.TRYWAIT P0, [R7+URZ+0x28840], R2 ;  /* 0x02884002070075a7 */ /* 0x001064000800017f */
[----:B-1----:R-:W-:Y:S05]  /*10e80*/  @!P0 NANOSLEEP.SYNCS 0x989680 ;  /* 0x009896800000895d */ /* 0x002fea0003900000 */
[----:B------:R-:W1:Y:S02]  /*10e90*/  @!P0 SYNCS.PHASECHK.TRANS64 P0, [R7+URZ+0x28840], R2 ;  /* 0x02884002070085a7 */ /* 0x000e64000800007f */
[----:B-1----:R-:W-:Y:S05]  /*10ea0*/  @!P0 BRA `(.L_x_2673) ;  /* 0xfffffffc00f08947 */ /* 0x002fea000383ffff */
[----:B------:R-:W-:Y:S05]  /*10eb0*/  BRA `(.L_x_2739) ;  /* 0xffffffbc00b87947 */ /* 0x000fea000383ffff */
.L_x_2674:
        /* <DEDUP_REMOVED lines=8> */
.L_x_2741:
[----:B------:R-:W-:Y:S05]  /*10f40*/  BSYNC B0 ;  /* 0x0000000000007941 */ /* 0x000fea0003800000 */
.L_x_2740:
        /* <DEDUP_REMOVED lines=9> */
.L_x_2742:
[----:B------:R-:W-:Y:S01]  /*10fe0*/  IMAD.MOV.U32 R13, RZ, RZ, R0 ;  /* 0x000000ffff0d7224 */ /* 0x000fe200078e0000 */
[----:B------:R-:W-:Y:S01]  /*10ff0*/  MOV R12, 0x1 ;  /* 0x00000001000c7802 */ /* 0x000fe20000000f00 */
[----:B------:R-:W-:-:S07]  /*11000*/  IMAD.MOV.U32 R3, RZ, RZ, R14 ;  /* 0x000000ffff037224 */ /* 0x000fce00078e000e */
[----:B------:R-:W-:Y:S05]  /*11010*/  WARPSYNC.COLLECTIVE R15, `(.L_x_2743) ;  /* 0x000000000f087348 */ /* 0x000fea0003c00000 */
[----:B------:R0:W1:Y:S02]  /*11020*/  SHFL.IDX P6, R14, R13, R12, R11 ;  /* 0x0000000c0d0e7389 */ /* 0x00006400000c000b */
[----:B01----:R-:W-:Y:S01]  /*11030*/  ENDCOLLECTIVE ;  /* 0x000000000000791b */ /* 0x003fe20003800000 */
.L_x_2743:
        /* <DEDUP_REMOVED lines=16> */
.L_x_2744:
[----:B------:R-:W-:Y:S02]  /*11140*/  @P1 IMAD R8, R5, 0x2, R22 ;  /* 0x0000000205081824 */ /* 0x000fe400078e0216 */
[----:B------:R-:W-:Y:S02]  /*11150*/  IMAD.MOV.U32 R13, RZ, RZ, R0 ;  /* 0x000000ffff0d7224 */ /* 0x000fe400078e0000 */
[----:B------:R-:W-:Y:S02]  /*11160*/  IMAD.MOV.U32 R12, RZ, RZ, 0x2 ;  /* 0x00000002ff0c7424 */ /* 0x000fe400078e00ff */
[----:B------:R-:W-:-:S07]  /*11170*/  IMAD.MOV.U32 R3, RZ, RZ, R14 ;  /* 0x000000ffff037224 */ /* 0x000fce00078e000e */
[----:B------:R-:W-:Y:S05]  /*11180*/  WARPSYNC.COLLECTIVE R15, `(.L_x_2745) ;  /* 0x000000000f087348 */ /* 0x000fea0003c00000 */
[----:B------:R0:W1:Y:S02]  /*11190*/  SHFL.IDX P6, R14, R13, R12, R11 ;  /* 0x0000000c0d0e7389 */ /* 0x00006400000c000b */
[----:B01----:R-:W-:Y:S01]  /*111a0*/  ENDCOLLECTIVE ;  /* 0x000000000000791b */ /* 0x003fe20003800000 */
.L_x_2745:
        /* <DEDUP_REMOVED lines=16> */
.L_x_2746:
[----:B------:R-:W-:Y:S02]  /*112b0*/  @P1 IMAD R8, R5, 0x2, R22 ;  /* 0x0000000205081824 */ /* 0x000fe400078e0216 */
[----:B------:R-:W-:Y:S02]  /*112c0*/  IMAD.MOV.U32 R13, RZ, RZ, R0 ;  /* 0x000000ffff0d7224 */ /* 0x000fe400078e0000 */
[----:B------:R-:W-:Y:S02]  /*112d0*/  IMAD.MOV.U32 R12, RZ, RZ, 0x3 ;  /* 0x00000003ff0c7424 */ /* 0x000fe400078e00ff */
[----:B------:R-:W-:-:S07]  /*112e0*/  IMAD.MOV.U32 R3, RZ, RZ, R14 ;  /* 0x000000ffff037224 */ /* 0x000fce00078e000e */
[----:B------:R-:W-:Y:S05]  /*112f0*/  WARPSYNC.COLLECTIVE R15, `(.L_x_2747) ;  /* 0x000000000f087348 */ /* 0x000fea0003c00000 */
[----:B------:R0:W1:Y:S02]  /*11300*/  SHFL.IDX P6, R14, R13, R12, R11 ;  /* 0x0000000c0d0e7389 */ /* 0x00006400000c000b */
[----:B01----:R-:W-:Y:S01]  /*11310*/  ENDCOLLECTIVE ;  /* 0x000000000000791b */ /* 0x003fe20003800000 */
.L_x_2747:
        /* <DEDUP_REMOVED lines=16> */
.L_x_2748:
[----:B------:R-:W-:Y:S02]  /*11420*/  @P1 IMAD R8, R5, 0x2, R22 ;  /* 0x0000000205081824 */ /* 0x000fe400078e0216 */
[----:B------:R-:W-:Y:S02]  /*11430*/  IMAD.MOV.U32 R13, RZ, RZ, R0 ;  /* 0x000000ffff0d7224 */ /* 0x000fe400078e0000 */
[----:B------:R-:W-:Y:S02]  /*11440*/  IMAD.MOV.U32 R12, RZ, RZ, 0x4 ;  /* 0x00000004ff0c7424 */ /* 0x000fe400078e00ff */
[----:B------:R-:W-:-:S07]  /*11450*/  IMAD.MOV.U32 R3, RZ, RZ, R14 ;  /* 0x000000ffff037224 */ /* 0x000fce00078e000e */
[----:B------:R-:W-:Y:S05]  /*11460*/  WARPSYNC.COLLECTIVE R15, `(.L_x_2749) ;  /* 0x000000000f087348 */ /* 0x000fea0003c00000 */
[----:B------:R0:W1:Y:S02]  /*11470*/  SHFL.IDX P6, R14, R13, R12, R11 ;  /* 0x0000000c0d0e7389 */ /* 0x00006400000c000b */
[----:B01----:R-:W-:Y:S01]  /*11480*/  ENDCOLLECTIVE ;  /* 0x000000000000791b */ /* 0x003fe20003800000 */
.L_x_2749:
        /* <DEDUP_REMOVED lines=16> */
.L_x_2750:
[----:B------:R-:W-:Y:S02]  /*11590*/  @P1 IMAD R8, R5, 0x2, R22 ;  /* 0x0000000205081824 */ /* 0x000fe400078e0216 */
[----:B------:R-:W-:Y:S02]  /*115a0*/  IMAD.MOV.U32 R13, RZ, RZ, R0 ;  /* 0x000000ffff0d7224 */ /* 0x000fe400078e0000 */
[----:B------:R-:W-:Y:S02]  /*115b0*/  IMAD.MOV.U32 R12, RZ, RZ, 0x5 ;  /* 0x00000005ff0c7424 */ /* 0x000fe400078e00ff */
[----:B------:R-:W-:-:S07]  /*115c0*/  IMAD.MOV.U32 R3, RZ, RZ, R14 ;  /* 0x000000ffff037224 */ /* 0x000fce00078e000e */
[----:B------:R-:W-:Y:S05]  /*115d0*/  WARPSYNC.COLLECTIVE R15, `(.L_x_2751) ;  /* 0x000000000f087348 */ /* 0x000fea0003c00000 */
[----:B------:R0:W1:Y:S02]  /*115e0*/  SHFL.IDX P6, R14, R13, R12, R11 ;  /* 0x0000000c0d0e7389 */ /* 0x00006400000c000b */
[----:B01----:R-:W-:Y:S01]  /*115f0*/  ENDCOLLECTIVE ;  /* 0x000000000000791b */ /* 0x003fe20003800000 */
.L_x_2751:
        /* <DEDUP_REMOVED lines=16> */
.L_x_2752:
[----:B------:R-:W-:Y:S02]  /*11700*/  @P1 IMAD R8, R5, 0x2, R22 ;  /* 0x0000000205081824 */ /* 0x000fe400078e0216 */
[----:B------:R-:W-:Y:S02]  /*11710*/  IMAD.MOV.U32 R13, RZ, RZ, R0 ;  /* 0x000000ffff0d7224 */ /* 0x000fe400078e0000 */
[----:B------:R-:W-:Y:S02]  /*11720*/  IMAD.MOV.U32 R12, RZ, RZ, 0x6 ;  /* 0x00000006ff0c7424 */ /* 0x000fe400078e00ff */
[----:B------:R-:W-:-:S07]  /*11730*/  IMAD.MOV.U32 R3, RZ, RZ, R14 ;  /* 0x000000ffff037224 */ /* 0x000fce00078e000e */
[----:B------:R-:W-:Y:S05]  /*11740*/  WARPSYNC.COLLECTIVE R15, `(.L_x_2753) ;  /* 0x000000000f087348 */ /* 0x000fea0003c00000 */
[----:B------:R0:W1:Y:S02]  /*11750*/  SHFL.IDX P6, R14, R13, R12, R11 ;  /* 0x0000000c0d0e7389 */ /* 0x00006400000c000b */
[----:B01----:R-:W-:Y:S01]  /*11760*/  ENDCOLLECTIVE ;  /* 0x000000000000791b */ /* 0x003fe20003800000 */
.L_x_2753:
        /* <DEDUP_REMOVED lines=16> */
.L_x_2754:
[----:B------:R-:W-:Y:S02]  /*11870*/  @P1 IMAD R8, R5, 0x2, R22 ;  /* 0x0000000205081824 */ /* 0x000fe400078e0216 */
[----:B------:R-:W-:Y:S02]  /*11880*/  IMAD.MOV.U32 R13, RZ, RZ, R0 ;  /* 0x000000ffff0d7224 */ /* 0x000fe400078e0000 */
[----:B------:R-:W-:Y:S02]  /*11890*/  IMAD.MOV.U32 R12, RZ, RZ, 0x7 ;  /* 0x00000007ff0c7424 */ /* 0x000fe400078e00ff */
[----:B------:R-:W-:-:S07]  /*118a0*/  IMAD.MOV.U32 R3, RZ, RZ, R14 ;  /* 0x000000ffff037224 */ /* 0x000fce00078e000e */
[----:B------:R-:W-:Y:S05]  /*118b0*/  WARPSYNC.COLLECTIVE R15, `(.L_x_2755) ;  /* 0x000000000f087348 */ /* 0x000fea0003c00000 */
[----:B------:R0:W1:Y:S02]  /*118c0*/  SHFL.IDX P6, R14, R13, R12, R11 ;  /* 0x0000000c0d0e7389 */ /* 0x00006400000c000b */
[----:B01----:R-:W-:Y:S01]  /*118d0*/  ENDCOLLECTIVE ;  /* 0x000000000000791b */ /* 0x003fe20003800000 */
.L_x_2755:
[----:B------:R-:W-:-:S05]  /*118e0*/  @P1 LEA R3, P0, R30, R3, 0x1 ;  /* 0x000000031e031211 */ /* 0x000fca00078008ff */
[----:B------:R-:W-:-:S05]  /*118f0*/  @P1 IMAD.X R2, RZ, RZ, R2, P0 ;  /* 0x000000ffff021224 */ /* 0x000fca00000e0602 */
[----:B------:R-:W-:Y:S02]  /*11900*/  @P1 LOP3.LUT R3, R3, R2, RZ, 0x3c, !PT ;  /* 0x0000000203031212 */ /* 0x000fe400078e3cff */
[----:B------:R-:W-:Y:S02]  /*11910*/  MOV R13, R4 ;  /* 0x00000004000d7202 */ /* 0x000fe40000000f00 */
[----:B------:R-:W-:-:S04]  /*11920*/  @P1 LOP3.LUT R2, R3, R2, RZ, 0x3c, !PT ;  /* 0x0000000203021212 */ /* 0x000fc800078e3cff */
[----:B------:R-:W-:Y:S01]  /*11930*/  @P1 LOP3.LUT R3, R3, R2, RZ, 0x3c, !PT ;  /* 0x0000000203031212 */ /* 0x000fe200078e3cff */
[----:B------:R-:W-:-:S07]  /*11940*/  IMAD.MOV.U32 R0, RZ, RZ, R14 ;  /* 0x000000ffff007224 */ /* 0x000fce00078e000e */
[----:B------:R-:W-:Y:S05]  /*11950*/  WARPSYNC.COLLECTIVE R15, `(.L_x_2756) ;  /* 0x000000000f087348 */ /* 0x000fea0003c00000 */
[----:B------:R0:W1:Y:S02]  /*11960*/  SHFL.IDX P6, R14, R13, R12, R11 ;  /* 0x0000000c0d0e7389 */ /* 0x00006400000c000b */
[----:B01----:R-:W-:Y:S01]  /*11970*/  ENDCOLLECTIVE ;  /* 0x000000000000791b */ /* 0x003fe20003800000 */
.L_x_2756:
[----:B------:R-:W-:Y:S01]  /*11980*/  @!PT LDS RZ, [RZ] ;  /* 0x00000000fffff984 */ /* 0x000fe20000000800 */
[----:B------:R-:W-:Y:S01]  /*11990*/  @!PT LDS RZ, [RZ] ;  /* 0x00000000fffff984 */ /* 0x000fe20000000800 */
[----:B------:R-:W-:Y:S01]  /*119a0*/  @!PT LDS RZ, [RZ] ;  /* 0x00000000fffff984 */ /* 0x000fe20000000800 */
[----:B------:R-:W-:Y:S04]  /*119b0*/  @P1 LDGSTS.E.BYPASS.LTC128B.128 [R8+0x1b400], desc[UR52][R2.64], !P3 ;  /* 0x1b40000002081fae */ /* 0x000fe8000d901d74 */
[----:B------:R0:W-:Y:S02]  /*119c0*/  @P1 LDGSTS.E.BYPASS.LTC128B.128 [R8+0x1f400], desc[UR52][R2.64+0x80], !P2 ;  /* 0x1f40008002081fae */ /* 0x0001e4000d101d74 */
[----:B0-----:R-:W-:Y:S01]  /*119d0*/  IMAD.MOV.U32 R2, RZ, RZ, R14 ;  /* 0x000000ffff027224 */ /* 0x001fe200078e000e */
[----:B------:R-:W-:Y:S06]  /*119e0*/  BRA `(.L_x_2757) ;  /* 0xffffffb8009c7947 */ /* 0x000fec000383ffff */
.L_x_2679:
[----:B------:R-:W-:Y:S02]  /*119f0*/  IMAD.MOV.U32 R13, RZ, RZ, R4 ;  /* 0x000000ffff0d7224 */ /* 0x000fe400078e0004 */
[----:B------:R-:W-:Y:S02]  /*11a00*/  IMAD.MOV.U32 R12, RZ, RZ, RZ ;  /* 0x000000ffff0c7224 */ /* 0x000fe400078e00ff */
[----:B------:R-:W-:Y:S02]  /*11a10*/  IMAD.MOV.U32 R11, RZ, RZ, 0x181f ;  /* 0x0000181fff0b7424 */ /* 0x000fe400078e00ff */
[----:B------:R-:W-:Y:S02]  /*11a20*/  IMAD.MOV.U32 R15, RZ, RZ, -0x1 ;  /* 0xffffffffff0f7424 */ /* 0x000fe400078e00ff */
[----:B-----5:R-:W-:Y:S02]  /*11a30*/  IMAD R5, R10, R5, RZ ;  /* 0x000000050a057224 */ /* 0x020fe400078e02ff */
[----:B------:R-:W-:-:S07]  /*11a40*/  IMAD R17, R17, 0x80, R9 ;  /* 0x0000008011117824 */ /* 0x000fce00078e0209 */
[----:B------:R-:W-:Y:S05]  /*11a50*/  WARPSYNC.COLLECTIVE R15, `(.L_x_2758) ;  /* 0x000000000f087348 */ /* 0x000fea0003c00000 */
[----:B------:R0:W1:Y:S02]  /*11a60*/  SHFL.IDX P6, R14, R13, R12, R11 ;  /* 0x0000000c0d0e7389 */ /* 0x00006400000c000b */
[----:B01----:R-:W-:Y:S01]  /*11a70*/  ENDCOLLECTIVE ;  /* 0x000000000000791b */ /* 0x003fe20003800000 */
.L_x_2758:
[C---:B------:R-:W-:Y:S01]  /*11a80*/  VIADD R6, R17.reuse, 0x10 ;  /* 0x0000001011067836 */ /* 0x040fe20000000000 */
[----:B------:R-:W-:Y:S01]  /*11a90*/  ISETP.GE.AND P2, PT, R17, R5, PT ;  /* 0x000000051100720c */ /* 0x000fe20003f46270 */
[----:B------:R-:W-:Y:S02]  /*11aa0*/  IMAD.MOV.U32 R13, RZ, RZ, R0 ;  /* 0x000000ffff0d7224 */ /* 0x000fe400078e0000 */
[----:B------:R-:W-:-:S10]  /*11ab0*/  IMAD.MOV.U32 R2, RZ, RZ, R14 ;  /* 0x000000ffff027224 */ /* 0x000fd400078e000e */
[----:B------:R-:W-:Y:S05]  /*11ac0*/  WARPSYNC.COLLECTIVE R15, `(.L_x_2759) ;  /* 0x000000000f087348 */ /* 0x000fea0003c00000 */
[----:B------:R0:W1:Y:S02]  /*11ad0*/  SHFL.IDX P6, R14, R13, R12, R11 ;  /* 0x0000000c0d0e7389 */ /* 0x00006400000c000b */
[----:B01----:R-:W-:Y:S01]  /*11ae0*/  ENDCOLLECTIVE ;  /* 0x000000000000791b */ /* 0x003fe20003800000 */
.L_x_2759:
        /* <DEDUP_REMOVED lines=8> */
.L_x_2760:
        /* <DEDUP_REMOVED lines=12> */
.L_x_2761:
        /* <DEDUP_REMOVED lines=8> */
.L_x_2762:
        /* <DEDUP_REMOVED lines=8> */
[----:B------:R-:W-:Y:S01]  /*11d30*/  IMAD.MOV.U32 R13, RZ, RZ, R0 ;  /* 0x000000ffff0d7224 */ /* 0x000fe200078e0000 */
[----:B0-----:R-:W-:-:S09]  /*11d40*/  MOV R2, R14 ;  /* 0x0000000e00027202 */ /* 0x001fd20000000f00 */
[----:B------:R-:W-:Y:S05]  /*11d50*/  WARPSYNC.COLLECTIVE R15, `(.L_x_2763) ;  /* 0x000000000f087348 */ /* 0x000fea0003c00000 */
[----:B------:R0:W1:Y:S02]  /*11d60*/  SHFL.IDX P6, R14, R13, R12, R11 ;  /* 0x0000000c0d0e7389 */ /* 0x00006400000c000b */
[----:B01----:R-:W-:Y:S01]  /*11d70*/  ENDCOLLECTIVE ;  /* 0x000000000000791b */ /* 0x003fe20003800000 */
.L_x_2763:
        /* <DEDUP_REMOVED lines=8> */
.L_x_2764:
        /* <DEDUP_REMOVED lines=13> */
.L_x_2765:
        /* <DEDUP_REMOVED lines=8> */
.L_x_2766:
        /* <DEDUP_REMOVED lines=13> */
.L_x_2767:
[----:B------:R-:W-:Y:S01]  /*12020*/  MOV R13, R4 ;  /* 0x00000004000d7202 */ /* 0x000fe20000000f00 */
[----:B------:R-:W-:Y:S01]  /*12030*/  IMAD.MOV.U32 R12, RZ, RZ, 0x5 ;  /* 0x00000005ff0c7424 */ /* 0x000fe200078e00ff */
[----:B------:R-:W-:-:S05]  /*12040*/  @!P2 LEA R14, P3, R30, R14, 0x1 ;  /* 0x0000000e1e0ea211 */ /* 0x000fca00078608ff */
[----:B------:R-:W-:Y:S02]  /*12050*/  @!P2 IMAD.X R7, RZ, RZ, R2, P3 ;  /* 0x000000ffff07a224 */ /* 0x000fe400018e0602 */
[----:B------:R-:W-:-:S07]  /*12060*/  @!P2 IMAD.MOV.U32 R2, RZ, RZ, R14 ;  /* 0x000000ffff02a224 */ /* 0x000fce00078e000e */
[----:B------:R-:W-:Y:S05]  /*12070*/  WARPSYNC.COLLECTIVE R15, `(.L_x_2768) ;  /* 0x000000000f087348 */ /* 0x000fea0003c00000 */
[----:B------:R0:W1:Y:S02]  /*12080*/  SHFL.IDX P6, R14, R13, R12, R11 ;  /* 0x0000000c0d0e7389 */ /* 0x00006400000c000b */
[----:B01----:R-:W-:Y:S01]  /*12090*/  ENDCOLLECTIVE ;  /* 0x000000000000791b */ /* 0x003fe20003800000 */
.L_x_2768:
        /* <DEDUP_REMOVED lines=13> */
.L_x_2769:
        /* <DEDUP_REMOVED lines=8> */
.L_x_2770:
        /* <DEDUP_REMOVED lines=12> */
.L_x_2771:
        /* <DEDUP_REMOVED lines=8> */
.L_x_2772:
        /* <DEDUP_REMOVED lines=11> */
.L_x_2773:
[----:B------:R-:W-:Y:S05]  /*123e0*/  BRA `(.L_x_2774) ;  /* 0xffffffbc00107947 */ /* 0x000fea000383ffff */
.L_x_2684:
[----:B0-----:R0:W1:Y:S02]  /*123f0*/  SYNCS.PHASECHK.TRANS64.TRYWAIT P1, [R22+URZ+0x28820], R3 ;  /* 0x02882003160075a7 */ /* 0x001064000802017f */
[----:B-1----:R-:W-:Y:S05]  /*12400*/  @!P1 NANOSLEEP.SYNCS 0x989680 ;  /* 0x009896800000995d */ /* 0x002fea0003900000 */
[----:B------:R-:W1:Y:S02]  /*12410*/  @!P1 SYNCS.PHASECHK.TRANS64 P1, [R22+URZ+0x28820], R3 ;  /* 0x02882003160095a7 */ /* 0x000e64000802007f */
[----:B-1----:R-:W-:Y:S05]  /*12420*/  @!P1 BRA `(.L_x_2684) ;  /* 0xfffffffc00f09947 */ /* 0x002fea000383ffff */
[----:B------:R-:W-:Y:S05]  /*12430*/  BRA `(.L_x_2775) ;  /* 0xffffffbc00847947 */ /* 0x000fea000383ffff */
.L_x_2689:
[----:B0-----:R0:W1:Y:S02]  /*12440*/  SYNCS.PHASECHK.TRANS64.TRYWAIT P0, [R6+URZ+0x28840], R3 ;  /* 0x02884003060075a7 */ /* 0x001064000800017f */
[----:B-1----:R-:W-:Y:S05]  /*12450*/  @!P0 NANOSLEEP.SYNCS 0x989680 ;  /* 0x009896800000895d */ /* 0x002fea0003900000 */
[----:B------:R-:W1:Y:S02]  /*12460*/  @!P0 SYNCS.PHASECHK.TRANS64 P0, [R6+URZ+0x28840], R3 ;  /* 0x02884003060085a7 */ /* 0x000e64000800007f */
[----:B-1----:R-:W-:Y:S05]  /*12470*/  @!P0 BRA `(.L_x_2689) ;  /* 0xfffffffc00f08947 */ /* 0x002fea000383ffff */
[----:B------:R-:W-:Y:S05]  /*12480*/  BRA `(.L_x_2776) ;  /* 0xffffffc000507947 */ /* 0x000fea000383ffff */
.L_x_2690:
[----:B------:R-:W-:Y:S01]  /*12490*/  BSSY B1, `(.L_x_2777) ;  /* 0x0000008000017945 */ /* 0x000fe20003800000 */
[----:B------:R-:W-:Y:S01]  /*124a0*/  IMAD.MOV.U32 R13, RZ, RZ, R9 ;  /* 0x000000ffff0d7224 */ /* 0x000fe200078e0009 */
[----:B------:R-:W-:Y:S01]  /*124b0*/  MOV R15, 0xffffffff ;  /* 0xffffffff000f7802 */ /* 0x000fe20000000f00 */
[----:B------:R-:W-:Y:S02]  /*124c0*/  IMAD.MOV.U32 R12, RZ, RZ, RZ ;  /* 0x000000ffff0c7224 */ /* 0x000fe400078e00ff */
[----:B------:R-:W-:-:S07]  /*124d0*/  IMAD.MOV.U32 R11, RZ, RZ, 0x181f ;  /* 0x0000181fff0b7424 */ /* 0x000fce00078e00ff */
[----:B--2---:R-:W-:Y:S05]  /*124e0*/  WARPSYNC.COLLECTIVE R15, `(.L_x_2778) ;  /* 0x000000000f087348 */ /* 0x004fea0003c00000 */
[----:B--2---:R0:W1:Y:S02]  /*124f0*/  SHFL.IDX P6, R14, R13, R12, R11 ;  /* 0x0000000c0d0e7389 */ /* 0x00406400000c000b */
[----:B01----:R-:W-:Y:S01]  /*12500*/  ENDCOLLECTIVE ;  /* 0x000000000000791b */ /* 0x003fe20003800000 */
.L_x_2778:
[----:B------:R-:W-:Y:S05]  /*12510*/  BSYNC B1 ;  /* 0x0000000000017941 */ /* 0x000fea0003800000 */
.L_x_2777:
        /* <DEDUP_REMOVED lines=9> */
.L_x_2779:
[----:B------:R-:W-:Y:S02]  /*125b0*/  IMAD R8, R8, 0x2, R22 ;  /* 0x0000000208087824 */ /* 0x000fe400078e0216 */
[----:B------:R-:W-:Y:S02]  /*125c0*/  IMAD.MOV.U32 R13, RZ, RZ, R9 ;  /* 0x000000ffff0d7224 */ /* 0x000fe400078e0009 */
[----:B------:R-:W-:Y:S02]  /*125d0*/  IMAD.MOV.U32 R12, RZ, RZ, 0x1 ;  /* 0x00000001ff0c7424 */ /* 0x000fe400078e00ff */
[----:B------:R-:W-:-:S07]  /*125e0*/  IMAD.MOV.U32 R2, RZ, RZ, R14 ;  /* 0x000000ffff027224 */ /* 0x000fce00078e000e */
[----:B------:R-:W-:Y:S05]  /*125f0*/  WARPSYNC.COLLECTIVE R15, `(.L_x_2780) ;  /* 0x000000000f087348 */ /* 0x000fea0003c00000 */
[----:B------:R0:W1:Y:S02]  /*12600*/  SHFL.IDX P6, R14, R13, R12, R11 ;  /* 0x0000000c0d0e7389 */ /* 0x00006400000c000b */
[----:B01----:R-:W-:Y:S01]  /*12610*/  ENDCOLLECTIVE ;  /* 0x000000000000791b */ /* 0x003fe20003800000 */
.L_x_2780:
        /* <DEDUP_REMOVED lines=12> */
.L_x_2781:
[----:B------:R-:W-:Y:S02]  /*126e0*/  IMAD.MOV.U32 R13, RZ, RZ, R9 ;  /* 0x000000ffff0d7224 */ /* 0x000fe400078e0009 */
[----:B------:R-:W-:Y:S02]  /*126f0*/  IMAD.MOV.U32 R12, RZ, RZ, 0x2 ;  /* 0x00000002ff0c7424 */ /* 0x000fe400078e00ff */
[----:B------:R-:W-:-:S07]  /*12700*/  IMAD.MOV.U32 R2, RZ, RZ, R14 ;  /* 0x000000ffff027224 */ /* 0x000fce00078e000e */
[----:B------:R-:W-:Y:S05]  /*12710*/  WARPSYNC.COLLECTIVE R15, `(.L_x_2782) ;  /* 0x000000000f087348 */ /* 0x000fea0003c00000 */
[----:B------:R0:W1:Y:S02]  /*12720*/  SHFL.IDX P6, R14, R13, R12, R11 ;  /* 0x0000000c0d0e7389 */ /* 0x00006400000c000b */
[----:B01----:R-:W-:Y:S01]  /*12730*/  ENDCOLLECTIVE ;  /* 0x000000000000791b */ /* 0x003fe20003800000 */
.L_x_2782:
        /* <DEDUP_REMOVED lines=12> */
.L_x_2783:
[----:B------:R-:W-:Y:S01]  /*12800*/  MOV R13, R9 ;  /* 0x00000009000d7202 */ /* 0x000fe20000000f00 */
[----:B------:R-:W-:Y:S02]  /*12810*/  IMAD.MOV.U32 R12, RZ, RZ, 0x3 ;  /* 0x00000003ff0c7424 */ /* 0x000fe400078e00ff */
[----:B------:R-:W-:-:S07]  /*12820*/  IMAD.MOV.U32 R2, RZ, RZ, R14 ;  /* 0x000000ffff027224 */ /* 0x000fce00078e000e */
[----:B------:R-:W-:Y:S05]  /*12830*/  WARPSYNC.COLLECTIVE R15, `(.L_x_2784) ;  /* 0x000000000f087348 */ /* 0x000fea0003c00000 */
[----:B------:R0:W1:Y:S02]  /*12840*/  SHFL.IDX P6, R14, R13, R12, R11 ;  /* 0x0000000c0d0e7389 */ /* 0x00006400000c000b */
[----:B01----:R-:W-:Y:S01]  /*12850*/  ENDCOLLECTIVE ;  /* 0x000000000000791b */ /* 0x003fe20003800000 */
.L_x_2784:
        /* <DEDUP_REMOVED lines=12> */
.L_x_2785:
[----:B------:R-:W-:Y:S02]  /*12920*/  IMAD.MOV.U32 R13, RZ, RZ, R9 ;  /* 0x000000ffff0d7224 */ /* 0x000fe400078e0009 */
[----:B------:R-:W-:Y:S02]  /*12930*/  IMAD.MOV.U32 R12, RZ, RZ, 0x4 ;  /* 0x00000004ff0c7424 */ /* 0x000fe400078e00ff */
[----:B------:R-:W-:-:S07]  /*12940*/  IMAD.MOV.U32 R2, RZ, RZ, R14 ;  /* 0x000000ffff027224 */ /* 0x000fce00078e000e */
[----:B------:R-:W-:Y:S05]  /*12950*/  WARPSYNC.COLLECTIVE R15, `(.L_x_2786) ;  /* 0x000000000f087348 */ /* 0x000fea0003c00000 */
[----:B------:R0:W1:Y:S02]  /*12960*/  SHFL.IDX P6, R14, R13, R12, R11 ;  /* 0x0000000c0d0e7389 */ /* 0x00006400000c000b */
[----:B01----:R-:W-:Y:S01]  /*12970*/  ENDCOLLECTIVE ;  /* 0x000000000000791b */ /* 0x003fe20003800000 */
.L_x_2786:
        /* <DEDUP_REMOVED lines=12> */
.L_x_2787:
[----:B------:R-:W-:Y:S02]  /*12a40*/  IMAD.MOV.U32 R13, RZ, RZ, R9 ;  /* 0x000000ffff0d7224 */ /* 0x000fe400078e0009 */
[----:B------:R-:W-:Y:S02]  /*12a50*/  IMAD.MOV.U32 R12, RZ, RZ, 0x5 ;  /* 0x00000005ff0c7424 */ /* 0x000fe400078e00ff */
[----:B------:R-:W-:-:S07]  /*12a60*/  IMAD.MOV.U32 R2, RZ, RZ, R14 ;  /* 0x000000ffff027224 */ /* 0x000fce00078e000e */
[----:B------:R-:W-:Y:S05]  /*12a70*/  WARPSYNC.COLLECTIVE R15, `(.L_x_2788) ;  /* 0x000000000f087348 */ /* 0x000fea0003c00000 */
[----:B------:R0:W1:Y:S02]  /*12a80*/  SHFL.IDX P6, R14, R13, R12, R11 ;  /* 0x0000000c0d0e7389 */ /* 0x00006400000c000b */
[----:B01----:R-:W-:Y:S01]  /*12a90*/  ENDCOLLECTIVE ;  /* 0x000000000000791b */ /* 0x003fe20003800000 */
.L_x_2788:
        /* <DEDUP_REMOVED lines=12> */
.L_x_2789:
[----:B------:R-:W-:Y:S02]  /*12b60*/  IMAD.MOV.U32 R13, RZ, RZ, R9 ;  /* 0x000000ffff0d7224 */ /* 0x000fe400078e0009 */
[----:B------:R-:W-:Y:S02]  /*12b70*/  IMAD.MOV.U32 R12, RZ, RZ, 0x6 ;  /* 0x00000006ff0c7424 */ /* 0x000fe400078e00ff */
[----:B------:R-:W-:-:S07]  /*12b80*/  IMAD.MOV.U32 R2, RZ, RZ, R14 ;  /* 0x000000ffff027224 */ /* 0x000fce00078e000e */
[----:B------:R-:W-:Y:S05]  /*12b90*/  WARPSYNC.COLLECTIVE R15, `(.L_x_2790) ;  /* 0x000000000f087348 */ /* 0x000fea0003c00000 */
[----:B------:R0:W1:Y:S02]  /*12ba0*/  SHFL.IDX P6, R14, R13, R12, R11 ;  /* 0x0000000c0d0e7389 */ /* 0x00006400000c000b */
[----:B01----:R-:W-:Y:S01]  /*12bb0*/  ENDCOLLECTIVE ;  /* 0x000000000000791b */ /* 0x003fe20003800000 */
.L_x_2790:
        /* <DEDUP_REMOVED lines=12> */
.L_x_2791:
[----:B------:R-:W-:Y:S02]  /*12c80*/  IMAD.MOV.U32 R13, RZ, RZ, R9 ;  /* 0x000000ffff0d7224 */ /* 0x000fe400078e0009 */
[----:B------:R-:W-:Y:S01]  /*12c90*/  IMAD.MOV.U32 R12, RZ, RZ, 0x7 ;  /* 0x00000007ff0c7424 */ /* 0x000fe200078e00ff */
[----:B------:R-:W-:-:S07]  /*12ca0*/  MOV R2, R14 ;  /* 0x0000000e00027202 */ /* 0x000fce0000000f00 */
[----:B------:R-:W-:Y:S05]  /*12cb0*/  WARPSYNC.COLLECTIVE R15, `(.L_x_2792) ;  /* 0x000000000f087348 */ /* 0x000fea0003c00000 */
[----:B------:R0:W1:Y:S02]  /*12cc0*/  SHFL.IDX P6, R14, R13, R12, R11 ;  /* 0x0000000c0d0e7389 */ /* 0x00006400000c000b */
[----:B01----:R-:W-:Y:S01]  /*12cd0*/  ENDCOLLECTIVE ;  /* 0x000000000000791b */ /* 0x003fe20003800000 */
.L_x_2792:
        /* <DEDUP_REMOVED lines=12> */
.L_x_2793:
[----:B------:R-:W-:Y:S01]  /*12da0*/  IMAD.MOV.U32 R2, RZ, RZ, R14 ;  /* 0x000000ffff027224 */ /* 0x000fe200078e000e */
[----:B------:R-:W-:Y:S06]  /*12db0*/  BRA `(.L_x_2794) ;  /* 0xffffffbc00247947 */ /* 0x000fec000383ffff */
.L_x_2695:
[----:B-1----:R1:W3:Y:S02]  /*12dc0*/  SYNCS.PHASECHK.TRANS64.TRYWAIT P0, [R6+URZ+0x28860], R2 ;  /* 0x02886002060075a7 */ /* 0x0022e4000800017f */
[----:B---3--:R-:W-:Y:S05]  /*12dd0*/  @!P0 NANOSLEEP.SYNCS 0x989680 ;  /* 0x009896800000895d */ /* 0x008fea0003900000 */
[----:B------:R-:W3:Y:S02]  /*12de0*/  @!P0 SYNCS.PHASECHK.TRANS64 P0, [R6+URZ+0x28860], R2 ;  /* 0x02886002060085a7 */ /* 0x000ee4000800007f */
[----:B---3--:R-:W-:Y:S05]  /*12df0*/  @!P0 BRA `(.L_x_2695) ;  /* 0xfffffffc00f08947 */ /* 0x008fea000383ffff */
[----:B------:R-:W-:Y:S05]  /*12e00*/  BRA `(.L_x_2795) ;  /* 0xffffffbc00847947 */ /* 0x000fea000383ffff */
.L_x_2696:
        /* <DEDUP_REMOVED lines=8> */
.L_x_2797:
[----:B------:R-:W-:Y:S05]  /*12e90*/  BSYNC B1 ;  /* 0x0000000000017941 */ /* 0x000fea0003800000 */
.L_x_2796:
        /* <DEDUP_REMOVED lines=9> */
.L_x_2798:
[----:B------:R-:W-:Y:S02]  /*12f30*/  IMAD.MOV.U32 R13, RZ, RZ, R24 ;  /* 0x000000ffff0d7224 */ /* 0x000fe400078e0018 */
[----:B------:R-:W-:Y:S02]  /*12f40*/  IMAD.MOV.U32 R12, RZ, RZ, 0x1 ;  /* 0x00000001ff0c7424 */ /* 0x000fe400078e00ff */
[----:B------:R-:W-:-:S07]  /*12f50*/  IMAD.MOV.U32 R2, RZ, RZ, R14 ;  /* 0x000000ffff027224 */ /* 0x000fce00078e000e */
[----:B------:R-:W-:Y:S05]  /*12f60*/  WARPSYNC.COLLECTIVE R15, `(.L_x_2799) ;  /* 0x000000000f087348 */ /* 0x000fea0003c00000 */
[----:B------:R0:W1:Y:S02]  /*12f70*/  SHFL.IDX P6, R14, R13, R12, R11 ;  /* 0x0000000c0d0e7389 */ /* 0x00006400000c000b */
[----:B01----:R-:W-:Y:S01]  /*12f80*/  ENDCOLLECTIVE ;  /* 0x000000000000791b */ /* 0x003fe20003800000 */
.L_x_2799:
[----:B------:R-:W-:-:S05]  /*12f90*/  IADD3 R2, P0, R2, R5, RZ ;  /* 0x0000000502027210 */ /* 0x000fca0007f1e0ff */
        /* <DEDUP_REMOVED lines=13> */
.L_x_2800:
[----:B------:R-:W-:Y:S02]  /*13070*/  IMAD.MOV.U32 R13, RZ, RZ, R24 ;  /* 0x000000ffff0d7224 */ /* 0x000fe400078e0018 */
[----:B------:R-:W-:Y:S02]  /*13080*/  IMAD.MOV.U32 R12, RZ, RZ, 0x2 ;  /* 0x00000002ff0c7424 */ /* 0x000fe400078e00ff */
[----:B------:R-:W-:-:S07]  /*13090*/  IMAD.MOV.U32 R2, RZ, RZ, R14 ;  /* 0x000000ffff027224 */ /* 0x000fce00078e000e */
[----:B------:R-:W-:Y:S05]  /*130a0*/  WARPSYNC.COLLECTIVE R15, `(.L_x_2801) ;  /* 0x000000000f087348 */ /* 0x000fea0003c00000 */
[----:B------:R0:W1:Y:S02]  /*130b0*/  SHFL.IDX P6, R14, R13, R12, R11 ;  /* 0x0000000c0d0e7389 */ /* 0x00006400000c000b */
[----:B01----:R-:W-:Y:S01]  /*130c0*/  ENDCOLLECTIVE ;  /* 0x000000000000791b */ /* 0x003fe20003800000 */
.L_x_2801:
        /* <DEDUP_REMOVED lines=14> */
.L_x_2802:
[----:B------:R-:W-:Y:S02]  /*131b0*/  IMAD.MOV.U32 R13, RZ, RZ, R24 ;  /* 0x000000ffff0d7224 */ /* 0x000fe400078e0018 */
[----:B------:R-:W-:Y:S02]  /*131c0*/  IMAD.MOV.U32 R12, RZ, RZ, 0x3 ;  /* 0x00000003ff0c7424 */ /* 0x000fe400078e00ff */
[----:B------:R-:W-:-:S07]  /*131d0*/  IMAD.MOV.U32 R2, RZ, RZ, R14 ;  /* 0x000000ffff027224 */ /* 0x000fce00078e000e */
[----:B------:R-:W-:Y:S05]  /*131e0*/  WARPSYNC.COLLECTIVE R15, `(.L_x_2803) ;  /* 0x000000000f087348 */ /* 0x000fea0003c00000 */
[----:B------:R0:W1:Y:S02]  /*131f0*/  SHFL.IDX P6, R14, R13, R12, R11 ;  /* 0x0000000c0d0e7389 */ /* 0x00006400000c000b */
[----:B01----:R-:W-:Y:S01]  /*13200*/  ENDCOLLECTIVE ;  /* 0x000000000000791b */ /* 0x003fe20003800000 */
.L_x_2803:
        /* <DEDUP_REMOVED lines=14> */
.L_x_2804:
[----:B------:R-:W-:Y:S02]  /*132f0*/  IMAD.MOV.U32 R13, RZ, RZ, R24 ;  /* 0x000000ffff0d7224 */ /* 0x000fe400078e0018 */
[----:B------:R-:W-:Y:S02]  /*13300*/  IMAD.MOV.U32 R12, RZ, RZ, 0x4 ;  /* 0x00000004ff0c7424 */ /* 0x000fe400078e00ff */
[----:B------:R-:W-:-:S07]  /*13310*/  IMAD.MOV.U32 R2, RZ, RZ, R14 ;  /* 0x000000ffff027224 */ /* 0x000fce00078e000e */
[----:B------:R-:W-:Y:S05]  /*13320*/  WARPSYNC.COLLECTIVE R15, `(.L_x_2805) ;  /* 0x000000000f087348 */ /* 0x000fea0003c00000 */
[----:B------:R0:W1:Y:S02]  /*13330*/  SHFL.IDX P6, R14, R13, R12, R11 ;  /* 0x0000000c0d0e7389 */ /* 0x00006400000c000b */
[----:B01----:R-:W-:Y:S01]  /*13340*/  ENDCOLLECTIVE ;  /* 0x000000000000791b */ /* 0x003fe20003800000 */
.L_x_2805:
        /* <DEDUP_REMOVED lines=14> */
.L_x_2806:
[----:B------:R-:W-:Y:S01]  /*13430*/  IMAD.MOV.U32 R13, RZ, RZ, R24 ;  /* 0x000000ffff0d7224 */ /* 0x000fe200078e0018 */
[----:B------:R-:W-:Y:S01]  /*13440*/  MOV R12, 0x5 ;  /* 0x00000005000c7802 */ /* 0x000fe20000000f00 */
[----:B------:R-:W-:-:S07]  /*13450*/  IMAD.MOV.U32 R2, RZ, RZ, R14 ;  /* 0x000000ffff027224 */ /* 0x000fce00078e000e */
[----:B------:R-:W-:Y:S05]  /*13460*/  WARPSYNC.COLLECTIVE R15, `(.L_x_2807) ;  /* 0x000000000f087348 */ /* 0x000fea0003c00000 */
[----:B------:R0:W1:Y:S02]  /*13470*/  SHFL.IDX P6, R14, R13, R12, R11 ;  /* 0x0000000c0d0e7389 */ /* 0x00006400000c000b */
[----:B01----:R-:W-:Y:S01]  /*13480*/  ENDCOLLECTIVE ;  /* 0x000000000000791b */ /* 0x003fe20003800000 */
.L_x_2807:
        /* <DEDUP_REMOVED lines=14> */
.L_x_2808:
[----:B------:R-:W-:Y:S02]  /*13570*/  IMAD.MOV.U32 R13, RZ, RZ, R24 ;  /* 0x000000ffff0d7224 */ /* 0x000fe400078e0018 */
[----:B------:R-:W-:Y:S02]  /*13580*/  IMAD.MOV.U32 R12, RZ, RZ, 0x6 ;  /* 0x00000006ff0c7424 */ /* 0x000fe400078e00ff */
[----:B------:R-:W-:-:S07]  /*13590*/  IMAD.MOV.U32 R2, RZ, RZ, R14 ;  /* 0x000000ffff027224 */ /* 0x000fce00078e000e */
[----:B------:R-:W-:Y:S05]  /*135a0*/  WARPSYNC.COLLECTIVE R15, `(.L_x_2809) ;  /* 0x000000000f087348 */ /* 0x000fea0003c00000 */
[----:B------:R0:W1:Y:S02]  /*135b0*/  SHFL.IDX P6, R14, R13, R12, R11 ;  /* 0x0000000c0d0e7389 */ /* 0x00006400000c000b */
[----:B01----:R-:W-:Y:S01]  /*135c0*/  ENDCOLLECTIVE ;  /* 0x000000000000791b */ /* 0x003fe20003800000 */
.L_x_2809:
        /* <DEDUP_REMOVED lines=14> */
.L_x_2810:
[----:B------:R-:W-:Y:S02]  /*136b0*/  IMAD.MOV.U32 R13, RZ, RZ, R24 ;  /* 0x000000ffff0d7224 */ /* 0x000fe400078e0018 */
[----:B------:R-:W-:Y:S02]  /*136c0*/  IMAD.MOV.U32 R12, RZ, RZ, 0x7 ;  /* 0x00000007ff0c7424 */ /* 0x000fe400078e00ff */
[----:B------:R-:W-:-:S07]  /*136d0*/  IMAD.MOV.U32 R2, RZ, RZ, R14 ;  /* 0x000000ffff027224 */ /* 0x000fce00078e000e */
[----:B------:R-:W-:Y:S05]  /*136e0*/  WARPSYNC.COLLECTIVE R15, `(.L_x_2811) ;  /* 0x000000000f087348 */ /* 0x000fea0003c00000 */
[----:B------:R0:W1:Y:S02]  /*136f0*/  SHFL.IDX P6, R14, R13, R12, R11 ;  /* 0x0000000c0d0e7389 */ /* 0x00006400000c000b */
[----:B01----:R-:W-:Y:S01]  /*13700*/  ENDCOLLECTIVE ;  /* 0x000000000000791b */ /* 0x003fe20003800000 */
.L_x_2811:
        /* <DEDUP_REMOVED lines=13> */
.L_x_2812:
[----:B------:R-:W-:Y:S01]  /*137e0*/  @!PT LDS RZ, [RZ] ;  /* 0x00000000fffff984 */ /* 0x000fe20000000800 */
[----:B------:R-:W-:Y:S01]  /*137f0*/  @!PT LDS RZ, [RZ] ;  /* 0x00000000fffff984 */ /* 0x000fe20000000800 */
[----:B------:R-:W-:Y:S01]  /*13800*/  @!PT LDS RZ, [RZ] ;  /* 0x00000000fffff984 */ /* 0x000fe20000000800 */
[----:B------:R1:W-:Y:S01]  /*13810*/  LDGSTS.E.BYPASS.LTC128B.128 [R7+0x7400], desc[UR52][R2.64+0x80], !P0 ;  /* 0x0740008002077fae */ /* 0x0003e2000c101d74 */
[----:B------:R-:W-:Y:S05]  /*13820*/  BRA `(.L_x_2813) ;  /* 0xffffffb800087947 */ /* 0x000fea000383ffff */
.L_x_2704:
[----:B0-----:R0:W1:Y:S02]  /*13830*/  SYNCS.PHASECHK.TRANS64.TRYWAIT P0, [R0+URZ+0x28860], R3 ;  /* 0x02886003000075a7 */ /* 0x001064000800017f */
[----:B-1----:R-:W-:Y:S05]  /*13840*/  @!P0 NANOSLEEP.SYNCS 0x989680 ;  /* 0x009896800000895d */ /* 0x002fea0003900000 */
[----:B------:R-:W1:Y:S02]  /*13850*/  @!P0 SYNCS.PHASECHK.TRANS64 P0, [R0+URZ+0x28860], R3 ;  /* 0x02886003000085a7 */ /* 0x000e64000800007f */
[----:B-1----:R-:W-:Y:S05]  /*13860*/  @!P0 BRA `(.L_x_2704) ;  /* 0xfffffffc00f08947 */ /* 0x002fea000383ffff */
[----:B------:R-:W-:Y:S05]  /*13870*/  BRA `(.L_x_2814) ;  /* 0xffffffbc00247947 */ /* 0x000fea000383ffff */
.L_x_2705:
        /* <DEDUP_REMOVED lines=8> */
.L_x_2816:
[----:B------:R-:W-:Y:S05]  /*13900*/  BSYNC B0 ;  /* 0x0000000000007941 */ /* 0x000fea0003800000 */
.L_x_2815:
[----:B------:R-:W-:Y:S01]  /*13910*/  IMAD.MOV.U32 R13, RZ, RZ, R23 ;  /* 0x000000ffff0d7224 */ /* 0x000fe200078e0017 */
[----:B------:R-:W-:Y:S01]  /*13920*/  MOV R11, 0x181f ;  /* 0x0000181f000b7802 */ /* 0x000fe20000000f00 */
[----:B------:R-:W-:Y:S02]  /*13930*/  IMAD.MOV.U32 R12, RZ, RZ, RZ ;  /* 0x000000ffff0c7224 */ /* 0x000fe400078e00ff */
[----:B------:R-:W-:Y:S02]  /*13940*/  IMAD.MOV.U32 R15, RZ, RZ, -0x1 ;  /* 0xffffffffff0f7424 */ /* 0x000fe400078e00ff */
[----:B------:R-:W-:Y:S02]  /*13950*/  IMAD.MOV.U32 R3, RZ, RZ, R14 ;  /* 0x000000ffff037224 */ /* 0x000fe400078e000e */
[----:B------:R-:W-:-:S07]  /*13960*/  IMAD.SHL.U32 R5, R30, 0x2, RZ ;  /* 0x000000021e057824 */ /* 0x000fce00078e00ff */
[----:B------:R-:W-:Y:S05]  /*13970*/  WARPSYNC.COLLECTIVE R15, `(.L_x_2817) ;  /* 0x000000000f087348 */ /* 0x000fea0003c00000 */
[----:B------:R0:W1:Y:S02]  /*13980*/  SHFL.IDX P6, R14, R13, R12, R11 ;  /* 0x0000000c0d0e7389 */ /* 0x00006400000c000b */
[----:B01----:R-:W-:Y:S01]  /*13990*/  ENDCOLLECTIVE ;  /* 0x000000000000791b */ /* 0x003fe20003800000 */
.L_x_2817:
        /* <DEDUP_REMOVED lines=12> */
.L_x_2818:
        /* <DEDUP_REMOVED lines=13> */
.L_x_2819:
[----:B------:R-:W-:Y:S02]  /*13b30*/  IMAD.MOV.U32 R13, RZ, RZ, R24 ;  /* 0x000000ffff0d7224 */ /* 0x000fe400078e0018 */
[----:B------:R-:W-:Y:S02]  /*13b40*/  IMAD.MOV.U32 R12, RZ, RZ, 0x2 ;  /* 0x00000002ff0c7424 */ /* 0x000fe400078e00ff */
[----:B------:R-:W-:-:S07]  /*13b50*/  IMAD.MOV.U32 R10, RZ, RZ, R14 ;  /* 0x000000ffff0a7224 */ /* 0x000fce00078e000e */
[----:B------:R-:W-:Y:S05]  /*13b60*/  WARPSYNC.COLLECTIVE R15, `(.L_x_2820) ;  /* 0x000000000f087348 */ /* 0x000fea0003c00000 */
[----:B------:R0:W1:Y:S02]  /*13b70*/  SHFL.IDX P6, R14, R13, R12, R11 ;  /* 0x0000000c0d0e7389 */ /* 0x00006400000c000b */
[----:B01----:R-:W-:Y:S01]  /*13b80*/  ENDCOLLECTIVE ;  /* 0x000000000000791b */ /* 0x003fe20003800000 */
.L_x_2820:
        /* <DEDUP_REMOVED lines=14> */
.L_x_2821:
[----:B------:R-:W-:Y:S02]  /*13c70*/  IMAD.MOV.U32 R13, RZ, RZ, R24 ;  /* 0x000000ffff0d7224 */ /* 0x000fe400078e0018 */
[----:B------:R-:W-:Y:S01]  /*13c80*/  IMAD.MOV.U32 R12, RZ, RZ, 0x3 ;  /* 0x00000003ff0c7424 */ /* 0x000fe200078e00ff */
[----:B------:R-:W-:-:S13]  /*13c90*/  IADD3 R2, P2, R14, R5, RZ ;  /* 0x000000050e027210 */ /* 0x000fda0007f5e0ff */
[----:B------:R-:W-:Y:S05]  /*13ca0*/  WARPSYNC.COLLECTIVE R15, `(.L_x_2822) ;  /* 0x000000000f087348 */ /* 0x000fea0003c00000 */
[----:B------:R0:W1:Y:S02]  /*13cb0*/  SHFL.IDX P6, R14, R13, R12, R11 ;  /* 0x0000000c0d0e7389 */ /* 0x00006400000c000b */
[----:B01----:R-:W-:Y:S01]  /*13cc0*/  ENDCOLLECTIVE ;  /* 0x000000000000791b */ /* 0x003fe20003800000 */
.L_x_2822:
        /* <DEDUP_REMOVED lines=13> */
.L_x_2823:
[----:B------:R-:W-:Y:S01]  /*13da0*/  IMAD.MOV.U32 R13, RZ, RZ, R24 ;  /* 0x000000ffff0d7224 */ /* 0x000fe200078e0018 */
[----:B------:R-:W-:Y:S02]  /*13db0*/  MOV R12, 0x4 ;  /* 0x00000004000c7802 */ /* 0x000fe40000000f00 */
[----:B------:R-:W-:-:S13]  /*13dc0*/  IADD3 R2, P2, R14, R5, RZ ;  /* 0x000000050e027210 */ /* 0x000fda0007f5e0ff */
[----:B------:R-:W-:Y:S05]  /*13dd0*/  WARPSYNC.COLLECTIVE R15, `(.L_x_2824) ;  /* 0x000000000f087348 */ /* 0x000fea0003c00000 */
[----:B------:R0:W1:Y:S02]  /*13de0*/  SHFL.IDX P6, R14, R13, R12, R11 ;  /* 0x0000000c0d0e7389 */ /* 0x00006400000c000b */
[----:B01----:R-:W-:Y:S01]  /*13df0*/  ENDCOLLECTIVE ;  /* 0x000000000000791b */ /* 0x003fe20003800000 */
.L_x_2824:
        /* <DEDUP_REMOVED lines=13> */
.L_x_2825:
[----:B------:R-:W-:Y:S02]  /*13ed0*/  IMAD.MOV.U32 R13, RZ, RZ, R24 ;  /* 0x000000ffff0d7224 */ /* 0x000fe400078e0018 */
[----:B------:R-:W-:Y:S02]  /*13ee0*/  IMAD.MOV.U32 R12, RZ, RZ, 0x5 ;  /* 0x00000005ff0c7424 */ /* 0x000fe400078e00ff */
[----:B------:R-:W-:-:S07]  /*13ef0*/  IMAD.MOV.U32 R10, RZ, RZ, R14 ;  /* 0x000000ffff0a7224 */ /* 0x000fce00078e000e */
[----:B------:R-:W-:Y:S05]  /*13f00*/  WARPSYNC.COLLECTIVE R15, `(.L_x_2826) ;  /* 0x000000000f087348 */ /* 0x000fea0003c00000 */
[----:B------:R0:W1:Y:S02]  /*13f10*/  SHFL.IDX P6, R14, R13, R12, R11 ;  /* 0x0000000c0d0e7389 */ /* 0x00006400000c000b */
[----:B01----:R-:W-:Y:S01]  /*13f20*/  ENDCOLLECTIVE ;  /* 0x000000000000791b */ /* 0x003fe20003800000 */
.L_x_2826:
        /* <DEDUP_REMOVED lines=14> */
.L_x_2827:
[----:B------:R-:W-:Y:S02]  /*14010*/  IMAD.MOV.U32 R13, RZ, RZ, R24 ;  /* 0x000000ffff0d7224 */ /* 0x000fe400078e0018 */
[----:B------:R-:W-:Y:S01]  /*14020*/  IMAD.MOV.U32 R12, RZ, RZ, 0x6 ;  /* 0x00000006ff0c7424 */ /* 0x000fe200078e00ff */
[----:B------:R-:W-:-:S13]  /*14030*/  IADD3 R2, P2, R14, R5, RZ ;  /* 0x000000050e027210 */ /* 0x000fda0007f5e0ff */
[----:B------:R-:W-:Y:S05]  /*14040*/  WARPSYNC.COLLECTIVE R15, `(.L_x_2828) ;  /* 0x000000000f087348 */ /* 0x000fea0003c00000 */
[----:B------:R0:W1:Y:S02]  /*14050*/  SHFL.IDX P6, R14, R13, R12, R11 ;  /* 0x0000000c0d0e7389 */ /* 0x00006400000c000b */
[----:B01----:R-:W-:Y:S01]  /*14060*/  ENDCOLLECTIVE ;  /* 0x000000000000791b */ /* 0x003fe20003800000 */
.L_x_2828:
        /* <DEDUP_REMOVED lines=13> */
.L_x_2829:
[----:B------:R-:W-:Y:S02]  /*14140*/  IMAD.MOV.U32 R13, RZ, RZ, R24 ;  /* 0x000000ffff0d7224 */ /* 0x000fe400078e0018 */
[----:B------:R-:W-:Y:S02]  /*14150*/  IMAD.MOV.U32 R12, RZ, RZ, 0x7 ;  /* 0x00000007ff0c7424 */ /* 0x000fe400078e00ff */
[----:B------:R-:W-:-:S07]  /*14160*/  IMAD.MOV.U32 R10, RZ, RZ, R14 ;  /* 0x000000ffff0a7224 */ /* 0x000fce00078e000e */
[----:B------:R-:W-:Y:S05]  /*14170*/  WARPSYNC.COLLECTIVE R15, `(.L_x_2830) ;  /* 0x000000000f087348 */ /* 0x000fea0003c00000 */
[----:B------:R0:W1:Y:S02]  /*14180*/  SHFL.IDX P6, R14, R13, R12, R11 ;  /* 0x0000000c0d0e7389 */ /* 0x00006400000c000b */
[----:B01----:R-:W-:Y:S01]  /*14190*/  ENDCOLLECTIVE ;  /* 0x000000000000791b */ /* 0x003fe20003800000 */
.L_x_2830:
        /* <DEDUP_REMOVED lines=12> */
.L_x_2831:
[----:B------:R-:W-:Y:S05]  /*14260*/  BRA `(.L_x_2832) ;  /* 0xffffffb400c47947 */ /* 0x000fea000383ffff */
.L_x_2710:
        /* <DEDUP_REMOVED lines=8> */
.L_x_2834:
[----:B------:R-:W-:Y:S05]  /*142f0*/  BSYNC B0 ;  /* 0x0000000000007941 */ /* 0x000fea0003800000 */
.L_x_2833:
        /* <DEDUP_REMOVED lines=9> */
.L_x_2835:
        /* <DEDUP_REMOVED lines=18> */
.L_x_2836:
[----:B------:R-:W-:Y:S01]  /*144b0*/  IMAD.MOV.U32 R12, RZ, RZ, 0x2 ;  /* 0x00000002ff0c7424 */ /* 0x000fe200078e00ff */
[----:B------:R-:W-:-:S05]  /*144c0*/  SEL R7, R14, RZ, P1 ;  /* 0x000000ff0e077207 */ /* 0x000fca0000800000 */
[----:B------:R-:W-:-:S04]  /*144d0*/  IMAD.IADD R6, R4, 0x1, R7 ;  /* 0x0000000104067824 */ /* 0x000fc800078e0207 */
[----:B------:R-:W-:-:S07]  /*144e0*/  IMAD.MOV.U32 R13, RZ, RZ, R6 ;  /* 0x000000ffff0d7224 */ /* 0x000fce00078e0006 */
[----:B------:R-:W-:Y:S05]  /*144f0*/  WARPSYNC.COLLECTIVE R15, `(.L_x_2837) ;  /* 0x000000000f087348 */ /* 0x000fea0003c00000 */
[----:B------:R0:W1:Y:S02]  /*14500*/  SHFL.UP P6, R14, R13, R12, R11 ;  /* 0x0400000c0d0e7389 */ /* 0x00006400000c000b */
[----:B01----:R-:W-:Y:S01]  /*14510*/  ENDCOLLECTIVE ;  /* 0x000000000000791b */ /* 0x003fe20003800000 */
.L_x_2837:
[----:B------:R-:W-:Y:S01]  /*14520*/  IMAD.MOV.U32 R12, RZ, RZ, 0x4 ;  /* 0x00000004ff0c7424 */ /* 0x000fe200078e00ff */
[----:B------:R-:W-:-:S05]  /*14530*/  SEL R7, R14, RZ, P2 ;  /* 0x000000ff0e077207 */ /* 0x000fca0001000000 */
[----:B------:R-:W-:-:S04]  /*14540*/  IMAD.IADD R7, R6, 0x1, R7 ;  /* 0x0000000106077824 */ /* 0x000fc800078e0207 */
[----:B------:R-:W-:-:S07]  /*14550*/  IMAD.MOV.U32 R13, RZ, RZ, R7 ;  /* 0x000000ffff0d7224 */ /* 0x000fce00078e0007 */
[----:B------:R-:W-:Y:S05]  /*14560*/  WARPSYNC.COLLECTIVE R15, `(.L_x_2838) ;  /* 0x000000000f087348 */ /* 0x000fea0003c00000 */
[----:B------:R0:W1:Y:S02]  /*14570*/  SHFL.UP P6, R14, R13, R12, R11 ;  /* 0x0400000c0d0e7389 */ /* 0x00006400000c000b */
[----:B01----:R-:W-:Y:S01]  /*14580*/  ENDCOLLECTIVE ;  /* 0x000000000000791b */ /* 0x003fe20003800000 */
.L_x_2838:
[----:B------:R-:W-:Y:S01]  /*14590*/  IMAD.MOV.U32 R12, RZ, RZ, 0x8 ;  /* 0x00000008ff0c7424 */ /* 0x000fe200078e00ff */
[----:B------:R-:W-:-:S05]  /*145a0*/  SEL R2, R14, RZ, P3 ;  /* 0x000000ff0e027207 */ /* 0x000fca0001800000 */
[----:B------:R-:W-:-:S04]  /*145b0*/  IMAD.IADD R2, R7, 0x1, R2 ;  /* 0x0000000107027824 */ /* 0x000fc800078e0202 */
[----:B------:R-:W-:-:S07]  /*145c0*/  IMAD.MOV.U32 R13, RZ, RZ, R2 ;  /* 0x000000ffff0d7224 */ /* 0x000fce00078e0002 */
[----:B------:R-:W-:Y:S05]  /*145d0*/  WARPSYNC.COLLECTIVE R15, `(.L_x_2839) ;  /* 0x000000000f087348 */ /* 0x000fea0003c00000 */
[----:B------:R0:W1:Y:S02]  /*145e0*/  SHFL.UP P6, R14, R13, R12, R11 ;  /* 0x0400000c0d0e7389 */ /* 0x00006400000c000b */
[----:B01----:R-:W-:Y:S01]  /*145f0*/  ENDCOLLECTIVE ;  /* 0x000000000000791b */ /* 0x003fe20003800000 */
.L_x_2839:
[----:B------:R-:W-:Y:S01]  /*14600*/  IMAD.MOV.U32 R12, RZ, RZ, 0x10 ;  /* 0x00000010ff0c7424 */ /* 0x000fe200078e00ff */
[----:B------:R-:W-:-:S04]  /*14610*/  SEL R3, R14, RZ, P4 ;  /* 0x000000ff0e037207 */ /* 0x000fc80002000000 */
[----:B------:R-:W-:-:S05]  /*14620*/  IADD3 R3, R2, R3, RZ ;  /* 0x0000000302037210 */ /* 0x000fca0007ffe0ff */
[----:B------:R-:W-:-:S07]  /*14630*/  IMAD.MOV.U32 R13, RZ, RZ, R3 ;  /* 0x000000ffff0d7224 */ /* 0x000fce00078e0003 */
[----:B------:R-:W-:Y:S05]  /*14640*/  WARPSYNC.COLLECTIVE R15, `(.L_x_2840) ;  /* 0x000000000f087348 */ /* 0x000fea0003c00000 */
[----:B------:R0:W1:Y:S02]  /*14650*/  SHFL.UP P6, R14, R13, R12, R11 ;  /* 0x0400000c0d0e7389 */ /* 0x00006400000c000b */
[----:B01----:R-:W-:Y:S01]  /*14660*/  ENDCOLLECTIVE ;  /* 0x000000000000791b */ /* 0x003fe20003800000 */
.L_x_2840:
        /* <DEDUP_REMOVED lines=8> */
.L_x_2841:
[----:B------:R-:W-:Y:S05]  /*146f0*/  BRA `(.L_x_2842) ;  /* 0xffffffb400d07947 */ /* 0x000fea000383ffff */
.L_x_2715:
[----:B------:R-:W-:Y:S01]  /*14700*/  BSSY B0, `(.L_x_2843) ;  /* 0x0000008000007945 */ /* 0x000fe20003800000 */
[----:B-----5:R-:W-:Y:S02]  /*14710*/  IMAD.MOV.U32 R13, RZ, RZ, R4 ;  /* 0x000000ffff0d7224 */ /* 0x020fe400078e0004 */
[----:B------:R-:W-:Y:S02]  /*14720*/  IMAD.MOV.U32 R12, RZ, RZ, 0x1 ;  /* 0x00000001ff0c7424 */ /* 0x000fe400078e00ff */
[----:B------:R-:W-:Y:S02]  /*14730*/  IMAD.MOV.U32 R11, RZ, RZ, RZ ;  /* 0x000000ffff0b7224 */ /* 0x000fe400078e00ff */
[----:B------:R-:W-:-:S07]  /*14740*/  IMAD.MOV.U32 R15, RZ, RZ, -0x1 ;  /* 0xffffffffff0f7424 */ /* 0x000fce00078e00ff */
[----:B01----:R-:W-:Y:S05]  /*14750*/  WARPSYNC.COLLECTIVE R15, `(.L_x_2844) ;  /* 0x000000000f087348 */ /* 0x003fea0003c00000 */
[----:B------:R2:W3:Y:S02]  /*14760*/  SHFL.UP P6, R14, R13, R12, R11 ;  /* 0x0400000c0d0e7389 */ /* 0x0004e400000c000b */
[----:B0123--:R-:W-:Y:S01]  /*14770*/  ENDCOLLECTIVE ;  /* 0x000000000000791b */ /* 0x00ffe20003800000 */
.L_x_2844:
[----:B------:R-:W-:Y:S05]  /*14780*/  BSYNC B0 ;  /* 0x0000000000007941 */ /* 0x000fea0003800000 */
.L_x_2843:
        /* <DEDUP_REMOVED lines=8> */
.L_x_2845:
[----:B------:R-:W-:Y:S01]  /*14810*/  IMAD.MOV.U32 R12, RZ, RZ, 0x4 ;  /* 0x00000004ff0c7424 */ /* 0x000fe200078e00ff */
[----:B------:R-:W-:-:S05]  /*14820*/  SEL R0, R14, RZ, P2 ;  /* 0x000000ff0e007207 */ /* 0x000fca0001000000 */
[----:B------:R-:W-:-:S04]  /*14830*/  IMAD.IADD R0, R13, 0x1, R0 ;  /* 0x000000010d007824 */ /* 0x000fc800078e0200 */
[----:B------:R-:W-:-:S07]  /*14840*/  IMAD.MOV.U32 R13, RZ, RZ, R0 ;  /* 0x000000ffff0d7224 */ /* 0x000fce00078e0000 */
[----:B------:R-:W-:Y:S05]  /*14850*/  WARPSYNC.COLLECTIVE R15, `(.L_x_2846) ;  /* 0x000000000f087348 */ /* 0x000fea0003c00000 */
[----:B------:R0:W1:Y:S02]  /*14860*/  SHFL.UP P6, R14, R13, R12, R11 ;  /* 0x0400000c0d0e7389 */ /* 0x00006400000c000b */
[----:B01----:R-:W-:Y:S01]  /*14870*/  ENDCOLLECTIVE ;  /* 0x000000000000791b */ /* 0x003fe20003800000 */
.L_x_2846:
[----:B------:R-:W-:Y:S01]  /*14880*/  IMAD.MOV.U32 R12, RZ, RZ, 0x8 ;  /* 0x00000008ff0c7424 */ /* 0x000fe200078e00ff */
[----:B------:R-:W-:-:S05]  /*14890*/  SEL R3, R14, RZ, P3 ;  /* 0x000000ff0e037207 */ /* 0x000fca0001800000 */
[----:B------:R-:W-:-:S04]  /*148a0*/  IMAD.IADD R2, R0, 0x1, R3 ;  /* 0x0000000100027824 */ /* 0x000fc800078e0203 */
[----:B------:R-:W-:-:S07]  /*148b0*/  IMAD.MOV.U32 R13, RZ, RZ, R2 ;  /* 0x000000ffff0d7224 */ /* 0x000fce00078e0002 */
[----:B------:R-:W-:Y:S05]  /*148c0*/  WARPSYNC.COLLECTIVE R15, `(.L_x_2847) ;  /* 0x000000000f087348 */ /* 0x000fea0003c00000 */
[----:B------:R0:W1:Y:S02]  /*148d0*/  SHFL.UP P6, R14, R13, R12, R11 ;  /* 0x0400000c0d0e7389 */ /* 0x00006400000c000b */
[----:B01----:R-:W-:Y:S01]  /*148e0*/  ENDCOLLECTIVE ;  /* 0x000000000000791b */ /* 0x003fe20003800000 */
.L_x_2847:
[----:B------:R-:W-:Y:S01]  /*148f0*/  IMAD.MOV.U32 R12, RZ, RZ, 0x10 ;  /* 0x00000010ff0c7424 */ /* 0x000fe200078e00ff */
[----:B------:R-:W-:-:S05]  /*14900*/  SEL R3, R14, RZ, P4 ;  /* 0x000000ff0e037207 */ /* 0x000fca0002000000 */
[----:B------:R-:W-:-:S05]  /*14910*/  IMAD.IADD R3, R2, 0x1, R3 ;  /* 0x0000000102037824 */ /* 0x000fca00078e0203 */
[----:B------:R-:W-:-:S07]  /*14920*/  MOV R13, R3 ;  /* 0x00000003000d7202 */ /* 0x000fce0000000f00 */
[----:B------:R-:W-:Y:S05]  /*14930*/  WARPSYNC.COLLECTIVE R15, `(.L_x_2848) ;  /* 0x000000000f087348 */ /* 0x000fea0003c00000 */
[----:B------:R0:W1:Y:S02]  /*14940*/  SHFL.UP P6, R14, R13, R12, R11 ;  /* 0x0400000c0d0e7389 */ /* 0x00006400000c000b */
[----:B01----:R-:W-:Y:S01]  /*14950*/  ENDCOLLECTIVE ;  /* 0x000000000000791b */ /* 0x003fe20003800000 */
.L_x_2848:
        /* <DEDUP_REMOVED lines=8> */
.L_x_2849:
[----:B------:R-:W-:Y:S05]  /*149e0*/  BRA `(.L_x_2850) ;  /* 0xffffffb400b07947 */ /* 0x000fea000383ffff */
.L_x_2717:
[----:B------:R-:W-:Y:S01]  /*149f0*/  BSSY B0, `(.L_x_2851) ;  /* 0x0000006000007945 */ /* 0x000fe20003800000 */
[----:B------:R-:W-:Y:S01]  /*14a00*/  PLOP3.LUT P6, PT, P6, PT, PT, 0x8, 0x0 ;  /* 0x000000000000781c */ /* 0x000fe200037ce170 */
[----:B------:R-:W-:-:S12]  /*14a10*/  IMAD.MOV.U32 R15, RZ, RZ, -0x1 ;  /* 0xffffffffff0f7424 */ /* 0x000fd800078e00ff */
[----:B0-----:R-:W-:Y:S05]  /*14a20*/  WARPSYNC.COLLECTIVE R15, `(.L_x_2852) ;  /* 0x000000000f087348 */ /* 0x001fea0003c00000 */
[----:B------:R-:W-:Y:S01]  /*14a30*/  VOTE.ANY R14, PT, P6 ;  /* 0x00000000000e7806 */ /* 0x000fe200030e0100 */
[----:B0-----:R-:W-:Y:S06]  /*14a40*/  ENDCOLLECTIVE ;  /* 0x000000000000791b */ /* 0x001fec0003800000 */
.L_x_2852:
[----:B------:R-:W-:Y:S05]  /*14a50*/  BSYNC B0 ;  /* 0x0000000000007941 */ /* 0x000fea0003800000 */
.L_x_2851:
        /* <DEDUP_REMOVED lines=9> */
.L_x_2853:
[----:B------:R-:W-:Y:S01]  /*14af0*/  IMAD.MOV.U32 R4, RZ, RZ, R14 ;  /* 0x000000ffff047224 */ /* 0x000fe200078e000e */
[----:B------:R-:W-:Y:S06]  /*14b00*/  BRA `(.L_x_2854) ;  /* 0xffffffb400a07947 */ /* 0x000fec000383ffff */
.L_x_2719:
[----:B------:R-:W-:Y:S01]  /*14b10*/  BSSY B0, `(.L_x_2855) ;  /* 0x0000007000007945 */ /* 0x000fe20003800000 */
[----:B------:R-:W-:Y:S02]  /*14b20*/  IMAD.MOV.U32 R13, RZ, RZ, R6 ;  /* 0x000000ffff0d7224 */ /* 0x000fe400078e0006 */
[----:B------:R-:W-:Y:S02]  /*14b30*/  IMAD.MOV.U32 R11, RZ, RZ, 0x1f ;  /* 0x0000001fff0b7424 */ /* 0x000fe400078e00ff */
[----:B------:R-:W-:-:S07]  /*14b40*/  IMAD.MOV.U32 R15, RZ, RZ, -0x1 ;  /* 0xffffffffff0f7424 */ /* 0x000fce00078e00ff */
[----:B012---:R-:W-:Y:S05]  /*14b50*/  WARPSYNC.COLLECTIVE R15, `(.L_x_2856) ;  /* 0x000000000f087348 */ /* 0x007fea0003c00000 */
[----:B------:R3:W4:Y:S02]  /*14b60*/  SHFL.IDX P6, R14, R13, R12, R11 ;  /* 0x0000000c0d0e7389 */ /* 0x00072400000c000b */
[----:B01234-:R-:W-:Y:S01]  /*14b70*/  ENDCOLLECTIVE ;  /* 0x000000000000791b */ /* 0x01ffe20003800000 */
.L_x_2856:
[----:B------:R-:W-:Y:S05]  /*14b80*/  BSYNC B0 ;  /* 0x0000000000007941 */ /* 0x000fea0003800000 */
.L_x_2855:
[----:B------:R-:W-:Y:S05]  /*14b90*/  BRA `(.L_x_2718) ;  /* 0xffffffb400987947 */ /* 0x000fea000383ffff */
.L_x_2723:
[----:B0-----:R0:W3:Y:S02]  /*14ba0*/  SYNCS.PHASECHK.TRANS64.TRYWAIT P0, [R4+URZ+0x28820], R0 ;  /* 0x02882000040075a7 */ /* 0x0010e4000800017f */
[----:B---3--:R-:W-:Y:S05]  /*14bb0*/  @!P0 NANOSLEEP.SYNCS 0x989680 ;  /* 0x009896800000895d */ /* 0x008fea0003900000 */
[----:B------:R-:W3:Y:S02]  /*14bc0*/  @!P0 SYNCS.PHASECHK.TRANS64 P0, [R4+URZ+0x28820], R0 ;  /* 0x02882000040085a7 */ /* 0x000ee4000800007f */
[----:B---3--:R-:W-:Y:S05]  /*14bd0*/  @!P0 BRA `(.L_x_2723) ;  /* 0xfffffffc00f08947 */ /* 0x008fea000383ffff */
[----:B------:R-:W-:Y:S05]  /*14be0*/  BRA `(.L_x_2857) ;  /* 0xffffffbc00107947 */ /* 0x000fea000383ffff */
.L_x_2724:
[----:B------:R-:W3:Y:S01]  /*14bf0*/  S2R R2, SR_TID.X ;  /* 0x0000000000027919 */ /* 0x000ee20000002100 */
[----:B------:R-:W-:Y:S01]  /*14c00*/  BSSY B0, `(.L_x_2858) ;  /* 0x000000a000007945 */ /* 0x000fe20003800000 */
[----:B------:R-:W-:Y:S02]  /*14c10*/  IMAD.MOV.U32 R12, RZ, RZ, RZ ;  /* 0x000000ffff0c7224 */ /* 0x000fe400078e00ff */
[----:B------:R-:W-:Y:S02]  /*14c20*/  IMAD.MOV.U32 R11, RZ, RZ, 0x1f ;  /* 0x0000001fff0b7424 */ /* 0x000fe400078e00ff */
[----:B------:R-:W-:Y:S01]  /*14c30*/  IMAD.MOV.U32 R15, RZ, RZ, -0x1 ;  /* 0xffffffffff0f7424 */ /* 0x000fe200078e00ff */
[----:B---3--:R-:W-:-:S04]  /*14c40*/  SHF.R.U32.HI R2, RZ, 0x5, R2 ;  /* 0x00000005ff027819 */ /* 0x008fc80000011602 */
[----:B------:R-:W-:-:S05]  /*14c50*/  LOP3.LUT R2, R2, 0x3, RZ, 0xc0, !PT ;  /* 0x0000000302027812 */ /* 0x000fca00078ec0ff */
[----:B------:R-:W-:-:S07]  /*14c60*/  IMAD.MOV.U32 R13, RZ, RZ, R2 ;  /* 0x000000ffff0d7224 */ /* 0x000fce00078e0002 */
[----:B012---:R-:W-:Y:S05]  /*14c70*/  WARPSYNC.COLLECTIVE R15, `(.L_x_2859) ;  /* 0x000000000f087348 */ /* 0x007fea0003c00000 */
[----:B------:R3:W4:Y:S02]  /*14c80*/  SHFL.IDX P6, R14, R13, R12, R11 ;  /* 0x0000000c0d0e7389 */ /* 0x00072400000c000b */
[----:B01234-:R-:W-:Y:S01]  /*14c90*/  ENDCOLLECTIVE ;  /* 0x000000000000791b */ /* 0x01ffe20003800000 */
.L_x_2859:
[----:B------:R-:W-:Y:S05]  /*14ca0*/  BSYNC B0 ;  /* 0x0000000000007941 */ /* 0x000fea0003800000 */
.L_x_2858:
[----:B------:R-:W-:Y:S05]  /*14cb0*/  BRA `(.L_x_2860) ;  /* 0xffffffb800f87947 */ /* 0x000fea000383ffff */
.L_x_2727:
[----:B------:R-:W-:Y:S01]  /*14cc0*/  BSSY B1, `(.L_x_2861) ;  /* 0x0000006000017945 */ /* 0x000fe20003800000 */
[----:B------:R-:W-:-:S07]  /*14cd0*/  IMAD.MOV.U32 R15, RZ, RZ, -0x1 ;  /* 0xffffffffff0f7424 */ /* 0x000fce00078e00ff */
[----:B012---:R-:W-:Y:S05]  /*14ce0*/  WARPSYNC.COLLECTIVE R15, `(.L_x_2862) ;  /* 0x000000000f0c7348 */ /* 0x007fea0003c00000 */
[----:B------:R-:W-:Y:S02]  /*14cf0*/  ELECT P6, UR62, PT ;  /* 0x00000000003e782f */ /* 0x000fe400038c0000 */
[----:B------:R-:W-:Y:S01]  /*14d00*/  MOV R14, UR62 ;  /* 0x0000003e000e7c02 */ /* 0x000fe20008000f00 */
[----:B012---:R-:W-:Y:S10]  /*14d10*/  ENDCOLLECTIVE ;  /* 0x000000000000791b */ /* 0x007ff40003800000 */
.L_x_2862:
[----:B------:R-:W-:Y:S05]  /*14d20*/  BSYNC B1 ;  /* 0x0000000000017941 */ /* 0x000fea0003800000 */
.L_x_2861:
[----:B------:R-:W-:Y:S05]  /*14d30*/  BRA `(.L_x_2863) ;  /* 0xffffffb800f07947 */ /* 0x000fea000383ffff */
.L_x_2729:
[----:B0-----:R0:W3:Y:S02]  /*14d40*/  SYNCS.PHASECHK.TRANS64.TRYWAIT P1, [R5+URZ+0x28840], R0 ;  /* 0x02884000050075a7 */ /* 0x0010e4000802017f */
[----:B---3--:R-:W-:Y:S05]  /*14d50*/  @!P1 NANOSLEEP.SYNCS 0x989680 ;  /* 0x009896800000995d */ /* 0x008fea0003900000 */
[----:B------:R-:W3:Y:S02]  /*14d60*/  @!P1 SYNCS.PHASECHK.TRANS64 P1, [R5+URZ+0x28840], R0 ;  /* 0x02884000050095a7 */ /* 0x000ee4000802007f */
[----:B---3--:R-:W-:Y:S05]  /*14d70*/  @!P1 BRA `(.L_x_2729) ;  /* 0xfffffffc00f09947 */ /* 0x008fea000383ffff */
[----:B------:R-:W-:Y:S05]  /*14d80*/  BRA `(.L_x_2864) ;  /* 0xffffffbc00107947 */ /* 0x000fea000383ffff */
.L_x_2731:
[----:B---3--:R3:W4:Y:S02]  /*14d90*/  SYNCS.PHASECHK.TRANS64.TRYWAIT P1, [R25+URZ+0x28840], R2 ;  /* 0x02884002190075a7 */ /* 0x008724000802017f */
[----:B----4-:R-:W-:Y:S05]  /*14da0*/  @!P1 NANOSLEEP.SYNCS 0x989680 ;  /* 0x009896800000995d */ /* 0x010fea0003900000 */
[----:B------:R-:W4:Y:S02]  /*14db0*/  @!P1 SYNCS.PHASECHK.TRANS64 P1, [R25+URZ+0x28840], R2 ;  /* 0x02884002190095a7 */ /* 0x000f24000802007f */
[----:B----4-:R-:W-:Y:S05]  /*14dc0*/  @!P1 BRA `(.L_x_2731) ;  /* 0xfffffffc00f09947 */ /* 0x010fea000383ffff */
[----:B------:R-:W-:Y:S05]  /*14dd0*/  BRA `(.L_x_2865) ;  /* 0xffffffbc001c7947 */ /* 0x000fea000383ffff */
.L_x_2733:
[----:B----4-:R4:W0:Y:S02]  /*14de0*/  SYNCS.PHASECHK.TRANS64.TRYWAIT P1, [R5+URZ+0x28860], R0 ;  /* 0x02886000050075a7 */ /* 0x010824000802017f */
[----:B0-----:R-:W-:Y:S05]  /*14df0*/  @!P1 NANOSLEEP.SYNCS 0x989680 ;  /* 0x009896800000995d */ /* 0x001fea0003900000 */
[----:B------:R-:W0:Y:S02]  /*14e00*/  @!P1 SYNCS.PHASECHK.TRANS64 P1, [R5+URZ+0x28860], R0 ;  /* 0x02886000050095a7 */ /* 0x000e24000802007f */
[----:B0-----:R-:W-:Y:S05]  /*14e10*/  @!P1 BRA `(.L_x_2733) ;  /* 0xfffffffc00f09947 */ /* 0x001fea000383ffff */
[----:B------:R-:W-:Y:S05]  /*14e20*/  BRA `(.L_x_2866) ;  /* 0xffffffbc00187947 */ /* 0x000fea000383ffff */
.L_x_2867:
        /* <DEDUP_REMOVED lines=13> */
.L_x_3485:


//--------------------- .text._ZN7cutlass13device_kernelIN5flash11enable_sm90INS1_16FlashAttnFwdSm90INS1_25CollectiveMainloopFwdSm90ILi2EN4cute5tupleIJNS5_1CILi1EEES8_S8_EEENS6_IJNS7_ILi128EEESA_SA_EEELi128ENS_6half_tEfNS_4arch4Sm90ELb1ELb0ELb0ELb1ELb1ELb1ELb0ELb1ELb1ELb1ELb0ELb0EEENS1_21CollectiveEpilogueFwdISB_S9_SC_SE_Li256ELb1ELb1ELb0ELb0EEENS1_36VarlenDynamicPersistentTileSchedulerILi128ELi128ELi256ELi128ELb0ELb1ELb1ELb1ELb1ELb1EEEEEEEEEvNT_6ParamsE --------------------------
	.section	.text._ZN7cutlass13device_kernelIN5flash11enable_sm90INS1_16FlashAttnFwdSm90INS1_25CollectiveMainloopFwdSm90ILi2EN4cute5tupleIJNS5_1CILi1EEES8_S8_EEENS6_IJNS7_ILi128EEESA_SA_EEELi128ENS_6half_tEfNS_4arch4Sm90ELb1ELb0ELb0ELb1ELb1ELb1ELb0ELb1ELb1ELb1ELb0ELb0EEENS1_21CollectiveEpilogueFwdISB_S9_SC_SE_Li256ELb1ELb1ELb0ELb0EEENS1_36VarlenDynamicPersistentTileSchedulerILi128ELi128ELi256ELi128ELb0ELb1ELb1ELb1ELb1ELb1EEEEEEEEEvNT_6ParamsE,"ax",@progbits
	.align	128
.text._ZN7cutlass13device_kernelIN5flash11enable_sm90INS1_16FlashAttnFwdSm90INS1_25CollectiveMainloopFwdSm90ILi2EN4cute5tupleIJNS5_1CILi1EEES8_S8_EEENS6_IJNS7_ILi128EEESA_SA_EEELi128ENS_6half_tEfNS_4arch4Sm90ELb1ELb0ELb0ELb1ELb1ELb1ELb0ELb1ELb1ELb1ELb0ELb0EEENS1_21CollectiveEpilogueFwdISB_S9_SC_SE_Li256ELb1ELb1ELb0ELb0EEENS1_36VarlenDynamicPersistentTileSchedulerILi128ELi128ELi256ELi128ELb0ELb1ELb1ELb1ELb1ELb1EEEEEEEEEvNT_6ParamsE:
        .type           _ZN7cutlass13device_kernelIN5flash11enable_sm90INS1_16FlashAttnFwdSm90INS1_25CollectiveMainloopFwdSm90ILi2EN4cute5tupleIJNS5_1CILi1EEES8_S8_EEENS6_IJNS7_ILi128EEESA_SA_EEELi128ENS_6half_tEfNS_4arch4Sm90ELb1ELb0ELb0ELb1ELb1ELb1ELb0ELb1ELb1ELb1ELb0ELb0EEENS1_21CollectiveEpilogueFwdISB_S9_SC_SE_Li256ELb1ELb1ELb0ELb0EEENS1_36VarlenDynamicPersistentTileSchedulerILi128ELi128ELi256ELi128ELb0ELb1ELb1ELb1ELb1ELb1EEEEEEEEEvNT_6ParamsE,@function
        .size           _ZN7cutlass13device_kernelIN5flash11enable_sm90INS1_16FlashAttnFwdSm90INS1_25CollectiveMainloopFwdSm90ILi2EN4cute5tupleIJNS5_1CILi1EEES8_S8_EEENS6_IJNS7_ILi128EEESA_SA_EEELi128ENS_6half_tEfNS_4arch4Sm90ELb1ELb0ELb0ELb1ELb1ELb1ELb0ELb1ELb1ELb1ELb0ELb0EEENS1_21CollectiveEpilogueFwdISB_S9_SC_SE_Li256ELb1ELb1ELb0ELb0EEENS1_36VarlenDynamicPersistentTileSchedulerILi128ELi128ELi256ELi128ELb0ELb1ELb1ELb1ELb1ELb1EEEEEEEEEvNT_6ParamsE,(.L_x_3486 - _ZN7cutlass13device_kernelIN5flash11enable_sm90INS1_16FlashAttnFwdSm90INS1_25CollectiveMainloopFwdSm90ILi2EN4cute5tupleIJNS5_1CILi1EEES8_S8_EEENS6_IJNS7_ILi128EEESA_SA_EEELi128ENS_6half_tEfNS_4arch4Sm90ELb1ELb0ELb0ELb1ELb1ELb1ELb0ELb1ELb1ELb1ELb0ELb0EEENS1_21CollectiveEpilogueFwdISB_S9_SC_SE_Li256ELb1ELb1ELb0ELb0EEENS1_36VarlenDynamicPersistentTileSchedulerILi128ELi128ELi256ELi128ELb0ELb1ELb1ELb1ELb1ELb1EEEEEEEEEvNT_6ParamsE)
        .other          _ZN7cutlass13device_kernelIN5flash11enable_sm90INS1_16FlashAttnFwdSm90INS1_25CollectiveMainloopFwdSm90ILi2EN4cute5tupleIJNS5_1CILi1EEES8_S8_EEENS6_IJNS7_ILi128EEESA_SA_EEELi128ENS_6half_tEfNS_4arch4Sm90ELb1ELb0ELb0ELb1ELb1ELb1ELb0ELb1ELb1ELb1ELb0ELb0EEENS1_21CollectiveEpilogueFwdISB_S9_SC_SE_Li256ELb1ELb1ELb0ELb0EEENS1_36VarlenDynamicPersistentTileSchedulerILi128ELi128ELi256ELi128ELb0ELb1ELb1ELb1ELb1ELb1EEEEEEEEEvNT_6ParamsE,@"STO_CUDA_ENTRY STV_DEFAULT"
_ZN7cutlass13device_kernelIN5flash11enable_sm90INS1_16FlashAttnFwdSm90INS1_25CollectiveMainloopFwdSm90ILi2EN4cute5tupleIJNS5_1CILi1EEES8_S8_EEENS6_IJNS7_ILi128EEESA_SA_EEELi128ENS_6half_tEfNS_4arch4Sm90ELb1ELb0ELb0ELb1ELb1ELb1ELb0ELb1ELb1ELb1ELb0ELb0EEENS1_21CollectiveEpilogueFwdISB_S9_SC_SE_Li256ELb1ELb1ELb0ELb0EEENS1_36VarlenDynamicPersistentTileSchedulerILi128ELi128ELi256ELi128ELb0ELb1ELb1ELb1ELb1ELb1EEEEEEEEEvNT_6ParamsE:
        /* <DEDUP_REMOVED lines=18> */
.L_x_2869:
[----:B------:R-:W-:Y:S05]  /*0120*/  BSYNC B0 ;  /* 0x0000000000007941 */ /* 0x000fea0003800000 */
.L_x_2868:
        /* <DEDUP_REMOVED lines=41> */
.L_x_2870:
        /* <DEDUP_REMOVED lines=22> */
.L_x_2871:
        /* <DEDUP_REMOVED lines=18> */
.L_x_2872:
        /* <DEDUP_REMOVED lines=22> */
.L_x_2873:
        /* <DEDUP_REMOVED lines=22> */
.L_x_2874:
        /* <DEDUP_REMOVED lines=8> */
.L_x_2877:
        /* <DEDUP_REMOVED lines=19> */
[----:B------:R-:W-:Y:S02]  /*0ab0*/  R2UR UR40, R18 ;  /* 0x00000000122872ca */ /* 0x000fe400000e0000 */
[----:B------:R-:W-:Y:S02]  /*0ac0*/  CS2R R188, SRZ ;  /* 0x0000000000bc7805 */ /* 0x000fe4000001ff00 */
[----:B------:R-:W-:Y:S01]  /*0ad0*/  MOV R19, RZ ;  /* 0x000000ff00137202 */ /* 0x000fe20000000f00 */
[----:B------:R-:W-:Y:S01]  /*0ae0*/  IMAD.MOV.U32 R186, RZ, RZ, RZ ;  /* 0x000000ffffba7224 */ /* 0x000fe200078e00ff */
[----:B------:R-:W-:Y:S01]  /*0af0*/  SHF.R.S32.HI R3, RZ, 0x1f, R228 ;  /* 0x0000001fff037819 */ /* 0x000fe200000114e4 */
[----:B------:R-:W-:Y:S01]  /*0b00*/  ULOP3.LUT UR39, UR36, 0x1, URZ, 0xfc, !UPT ;  /* 0x0000000124277892 */ /* 0x000fe2000f8efc3f */
[----:B------:R-:W-:Y:S02]  /*0b10*/  UMOV UR37, URZ ;  /* 0x0000003f00257c82 */ /* 0x000fe40008000000 */
[----:B------:R-:W-:-:S02]  /*0b20*/  LEA.HI R5, R3, R228, RZ, 0x7 ;  /* 0x000000e403057211 */ /* 0x000fc400078f38ff */
[-C--:B------:R-:W-:Y:S02]  /*0b30*/  LEA.HI R2, R3, R228.reuse, RZ, 0x5 ;  /* 0x000000e403027211 */ /* 0x080fe400078f28ff */
[----:B------:R-:W-:Y:S01]  /*0b40*/  LOP3.LUT R213, R5, 0xffffff80, RZ, 0xc0, !PT ;  /* 0xffffff8005d57812 */ /* 0x000fe200078ec0ff */
[----:B------:R-:W-:Y:S01]  /*0b50*/  UIADD3 UR40, UR40, 0x10400, URZ ;  /* 0x0001040028287890 */ /* 0x000fe2000fffe03f */
[----:B------:R-:W-:Y:S01]  /*0b60*/  LEA.HI R0, R3, R228, RZ, 0x4 ;  /* 0x000000e403007211 */ /* 0x000fe200078f20ff */
[----:B------:R-:W-:Y:S01]  /*0b70*/  IMAD.SHL.U32 R2, R2, 0x20, RZ ;  /* 0x0000002002027824 */ /* 0x000fe200078e00ff */
[----:B------:R-:W-:Y:S02]  /*0b80*/  IADD3 R213, R228, -R213, RZ ;  /* 0x800000d5e4d57210 */ /* 0x000fe40007ffe0ff */
[----:B------:R-:W-:Y:S02]  /*0b90*/  LOP3.LUT R7, R0, 0x3fffff0, RZ, 0xc0, !PT ;  /* 0x03fffff000077812 */ /* 0x000fe400078ec0ff */
[----:B------:R-:W-:-:S02]  /*0ba0*/  SHF.R.S32.HI R4, RZ, 0x1f, R213 ;  /* 0x0000001fff047819 */ /* 0x000fc400000114d5 */
[----:B------:R-:W-:Y:S01]  /*0bb0*/  LOP3.LUT R2, R2, 0xfffffc00, RZ, 0xc0, !PT ;  /* 0xfffffc0002027812 */ /* 0x000fe200078ec0ff */
[----:B------:R-:W-:Y:S01]  /*0bc0*/  IMAD.IADD R7, R228, 0x1, -R7 ;  /* 0x00000001e4077824 */ /* 0x000fe200078e0a07 */
[----:B------:R-:W-:Y:S02]  /*0bd0*/  LEA.HI R6, R4, R213, RZ, 0x2 ;  /* 0x000000d504067211 */ /* 0x000fe400078f10ff */
[----:B------:R-:W-:Y:S02]  /*0be0*/  LEA.HI R10, R3, R228, RZ, 0x2 ;  /* 0x000000e4030a7211 */ /* 0x000fe400078f10ff */
[--C-:B------:R-:W-:Y:S02]  /*0bf0*/  SHF.R.S32.HI R8, RZ, 0x2, R6.reuse ;  /* 0x00000002ff087819 */ /* 0x100fe40000011406 */
[----:B------:R-:W-:Y:S02]  /*0c00*/  SHF.R.S32.HI R9, RZ, 0x1f, R6 ;  /* 0x0000001fff097819 */ /* 0x000fe40000011406 */
[----:B------:R-:W-:-:S02]  /*0c10*/  LOP3.LUT R13, R10, 0xfffffffc, RZ, 0xc0, !PT ;  /* 0xfffffffc0a0d7812 */ /* 0x000fc400078ec0ff */
[----:B------:R-:W-:Y:S02]  /*0c20*/  LEA.HI R9, R9, R8, RZ, 0x3 ;  /* 0x0000000809097211 */ /* 0x000fe400078f18ff */
[----:B------:R-:W-:Y:S01]  /*0c30*/  SHF.R.S32.HI R220, RZ, 0x7, R5 ;  /* 0x00000007ffdc7819 */ /* 0x000fe20000011405 */
[----:B------:R-:W-:Y:S01]  /*0c40*/  IMAD.IADD R13, R228, 0x1, -R13 ;  /* 0x00000001e40d7824 */ /* 0x000fe200078e0a0d */
[----:B------:R-:W-:Y:S01]  /*0c50*/  LOP3.LUT R11, R9, 0xfffffff8, RZ, 0xc0, !PT ;  /* 0xfffffff8090b7812 */ /* 0x000fe200078ec0ff */
[----:B------:R-:W-:Y:S01]  /*0c60*/  IMAD R9, R7, 0x40, R2 ;  /* 0x0000004007097824 */ /* 0x000fe200078e0202 */
[----:B------:R-:W-:Y:S02]  /*0c70*/  SHF.R.S32.HI R7, RZ, 0x4, R0 ;  /* 0x00000004ff077819 */ /* 0x000fe40000011400 */
[----:B------:R-:W-:Y:S02]  /*0c80*/  LEA.HI R187, R3, R228, RZ, 0x3 ;  /* 0x000000e403bb7211 */ /* 0x000fe400078f18ff */
[----:B------:R-:W-:-:S02]  /*0c90*/  LEA.HI R0, R0, R7, RZ, 0x1 ;  /* 0x0000000700007211 */ /* 0x000fc400078f08ff */
[----:B------:R-:W-:Y:S02]  /*0ca0*/  LEA.HI R4, R4, R213, RZ, 0x5 ;  /* 0x000000d504047211 */ /* 0x000fe400078f28ff */
[----:B------:R-:W-:Y:S02]  /*0cb0*/  LOP3.LUT R0, R0, 0x1ffffffe, RZ, 0xc0, !PT ;  /* 0x1ffffffe00007812 */ /* 0x000fe400078ec0ff */
[----:B------:R-:W-:Y:S02]  /*0cc0*/  LEA.HI R5, R5, R220, RZ, 0x1 ;  /* 0x000000dc05057211 */ /* 0x000fe400078f08ff */
[----:B------:R-:W-:Y:S01]  /*0cd0*/  LEA.HI R2, R13, R13, RZ, 0x1 ;  /* 0x0000000d0d027211 */ /* 0x000fe200078f08ff */
[----:B------:R-:W-:Y:S01]  /*0ce0*/  IMAD.IADD R0, R7, 0x1, -R0 ;  /* 0x0000000107007824 */ /* 0x000fe200078e0a00 */
[----:B------:R-:W-:Y:S02]  /*0cf0*/  IADD3 R11, R8, -R11, RZ ;  /* 0x8000000b080b7210 */ /* 0x000fe40007ffe0ff */
[----:B------:R-:W-:Y:S01]  /*0d00*/  SHF.R.S32.HI R4, RZ, 0x5, R4 ;  /* 0x00000005ff047819 */ /* 0x000fe20000011404 */
[----:B------:R-:W-:Y:S01]  /*0d10*/  IMAD R222, R0, 0x8, R9 ;  /* 0x0000000800de7824 */ /* 0x000fe200078e0209 */
[----:B------:R-:W-:-:S02]  /*0d20*/  LEA.HI R0, R3, R228, RZ, 0x6 ;  /* 0x000000e403007211 */ /* 0x000fc400078f30ff */
[----:B------:R-:W-:Y:S01]  /*0d30*/  LOP3.LUT R3, R187, 0xfffffff8, RZ, 0xc0, !PT ;  /* 0xfffffff8bb037812 */ /* 0x000fe200078ec0ff */
[----:B------:R-:W-:Y:S01]  /*0d40*/  IMAD R4, R4, 0x10, R11 ;  /* 0x0000001004047824 */ /* 0x000fe200078e020b */
[----:B------:R-:W-:Y:S01]  /*0d50*/  SHF.R.S32.HI R187, RZ, 0x3, R187 ;  /* 0x00000003ffbb7819 */ /* 0x000fe200000114bb */
[----:B------:R-:W-:Y:S01]  /*0d60*/  IMAD.SHL.U32 R0, R0, 0x8, RZ ;  /* 0x0000000800007824 */ /* 0x000fe200078e00ff */
[----:B------:R-:W-:Y:S01]  /*0d70*/  LOP3.LUT R5, R5, 0x3fffffe, RZ, 0xc0, !PT ;  /* 0x03fffffe05057812 */ /* 0x000fe200078ec0ff */
[----:B------:R-:W-:Y:S01]  /*0d80*/  IMAD.IADD R206, R228, 0x1, -R3 ;  /* 0x00000001e4ce7824 */ /* 0x000fe200078e0a03 */
[----:B------:R-:W-:Y:S01]  /*0d90*/  LOP3.LUT R2, R2, 0x1ffffffe, RZ, 0xc0, !PT ;  /* 0x1ffffffe02027812 */ /* 0x000fe200078ec0ff */
[C---:B------:R-:W-:Y:S01]  /*0da0*/  VIADD R219, R187.reuse, 0x20 ;  /* 0x00000020bbdb7836 */ /* 0x040fe20000000000 */
[C---:B------:R-:W-:Y:S01]  /*0db0*/  SHF.L.U32 R224, R187.reuse, 0x6, RZ ;  /* 0x00000006bbe07819 */ /* 0x040fe200000006ff */
[C---:B------:R-:W-:Y:S01]  /*0dc0*/  VIADD R217, R187.reuse, 0x60 ;  /* 0x00000060bbd97836 */ /* 0x040fe20000000000 */
[----:B------:R-:W-:Y:S01]  /*0dd0*/  IADD3 R5, R220, -R5, RZ ;  /* 0x80000005dc057210 */ /* 0x000fe20007ffe0ff */
[----:B------:R-:W-:Y:S01]  /*0de0*/  VIADD R218, R187, 0x40 ;  /* 0x00000040bbda7836 */ /* 0x000fe20000000000 */
[----:B------:R-:W-:Y:S01]  /*0df0*/  LOP3.LUT R201, R0, 0xfffffe00, RZ, 0xc0, !PT ;  /* 0xfffffe0000c97812 */ /* 0x000fe200078ec0ff */
[----:B------:R-:W-:Y:S01]  /*0e00*/  IMAD.IADD R204, R13, 0x1, -R2 ;  /* 0x000000010dcc7824 */ /* 0x000fe200078e0a02 */
[----:B------:R-:W-:Y:S01]  /*0e10*/  SHF.L.U32 R16, R206, 0x3, RZ ;  /* 0x00000003ce107819 */ /* 0x000fe200000006ff */
[----:B------:R-:W-:Y:S01]  /*0e20*/  IMAD R221, R5, 0x40, R4 ;  /* 0x0000004005dd7824 */ /* 0x000fe200078e0204 */
[----:B------:R-:W-:Y:S01]  /*0e30*/  LOP3.LUT R3, R224, 0x1c0, RZ, 0xc0, !PT ;  /* 0x000001c0e0037812 */ /* 0x000fe200078ec0ff */
[----:B------:R-:W-:Y:S01]  /*0e40*/  IMAD.SHL.U32 R196, R219, 0x40, RZ ;  /* 0x00000040dbc47824 */ /* 0x000fe200078e00ff */
[----:B------:R-:W-:Y:S01]  /*0e50*/  SHF.R.S32.HI R0, RZ, 0x1f, R219 ;  /* 0x0000001fff007819 */ /* 0x000fe200000114db */
[----:B------:R-:W-:Y:S01]  /*0e60*/  IMAD.SHL.U32 R195, R218, 0x40, RZ ;  /* 0x00000040dac37824 */ /* 0x000fe200078e00ff */
[----:B------:R-:W-:Y:S01]  /*0e70*/  SHF.R.S32.HI R2, RZ, 0x1f, R217 ;  /* 0x0000001fff027819 */ /* 0x000fe200000114d9 */
[----:B------:R-:W-:Y:S01]  /*0e80*/  IMAD.SHL.U32 R194, R217, 0x40, RZ ;  /* 0x00000040d9c27824 */ /* 0x000fe200078e00ff */
[----:B------:R-:W-:Y:S01]  /*0e90*/  SHF.R.S32.HI R5, RZ, 0x1f, R218 ;  /* 0x0000001fff057819 */ /* 0x000fe200000114da */
[----:B------:R-:W-:Y:S01]  /*0ea0*/  IMAD R204, R204, 0x8, R221 ;  /* 0x00000008cccc7824 */ /* 0x000fe200078e02dd */
[----:B------:R-:W-:-:S02]  /*0eb0*/  SHF.R.U32.HI R200, RZ, 0x3, R3 ;  /* 0x00000003ffc87819 */ /* 0x000fc40000011603 */
[----:B------:R-:W-:Y:S02]  /*0ec0*/  LOP3.LUT R205, R3, 0x38, R16, 0xf8, !PT ;  /* 0x0000003803cd7812 */ /* 0x000fe400078ef810 */
[----:B------:R-:W-:Y:S02]  /*0ed0*/  LEA.HI R0, R0, R219, RZ, 0x3 ;  /* 0x000000db00007211 */ /* 0x000fe400078f18ff */
[----:B------:R-:W-:Y:S01]  /*0ee0*/  LEA.HI R3, R2, R217, RZ, 0x3 ;  /* 0x000000d902037211 */ /* 0x000fe200078f18ff */
[----:B------:R-:W-:Y:S01]  /*0ef0*/  VIADD R2, R16, 0x40 ;  /* 0x0000004010027836 */ /* 0x000fe20000000000 */
[----:B------:R-:W-:Y:S01]  /*0f00*/  LEA.HI R5, R5, R218, RZ, 0x3 ;  /* 0x000000da05057211 */ /* 0x000fe200078f18ff */
[----:B------:R-:W-:Y:S01]  /*0f10*/  IMAD.SHL.U32 R0, R0, 0x40, RZ ;  /* 0x0000004000007824 */ /* 0x000fe200078e00ff */
[----:B------:R-:W-:Y:S01]  /*0f20*/  LOP3.LUT R196, R196, 0x1c0, RZ, 0xc0, !PT ;  /* 0x000001c0c4c47812 */ /* 0x000fe200078ec0ff */
[----:B------:R-:W-:Y:S01]  /*0f30*/  IMAD.SHL.U32 R3, R3, 0x40, RZ ;  /* 0x0000004003037824 */ /* 0x000fe200078e00ff */
[----:B------:R-:W-:-:S02]  /*0f40*/  LOP3.LUT R195, R195, 0x1c0, RZ, 0xc0, !PT ;  /* 0x000001c0c3c37812 */ /* 0x000fc400078ec0ff */
[----:B------:R-:W-:Y:S02]  /*0f50*/  LOP3.LUT R194, R194, 0x1c0, RZ, 0xc0, !PT ;  /* 0x000001c0c2c27812 */ /* 0x000fe400078ec0ff */
[----:B------:R-:W-:Y:S02]  /*0f60*/  SHF.L.U32 R5, R5, 0x6, RZ ;  /* 0x0000000605057819 */ /* 0x000fe400000006ff */
[----:B------:R-:W-:Y:S02]  /*0f70*/  SHF.L.U32 R22, R206, 0x2, RZ ;  /* 0x00000002ce167819 */ /* 0x000fe400000006ff */
[----:B------:R-:W-:Y:S02]  /*0f80*/  SHF.R.U32.HI R227, RZ, 0x3, R196 ;  /* 0x00000003ffe37819 */ /* 0x000fe400000116c4 */
[----:B------:R-:W-:Y:S01]  /*0f90*/  LOP3.LUT R4, R196, 0x38, R16, 0xf8, !PT ;  /* 0x00000038c4047812 */ /* 0x000fe200078ef810 */
[----:B------:R-:W-:Y:S01]  /*0fa0*/  VIADD R185, R22, 0x20 ;  /* 0x0000002016b97836 */ /* 0x000fe20000000000 */
[----:B------:R-:W-:-:S02]  /*0fb0*/  SHF.R.U32.HI R226, RZ, 0x3, R195 ;  /* 0x00000003ffe27819 */ /* 0x000fc400000116c3 */
[----:B------:R-:W-:Y:S02]  /*0fc0*/  LOP3.LUT R7, R195, 0x38, R16, 0xf8, !PT ;  /* 0x00000038c3077812 */ /* 0x000fe400078ef810 */
[----:B------:R-:W-:Y:S02]  /*0fd0*/  SHF.R.U32.HI R225, RZ, 0x3, R194 ;  /* 0x00000003ffe17819 */ /* 0x000fe400000116c2 */
[----:B------:R-:W-:Y:S02]  /*0fe0*/  LOP3.LUT R8, R194, 0x38, R16, 0xf8, !PT ;  /* 0x00000038c2087812 */ /* 0x000fe400078ef810 */
[----:B------:R-:W-:Y:S02]  /*0ff0*/  LOP3.LUT R199, R0, 0xfffffe00, RZ, 0xc0, !PT ;  /* 0xfffffe0000c77812 */ /* 0x000fe400078ec0ff */
[----:B------:R-:W-:Y:S02]  /*1000*/  LOP3.LUT R198, R5, 0xfffffe00, RZ, 0xc0, !PT ;  /* 0xfffffe0005c67812 */ /* 0x000fe400078ec0ff */
[----:B------:R-:W-:-:S02]  /*1010*/  LOP3.LUT R197, R3, 0xfffffe00, RZ, 0xc0, !PT ;  /* 0xfffffe0003c57812 */ /* 0x000fc400078ec0ff */
[----:B------:R-:W-:Y:S02]  /*1020*/  LOP3.LUT R6, R6, 0x7ffffffc, RZ, 0xc0, !PT ;  /* 0x7ffffffc06067812 */ /* 0x000fe400078ec0ff */
[----:B------:R-:W-:Y:S02]  /*1030*/  LOP3.LUT R205, R201, R205, R200, 0xf6, !PT ;  /* 0x000000cdc9cd7212 */ /* 0x000fe400078ef6c8 */
[----:B------:R-:W-:Y:S01]  /*1040*/  LOP3.LUT R4, R199, R4, R227, 0xf6, !PT ;  /* 0x00000004c7047212 */ /* 0x000fe200078ef6e3 */
[----:B------:R-:W-:Y:S01]  /*1050*/  IMAD.IADD R203, R213, 0x1, -R6 ;  /* 0x00000001d5cb7824 */ /* 0x000fe200078e0a06 */
[----:B------:R-:W-:Y:S02]  /*1060*/  LOP3.LUT R7, R198, R7, R226, 0xf6, !PT ;  /* 0x00000007c6077212 */ /* 0x000fe400078ef6e2 */
[----:B------:R-:W-:Y:S02]  /*1070*/  LOP3.LUT R8, R197, R8, R225, 0xf6, !PT ;  /* 0x00000008c5087212 */ /* 0x000fe400078ef6e1 */
[----:B------:R-:W-:-:S02]  /*1080*/  SHF.R.S32.HI R223, RZ, 0x1f, R187 ;  /* 0x0000001fffdf7819 */ /* 0x000fc400000114bb */
[----:B------:R-:W-:Y:S02]  /*1090*/  SHF.R.S32.HI R23, RZ, 0x1f, R22 ;  /* 0x0000001fff177819 */ /* 0x000fe40000011416 */
[----:B------:R-:W-:Y:S02]  /*10a0*/  SHF.R.S32.HI R17, RZ, 0x1f, R16 ;  /* 0x0000001fff117819 */ /* 0x000fe40000011410 */
[----:B------:R-:W-:Y:S02]  /*10b0*/  SHF.R.S32.HI R184, RZ, 0x1f, R2 ;  /* 0x0000001fffb87819 */ /* 0x000fe40000011402 */
[----:B------:R-:W-:Y:S02]  /*10c0*/  SHF.R.S32.HI R212, RZ, 0x1f, R185 ;  /* 0x0000001fffd47819 */ /* 0x000fe400000114b9 */
[----:B------:R-:W-:Y:S02]  /*10d0*/  LEA R202, R205, UR40, 0x1 ;  /* 0x00000028cdca7c11 */ /* 0x000fe4000f8e08ff */
[----:B------:R-:W-:-:S02]  /*10e0*/  LEA R216, R4, UR40, 0x1 ;  /* 0x0000002804d87c11 */ /* 0x000fc4000f8e08ff */
[----:B------:R-:W-:Y:S02]  /*10f0*/  LEA R215, R7, UR40, 0x1 ;  /* 0x0000002807d77c11 */ /* 0x000fe4000f8e08ff */
[----:B------:R-:W-:-:S07]  /*1100*/  LEA R214, R8, UR40, 0x1 ;  /* 0x0000002808d67c11 */ /* 0x000fce000f8e08ff */
.L_x_3099:
[----:B0---4-:R-:W0:Y:S02]  /*1110*/  LDC.64 R4, c[0x0][0xc88] ;  /* 0x00032200ff047b82 */ /* 0x011e240000000a00 */
        /* <DEDUP_REMOVED lines=15> */
[C-C-:B------:R-:W-:Y:S02]  /*1210*/  @P1 LEA.HI.X R7, R210.reuse, UR5, R211.reuse, 0x2, P2 ;  /* 0x00000005d2071c11 */ /* 0x140fe400090f14d3 */
        /* <DEDUP_REMOVED lines=33> */
.L_x_2879:
        /* <DEDUP_REMOVED lines=9> */
.L_x_2880:
[----:B------:R-:W-:Y:S05]  /*14c0*/  @!P0 BRA `(.L_x_2881) ;  /* 0x00000000000c8947 */ /* 0x000fea0003800000 */
[----:B------:R-:W2:Y:S04]  /*14d0*/  LDG.E R4, desc[UR42][R8.64] ;  /* 0x0000002a08047981 */ /* 0x000ea8000c1e1900 */
[----:B------:R-:W2:Y:S02]  /*14e0*/  LDG.E R29, desc[UR42][R8.64+0x4] ;  /* 0x0000042a081d7981 */ /* 0x000ea4000c1e1900 */
[----:B--2---:R-:W-:-:S07]  /*14f0*/  IMAD.IADD R29, R29, 0x1, -R4 ;  /* 0x000000011d1d7824 */ /* 0x004fce00078e0a04 */
.L_x_2881:
[----:B------:R-:W-:Y:S01]  /*1500*/  ULDC.64 UR4, c[0x0][0xa10] ;  /* 0x0002840000047ab9 */ /* 0x000fe20000000a00 */
[----:B------:R-:W1:Y:S01]  /*1510*/  LDC R9, c[0x0][0x448] ;  /* 0x00011200ff097b82 */ /* 0x000e620000000800 */
[----:B------:R-:W-:-:S04]  /*1520*/  ISETP.NE.U32.AND P0, PT, RZ, UR4, PT ;  /* 0x00000004ff007c0c */ /* 0x000fc8000bf05070 */
[----:B------:R-:W-:Y:S01]  /*1530*/  ISETP.NE.AND.EX P0, PT, RZ, UR5, PT, P0 ;  /* 0x00000005ff007c0c */ /* 0x000fe2000bf05300 */
[----:B------:R-:W-:-:S12]  /*1540*/  ULDC.64 UR4, c[0x0][0xa30] ;  /* 0x00028c0000047ab9 */ /* 0x000fd80000000a00 */
[----:B0-----:R-:W0:Y:S02]  /*1550*/  @P0 LDC.64 R4, c[0x0][0xa10] ;  /* 0x00028400ff040b82 */ /* 0x001e240000000a00 */
[----:B0-----:R-:W-:-:S05]  /*1560*/  @P0 IMAD.WIDE R4, R26, 0x4, R4 ;  /* 0x000000041a040825 */ /* 0x001fca00078e0204 */
[----:B------:R-:W2:Y:S04]  /*1570*/  @P0 LDG.E R3, desc[UR42][R4.64] ;  /* 0x0000002a04030981 */ /* 0x000ea8000c1e1900 */
[----:B------:R0:W2:Y:S01]  /*1580*/  @P0 LDG.E R8, desc[UR42][R4.64+0x4] ;  /* 0x0000042a04080981 */ /* 0x0000a2000c1e1900 */
[----:B------:R-:W-:Y:S01]  /*1590*/  ISETP.NE.U32.AND P1, PT, RZ, UR4, PT ;  /* 0x00000004ff007c0c */ /* 0x000fe2000bf25070 */
[----:B-----5:R-:W-:-:S03]  /*15a0*/  IMAD.MOV.U32 R24, RZ, RZ, R29 ;  /* 0x000000ffff187224 */ /* 0x020fc600078e001d */
[----:B------:R-:W-:-:S13]  /*15b0*/  ISETP.NE.AND.EX P1, PT, RZ, UR5, PT, P1 ;  /* 0x00000005ff007c0c */ /* 0x000fda000bf25310 */
[----:B------:R-:W-:-:S04]  /*15c0*/  @P1 IADD3 R6, P2, R208, UR4, RZ ;  /* 0x00000004d0061c10 */ /* 0x000fc8000ff5e0ff */
[----:B------:R-:W-:-:S05]  /*15d0*/  @P1 IADD3.X R7, R209, UR5, RZ, P2, !PT ;  /* 0x00000005d1071c10 */ /* 0x000fca00097fe4ff */
[----:B------:R3:W5:Y:S01]  /*15e0*/  @P1 LDG.E R24, desc[UR42][R6.64] ;  /* 0x0000002a06181981 */ /* 0x000762000c1e1900 */
[----:B-1----:R-:W-:Y:S01]  /*15f0*/  ISETP.NE.AND P1, PT, R9, 0x1, PT ;  /* 0x000000010900780c */ /* 0x002fe20003f25270 */
[----:B------:R-:W-:-:S05]  /*1600*/  IMAD.SHL.U32 R191, R41, 0x80, RZ ;  /* 0x0000008029bf7824 */ /* 0x000fca00078e00ff */
[----:B0-----:R-:W-:-:S07]  /*1610*/  IADD3 R4, R191, 0x7f, RZ ;  /* 0x0000007fbf047810 */ /* 0x001fce0007ffe0ff */
[----:B------:R-:W0:Y:S08]  /*1620*/  @P1 LDC R9, c[0x0][0x44c] ;  /* 0x00011300ff091b82 */ /* 0x000e300000000800 */
[----:B------:R-:W1:Y:S01]  /*1630*/  @P1 LDC R5, c[0x0][0x450] ;  /* 0x00011400ff051b82 */ /* 0x000e620000000800 */
[----:B--2---:R-:W-:Y:S02]  /*1640*/  @P0 IMAD.IADD R25, R8, 0x1, -R3 ;  /* 0x0000000108190824 */ /* 0x004fe400078e0a03 */
[----:B------:R-:W-:-:S02]  /*1650*/  IMAD.IADD R8, R29, 0x1, -R0 ;  /* 0x000000011d087824 */ /* 0x000fc400078e0a00 */
[----:B0-----:R-:W-:-:S04]  /*1660*/  @P1 IMAD.HI.U32 R0, R4, R9, RZ ;  /* 0x0000000904001227 */ /* 0x001fc800078e00ff */
[----:B------:R-:W-:Y:S01]  /*1670*/  IMAD.IADD R193, R8, 0x1, R25 ;  /* 0x0000000108c17824 */ /* 0x000fe200078e0219 */
[----:B-1----:R-:W-:Y:S01]  /*1680*/  @P1 SHF.R.U32.HI R4, RZ, R5, R0 ;  /* 0x00000005ff041219 */ /* 0x002fe20000011600 */
[----:B------:R-:W-:-:S03]  /*1690*/  IMAD.MOV R27, RZ, RZ, -R8 ;  /* 0x000000ffff1b7224 */ /* 0x000fc600078e0a08 */
[C---:B------:R-:W-:Y:S02]  /*16a0*/  IADD3 R95, R193.reuse, 0x80, -R192 ;  /* 0x00000080c15f7810 */ /* 0x040fe40007ffe8c0 */
[----:B------:R-:W-:Y:S02]  /*16b0*/  IADD3 R0, R193, 0x7f, RZ ;  /* 0x0000007fc1007810 */ /* 0x000fe40007ffe0ff */
[----:B------:R-:W-:Y:S01]  /*16c0*/  VIMNMX R27, RZ, R27, !PT ;  /* 0x0000001bff1b7248 */ /* 0x000fe20007fe0100 */
[----:B------:R-:W-:Y:S01]  /*16d0*/  IMAD.IADD R4, R95, 0x1, R4 ;  /* 0x000000015f047824 */ /* 0x000fe200078e0204 */
[----:B------:R-:W-:-:S04]  /*16e0*/  SHF.R.S32.HI R3, RZ, 0x1f, R0 ;  /* 0x0000001fff037819 */ /* 0x000fc80000011400 */
[----:B------:R-:W-:Y:S02]  /*16f0*/  SHF.R.S32.HI R5, RZ, 0x1f, R4 ;  /* 0x0000001fff057819 */ /* 0x000fe40000011404 */
[----:B------:R-:W-:Y:S02]  /*1700*/  LEA.HI R3, R3, R0, RZ, 0x7 ;  /* 0x0000000003037211 */ /* 0x000fe400078f38ff */
[----:B------:R-:W-:Y:S02]  /*1710*/  LEA.HI R5, R5, R4, RZ, 0x7 ;  /* 0x0000000405057211 */ /* 0x000fe400078f38ff */
[----:B------:R-:W-:Y:S02]  /*1720*/  SHF.R.S32.HI R96, RZ, 0x7, R3 ;  /* 0x00000007ff607819 */ /* 0x000fe40000011403 */
[----:B------:R-:W-:-:S04]  /*1730*/  SHF.R.S32.HI R5, RZ, 0x7, R5 ;  /* 0x00000007ff057819 */ /* 0x000fc80000011405 */
[----:B------:R-:W-:-:S05]  /*1740*/  VIMNMX R5, R96, R5, PT ;  /* 0x0000000560057248 */ /* 0x000fca0003fe0100 */
[----:B------:R-:W-:-:S05]  /*1750*/  IMAD R0, R5, 0x80, -R8 ;  /* 0x0000008005007824 */ /* 0x000fca00078e0a08 */
[----:B------:R-:W-:-:S04]  /*1760*/  VIMNMX R0, R0, R25, PT ;  /* 0x0000001900007248 */ /* 0x000fc80003fe0100 */
[----:B------:R-:W-:Y:S02]  /*1770*/  ISETP.GT.AND P0, PT, R0, R27, PT ;  /* 0x0000001b0000720c */ /* 0x000fe40003f04270 */
[----:B------:R-:W-:-:S05]  /*1780*/  SHF.R.U32.HI R27, RZ, 0x7, R27 ;  /* 0x00000007ff1b7819 */ /* 0x000fca000001161b */
[----:B------:R-:W-:-:S06]  /*1790*/  IMAD.MOV.U32 R28, RZ, RZ, R27 ;  /* 0x000000ffff1c7224 */ /* 0x000fcc00078e001b */
[----:B------:R-:W-:-:S04]  /*17a0*/  @P0 IADD3 R0, R0, 0x7f, RZ ;  /* 0x0000007f00000810 */ /* 0x000fc80007ffe0ff */
[----:B------:R-:W-:-:S04]  /*17b0*/  @P0 SHF.R.S32.HI R3, RZ, 0x1f, R0 ;  /* 0x0000001fff030819 */ /* 0x000fc80000011400 */
[----:B------:R-:W-:-:S04]  /*17c0*/  @P0 LEA.HI R3, R3, R0, RZ, 0x7 ;  /* 0x0000000003030211 */ /* 0x000fc800078f38ff */
[----:B------:R-:W-:Y:S02]  /*17d0*/  @P0 SHF.R.S32.HI R28, RZ, 0x7, R3 ;  /* 0x00000007ff1c0819 */ /* 0x000fe40000011403 */
[----:B------:R-:W-:Y:S02]  /*17e0*/  PLOP3.LUT P0, PT, PT, PT, PT, 0x80, 0x0 ;  /* 0x000000000000781c */ /* 0x000fe40003f0f070 */
[----:B------:R-:W-:-:S13]  /*17f0*/  ISETP.GT.AND P1, PT, R28, R27, PT ;  /* 0x0000001b1c00720c */ /* 0x000fda0003f24270 */
[----:B---3--:R-:W-:Y:S05]  /*1800*/  @!P1 BRA `(.L_x_2882) ;  /* 0x0000006800449947 */ /* 0x008fea0003800000 */
        /* <DEDUP_REMOVED lines=20> */
.L_x_2884:
[----:B------:R-:W-:Y:S05]  /*1950*/  BSYNC B6 ;  /* 0x0000000000067941 */ /* 0x000fea0003800000 */
.L_x_2883:
[----:B------:R-:W-:Y:S01]  /*1960*/  IADD3 R0, R18, 0x400, RZ ;  /* 0x0000040012007810 */ /* 0x000fe20007ffe0ff */
[----:B------:R-:W-:Y:S03]  /*1970*/  BSSY B6, `(.L_x_2885) ;  /* 0x0000013000067945 */ /* 0x000fe60003800000 */
        /* <DEDUP_REMOVED lines=18> */
.L_x_2886:
[----:B------:R-:W-:Y:S05]  /*1aa0*/  BSYNC B6 ;  /* 0x0000000000067941 */ /* 0x000fea0003800000 */
.L_x_2885:
        /* <DEDUP_REMOVED lines=11> */
[----:B-----5:R-:W-:Y:S01]  /*1b60*/  SHF.R.S32.HI R13, RZ, 0x1f, R24 ;  /* 0x0000001fff0d7819 */ /* 0x020fe20000011418 */
[----:B------:R-:W0:Y:S01]  /*1b70*/  S2R R38, SR_TID.X ;  /* 0x0000000000267919 */ /* 0x000e220000002100 */
[----:B------:R-:W-:Y:S01]  /*1b80*/  SEL R3, R37, RZ, P0 ;  /* 0x000000ff25037207 */ /* 0x000fe20000000000 */
[-C--:B-1----:R-:W-:Y:S01]  /*1b90*/  IMAD R10, R223, R34.reuse, RZ ;  /* 0x00000022df0a7224 */ /* 0x082fe200078e02ff */
[C-C-:B------:R-:W-:Y:S01]  /*1ba0*/  SHF.L.U64.HI R29, R34.reuse, 0x5, R35.reuse ;  /* 0x00000005221d7819 */ /* 0x140fe20000010223 */
[C---:B------:R-:W-:Y:S01]  /*1bb0*/  IMAD.SHL.U32 R33, R34.reuse, 0x40, RZ ;  /* 0x0000004022217824 */ /* 0x040fe200078e00ff */
[----:B------:R-:W-:Y:S01]  /*1bc0*/  SHF.L.U64.HI R30, R34, 0x6, R35 ;  /* 0x00000006221e7819 */ /* 0x000fe20000010223 */
[----:B------:R-:W-:Y:S01]  /*1bd0*/  IMAD.IADD R3, R16, 0x1, R3 ;  /* 0x0000000110037824 */ /* 0x000fe200078e0203 */
[C---:B------:R-:W-:Y:S01]  /*1be0*/  SHF.L.U64.HI R31, R34.reuse, 0x7, R35 ;  /* 0x00000007221f7819 */ /* 0x040fe20000010223 */
[----:B---3--:R-:W-:Y:S01]  /*1bf0*/  IMAD.WIDE.U32 R4, R187, R34, R22 ;  /* 0x00000022bb047225 */ /* 0x008fe200078e0016 */
[----:B------:R-:W-:-:S03]  /*1c00*/  SHF.L.U32 R32, R34, 0x5, RZ ;  /* 0x0000000522207819 */ /* 0x000fc600000006ff */
[----:B--2---:R-:W-:-:S04]  /*1c10*/  IMAD.WIDE.U32 R6, R187, R14, R22 ;  /* 0x0000000ebb067225 */ /* 0x004fc800078e0016 */
[C---:B------:R-:W-:Y:S02]  /*1c20*/  IMAD R89, R187.reuse, R35, R10 ;  /* 0x00000023bb597224 */ /* 0x040fe400078e020a */
[----:B------:R-:W-:-:S04]  /*1c30*/  IMAD.WIDE.U32 R10, R187, R34, R16 ;  /* 0x00000022bb0a7225 */ /* 0x000fc800078e0010 */
[----:B------:R-:W-:Y:S01]  /*1c40*/  IMAD.MOV.U32 R82, RZ, RZ, R6 ;  /* 0x000000ffff527224 */ /* 0x000fe200078e0006 */
[----:B------:R-:W-:Y:S01]  /*1c50*/  SHF.R.S32.HI R6, RZ, 0x1f, R3 ;  /* 0x0000001fff067819 */ /* 0x000fe20000011403 */
[-C--:B------:R-:W-:Y:S02]  /*1c60*/  IMAD R8, R223, R14.reuse, RZ ;  /* 0x0000000edf087224 */ /* 0x080fe400078e02ff */
[----:B------:R-:W-:Y:S02]  /*1c70*/  IMAD.IADD R87, R5, 0x1, R89 ;  /* 0x0000000105577824 */ /* 0x000fe400078e0259 */
[----:B------:R-:W-:Y:S01]  /*1c80*/  IMAD.IADD R89, R89, 0x1, R11 ;  /* 0x0000000159597824 */ /* 0x000fe200078e020b */
[----:B------:R-:W-:Y:S01]  /*1c90*/  LEA.HI R11, R6, R3, RZ, 0x3 ;  /* 0x00000003060b7211 */ /* 0x000fe200078f18ff */
[C---:B------:R-:W-:Y:S01]  /*1ca0*/  IMAD R85, R187.reuse, R15, R8 ;  /* 0x0000000fbb557224 */ /* 0x040fe200078e0208 */
[----:B0-----:R-:W-:Y:S01]  /*1cb0*/  SHF.R.U32.HI R38, RZ, 0x7, R38 ;  /* 0x00000007ff267819 */ /* 0x001fe20000011626 */
[----:B------:R-:W-:Y:S01]  /*1cc0*/  IMAD.WIDE.U32 R8, R187, R14, R16 ;  /* 0x0000000ebb087225 */ /* 0x000fe200078e0010 */
[----:B------:R-:W-:-:S02]  /*1cd0*/  LOP3.LUT R5, R195, 0x38, R11, 0xf8, !PT ;  /* 0x00000038c3057812 */ /* 0x000fc400078ef80b */
[----:B------:R-:W-:Y:S01]  /*1ce0*/  ISETP.NE.AND P6, PT, R38, 0x1, PT ;  /* 0x000000012600780c */ /* 0x000fe20003fc5270 */
[----:B------:R-:W-:Y:S01]  /*1cf0*/  IMAD.MOV.U32 R86, RZ, RZ, R4 ;  /* 0x000000ffff567224 */ /* 0x000fe200078e0004 */
[----:B------:R-:W-:Y:S01]  /*1d00*/  LEA.HI R4, R6, R3, RZ, 0x6 ;  /* 0x0000000306047211 */ /* 0x000fe200078f30ff */
[----:B------:R-:W-:Y:S01]  /*1d10*/  IMAD.IADD R83, R7, 0x1, R85 ;  /* 0x0000000107537824 */ /* 0x000fe200078e0255 */
[----:B------:R-:W-:Y:S01]  /*1d20*/  LOP3.LUT R3, R11, 0x38, RZ, 0xc0, !PT ;  /* 0x000000380b037812 */ /* 0x000fe200078ec0ff */
[----:B------:R-:W-:Y:S01]  /*1d30*/  IMAD.MOV.U32 R88, RZ, RZ, R10 ;  /* 0x000000ffff587224 */ /* 0x000fe200078e000a */
[----:B------:R-:W-:Y:S01]  /*1d40*/  IADD3 R85, R85, R9, RZ ;  /* 0x0000000955557210 */ /* 0x000fe20007ffe0ff */
[C---:B------:R-:W-:Y:S01]  /*1d50*/  IMAD R9, R13.reuse, R14, RZ ;  /* 0x0000000e0d097224 */ /* 0x040fe200078e02ff */
[----:B------:R-:W-:Y:S01]  /*1d60*/  MOV R84, R8 ;  /* 0x0000000800547202 */ /* 0x000fe20000000f00 */
[----:B------:R-:W-:Y:S01]  /*1d70*/  IMAD R13, R13, R34, RZ ;  /* 0x000000220d0d7224 */ /* 0x000fe200078e02ff */
[----:B------:R-:W-:Y:S01]  /*1d80*/  SHF.L.U32 R4, R4, 0x7, RZ ;  /* 0x0000000704047819 */ /* 0x000fe200000006ff */
[----:B------:R-:W-:Y:S01]  /*1d90*/  IMAD R39, R24, R15, R9 ;  /* 0x0000000f18277224 */ /* 0x000fe200078e0209 */
[--C-:B------:R-:W-:Y:S01]  /*1da0*/  LOP3.LUT R8, R196, 0x38, R11.reuse, 0xf8, !PT ;  /* 0x00000038c4087812 */ /* 0x100fe200078ef80b */
[----:B------:R-:W-:Y:S05]  /*1db0*/  @!P6 WARPSYNC.ALL ;  /* 0x000000000000e948 */ /* 0x000fea0003800000 */
[----:B------:R-:W-:Y:S01]  /*1dc0*/  LOP3.LUT R10, R194, 0x38, R11, 0xf8, !PT ;  /* 0x00000038c20a7812 */ /* 0x000fe200078ef80b */
[----:B------:R-:W-:Y:S01]  /*1dd0*/  IMAD.WIDE.U32 R82, R24, R14, R82 ;  /* 0x0000000e18527225 */ /* 0x000fe200078e0052 */
[----:B------:R-:W-:Y:S01]  /*1de0*/  LOP3.LUT R3, R3, 0x1c0, R224, 0xf8, !PT ;  /* 0x000001c003037812 */ /* 0x000fe200078ef8e0 */
[----:B------:R-:W-:Y:S01]  /*1df0*/  ULDC UR4, c[0x0][0x2f4] ;  /* 0x0000bd0000047ab9 */ /* 0x000fe20000000800 */
[----:B------:R-:W-:Y:S01]  /*1e00*/  LOP3.LUT R6, R4, 0xffffe000, RZ, 0xc0, !PT ;  /* 0xffffe00004067812 */ /* 0x000fe200078ec0ff */
[C---:B------:R-:W-:Y:S01]  /*1e10*/  IMAD R13, R24.reuse, R35, R13 ;  /* 0x00000023180d7224 */ /* 0x040fe200078e020d */
[----:B------:R-:W-:Y:S01]  /*1e20*/  LOP3.LUT R5, R5, R226, RZ, 0x3c, !PT ;  /* 0x000000e205057212 */ /* 0x000fe200078e3cff */
[----:B------:R-:W-:Y:S01]  /*1e30*/  IMAD.WIDE.U32 R86, R24, R34, R86 ;  /* 0x0000002218567225 */ /* 0x000fe200078e0056 */
[----:B------:R-:W-:-:S02]  /*1e40*/  LOP3.LUT R8, R8, R227, RZ, 0x3c, !PT ;  /* 0x000000e308087212 */ /* 0x000fc400078e3cff */
[----:B------:R-:W-:Y:S01]  /*1e50*/  LOP3.LUT R10, R10, R225, RZ, 0x3c, !PT ;  /* 0x000000e10a0a7212 */ /* 0x000fe200078e3cff */
[C---:B------:R-:W-:Y:S01]  /*1e60*/  IMAD.WIDE.U32 R84, R24.reuse, R14, R84 ;  /* 0x0000000e18547225 */ /* 0x040fe200078e0054 */
[----:B------:R-:W-:Y:S02]  /*1e70*/  LOP3.LUT R7, R3, R200, RZ, 0x3c, !PT ;  /* 0x000000c803077212 */ /* 0x000fe400078e3cff */
[----:B------:R-:W-:Y:S01]  /*1e80*/  LOP3.LUT R41, R11, 0xfffffff8, RZ, 0xc0, !PT ;  /* 0xfffffff80b297812 */ /* 0x000fe200078ec0ff */
[----:B------:R-:W-:Y:S01]  /*1e90*/  IMAD.WIDE.U32 R88, R24, R34, R88 ;  /* 0x0000002218587225 */ /* 0x000fe200078e0058 */
[-C--:B------:R-:W-:Y:S02]  /*1ea0*/  IADD3 R4, R5, R6.reuse, R198 ;  /* 0x0000000605047210 */ /* 0x080fe40007ffe0c6 */
[-C--:B------:R-:W-:Y:S01]  /*1eb0*/  IADD3 R3, R8, R6.reuse, R199 ;  /* 0x0000000608037210 */ /* 0x080fe20007ffe0c7 */
[----:B------:R-:W-:Y:S01]  /*1ec0*/  IMAD.SHL.U32 R20, R14, 0x40, RZ ;  /* 0x000000400e147824 */ /* 0x000fe200078e00ff */
[-C--:B------:R-:W-:Y:S01]  /*1ed0*/  IADD3 R5, R10, R6.reuse, R197 ;  /* 0x000000060a057210 */ /* 0x080fe20007ffe0c5 */
[----:B------:R-:W-:Y:S01]  /*1ee0*/  IMAD.SHL.U32 R10, R14, 0x20, RZ ;  /* 0x000000200e0a7824 */ /* 0x000fe200078e00ff */
[----:B------:R-:W-:Y:S01]  /*1ef0*/  IADD3 R94, R38, 0x8, RZ ;  /* 0x00000008265e7810 */ /* 0x000fe20007ffe0ff */
[----:B------:R-:W-:Y:S01]  /*1f00*/  IMAD.IADD R38, R83, 0x1, R39 ;  /* 0x0000000153267824 */ /* 0x000fe200078e0227 */
[----:B------:R-:W-:Y:S01]  /*1f10*/  IADD3 R6, R7, R6, R201 ;  /* 0x0000000607067210 */ /* 0x000fe20007ffe0c9 */
[C---:B------:R-:W-:Y:S01]  /*1f20*/  IMAD.SHL.U32 R21, R14.reuse, 0x80, RZ ;  /* 0x000000800e157824 */ /* 0x040fe200078e00ff */
[--C-:B------:R-:W-:Y:S01]  /*1f30*/  SHF.L.U64.HI R7, R14, 0x5, R15.reuse ;  /* 0x000000050e077819 */ /* 0x100fe2000001020f */
[----:B------:R-:W-:Y:S01]  /*1f40*/  IMAD.SHL.U32 R34, R34, 0x80, RZ ;  /* 0x0000008022227824 */ /* 0x000fe200078e00ff */
[----:B------:R-:W-:Y:S01]  /*1f50*/  SHF.L.U64.HI R8, R14, 0x6, R15 ;  /* 0x000000060e087819 */ /* 0x000fe2000001020f */
[----:B------:R-:W-:Y:S01]  /*1f60*/  IMAD R36, R206, 0x20, R187 ;  /* 0x00000020ce247824 */ /* 0x000fe200078e02bb */
[----:B------:R-:W-:Y:S01]  /*1f70*/  SHF.L.U64.HI R9, R14, 0x7, R15 ;  /* 0x000000070e097819 */ /* 0x000fe2000001020f */
[----:B------:R-:W-:Y:S01]  /*1f80*/  IMAD.SHL.U32 R37, R37, 0x2, RZ ;  /* 0x0000000225257824 */ /* 0x000fe200078e00ff */
[----:B------:R-:W-:Y:S01]  /*1f90*/  SHF.R.S32.HI R35, RZ, 0x1f, R42 ;  /* 0x0000001fff237819 */ /* 0x000fe2000001142a */
[----:B------:R-:W-:Y:S01]  /*1fa0*/  IMAD.IADD R39, R39, 0x1, R85 ;  /* 0x0000000127277824 */ /* 0x000fe200078e0255 */
[----:B------:R-:W-:Y:S01]  /*1fb0*/  @!P6 BAR.SYNC.DEFER_BLOCKING 0x9, 0x100 ;  /* 0x024400000000eb1d */ /* 0x000fe20000010000 */
[----:B------:R-:W-:Y:S01]  /*1fc0*/  ISETP.GE.AND P1, PT, R16, UR4, PT ;  /* 0x0000000410007c0c */ /* 0x000fe2000bf26270 */
[----:B------:R-:W-:Y:S01]  /*1fd0*/  IMAD.IADD R43, R13, 0x1, R89 ;  /* 0x000000010d2b7824 */ /* 0x000fe200078e0259 */
[----:B------:R-:W-:-:S02]  /*1fe0*/  ISETP.GE.AND P2, PT, R2, UR4, PT ;  /* 0x0000000402007c0c */ /* 0x000fc4000bf46270 */
[----:B------:R-:W-:Y:S02]  /*1ff0*/  IADD3 R40, R87, R13, RZ ;  /* 0x0000000d57287210 */ /* 0x000fe40007ffe0ff */
[----:B------:R-:W-:Y:S02]  /*2000*/  SHF.R.S32.HI R80, RZ, 0x3, R11 ;  /* 0x00000003ff507819 */ /* 0x000fe4000001140b */
[----:B------:R-:W-:Y:S02]  /*2010*/  SHF.R.S32.HI R90, RZ, 0x1f, R41 ;  /* 0x0000001fff5a7819 */ /* 0x000fe40000011429 */
[----:B----4-:R-:W-:-:S07]  /*2020*/  SHF.R.S32.HI R81, RZ, 0x1f, R26 ;  /* 0x0000001fff517819 */ /* 0x010fce000001141a */
.L_x_2984:
[----:B------:R-:W0:Y:S01]  /*2030*/  LDC R100, c[0x0][0x430] ;  /* 0x00010c00ff647b82 */ /* 0x000e220000000800 */
[----:B------:R-:W-:Y:S01]  /*2040*/  VIADD R28, R28, 0xffffffff ;  /* 0xffffffff1c1c7836 */ /* 0x000fe20000000000 */
[----:B------:R-:W-:-:S03]  /*2050*/  MOV R101, RZ ;  /* 0x000000ff00657202 */ /* 0x000fc60000000f00 */
[----:B------:R-:W-:-:S03]  /*2060*/  IMAD R11, R28, 0x80, R36 ;  /* 0x000000801c0b7824 */ /* 0x000fc600078e0224 */
[----:B------:R-:W1:Y:S02]  /*2070*/  LDC R104, c[0x0][0x3f4] ;  /* 0x0000fd00ff687b82 */ /* 0x000e640000000800 */
[----:B------:R-:W-:Y:S02]  /*2080*/  ISETP.GE.AND P3, PT, R11, R25, PT ;  /* 0x000000190b00720c */ /* 0x000fe40003f66270 */
[----:B------:R-:W-:Y:S02]  /*2090*/  IADD3 R45, R0, R11, RZ ;  /* 0x0000000b002d7210 */ /* 0x000fe40007ffe0ff */
[----:B------:R-:W-:-:S03]  /*20a0*/  ISETP.GT.OR P3, PT, R36, 0x7f, P3 ;  /* 0x0000007f2400780c */ /* 0x000fc60001f64670 */
[----:B------:R-:W-:Y:S01]  /*20b0*/  IMAD.MOV.U32 R11, RZ, RZ, R45 ;  /* 0x000000ffff0b7224 */ /* 0x000fe200078e002d */
[----:B0-----:R-:W-:-:S09]  /*20c0*/  ISETP.NE.AND P4, PT, R100, 0x1, PT ;  /* 0x000000016400780c */ /* 0x001fd20003f85270 */
[----:B------:R-:W0:Y:S08]  /*20d0*/  @!P3 LDC.64 R14, c[0x0][0x428] ;  /* 0x00010a00ff0ebb82 */ /* 0x000e300000000a00 */
[----:B--2---:R-:W2:Y:S08]  /*20e0*/  @!P3 LDC.64 R46, c[0x0][0x418] ;  /* 0x00010600ff2ebb82 */ /* 0x004eb00000000a00 */
[----:B---3--:R-:W3:Y:S08]  /*20f0*/  @P4 LDC R12, c[0x0][0x434] ;  /* 0x00010d00ff0c4b82 */ /* 0x008ef00000000800 */
[----:B----4-:R-:W4:Y:S01]  /*2100*/  @P4 LDC R13, c[0x0][0x438] ;  /* 0x00010e00ff0d4b82 */ /* 0x010f220000000800 */
        /* <DEDUP_REMOVED lines=32> */
[----:B------:R-:W-:Y:S01]  /*2310*/  IMAD R14, R98, UR4, RZ ;  /* 0x00000004620e7c24 */ /* 0x000fe2000f8e02ff */
[----:B------:R-:W-:Y:S02]  /*2320*/  IADD3 R13, R13, R11, RZ ;  /* 0x0000000b0d0d7210 */ /* 0x000fe40007ffe0ff */
        /* <DEDUP_REMOVED lines=50> */
.L_x_2891:
[----:B------:R-:W-:Y:S05]  /*2650*/  BSYNC B1 ;  /* 0x0000000000017941 */ /* 0x000fea0003800000 */
.L_x_2890:
        /* <DEDUP_REMOVED lines=41> */
.L_x_2893:
[----:B------:R-:W-:Y:S05]  /*28f0*/  BSYNC B1 ;  /* 0x0000000000017941 */ /* 0x000fea0003800000 */
.L_x_2892:
        /* <DEDUP_REMOVED lines=43> */
.L_x_2895:
[----:B------:R-:W-:Y:S05]  /*2bb0*/  BSYNC B1 ;  /* 0x0000000000017941 */ /* 0x000fea0003800000 */
.L_x_2894:
[----:B------:R-:W-:Y:S01]  /*2bc0*/  ISETP.GE.AND P4, PT, R217, R97, PT ;  /* 0x00000061d900720c */ /* 0x000fe20003f86270 */
[----:B------:R-:W-:-:S12]  /*2bd0*/  BSSY B1, `(.L_x_2896) ;  /* 0x000001e000017945 */ /* 0x000fd80003800000 */
[----:B------:R-:W-:Y:S05]  /*2be0*/  @P4 BRA `(.L_x_2897) ;  /* 0x0000000000704947 */ /* 0x000fea0003800000 */
[----:B------:R-:W1:Y:S01]  /*2bf0*/  LDC.64 R44, c[0x0][0x3f8] ;  /* 0x0000fe00ff2c7b82 */ /* 0x000e620000000a00 */
[----:B------:R-:W-:Y:S01]  /*2c00*/  IMAD.MOV.U32 R15, RZ, RZ, R91 ;  /* 0x000000ffff0f7224 */ /* 0x000fe200078e005b */
[----:B------:R-:W-:Y:S01]  /*2c10*/  ULDC.64 UR4, c[0x0][0x3e8] ;  /* 0x0000fa0000047ab9 */ /* 0x000fe20000000a00 */
[----:B------:R-:W-:Y:S02]  /*2c20*/  CS2R R48, SRZ ;  /* 0x0000000000307805 */ /* 0x000fe4000001ff00 */
[----:B------:R-:W-:Y:S01]  /*2c30*/  CS2R R50, SRZ ;  /* 0x0000000000327805 */ /* 0x000fe2000001ff00 */
[----:B-1----:R-:W-:-:S04]  /*2c40*/  IMAD.WIDE.U32 R14, R44, 0x60, R14 ;  /* 0x000000602c0e7825 */ /* 0x002fc800078e000e */
[----:B------:R-:W-:Y:S01]  /*2c50*/  IMAD R13, R45, 0x60, RZ ;  /* 0x000000602d0d7824 */ /* 0x000fe200078e02ff */
[----:B------:R-:W-:-:S04]  /*2c60*/  IADD3 R45, P5, R82, R14, RZ ;  /* 0x0000000e522d7210 */ /* 0x000fc80007fbe0ff */
[----:B------:R-:W-:Y:S02]  /*2c70*/  IADD3.X R46, R38, R15, R13, P5, !PT ;  /* 0x0000000f262e7210 */ /* 0x000fe40002ffe40d */
[----:B------:R-:W1:Y:S01]  /*2c80*/  LDC.64 R14, c[0x0][0x408] ;  /* 0x00010200ff0e7b82 */ /* 0x000e620000000a00 */
[----:B------:R-:W-:-:S03]  /*2c90*/  MOV R13, R11 ;  /* 0x0000000b000d7202 */ /* 0x000fc60000000f00 */
        /* <DEDUP_REMOVED lines=17> */
.L_x_2897:
[----:B------:R-:W-:Y:S05]  /*2db0*/  BSYNC B1 ;  /* 0x0000000000017941 */ /* 0x000fea0003800000 */
.L_x_2896:
[----:B-----5:R-:W-:Y:S01]  /*2dc0*/  IMAD.MOV.U32 R11, RZ, RZ, R52 ;  /* 0x000000ffff0b7224 */ /* 0x020fe200078e0034 */
[----:B-1----:R-:W-:Y:S01]  /*2dd0*/  MOV R14, R57 ;  /* 0x00000039000e7202 */ /* 0x002fe20000000f00 */
[----:B------:R-:W-:Y:S01]  /*2de0*/  IMAD.MOV.U32 R12, RZ, RZ, R53 ;  /* 0x000000ffff0c7224 */ /* 0x000fe200078e0035 */
[----:B------:R-:W-:Y:S01]  /*2df0*/  UISETP.NE.AND UP0, UPT, UR39, 0x3, UPT ;  /* 0x000000032700788c */ /* 0x000fe2000bf05270 */
[----:B------:R-:W-:-:S03]  /*2e00*/  IMAD.MOV.U32 R13, RZ, RZ, R56 ;  /* 0x000000ffff0d7224 */ /* 0x000fc600078e0038 */
[----:B------:R-:W-:Y:S01]  /*2e10*/  PRMT R116, R11, 0x5410, R12 ;  /* 0x000054100b747816 */ /* 0x000fe2000000000c */
[----:B------:R-:W-:Y:S01]  /*2e20*/  IMAD.MOV.U32 R11, RZ, RZ, R54 ;  /* 0x000000ffff0b7224 */ /* 0x000fe200078e0036 */
[----:B------:R-:W-:Y:S01]  /*2e30*/  PRMT R118, R13, 0x5410, R14 ;  /* 0x000054100d767816 */ /* 0x000fe2000000000e */
[----:B------:R-:W-:Y:S01]  /*2e40*/  IMAD.MOV.U32 R12, RZ, RZ, R55 ;  /* 0x000000ffff0c7224 */ /* 0x000fe200078e0037 */
[----:B------:R-:W-:Y:S01]  /*2e50*/  MOV R14, R59 ;  /* 0x0000003b000e7202 */ /* 0x000fe20000000f00 */
[----:B------:R-:W-:Y:S01]  /*2e60*/  IMAD.MOV.U32 R13, RZ, RZ, R58 ;  /* 0x000000ffff0d7224 */ /* 0x000fe200078e003a */
[----:B------:R-:W-:Y:S02]  /*2e70*/  PLOP3.LUT P5, PT, PT, PT, UP0, 0x80, 0x0 ;  /* 0x000000000000781c */ /* 0x000fe40003faf008 */
        /* <DEDUP_REMOVED lines=16> */
.L_x_2898:
[----:B------:R-:W-:Y:S01]  /*2f80*/  IMAD R91, R19, 0x8, R18 ;  /* 0x00000008135b7824 */ /* 0x000fe200078e0212 */
[----:B------:R-:W-:Y:S01]  /*2f90*/  SHF.L.U32 R102, R189, 0x1f, RZ ;  /* 0x0000001fbd667819 */ /* 0x000fe200000006ff */
[----:B------:R-:W-:Y:S03]  /*2fa0*/  BSSY B1, `(.L_x_2899) ;  /* 0x0000003000017945 */ /* 0x000fe60003800000 */
[----:B------:R-:W0:Y:S02]  /*2fb0*/  SYNCS.PHASECHK.TRANS64.TRYWAIT P6, [R91+URZ+0x28890], R102 ;  /* 0x028890665b0075a7 */ /* 0x000e2400080c017f */
[----:B0-----:R-:W-:Y:S05]  /*2fc0*/  @!P6 BRA `(.L_x_2900) ;  /* 0x000001b0006ce947 */ /* 0x001fea0003800000 */
.L_x_3220:
[----:B------:R-:W-:Y:S05]  /*2fd0*/  BSYNC B1 ;  /* 0x0000000000017941 */ /* 0x000fea0003800000 */
.L_x_2899:
[----:B------:R-:W-:-:S03]  /*2fe0*/  UMOV UR4, 0xffffffff ;  /* 0xffffffff00047882 */ /* 0x000fc60000000000 */
[----:B------:R-:W-:Y:S05]  /*2ff0*/  BRA.DIV UR4, `(.L_x_2901) ;  /* 0x000001b204747947 */ /* 0x000fea000b800000 */
[----:B------:R1:W2:Y:S04]  /*3000*/  SHFL.IDX PT, R79, R103, RZ, 0x181f ;  /* 0x00181fff674f7589 */ /* 0x0002a800000e0000 */
[----:B------:R1:W3:Y:S02]  /*3010*/  SHFL.IDX PT, R105, R108, RZ, 0x181f ;  /* 0x00181fff6c697589 */ /* 0x0002e400000e0000 */
.L_x_3224:
        /* <DEDUP_REMOVED lines=51> */
.L_x_2907:
[----:B------:R-:W-:Y:S05]  /*3350*/  BSYNC B3 ;  /* 0x0000000000037941 */ /* 0x000fea0003800000 */
.L_x_2906:
[----:B0-----:R4:W-:Y:S02]  /*3360*/  ST.E.128 desc[UR42][R76.64], R12 ;  /* 0x0000000c4c007985 */ /* 0x0019e4000c101d2a */
.L_x_2905:
[----:B------:R-:W-:Y:S05]  /*3370*/  BSYNC B2 ;  /* 0x0000000000027941 */ /* 0x000fea0003800000 */
.L_x_2904:
        /* <DEDUP_REMOVED lines=47> */
.L_x_2909:
[----:B------:R-:W-:Y:S05]  /*3670*/  BSYNC B2 ;  /* 0x0000000000027941 */ /* 0x000fea0003800000 */
.L_x_2908:
[----:B0-----:R0:W-:Y:S02]  /*3680*/  ST.E.128 desc[UR42][R72.64], R12 ;  /* 0x0000000c48007985 */ /* 0x0011e4000c101d2a */
.L_x_2903:
[----:B------:R-:W-:Y:S05]  /*3690*/  BSYNC B1 ;  /* 0x0000000000017941 */ /* 0x000fea0003800000 */
.L_x_2902:
[----:B------:R-:W-:-:S03]  /*36a0*/  UMOV UR4, 0xffffffff ;  /* 0xffffffff00047882 */ /* 0x000fc60000000000 */
[----:B------:R-:W-:Y:S05]  /*36b0*/  BRA.DIV UR4, `(.L_x_2910) ;  /* 0x000001ae04107947 */ /* 0x000fea000b800000 */
[----:B------:R1:W1:Y:S04]  /*36c0*/  SHFL.IDX PT, R71, R103, 0x1, 0x181f ;  /* 0x00381f0067477f89 */ /* 0x00026800000e0000 */
[----:B0-----:R0:W0:Y:S02]  /*36d0*/  SHFL.IDX PT, R73, R108, 0x1, 0x181f ;  /* 0x00381f006c497f89 */ /* 0x00102400000e0000 */
.L_x_3228:
        /* <DEDUP_REMOVED lines=51> */
.L_x_2916:
[----:B------:R-:W-:Y:S05]  /*3a10*/  BSYNC B3 ;  /* 0x0000000000037941 */ /* 0x000fea0003800000 */
.L_x_2915:
[----:B--2---:R0:W-:Y:S02]  /*3a20*/  ST.E.128 desc[UR42][R68.64], R12 ;  /* 0x0000000c44007985 */ /* 0x0041e4000c101d2a */
.L_x_2914:
[----:B------:R-:W-:Y:S05]  /*3a30*/  BSYNC B2 ;  /* 0x0000000000027941 */ /* 0x000fea0003800000 */
.L_x_2913:
        /* <DEDUP_REMOVED lines=47> */
.L_x_2918:
[----:B------:R-:W-:Y:S05]  /*3d30*/  BSYNC B2 ;  /* 0x0000000000027941 */ /* 0x000fea0003800000 */
.L_x_2917:
[----:B----4-:R0:W-:Y:S02]  /*3d40*/  ST.E.128 desc[UR42][R64.64], R12 ;  /* 0x0000000c40007985 */ /* 0x0101e4000c101d2a */
.L_x_2912:
[----:B------:R-:W-:Y:S05]  /*3d50*/  BSYNC B1 ;  /* 0x0000000000017941 */ /* 0x000fea0003800000 */
.L_x_2911:
[----:B------:R-:W-:-:S03]  /*3d60*/  UMOV UR4, 0xffffffff ;  /* 0xffffffff00047882 */ /* 0x000fc60000000000 */
[----:B------:R-:W-:Y:S05]  /*3d70*/  BRA.DIV UR4, `(.L_x_2919) ;  /* 0x000001a604ac7947 */ /* 0x000fea000b800000 */
[----:B------:R1:W1:Y:S04]  /*3d80*/  SHFL.IDX PT, R63, R103, 0x2, 0x181f ;  /* 0x00581f00673f7f89 */ /* 0x00026800000e0000 */
[----:B0-----:R0:W0:Y:S02]  /*3d90*/  SHFL.IDX PT, R65, R108, 0x2, 0x181f ;  /* 0x00581f006c417f89 */ /* 0x00102400000e0000 */
.L_x_3232:
        /* <DEDUP_REMOVED lines=50> */
.L_x_2925:
[----:B------:R-:W-:Y:S05]  /*40c0*/  BSYNC B3 ;  /* 0x0000000000037941 */ /* 0x000fea0003800000 */
.L_x_2924:
[----:B--2---:R0:W-:Y:S02]  /*40d0*/  ST.E.128 desc[UR42][R60.64], R12 ;  /* 0x0000000c3c007985 */ /* 0x0041e4000c101d2a */
.L_x_2923:
[----:B------:R-:W-:Y:S05]  /*40e0*/  BSYNC B2 ;  /* 0x0000000000027941 */ /* 0x000fea0003800000 */
.L_x_2922:
        /* <DEDUP_REMOVED lines=47> */
.L_x_2927:
[----:B------:R-:W-:Y:S05]  /*43e0*/  BSYNC B2 ;  /* 0x0000000000027941 */ /* 0x000fea0003800000 */
.L_x_2926:
[----:B----4-:R0:W-:Y:S02]  /*43f0*/  ST.E.128 desc[UR42][R56.64], R12 ;  /* 0x0000000c38007985 */ /* 0x0101e4000c101d2a */
.L_x_2921:
[----:B------:R-:W-:Y:S05]  /*4400*/  BSYNC B1 ;  /* 0x0000000000017941 */ /* 0x000fea0003800000 */
.L_x_2920:
[----:B------:R-:W-:-:S03]  /*4410*/  UMOV UR4, 0xffffffff ;  /* 0xffffffff00047882 */ /* 0x000fc60000000000 */
[----:B------:R-:W-:Y:S05]  /*4420*/  BRA.DIV UR4, `(.L_x_2928) ;  /* 0x000001a2044c7947 */ /* 0x000fea000b800000 */
[----:B-1----:R-:W1:Y:S04]  /*4430*/  SHFL.IDX PT, R103, R103, 0x3, 0x181f ;  /* 0x00781f0067677f89 */ /* 0x002e6800000e0000 */
[----:B------:R0:W0:Y:S02]  /*4440*/  SHFL.IDX PT, R53, R108, 0x3, 0x181f ;  /* 0x00781f006c357f89 */ /* 0x00002400000e0000 */
.L_x_3236:
[----:B------:R-:W-:Y:S05]  /*4450*/  @P4 BRA `(.L_x_2929) ;  /* 0x00000034002c4947 */ /* 0x000fea0003800000 */
[----:B------:R-:W-:Y:S04]  /*4460*/  BSSY B1, `(.L_x_2930) ;  /* 0x0000032000017945 */ /* 0x000fe80003800000 */
        /* <DEDUP_REMOVED lines=47> */
.L_x_2933:
[----:B------:R-:W-:Y:S05]  /*4760*/  BSYNC B2 ;  /* 0x0000000000027941 */ /* 0x000fea0003800000 */
.L_x_2932:
[----:B----4-:R0:W-:Y:S02]  /*4770*/  ST.E.128 desc[UR42][R54.64], R12 ;  /* 0x0000000c36007985 */ /* 0x0101e4000c101d2a */
.L_x_2931:
[----:B------:R-:W-:Y:S05]  /*4780*/  BSYNC B1 ;  /* 0x0000000000017941 */ /* 0x000fea0003800000 */
.L_x_2930:
        /* <DEDUP_REMOVED lines=47> */
.L_x_2935:
[----:B------:R-:W-:Y:S05]  /*4a80*/  BSYNC B1 ;  /* 0x0000000000017941 */ /* 0x000fea0003800000 */
.L_x_2934:
[----:B----4-:R0:W-:Y:S01]  /*4a90*/  ST.E.128 desc[UR42][R48.64], R12 ;  /* 0x0000000c30007985 */ /* 0x0101e2000c101d2a */
[----:B------:R-:W-:Y:S05]  /*4aa0*/  BRA `(.L_x_2929) ;  /* 0x0000002c00987947 */ /* 0x000fea0003800000 */
.L_x_2889:
        /* <DEDUP_REMOVED lines=38> */
[----:B------:R0:W5:Y:S01]  /*4d10*/  @!P4 LDG.E.128 R52, desc[UR42][R60.64] ;  /* 0x0000002a3c34c981 */ /* 0x000162000c1e1d00 */
[----:B------:R-:W-:Y:S02]  /*4d20*/  @!P4 LEA.HI.X R63, R44, R63, R45, 0x1, P6 ;  /* 0x0000003f2c3fc211 */ /* 0x000fe400030f0c2d */
[----:B------:R-:W-:-:S02]  /*4d30*/  CS2R R44, SRZ ;  /* 0x00000000002c7805 */ /* 0x000fc4000001ff00 */
[----:B------:R-:W5:Y:S04]  /*4d40*/  @!P5 LDG.E.128 R48, desc[UR42][R64.64] ;  /* 0x0000002a4030d981 */ /* 0x000f68000c1e1d00 */
[----:B------:R1:W5:Y:S01]  /*4d50*/  @!P4 LDG.E.128 R56, desc[UR42][R62.64] ;  /* 0x0000002a3e38c981 */ /* 0x000362000c1e1d00 */
[C---:B--2---:R-:W-:Y:S02]  /*4d60*/  @!P3 LEA R68, P4, R74.reuse, R68, 0x1 ;  /* 0x000000444a44b211 */ /* 0x044fe400078808ff */
[----:B0-----:R-:W-:Y:S01]  /*4d70*/  CS2R R60, SRZ ;  /* 0x00000000003c7805 */ /* 0x001fe2000001ff00 */
[----:B------:R0:W5:Y:S01]  /*4d80*/  @!P5 LDG.E.128 R44, desc[UR42][R66.64] ;  /* 0x0000002a422cd981 */ /* 0x000162000c1e1d00 */
[----:B------:R-:W-:Y:S02]  /*4d90*/  @!P3 LEA.HI.X R69, R74, R69, R75, 0x1, P4 ;  /* 0x000000454a45b211 */ /* 0x000fe400020f0c4b */
[----:B---3--:R-:W-:-:S04]  /*4da0*/  @!P3 LEA R70, P4, R72, R70, 0x1 ;  /* 0x000000464846b211 */ /* 0x008fc800078808ff */
[----:B------:R-:W-:Y:S02]  /*4db0*/  @!P3 LEA.HI.X R71, R72, R71, R73, 0x1, P4 ;  /* 0x000000474847b211 */ /* 0x000fe400020f0c49 */
[----:B------:R-:W-:-:S04]  /*4dc0*/  ISETP.GE.AND P4, PT, R217, R97, PT ;  /* 0x00000061d900720c */ /* 0x000fc80003f86270 */
[CC--:B------:R-:W-:Y:S02]  /*4dd0*/  ISETP.GE.OR P4, PT, R16.reuse, R104.reuse, P4 ;  /* 0x000000681000720c */ /* 0x0c0fe40002786670 */
[----:B-1----:R-:W-:Y:S02]  /*4de0*/  CS2R R62, SRZ ;  /* 0x00000000003e7805 */ /* 0x002fe4000001ff00 */
[----:B0-----:R-:W-:Y:S02]  /*4df0*/  CS2R R66, SRZ ;  /* 0x0000000000427805 */ /* 0x001fe4000001ff00 */
[----:B------:R-:W-:Y:S01]  /*4e00*/  CS2R R64, SRZ ;  /* 0x0000000000407805 */ /* 0x000fe2000001ff00 */
[----:B------:R-:W-:Y:S01]  /*4e10*/  BSSY B1, `(.L_x_2936) ;  /* 0x000001d000017945 */ /* 0x000fe20003800000 */
[----:B------:R-:W-:Y:S02]  /*4e20*/  CS2R R74, SRZ ;  /* 0x00000000004a7805 */ /* 0x000fe4000001ff00 */
[----:B------:R-:W-:Y:S01]  /*4e30*/  CS2R R72, SRZ ;  /* 0x0000000000487805 */ /* 0x000fe2000001ff00 */
[----:B------:R0:W5:Y:S04]  /*4e40*/  @!P3 LDG.E.128 R60, desc[UR42][R68.64] ;  /* 0x0000002a443cb981 */ /* 0x000168000c1e1d00 */
[----:B------:R1:W5:Y:S01]  /*4e50*/  @!P3 LDG.E.128 R64, desc[UR42][R70.64] ;  /* 0x0000002a4640b981 */ /* 0x000362000c1e1d00 */
[----:B------:R-:W-:-:S02]  /*4e60*/  ISETP.GE.AND P3, PT, R16, R104, PT ;  /* 0x000000681000720c */ /* 0x000fc40003f66270 */
[----:B0-----:R-:W-:Y:S02]  /*4e70*/  CS2R R68, SRZ ;  /* 0x0000000000447805 */ /* 0x001fe4000001ff00 */
[----:B-1----:R-:W-:Y:S01]  /*4e80*/  CS2R R70, SRZ ;  /* 0x0000000000467805 */ /* 0x002fe2000001ff00 */
[----:B------:R-:W-:Y:S08]  /*4e90*/  @P4 BRA `(.L_x_2937) ;  /* 0x0000000000504947 */ /* 0x000ff00003800000 */
[----:B------:R-:W0:Y:S01]  /*4ea0*/  LDC.64 R68, c[0x0][0x3f8] ;  /* 0x0000fe00ff447b82 */ /* 0x000e220000000a00 */
[----:B------:R-:W-:Y:S01]  /*4eb0*/  MOV R15, R91 ;  /* 0x0000005b000f7202 */ /* 0x000fe20000000f00 */
[----:B------:R-:W-:Y:S01]  /*4ec0*/  IMAD.MOV.U32 R13, RZ, RZ, R11 ;  /* 0x000000ffff0d7224 */ /* 0x000fe200078e000b */
[----:B------:R-:W-:Y:S01]  /*4ed0*/  ULDC.64 UR4, c[0x0][0x3e8] ;  /* 0x0000fa0000047ab9 */ /* 0x000fe20000000a00 */
        /* <DEDUP_REMOVED lines=16> */
.L_x_2937:
[----:B------:R-:W-:Y:S05]  /*4fe0*/  BSYNC B1 ;  /* 0x0000000000017941 */ /* 0x000fea0003800000 */
.L_x_2936:
[----:B-----5:R-:W-:Y:S01]  /*4ff0*/  IMAD.MOV.U32 R11, RZ, RZ, R70 ;  /* 0x000000ffff0b7224 */ /* 0x020fe200078e0046 */
[----:B------:R-:W-:Y:S01]  /*5000*/  MOV R13, R68 ;  /* 0x00000044000d7202 */ /* 0x000fe20000000f00 */
        /* <DEDUP_REMOVED lines=15> */
[----:B------:R-:W-:Y:S01]  /*5100*/  IMAD.MOV.U32 R14, RZ, RZ, R45 ;  /* 0x000000ffff0e7224 */ /* 0x000fe200078e002d */
[----:B------:R-:W-:Y:S01]  /*5110*/  PRMT R123, R123, 0x5410, R11 ;  /* 0x000054107b7b7816 */ /* 0x000fe2000000000b */
[----:B------:R-:W-:Y:S01]  /*5120*/  IMAD.MOV.U32 R11, RZ, RZ, R50 ;  /* 0x000000ffff0b7224 */ /* 0x000fe200078e0032 */
[----:B------:R-:W-:Y:S01]  /*5130*/  PRMT R126, R126, 0x5410, R12 ;  /* 0x000054107e7e7816 */ /* 0x000fe2000000000c */
[----:B------:R-:W-:Y:S01]  /*5140*/  IMAD.MOV.U32 R12, RZ, RZ, R51 ;  /* 0x000000ffff0c7224 */ /* 0x000fe200078e0033 */
[----:B------:R-:W-:Y:S01]  /*5150*/  PRMT R127, R14, 0x7610, R127 ;  /* 0x000076100e7f7816 */ /* 0x000fe2000000007f */
[----:B------:R-:W-:Y:S01]  /*5160*/  IMAD.MOV.U32 R14, RZ, RZ, R49 ;  /* 0x000000ffff0e7224 */ /* 0x000fe200078e0031 */
[----:B------:R-:W-:-:S02]  /*5170*/  PRMT R124, R124, 0x5410, R13 ;  /* 0x000054107c7c7816 */ /* 0x000fc4000000000d */
[----:B------:R-:W-:Y:S02]  /*5180*/  MOV R13, R48 ;  /* 0x00000030000d7202 */ /* 0x000fe40000000f00 */
[----:B------:R-:W-:Y:S01]  /*5190*/  PRMT R123, R11, 0x7610, R123 ;  /* 0x000076100b7b7816 */ /* 0x000fe2000000007b */
[----:B------:R-:W-:Y:S01]  /*51a0*/  IMAD.MOV.U32 R11, RZ, RZ, R54 ;  /* 0x000000ffff0b7224 */ /* 0x000fe200078e0036 */
[----:B------:R-:W-:Y:S01]  /*51b0*/  PRMT R126, R12, 0x7610, R126 ;  /* 0x000076100c7e7816 */ /* 0x000fe2000000007e */
[----:B------:R-:W-:Y:S01]  /*51c0*/  IMAD.MOV.U32 R12, RZ, RZ, R55 ;  /* 0x000000ffff0c7224 */ /* 0x000fe200078e0037 */
[----:B------:R-:W-:Y:S01]  /*51d0*/  PRMT R127, R127, 0x5410, R14 ;  /* 0x000054107f7f7816 */ /* 0x000fe2000000000e */
[----:B------:R-:W-:Y:S01]  /*51e0*/  IMAD.MOV.U32 R14, RZ, RZ, R53 ;  /* 0x000000ffff0e7224 */ /* 0x000fe200078e0035 */
[----:B------:R-:W-:Y:S02]  /*51f0*/  PRMT R124, R13, 0x7610, R124 ;  /* 0x000076100d7c7816 */ /* 0x000fe4000000007c */
[----:B------:R-:W-:-:S02]  /*5200*/  MOV R13, R52 ;  /* 0x00000034000d7202 */ /* 0x000fc40000000f00 */
        /* <DEDUP_REMOVED lines=22> */
.L_x_2938:
[----:B------:R-:W-:Y:S01]  /*5370*/  IMAD R91, R19, 0x8, R18 ;  /* 0x00000008135b7824 */ /* 0x000fe200078e0212 */
[----:B------:R-:W-:Y:S01]  /*5380*/  SHF.L.U32 R102, R189, 0x1f, RZ ;  /* 0x0000001fbd667819 */ /* 0x000fe200000006ff */
[----:B------:R-:W0:Y:S01]  /*5390*/  LDC R110, c[0x0][0x2f4] ;  /* 0x0000bd00ff6e7b82 */ /* 0x000e220000000800 */
[----:B------:R-:W-:Y:S02]  /*53a0*/  BSSY B1, `(.L_x_2939) ;  /* 0x0000003000017945 */ /* 0x000fe40003800000 */
[----:B------:R-:W1:Y:S02]  /*53b0*/  SYNCS.PHASECHK.TRANS64.TRYWAIT P4, [R91+URZ+0x28890], R102 ;  /* 0x028890665b0075a7 */ /* 0x000e64000808017f */
[----:B-1----:R-:W-:Y:S05]  /*53c0*/  @!P4 BRA `(.L_x_2940) ;  /* 0x0000019000b0c947 */ /* 0x002fea0003800000 */
.L_x_3237:
[----:B------:R-:W-:Y:S05]  /*53d0*/  BSYNC B1 ;  /* 0x0000000000017941 */ /* 0x000fea0003800000 */
.L_x_2939:
[----:B------:R-:W-:Y:S01]  /*53e0*/  UMOV UR4, 0xffffffff ;  /* 0xffffffff00047882 */ /* 0x000fe20000000000 */
[----:B0-----:R-:W-:Y:S02]  /*53f0*/  IMAD.IADD R112, R110, 0x1, -R37 ;  /* 0x000000016e707824 */ /* 0x001fe400078e0a25 */
[----:B------:R-:W-:Y:S05]  /*5400*/  BRA.DIV UR4, `(.L_x_2941) ;  /* 0x0000019204b47947 */ /* 0x000fea000b800000 */
[----:B------:R0:W2:Y:S04]  /*5410*/  SHFL.IDX PT, R107, R103, RZ, 0x181f ;  /* 0x00181fff676b7589 */ /* 0x0000a800000e0000 */
[----:B------:R0:W3:Y:S02]  /*5420*/  SHFL.IDX PT, R106, R108, RZ, 0x181f ;  /* 0x00181fff6c6a7589 */ /* 0x0000e400000e0000 */
.L_x_3241:
        /* <DEDUP_REMOVED lines=20> */
[----:B------:R-:W-:Y:S01]  /*5570*/  IMAD R15, R19, 0x4000, R12 ;  /* 0x00004000130f7824 */ /* 0x000fe200078e020c */
[----:B------:R-:W-:-:S03]  /*5580*/  LEA R13, R13, R18, 0x1 ;  /* 0x000000120d0d7211 */ /* 0x000fc600078e08ff */
[----:B------:R-:W-:-:S03]  /*5590*/  IMAD R76, R15, 0x2, R18 ;  /* 0x000000020f4c7824 */ /* 0x000fc600078e0212 */
[----:B------:R-:W2:Y:S04]  /*55a0*/  LDS.128 R12, [R13+0x18400] ;  /* 0x018400000d0c7984 */ /* 0x000ea80000000c00 */
        /* <DEDUP_REMOVED lines=13> */
[----:B--2---:R-:W-:Y:S01]  /*5680*/  IMAD.MOV.U32 R47, RZ, RZ, R12 ;  /* 0x000000ffff2f7224 */ /* 0x004fe200078e000c */
[----:B------:R-:W-:Y:S01]  /*5690*/  SHF.R.U64 R48, R48, 0x10, R49 ;  /* 0x0000001030307819 */ /* 0x000fe20000001231 */
[----:B---3--:R-:W-:-:S02]  /*56a0*/  HADD2.F32 R46, -RZ, R77.H0_H0 ;  /* 0x2000004dff2e7230 */ /* 0x008fc40000004100 */
[----:B------:R-:W-:Y:S02]  /*56b0*/  IMAD.MOV.U32 R49, RZ, RZ, R15 ;  /* 0x000000ffff317224 */ /* 0x000fe400078e000f */
[----:B------:R-:W-:Y:S02]  /*56c0*/  HADD2.F32 R77, -RZ, R77.H1_H1 ;  /* 0x3000004dff4d7230 */ /* 0x000fe40000004100 */
        /* <DEDUP_REMOVED lines=12> */
[--C-:B------:R-:W-:Y:S01]  /*5790*/  HADD2.F32 R127, -RZ, R126.reuse.H0_H0 ;  /* 0x2000007eff7f7230 */ /* 0x100fe20000004100 */
[----:B------:R-:W-:Y:S01]  /*57a0*/  F2FP.F16.F32.PACK_AB R15, R15, R12 ;  /* 0x0000000c0f0f723e */ /* 0x000fe200000000ff */
[----:B------:R-:W-:Y:S01]  /*57b0*/  HADD2.F32 R79, -RZ, R79.H1_H1 ;  /* 0x3000004fff4f7230 */ /* 0x000fe20000004100 */
[----:B------:R-:W-:Y:S01]  /*57c0*/  F2FP.F16.F32.PACK_AB R46, R46, R13 ;  /* 0x0000000d2e2e723e */ /* 0x000fe200000000ff */
[----:B------:R-:W-:Y:S01]  /*57d0*/  HADD2.F32 R50, -RZ, R49.H0_H0 ;  /* 0x20000031ff327230 */ /* 0x000fe20000004100 */
[----:B------:R-:W-:Y:S01]  /*57e0*/  MOV R13, R15 ;  /* 0x0000000f000d7202 */ /* 0x000fe20000000f00 */
[----:B------:R-:W-:Y:S02]  /*57f0*/  HADD2.F32 R128, -RZ, R129.H0_H0 ;  /* 0x20000081ff807230 */ /* 0x000fe40000004100 */
[-C--:B------:R-:W-:Y:S01]  /*5800*/  FMUL.FTZ R129, R51, R127.reuse ;  /* 0x0000007f33817220 */ /* 0x080fe20000410000 */
[----:B------:R-:W-:Y:S02]  /*5810*/  HADD2.F32 R77, -RZ, R126.H1_H1 ;  /* 0x3000007eff4d7230 */ /* 0x000fe40000004100 */
[----:B------:R-:W-:Y:S01]  /*5820*/  FMUL.FTZ R130, R50, R127 ;  /* 0x0000007f32827220 */ /* 0x000fe20000410000 */
[----:B------:R-:W-:-:S02]  /*5830*/  HADD2.F32 R49, -RZ, R49.H1_H1 ;  /* 0x30000031ff317230 */ /* 0x000fc40000004100 */
[-C--:B------:R-:W-:Y:S01]  /*5840*/  FMUL.FTZ R132, R79, R128.reuse ;  /* 0x000000804f847220 */ /* 0x080fe20000410000 */
[----:B------:R-:W-:Y:S02]  /*5850*/  HADD2.F32 R126, -RZ, R131.H0_H0 ;  /* 0x20000083ff7e7230 */ /* 0x000fe40000004100 */
[-C--:B------:R-:W-:Y:S01]  /*5860*/  FFMA.FTZ R130, R51, R77.reuse, R130 ;  /* 0x0000004d33827223 */ /* 0x080fe20000010082 */
[----:B------:R-:W-:Y:S01]  /*5870*/  FFMA.FTZ R129, R50, R77, -R129 ;  /* 0x0000004d32817223 */ /* 0x000fe20000010881 */
[C---:B------:R-:W-:Y:S01]  /*5880*/  FMUL.FTZ R128, R49.reuse, R128 ;  /* 0x0000008031807220 */ /* 0x040fe20000410000 */
[----:B------:R-:W-:Y:S02]  /*5890*/  HADD2.F32 R51, -RZ, R48.H0_H0 ;  /* 0x20000030ff337230 */ /* 0x000fe40000004100 */
[-C--:B------:R-:W-:Y:S01]  /*58a0*/  FFMA.FTZ R132, R49, R126.reuse, -R132 ;  /* 0x0000007e31847223 */ /* 0x080fe20000010884 */
[----:B------:R-:W-:Y:S02]  /*58b0*/  HADD2.F32 R49, -RZ, R76.H0_H0 ;  /* 0x2000004cff317230 */ /* 0x000fe40000004100 */
[----:B------:R-:W-:Y:S01]  /*58c0*/  FFMA.FTZ R127, R79, R126, R128 ;  /* 0x0000007e4f7f7223 */ /* 0x000fe20000010080 */
[----:B------:R-:W-:-:S02]  /*58d0*/  HADD2.F32 R50, -RZ, R124.H1_H1 ;  /* 0x3000007cff327230 */ /* 0x000fc40000004100 */
[--C-:B------:R-:W-:Y:S01]  /*58e0*/  HADD2.F32 R48, -RZ, R47.reuse.H0_H0 ;  /* 0x2000002fff307230 */ /* 0x100fe20000004100 */
[----:B------:R-:W-:Y:S01]  /*58f0*/  F2FP.F16.F32.PACK_AB R129, R132, R129 ;  /* 0x000000818481723e */ /* 0x000fe200000000ff */
[----:B------:R-:W-:Y:S01]  /*5900*/  HADD2.F32 R76, -RZ, R76.H1_H1 ;  /* 0x3000004cff4c7230 */ /* 0x000fe20000004100 */
[----:B------:R-:W-:Y:S01]  /*5910*/  F2FP.F16.F32.PACK_AB R127, R127, R130 ;  /* 0x000000827f7f723e */ /* 0x000fe200000000ff */
[----:B------:R-:W-:Y:S02]  /*5920*/  HADD2.F32 R124, -RZ, R124.H0_H0 ;  /* 0x2000007cff7c7230 */ /* 0x000fe40000004100 */
[----:B------:R-:W-:Y:S02]  /*5930*/  HADD2.F32 R47, -RZ, R47.H1_H1 ;  /* 0x3000002fff2f7230 */ /* 0x000fe40000004100 */
[-C--:B------:R-:W-:Y:S01]  /*5940*/  FMUL.FTZ R126, R76, R51.reuse ;  /* 0x000000334c7e7220 */ /* 0x080fe20000410000 */
[----:B------:R-:W-:Y:S02]  /*5950*/  IMAD.MOV.U32 R15, RZ, RZ, R129 ;  /* 0x000000ffff0f7224 */ /* 0x000fe400078e0081 */
[-C--:B------:R-:W-:Y:S01]  /*5960*/  FMUL.FTZ R77, R49, R124.reuse ;  /* 0x0000007c314d7220 */ /* 0x080fe20000410000 */
[C---:B------:R-:W-:Y:S01]  /*5970*/  FMUL.FTZ R124, R48.reuse, R124 ;  /* 0x0000007c307c7220 */ /* 0x040fe20000410000 */
[C---:B------:R-:W-:Y:S01]  /*5980*/  FMUL.FTZ R51, R47.reuse, R51 ;  /* 0x000000332f337220 */ /* 0x040fe20000410000 */
[-C--:B------:R-:W-:Y:S01]  /*5990*/  FFMA.FTZ R126, R47, R125.reuse, -R126 ;  /* 0x0000007d2f7e7223 */ /* 0x080fe2000001087e */
[-C--:B------:R-:W-:Y:S01]  /*59a0*/  FFMA.FTZ R77, R48, R50.reuse, -R77 ;  /* 0x00000032304d7223 */ /* 0x080fe2000001084d */
[----:B------:R-:W-:Y:S01]  /*59b0*/  FFMA.FTZ R124, R49, R50, R124 ;  /* 0x00000032317c7223 */ /* 0x000fe2000001007c */
[----:B------:R-:W-:Y:S01]  /*59c0*/  FFMA.FTZ R125, R76, R125, R51 ;  /* 0x0000007d4c7d7223 */ /* 0x000fe20000010033 */
[----:B------:R-:W-:-:S02]  /*59d0*/  HADD2.F32 R51, -RZ, R45.H0_H0 ;  /* 0x2000002dff337230 */ /* 0x000fc40000004100 */
[----:B------:R-:W-:Y:S01]  /*59e0*/  HADD2.F32 R47, -RZ, R78.H0_H0 ;  /* 0x2000004eff2f7230 */ /* 0x000fe20000004100 */
[----:B------:R-:W-:Y:S01]  /*59f0*/  F2FP.F16.F32.PACK_AB R12, R126, R77 ;  /* 0x0000004d7e0c723e */ /* 0x000fe200000000ff */
[--C-:B------:R-:W-:Y:S01]  /*5a00*/  HADD2.F32 R50, -RZ, R123.reuse.H0_H0 ;  /* 0x2000007bff327230 */ /* 0x100fe20000004100 */
[----:B------:R-:W-:Y:S01]  /*5a10*/  F2FP.F16.F32.PACK_AB R76, R125, R124 ;  /* 0x0000007c7d4c723e */ /* 0x000fe200000000ff */
[----:B------:R-:W-:Y:S02]  /*5a20*/  HADD2.F32 R45, -RZ, R14.H0_H0 ;  /* 0x2000000eff2d7230 */ /* 0x000fe40000004100 */
[----:B------:R-:W-:Y:S02]  /*5a30*/  HADD2.F32 R78, -RZ, R78.H1_H1 ;  /* 0x3000004eff4e7230 */ /* 0x000fe40000004100 */
[----:B------:R-:W-:Y:S02]  /*5a40*/  HADD2.F32 R14, -RZ, R14.H1_H1 ;  /* 0x3000000eff0e7230 */ /* 0x000fe40000004100 */
[----:B------:R-:W-:-:S02]  /*5a50*/  HADD2.F32 R48, -RZ, R123.H1_H1 ;  /* 0x3000007bff307230 */ /* 0x000fc40000004100 */
[-C--:B------:R-:W-:Y:S01]  /*5a60*/  FMUL.FTZ R79, R78, R51.reuse ;  /* 0x000000334e4f7220 */ /* 0x080fe20000410000 */
[----:B------:R-:W-:Y:S02]  /*5a70*/  HADD2.F32 R49, -RZ, R44.H0_H0 ;  /* 0x2000002cff317230 */ /* 0x000fe40000004100 */
[-C--:B------:R-:W-:Y:S01]  /*5a80*/  FMUL.FTZ R44, R47, R50.reuse ;  /* 0x000000322f2c7220 */ /* 0x080fe20000410000 */
[C---:B------:R-:W-:Y:S01]  /*5a90*/  FMUL.FTZ R50, R45.reuse, R50 ;  /* 0x000000322d327220 */ /* 0x040fe20000410000 */
[C---:B------:R-:W-:Y:S01]  /*5aa0*/  FMUL.FTZ R51, R14.reuse, R51 ;  /* 0x000000330e337220 */ /* 0x040fe20000410000 */
[----:B------:R-:W-:Y:S02]  /*5ab0*/  IMAD.MOV.U32 R77, RZ, RZ, R46 ;  /* 0x000000ffff4d7224 */ /* 0x000fe400078e002e */
[-C--:B------:R-:W-:Y:S01]  /*5ac0*/  FFMA.FTZ R44, R45, R48.reuse, -R44 ;  /* 0x000000302d2c7223 */ /* 0x080fe2000001082c */
[-C--:B------:R-:W-:Y:S01]  /*5ad0*/  FFMA.FTZ R79, R14, R49.reuse, -R79 ;  /* 0x000000310e4f7223 */ /* 0x080fe2000001084f */
[----:B------:R-:W-:Y:S01]  /*5ae0*/  FFMA.FTZ R50, R47, R48, R50 ;  /* 0x000000302f327223 */ /* 0x000fe20000010032 */
[----:B------:R-:W-:-:S03]  /*5af0*/  FFMA.FTZ R51, R78, R49, R51 ;  /* 0x000000314e337223 */ /* 0x000fc60000010033 */
[----:B------:R-:W-:Y:S01]  /*5b00*/  F2FP.F16.F32.PACK_AB R14, R79, R44 ;  /* 0x0000002c4f0e723e */ /* 0x000fe200000000ff */
[----:B------:R-:W-:Y:S01]  /*5b10*/  IMAD.MOV.U32 R79, RZ, RZ, R127 ;  /* 0x000000ffff4f7224 */ /* 0x000fe200078e007f */
[----:B------:R-:W-:-:S07]  /*5b20*/  F2FP.F16.F32.PACK_AB R78, R51, R50 ;  /* 0x00000032334e723e */ /* 0x000fce00000000ff */
.L_x_2945:
[----:B------:R-:W-:Y:S05]  /*5b30*/  BSYNC B2 ;  /* 0x0000000000027941 */ /* 0x000fea0003800000 */
.L_x_2944:
[----:B------:R-:W-:Y:S01]  /*5b40*/  ISETP.GE.AND P4, PT, R11, R110, PT ;  /* 0x0000006e0b00720c */ /* 0x000fe20003f86270 */
[----:B--2---:R4:W-:-:S12]  /*5b50*/  ST.E.128 desc[UR42][R104.64], R12 ;  /* 0x0000000c68007985 */ /* 0x0049d8000c101d2a */
[----:B------:R-:W-:-:S05]  /*5b60*/  @!P4 IMAD.WIDE R106, R11, 0x2, R106 ;  /* 0x000000020b6ac825 */ /* 0x000fca00078e026a */
[----:B---3--:R4:W-:Y:S02]  /*5b70*/  @!P4 ST.E.128 desc[UR42][R106.64], R76 ;  /* 0x0000004c6a00c985 */ /* 0x0089e4000c101d2a */
.L_x_2943:
[----:B------:R-:W-:Y:S05]  /*5b80*/  BSYNC B1 ;  /* 0x0000000000017941 */ /* 0x000fea0003800000 */
.L_x_2942:
[----:B------:R-:W-:-:S03]  /*5b90*/  UMOV UR4, 0xffffffff ;  /* 0xffffffff00047882 */ /* 0x000fc60000000000 */
[----:B------:R-:W-:Y:S05]  /*5ba0*/  BRA.DIV UR4, `(.L_x_2946) ;  /* 0x0000018e04187947 */ /* 0x000fea000b800000 */
[----:B------:R0:W0:Y:S04]  /*5bb0*/  SHFL.IDX PT, R51, R103, 0x1, 0x181f ;  /* 0x00381f0067337f89 */ /* 0x00002800000e0000 */
[----:B------:R0:W0:Y:S02]  /*5bc0*/  SHFL.IDX PT, R50, R108, 0x1, 0x181f ;  /* 0x00381f006c327f89 */ /* 0x00002400000e0000 */
.L_x_3245:
[----:B------:R-:W-:Y:S01]  /*5bd0*/  ISETP.GE.OR P4, PT, R219, R97, P1 ;  /* 0x00000061db00720c */ /* 0x000fe20000f86670 */
[----:B------:R-:W-:-:S12]  /*5be0*/  BSSY B1, `(.L_x_2947) ;  /* 0x0000074000017945 */ /* 0x000fd80003800000 */
[----:B------:R-:W-:Y:S05]  /*5bf0*/  @P4 BRA `(.L_x_2948) ;  /* 0x0000000400c84947 */ /* 0x000fea0003800000 */
[----:B------:R-:W-:Y:S01]  /*5c00*/  SEL R11, R37, R112, !P0 ;  /* 0x00000070250b7207 */ /* 0x000fe20004000000 */
[----:B------:R-:W-:Y:S01]  /*5c10*/  BSSY B2, `(.L_x_2949) ;  /* 0x000006c000027945 */ /* 0x000fe20003800000 */
[C---:B0-----:R-:W-:Y:S02]  /*5c20*/  LEA R48, P4, R41.reuse, R50, 0x1 ;  /* 0x0000003229307211 */ /* 0x041fe400078808ff */
[----:B----4-:R-:W-:Y:S02]  /*5c30*/  SHF.R.S32.HI R12, RZ, 0x1f, R11 ;  /* 0x0000001fff0c7819 */ /* 0x010fe4000001140b */
[----:B------:R-:W-:Y:S02]  /*5c40*/  LEA.HI.X R49, R41, R51, R90, 0x1, P4 ;  /* 0x0000003329317211 */ /* 0x000fe400020f0c5a */
[----:B------:R-:W-:-:S04]  /*5c50*/  LEA.HI R11, R12, R11, RZ, 0x4 ;  /* 0x0000000b0c0b7211 */ /* 0x000fc800078f20ff */
[----:B------:R-:W-:-:S04]  /*5c60*/  LEA.HI.SX32 R12, R11, R80, 0x1c ;  /* 0x000000500b0c7211 */ /* 0x000fc800078fe2ff */
[----:B------:R-:W-:Y:S02]  /*5c70*/  SHF.R.S32.HI R13, RZ, 0x1f, R12 ;  /* 0x0000001fff0d7819 */ /* 0x000fe4000001140c */
[----:B------:R-:W-:Y:S02]  /*5c80*/  SHF.L.U32 R11, R12, 0x3, RZ ;  /* 0x000000030c0b7819 */ /* 0x000fe400000006ff */
[----:B------:R-:W-:Y:S02]  /*5c90*/  LEA.HI R13, R13, R12, RZ, 0x3 ;  /* 0x0000000c0d0d7211 */ /* 0x000fe400078f18ff */
[----:B------:R-:W-:-:S03]  /*5ca0*/  LOP3.LUT R12, R196, 0x38, R11, 0xf8, !PT ;  /* 0x00000038c40c7812 */ /* 0x000fc600078ef80b */
[----:B------:R-:W-:Y:S01]  /*5cb0*/  IMAD.SHL.U32 R13, R13, 0x400, RZ ;  /* 0x000004000d0d7824 */ /* 0x000fe200078e00ff */
[----:B------:R-:W-:-:S04]  /*5cc0*/  LOP3.LUT R12, R12, R227, RZ, 0x3c, !PT ;  /* 0x000000e30c0c7212 */ /* 0x000fc800078e3cff */
[----:B------:R-:W-:-:S04]  /*5cd0*/  LOP3.LUT R13, R13, 0x7fffe000, RZ, 0xc0, !PT ;  /* 0x7fffe0000d0d7812 */ /* 0x000fc800078ec0ff */
[----:B------:R-:W-:Y:S01]  /*5ce0*/  IADD3 R12, R12, R13, R199 ;  /* 0x0000000d0c0c7210 */ /* 0x000fe20007ffe0c7 */
[----:B------:R-:W-:-:S04]  /*5cf0*/  IMAD R13, R19, 0x4000, R3 ;  /* 0x00004000130d7824 */ /* 0x000fc800078e0203 */
[----:B------:R-:W-:Y:S01]  /*5d00*/  IMAD R15, R19, 0x4000, R12 ;  /* 0x00004000130f7824 */ /* 0x000fe200078e020c */
[----:B------:R-:W-:-:S03]  /*5d10*/  LEA R13, R13, R18, 0x1 ;  /* 0x000000120d0d7211 */ /* 0x000fc600078e08ff */
[----:B------:R-:W-:-:S03]  /*5d20*/  IMAD R44, R15, 0x2, R18 ;  /* 0x000000020f2c7824 */ /* 0x000fc600078e0212 */
[----:B------:R-:W0:Y:S04]  /*5d30*/  LDS.128 R12, [R13+0x18400] ;  /* 0x018400000d0c7984 */ /* 0x000e280000000c00 */
[----:B------:R-:W4:Y:S01]  /*5d40*/  LDS.128 R44, [R44+0x18400] ;  /* 0x018400002c2c7984 */ /* 0x000f220000000c00 */
[----:B------:R-:W-:Y:S05]  /*5d50*/  @P3 BRA `(.L_x_2950) ;  /* 0x00000004005c3947 */ /* 0x000fea0003800000 */
[--C-:B--2---:R-:W-:Y:S02]  /*5d60*/  SHF.R.U64 R107, R56, 0x10, R57.reuse ;  /* 0x00000010386b7819 */ /* 0x104fe40000001239 */
[----:B------:R-:W-:Y:S01]  /*5d70*/  SHF.R.U32.HI R56, RZ, 0x10, R57 ;  /* 0x00000010ff387819 */ /* 0x000fe20000011639 */
[--C-:B------:R-:W-:Y:S01]  /*5d80*/  HADD2.F32 R57, -RZ, R120.reuse.H1_H1 ;  /* 0x30000078ff397230 */ /* 0x100fe20000004100 */
[----:B------:R-:W-:Y:S01]  /*5d90*/  SHF.R.U64 R123, R52, 0x10, R53 ;  /* 0x00000010347b7819 */ /* 0x000fe20000001235 */
[----:B------:R-:W-:Y:S01]  /*5da0*/  HADD2.F32 R120, -RZ, R120.H0_H0 ;  /* 0x20000078ff787230 */ /* 0x000fe20000004100 */
[--C-:B------:R-:W-:Y:S01]  /*5db0*/  SHF.R.U64 R52, R54, 0x10, R55.reuse ;  /* 0x0000001036347819 */ /* 0x100fe20000001237 */
[----:B----4-:R-:W-:Y:S01]  /*5dc0*/  IMAD.MOV.U32 R54, RZ, RZ, R44 ;  /* 0x000000ffff367224 */ /* 0x010fe200078e002c */
[----:B------:R-:W-:Y:S01]  /*5dd0*/  SHF.R.U32.HI R104, RZ, 0x10, R55 ;  /* 0x00000010ff687819 */ /* 0x000fe20000011637 */
[----:B0-----:R-:W-:Y:S01]  /*5de0*/  IMAD.MOV.U32 R44, RZ, RZ, R14 ;  /* 0x000000ffff2c7224 */ /* 0x001fe200078e000e */
[----:B------:R-:W-:Y:S01]  /*5df0*/  SHF.R.U32.HI R76, RZ, 0x10, R53 ;  /* 0x00000010ff4c7819 */ /* 0x000fe20000011635 */
[----:B------:R-:W-:Y:S01]  /*5e00*/  HADD2.F32 R14, -RZ, R13.H0_H0 ;  /* 0x2000000dff0e7230 */ /* 0x000fe20000004100 */
[----:B------:R-:W-:Y:S01]  /*5e10*/  MOV R55, R46 ;  /* 0x0000002e00377202 */ /* 0x000fe20000000f00 */
[--C-:B------:R-:W-:Y:S01]  /*5e20*/  HADD2.F32 R46, -RZ, R45.reuse.H0_H0 ;  /* 0x2000002dff2e7230 */ /* 0x100fe20000004100 */
[--C-:B------:R-:W-:Y:S01]  /*5e30*/  SHF.R.U64 R53, R58, 0x10, R59.reuse ;  /* 0x000000103a357819 */ /* 0x100fe2000000123b */
[----:B------:R-:W-:Y:S01]  /*5e40*/  HADD2.F32 R45, -RZ, R45.H1_H1 ;  /* 0x3000002dff2d7230 */ /* 0x000fe20000004100 */
[----:B------:R-:W-:Y:S01]  /*5e50*/  SHF.R.U32.HI R79, RZ, 0x10, R59 ;  /* 0x00000010ff4f7819 */ /* 0x000fe2000001163b */
[----:B------:R-:W-:-:S02]  /*5e60*/  HADD2.F32 R58, -RZ, R56.H0_H0 ;  /* 0x20000038ff3a7230 */ /* 0x000fc40000004100 */
[----:B------:R-:W-:Y:S02]  /*5e70*/  HADD2.F32 R13, -RZ, R13.H1_H1 ;  /* 0x3000000dff0d7230 */ /* 0x000fe40000004100 */
[----:B------:R-:W-:Y:S02]  /*5e80*/  HADD2.F32 R59, -RZ, R122.H1_H1 ;  /* 0x3000007aff3b7230 */ /* 0x000fe40000004100 */
[----:B------:R-:W-:Y:S02]  /*5e90*/  HADD2.F32 R56, -RZ, R76.H0_H0 ;  /* 0x2000004cff387230 */ /* 0x000fe40000004100 */
[-C--:B------:R-:W-:Y:S01]  /*5ea0*/  FMUL.FTZ R76, R45, R58.reuse ;  /* 0x0000003a2d4c7220 */ /* 0x080fe20000410000 */
[C---:B------:R-:W-:Y:S01]  /*5eb0*/  FMUL.FTZ R58, R13.reuse, R58 ;  /* 0x0000003a0d3a7220 */ /* 0x040fe20000410000 */
[-C--:B------:R-:W-:Y:S01]  /*5ec0*/  FMUL.FTZ R77, R46, R59.reuse ;  /* 0x0000003b2e4d7220 */ /* 0x080fe20000410000 */
[----:B------:R-:W-:Y:S01]  /*5ed0*/  FMUL.FTZ R59, R14, R59 ;  /* 0x0000003b0e3b7220 */ /* 0x000fe20000410000 */
[-C--:B------:R-:W-:Y:S01]  /*5ee0*/  FFMA.FTZ R76, R13, R56.reuse, -R76 ;  /* 0x000000380d4c7223 */ /* 0x080fe2000001084c */
[----:B------:R-:W-:Y:S01]  /*5ef0*/  FFMA.FTZ R78, R45, R56, R58 ;  /* 0x000000382d4e7223 */ /* 0x000fe2000001003a */
[----:B------:R-:W-:-:S02]  /*5f00*/  HADD2.F32 R56, -RZ, R121.H1_H1 ;  /* 0x30000079ff387230 */ /* 0x000fc40000004100 */
[-C--:B------:R-:W-:Y:S01]  /*5f10*/  FFMA.FTZ R77, R14, R57.reuse, -R77 ;  /* 0x000000390e4d7223 */ /* 0x080fe2000001084d */
[----:B------:R-:W-:Y:S02]  /*5f20*/  HADD2.F32 R13, -RZ, R15.H0_H0 ;  /* 0x2000000fff0d7230 */ /* 0x000fe40000004100 */
[----:B------:R-:W-:Y:S01]  /*5f30*/  FFMA.FTZ R59, R46, R57, R59 ;  /* 0x000000392e3b7223 */ /* 0x000fe2000001003b */
[--C-:B------:R-:W-:Y:S02]  /*5f40*/  HADD2.F32 R14, -RZ, R47.reuse.H0_H0 ;  /* 0x2000002fff0e7230 */ /* 0x100fe40000004100 */
[----:B------:R-:W-:Y:S02]  /*5f50*/  HADD2.F32 R47, -RZ, R47.H1_H1 ;  /* 0x3000002fff2f7230 */ /* 0x000fe40000004100 */
[----:B------:R-:W-:Y:S01]  /*5f60*/  FMUL.FTZ R57, R13, R56 ;  /* 0x000000380d397220 */ /* 0x000fe20000410000 */
[----:B------:R-:W-:Y:S02]  /*5f70*/  HADD2.F32 R58, -RZ, R79.H0_H0 ;  /* 0x2000004fff3a7230 */ /* 0x000fe40000004100 */
[----:B------:R-:W-:-:S02]  /*5f80*/  HADD2.F32 R15, -RZ, R15.H1_H1 ;  /* 0x3000000fff0f7230 */ /* 0x000fc40000004100 */
[----:B------:R-:W-:Y:S02]  /*5f90*/  HADD2.F32 R45, -RZ, R119.H1_H1 ;  /* 0x30000077ff2d7230 */ /* 0x000fe40000004100 */
[----:B------:R-:W-:Y:S02]  /*5fa0*/  HADD2.F32 R46, -RZ, R104.H0_H0 ;  /* 0x20000068ff2e7230 */ /* 0x000fe40000004100 */
[C---:B------:R-:W-:Y:S01]  /*5fb0*/  FMUL.FTZ R104, R14.reuse, R56 ;  /* 0x000000380e687220 */ /* 0x040fe20000410000 */
[-C--:B------:R-:W-:Y:S01]  /*5fc0*/  FMUL.FTZ R56, R47, R58.reuse ;  /* 0x0000003a2f387220 */ /* 0x080fe20000410000 */
[----:B---3--:R-:W-:Y:S01]  /*5fd0*/  FMUL.FTZ R106, R15, R58 ;  /* 0x0000003a0f6a7220 */ /* 0x008fe20000410000 */
[-C--:B------:R-:W-:Y:S01]  /*5fe0*/  FFMA.FTZ R58, R14, R45.reuse, R57 ;  /* 0x0000002d0e3a7223 */ /* 0x080fe20000010039 */
[----:B------:R-:W-:Y:S02]  /*5ff0*/  HADD2.F32 R122, -RZ, R122.H0_H0 ;  /* 0x2000007aff7a7230 */ /* 0x000fe40000004100 */
[----:B------:R-:W-:Y:S01]  /*6000*/  FFMA.FTZ R104, R13, R45, -R104 ;  /* 0x0000002d0d687223 */ /* 0x000fe20000010868 */
[----:B------:R-:W-:-:S02]  /*6010*/  HADD2.F32 R14, -RZ, R54.H0_H0 ;  /* 0x20000036ff0e7230 */ /* 0x000fc40000004100 */
[-C--:B------:R-:W-:Y:S01]  /*6020*/  FFMA.FTZ R79, R15, R46.reuse, -R56 ;  /* 0x0000002e0f4f7223 */ /* 0x080fe20000010838 */
[----:B------:R-:W-:Y:S02]  /*6030*/  HADD2.F32 R45, -RZ, R107.H0_H0 ;  /* 0x2000006bff2d7230 */ /* 0x000fe40000004100 */
[----:B------:R-:W-:Y:S01]  /*6040*/  FFMA.FTZ R105, R47, R46, R106 ;  /* 0x0000002e2f697223 */ /* 0x000fe2000001006a */
[----:B------:R-:W-:Y:S02]  /*6050*/  HADD2.F32 R54, -RZ, R54.H1_H1 ;  /* 0x30000036ff367230 */ /* 0x000fe40000004100 */
[----:B------:R-:W-:Y:S01]  /*6060*/  FMUL.FTZ R46, R14, R122 ;  /* 0x0000007a0e2e7220 */ /* 0x000fe20000410000 */
[--C-:B------:R-:W-:Y:S01]  /*6070*/  HADD2.F32 R13, -RZ, R12.reuse.H0_H0 ;  /* 0x2000000cff0d7230 */ /* 0x100fe20000004100 */
[----:B------:R-:W-:Y:S01]  /*6080*/  F2FP.F16.F32.PACK_AB R79, R79, R104 ;  /* 0x000000684f4f723e */ /* 0x000fe200000000ff */
[----:B------:R-:W-:Y:S02]  /*6090*/  HADD2.F32 R12, -RZ, R12.H1_H1 ;  /* 0x3000000cff0c7230 */ /* 0x000fe40000004100 */
[----:B------:R-:W-:Y:S01]  /*60a0*/  FMUL.FTZ R57, R54, R45 ;  /* 0x0000002d36397220 */ /* 0x000fe20000410000 */
[----:B------:R-:W-:-:S02]  /*60b0*/  HADD2.F32 R15, -RZ, R123.H0_H0 ;  /* 0x2000007bff0f7230 */ /* 0x000fc40000004100 */
[C---:B------:R-:W-:Y:S01]  /*60c0*/  FMUL.FTZ R47, R13.reuse, R122 ;  /* 0x0000007a0d2f7220 */ /* 0x040fe20000410000 */
[----:B------:R-:W-:Y:S01]  /*60d0*/  FFMA.FTZ R46, R13, R120, -R46 ;  /* 0x000000780d2e7223 */ /* 0x000fe2000001082e */
[----:B------:R-:W-:Y:S02]  /*60e0*/  HADD2.F32 R13, -RZ, R55.H0_H0 ;  /* 0x20000037ff0d7230 */ /* 0x000fe40000004100 */
[C---:B------:R-:W-:Y:S01]  /*60f0*/  FMUL.FTZ R45, R12.reuse, R45 ;  /* 0x0000002d0c2d7220 */ /* 0x040fe20000410000 */
[----:B------:R-:W-:Y:S02]  /*6100*/  HADD2.F32 R121, -RZ, R121.H0_H0 ;  /* 0x20000079ff797230 */ /* 0x000fe40000004100 */
[-C--:B------:R-:W-:Y:S01]  /*6110*/  FFMA.FTZ R57, R12, R15.reuse, -R57 ;  /* 0x0000000f0c397223 */ /* 0x080fe20000010839 */
[----:B------:R-:W-:Y:S02]  /*6120*/  HADD2.F32 R53, -RZ, R53.H0_H0 ;  /* 0x20000035ff357230 */ /* 0x000fe40000004100 */
[----:B------:R-:W-:Y:S01]  /*6130*/  FFMA.FTZ R54, R54, R15, R45 ;  /* 0x0000000f36367223 */ /* 0x000fe2000001002d */
[----:B------:R-:W-:-:S02]  /*6140*/  HADD2.F32 R55, -RZ, R55.H1_H1 ;  /* 0x30000037ff377230 */ /* 0x000fc40000004100 */
[----:B------:R-:W-:Y:S01]  /*6150*/  FMUL.FTZ R15, R13, R121 ;  /* 0x000000790d0f7220 */ /* 0x000fe20000410000 */
[--C-:B------:R-:W-:Y:S02]  /*6160*/  HADD2.F32 R12, -RZ, R44.reuse.H0_H0 ;  /* 0x2000002cff0c7230 */ /* 0x100fe40000004100 */
[----:B------:R-:W-:Y:S01]  /*6170*/  FFMA.FTZ R47, R14, R120, R47 ;  /* 0x000000780e2f7223 */ /* 0x000fe2000001002f */
        /* <DEDUP_REMOVED lines=17> */
[----:B------:R-:W-:Y:S01]  /*6290*/  F2FP.F16.F32.PACK_AB R46, R55, R14 ;  /* 0x0000000e372e723e */ /* 0x000fe200000000ff */
[----:B------:R-:W-:Y:S01]  /*62a0*/  IMAD.MOV.U32 R14, RZ, RZ, R78 ;  /* 0x000000ffff0e7224 */ /* 0x000fe200078e004e */
[----:B------:R-:W-:-:S02]  /*62b0*/  F2FP.F16.F32.PACK_AB R13, R76, R77 ;  /* 0x0000004d4c0d723e */ /* 0x000fc400000000ff */
[----:B------:R-:W-:-:S07]  /*62c0*/  MOV R47, R58 ;  /* 0x0000003a002f7202 */ /* 0x000fce0000000f00 */
.L_x_2950:
[----:B------:R-:W-:Y:S05]  /*62d0*/  BSYNC B2 ;  /* 0x0000000000027941 */ /* 0x000fea0003800000 */
.L_x_2949:
[----:B------:R-:W-:Y:S01]  /*62e0*/  ISETP.GE.AND P4, PT, R11, R110, PT ;  /* 0x0000006e0b00720c */ /* 0x000fe20003f86270 */
[----:B0-----:R0:W-:-:S12]  /*62f0*/  ST.E.128 desc[UR42][R48.64], R12 ;  /* 0x0000000c30007985 */ /* 0x0011d8000c101d2a */
[----:B------:R-:W-:-:S05]  /*6300*/  @!P4 IMAD.WIDE R50, R11, 0x2, R50 ;  /* 0x000000020b32c825 */ /* 0x000fca00078e0232 */
[----:B----4-:R0:W-:Y:S02]  /*6310*/  @!P4 ST.E.128 desc[UR42][R50.64], R44 ;  /* 0x0000002c3200c985 */ /* 0x0101e4000c101d2a */
.L_x_2948:
[----:B------:R-:W-:Y:S05]  /*6320*/  BSYNC B1 ;  /* 0x0000000000017941 */ /* 0x000fea0003800000 */
.L_x_2947:
[----:B------:R-:W-:-:S03]  /*6330*/  UMOV UR4, 0xffffffff ;  /* 0xffffffff00047882 */ /* 0x000fc60000000000 */
[----:B------:R-:W-:Y:S05]  /*6340*/  BRA.DIV UR4, `(.L_x_2951) ;  /* 0x00000186047c7947 */ /* 0x000fea000b800000 */
[----:B0-----:R0:W0:Y:S04]  /*6350*/  SHFL.IDX PT, R51, R103, 0x2, 0x181f ;  /* 0x00581f0067337f89 */ /* 0x00102800000e0000 */
[----:B------:R0:W0:Y:S02]  /*6360*/  SHFL.IDX PT, R50, R108, 0x2, 0x181f ;  /* 0x00581f006c327f89 */ /* 0x00002400000e0000 */
.L_x_3249:
        /* <DEDUP_REMOVED lines=103> */
[----:B------:R-:W-:Y:S02]  /*69e0*/  F2FP.F16.F32.PACK_AB R56, R52, R47 ;  /* 0x0000002f3438723e */ /* 0x000fe400000000ff */
[----:B------:R-:W-:-:S02]  /*69f0*/  F2FP.F16.F32.PACK_AB R12, R55, R46 ;  /* 0x0000002e370c723e */ /* 0x000fc400000000ff */
[----:B------:R-:W-:Y:S01]  /*6a00*/  F2FP.F16.F32.PACK_AB R14, R44, R45 ;  /* 0x0000002d2c0e723e */ /* 0x000fe200000000ff */
[----:B------:R-:W-:Y:S01]  /*6a10*/  IMAD.MOV.U32 R44, RZ, RZ, R56 ;  /* 0x000000ffff2c7224 */ /* 0x000fe200078e0038 */
[----:B------:R-:W-:Y:S01]  /*6a20*/  F2FP.F16.F32.PACK_AB R13, R58, R59 ;  /* 0x0000003b3a0d723e */ /* 0x000fe200000000ff */
[----:B------:R-:W-:Y:S01]  /*6a30*/  IMAD.MOV.U32 R45, RZ, RZ, R57 ;  /* 0x000000ffff2d7224 */ /* 0x000fe200078e0039 */
[----:B------:R-:W-:Y:S02]  /*6a40*/  F2FP.F16.F32.PACK_AB R46, R53, R54 ;  /* 0x00000036352e723e */ /* 0x000fe400000000ff */
[----:B------:R-:W-:-:S07]  /*6a50*/  MOV R47, R63 ;  /* 0x0000003f002f7202 */ /* 0x000fce0000000f00 */
.L_x_2955:
[----:B------:R-:W-:Y:S05]  /*6a60*/  BSYNC B2 ;  /* 0x0000000000027941 */ /* 0x000fea0003800000 */
.L_x_2954:
[----:B------:R-:W-:Y:S01]  /*6a70*/  ISETP.GE.AND P4, PT, R11, R110, PT ;  /* 0x0000006e0b00720c */ /* 0x000fe20003f86270 */
[----:B0-----:R0:W-:-:S12]  /*6a80*/  ST.E.128 desc[UR42][R48.64], R12 ;  /* 0x0000000c30007985 */ /* 0x0011d8000c101d2a */
[----:B------:R-:W-:-:S05]  /*6a90*/  @!P4 IMAD.WIDE R50, R11, 0x2, R50 ;  /* 0x000000020b32c825 */ /* 0x000fca00078e0232 */
[----:B----4-:R0:W-:Y:S02]  /*6aa0*/  @!P4 ST.E.128 desc[UR42][R50.64], R44 ;  /* 0x0000002c3200c985 */ /* 0x0101e4000c101d2a */
.L_x_2953:
[----:B------:R-:W-:Y:S05]  /*6ab0*/  BSYNC B1 ;  /* 0x0000000000017941 */ /* 0x000fea0003800000 */
.L_x_2952:
[----:B------:R-:W-:-:S03]  /*6ac0*/  UMOV UR4, 0xffffffff ;  /* 0xffffffff00047882 */ /* 0x000fc60000000000 */
[----:B------:R-:W-:Y:S05]  /*6ad0*/  BRA.DIV UR4, `(.L_x_2956) ;  /* 0x0000017e04e47947 */ /* 0x000fea000b800000 */
[----:B0-----:R-:W0:Y:S04]  /*6ae0*/  SHFL.IDX PT, R103, R103, 0x3, 0x181f ;  /* 0x00781f0067677f89 */ /* 0x001e2800000e0000 */
[----:B------:R-:W0:Y:S02]  /*6af0*/  SHFL.IDX PT, R108, R108, 0x3, 0x181f ;  /* 0x00781f006c6c7f89 */ /* 0x000e2400000e0000 */
.L_x_3253:
        /* <DEDUP_REMOVED lines=8> */
[----:B----4-:R-:W-:-:S04]  /*6b80*/  LEA.HI.SX32 R12, R11, R80, 0x1c ;  /* 0x000000500b0c7211 */ /* 0x010fc800078fe2ff */
        /* <DEDUP_REMOVED lines=21> */
[--C-:B------:R-:W-:Y:S01]  /*6ce0*/  SHF.R.U64 R59, R74, 0x10, R75.reuse ;  /* 0x000000104a3b7819 */ /* 0x100fe2000000124b */
[----:B------:R-:W-:Y:S01]  /*6cf0*/  HADD2.F32 R45, -RZ, R45.H1_H1 ;  /* 0x3000002dff2d7230 */ /* 0x000fe20000004100 */
[----:B------:R-:W-:Y:S01]  /*6d00*/  SHF.R.U32.HI R74, RZ, 0x10, R75 ;  /* 0x00000010ff4a7819 */ /* 0x000fe2000001164b */
[--C-:B------:R-:W-:Y:S01]  /*6d10*/  HADD2.F32 R14, -RZ, R13.reuse.H0_H0 ;  /* 0x2000000dff0e7230 */ /* 0x100fe20000004100 */
[--C-:B------:R-:W-:Y:S01]  /*6d20*/  SHF.R.U64 R65, R70, 0x10, R71.reuse ;  /* 0x0000001046417819 */ /* 0x100fe20000001247 */
        /* <DEDUP_REMOVED lines=31> */
[----:B------:R-:W-:-:S02]  /*6f20*/  HADD2.F32 R114, -RZ, R114.H0_H0 ;  /* 0x20000072ff727230 */ /* 0x000fc40000004100 */
[-C--:B------:R-:W-:Y:S01]  /*6f30*/  FFMA.FTZ R63, R15, R46.reuse, -R52 ;  /* 0x0000002e0f3f7223 */ /* 0x080fe20000010834 */
[----:B------:R-:W-:Y:S02]  /*6f40*/  HADD2.F32 R45, -RZ, R64.H0_H0 ;  /* 0x20000040ff2d7230 */ /* 0x000fe40000004100 */
[----:B------:R-:W-:Y:S01]  /*6f50*/  FFMA.FTZ R62, R47, R46, R54 ;  /* 0x0000002e2f3e7223 */ /* 0x000fe20000010036 */
        /* <DEDUP_REMOVED lines=17> */
[----:B------:R-:W-:Y:S02]  /*7070*/  HADD2.F32 R15, -RZ, R59.H0_H0 ;  /* 0x2000003bff0f7230 */ /* 0x000fe40000004100 */
[-C--:B------:R-:W-:Y:S01]  /*7080*/  FMUL.FTZ R45, R13, R113.reuse ;  /* 0x000000710d2d7220 */ /* 0x080fe20000410000 */
[----:B------:R-:W-:Y:S02]  /*7090*/  HADD2.F32 R51, -RZ, R51.H1_H1 ;  /* 0x30000033ff337230 */ /* 0x000fe40000004100 */
[----:B------:R-:W-:Y:S01]  /*70a0*/  FMUL.FTZ R52, R12, R113 ;  /* 0x000000710c347220 */ /* 0x000fe20000410000 */
[----:B------:R-:W-:Y:S01]  /*70b0*/  HADD2.F32 R44, -RZ, R44.H1_H1 ;  /* 0x3000002cff2c7230 */ /* 0x000fe20000004100 */
[----:B------:R-:W-:Y:S01]  /*70c0*/  F2FP.F16.F32.PACK_AB R61, R62, R61 ;  /* 0x0000003d3e3d723e */ /* 0x000fe200000000ff */
        /* <DEDUP_REMOVED lines=17> */
.L_x_2958:
[----:B------:R-:W-:Y:S05]  /*71e0*/  BSYNC B1 ;  /* 0x0000000000017941 */ /* 0x000fea0003800000 */
.L_x_2957:
[----:B0-----:R0:W-:Y:S01]  /*71f0*/  ST.E.128 desc[UR42][R48.64], R12 ;  /* 0x0000000c30007985 */ /* 0x0011e2000c101d2a */
[----:B------:R-:W-:Y:S01]  /*7200*/  ISETP.GE.AND P3, PT, R11, R110, PT ;  /* 0x0000006e0b00720c */ /* 0x000fe20003f66270 */
[----:B------:R-:W-:-:S12]  /*7210*/  IMAD.MOV.U32 R109, RZ, RZ, R103 ;  /* 0x000000ffff6d7224 */ /* 0x000fd800078e0067 */
[----:B------:R-:W-:Y:S05]  /*7220*/  @P3 BRA `(.L_x_2929) ;  /* 0x0000000400b83947 */ /* 0x000fea0003800000 */
[----:B0-----:R-:W-:-:S05]  /*7230*/  IMAD.WIDE R12, R11, 0x2, R108 ;  /* 0x000000020b0c7825 */ /* 0x001fca00078e026c */
[----:B----4-:R0:W-:Y:S01]  /*7240*/  ST.E.128 desc[UR42][R12.64], R44 ;  /* 0x0000002c0c007985 */ /* 0x0101e2000c101d2a */
[----:B------:R-:W-:Y:S05]  /*7250*/  BRA `(.L_x_2929) ;  /* 0x0000000400ac7947 */ /* 0x000fea0003800000 */
.L_x_2888:
[----:B------:R-:W-:-:S06]  /*7260*/  UISETP.NE.AND UP0, UPT, UR39, 0x3, UPT ;  /* 0x000000032700788c */ /* 0x000fcc000bf05270 */
[----:B------:R-:W-:-:S13]  /*7270*/  PLOP3.LUT P5, PT, PT, PT, UP0, 0x80, 0x0 ;  /* 0x000000000000781c */ /* 0x000fda0003faf008 */
[----:B------:R-:W-:Y:S05]  /*7280*/  @!P5 BRA `(.L_x_2959) ;  /* 0x000000000004d947 */ /* 0x000fea0003800000 */
[----:B------:R-:W-:Y:S01]  /*7290*/  BPT.TRAP 0x1 ;  /* 0x000000040000795c */ /* 0x000fe20000300000 */
.L_x_2959:
[----:B------:R-:W-:Y:S01]  /*72a0*/  IMAD R91, R19, 0x8, R18 ;  /* 0x00000008135b7824 */ /* 0x000fe200078e0212 */
[----:B------:R-:W-:Y:S01]  /*72b0*/  SHF.L.U32 R102, R189, 0x1f, RZ ;  /* 0x0000001fbd667819 */ /* 0x000fe200000006ff */
[----:B------:R-:W-:Y:S01]  /*72c0*/  BSSY B1, `(.L_x_2960) ;  /* 0x0000004000017945 */ /* 0x000fe20003800000 */
[----:B------:R-:W-:Y:S02]  /*72d0*/  SHF.R.S32.HI R99, RZ, 0x1f, R100 ;  /* 0x0000001fff637819 */ /* 0x000fe40000011464 */
[----:B------:R-:W0:Y:S02]  /*72e0*/  SYNCS.PHASECHK.TRANS64.TRYWAIT P3, [R91+URZ+0x28890], R102 ;  /* 0x028890665b0075a7 */ /* 0x000e24000806017f */
[----:B0-----:R-:W-:Y:S05]  /*72f0*/  @!P3 BRA `(.L_x_2961) ;  /* 0x000001780028b947 */ /* 0x001fea0003800000 */
.L_x_3254:
[----:B------:R-:W-:Y:S05]  /*7300*/  BSYNC B1 ;  /* 0x0000000000017941 */ /* 0x000fea0003800000 */
.L_x_2960:
        /* <DEDUP_REMOVED lines=27> */
.L_x_3258:
        /* <DEDUP_REMOVED lines=13> */
.L_x_2964:
[----:B------:R-:W-:Y:S05]  /*7590*/  BSYNC B1 ;  /* 0x0000000000017941 */ /* 0x000fea0003800000 */
.L_x_2963:
[----:B------:R-:W-:-:S03]  /*75a0*/  UMOV UR4, 0xffffffff ;  /* 0xffffffff00047882 */ /* 0x000fc60000000000 */
[----:B------:R-:W-:Y:S05]  /*75b0*/  BRA.DIV UR4, `(.L_x_2965) ;  /* 0x0000017604d47947 */ /* 0x000fea000b800000 */
[----:B--2---:R2:W0:Y:S04]  /*75c0*/  SHFL.IDX PT, R45, R46, 0x1, 0x181f ;  /* 0x00381f002e2d7f89 */ /* 0x00442800000e0000 */
[----:B---34-:R2:W3:Y:S02]  /*75d0*/  SHFL.IDX PT, R14, R44, 0x1, 0x181f ;  /* 0x00381f002c0e7f89 */ /* 0x0184e400000e0000 */
.L_x_3262:
        /* <DEDUP_REMOVED lines=14> */
.L_x_2967:
[----:B------:R-:W-:Y:S05]  /*76c0*/  BSYNC B1 ;  /* 0x0000000000017941 */ /* 0x000fea0003800000 */
.L_x_2966:
[----:B------:R-:W-:-:S03]  /*76d0*/  UMOV UR4, 0xffffffff ;  /* 0xffffffff00047882 */ /* 0x000fc60000000000 */
[----:B------:R-:W-:Y:S05]  /*76e0*/  BRA.DIV UR4, `(.L_x_2968) ;  /* 0x0000017604d07947 */ /* 0x000fea000b800000 */
[----:B0-----:R0:W0:Y:S04]  /*76f0*/  SHFL.IDX PT, R45, R46, 0x2, 0x181f ;  /* 0x00581f002e2d7f89 */ /* 0x00102800000e0000 */
[----:B---34-:R3:W4:Y:S02]  /*7700*/  SHFL.IDX PT, R14, R44, 0x2, 0x181f ;  /* 0x00581f002c0e7f89 */ /* 0x01872400000e0000 */
.L_x_3266:
        /* <DEDUP_REMOVED lines=14> */
.L_x_2970:
[----:B------:R-:W-:Y:S05]  /*77f0*/  BSYNC B1 ;  /* 0x0000000000017941 */ /* 0x000fea0003800000 */
.L_x_2969:
[----:B------:R-:W-:-:S03]  /*7800*/  UMOV UR4, 0xffffffff ;  /* 0xffffffff00047882 */ /* 0x000fc60000000000 */
[----:B------:R-:W-:Y:S05]  /*7810*/  BRA.DIV UR4, `(.L_x_2971) ;  /* 0x0000017604cc7947 */ /* 0x000fea000b800000 */
[----:B0-----:R0:W0:Y:S04]  /*7820*/  SHFL.IDX PT, R45, R46, 0x3, 0x181f ;  /* 0x00781f002e2d7f89 */ /* 0x00102800000e0000 */
[----:B----4-:R4:W0:Y:S02]  /*7830*/  SHFL.IDX PT, R14, R44, 0x3, 0x181f ;  /* 0x00781f002c0e7f89 */ /* 0x01082400000e0000 */
.L_x_3270:
        /* <DEDUP_REMOVED lines=13> */
.L_x_2929:
[----:B------:R-:W-:Y:S05]  /*7910*/  BSYNC B0 ;  /* 0x0000000000007941 */ /* 0x000fea0003800000 */
.L_x_2887:
        /* <DEDUP_REMOVED lines=17> */
.L_x_2973:
[----:B------:R-:W-:Y:S05]  /*7a30*/  BSYNC B0 ;  /* 0x0000000000007941 */ /* 0x000fea0003800000 */
.L_x_2972:
[----:B------:R-:W5:Y:S01]  /*7a40*/  SYNCS.PHASECHK.TRANS64.TRYWAIT P4, [R91+URZ+0x288b0], R102 ;  /* 0x0288b0665b0075a7 */ /* 0x000f62000808017f */
[----:B------:R-:W-:Y:S01]  /*7a50*/  ULDC UR41, c[0x0][0x2f4] ;  /* 0x0000bd0000297ab9 */ /* 0x000fe20000000800 */
[----:B------:R-:W-:Y:S04]  /*7a60*/  BSSY B0, `(.L_x_2974) ;  /* 0x0000002000007945 */ /* 0x000fe80003800000 */
[----:B-----5:R-:W-:Y:S05]  /*7a70*/  @!P4 BRA `(.L_x_2975) ;  /* 0x00000174007cc947 */ /* 0x020fea0003800000 */
.L_x_3271:
[----:B------:R-:W-:Y:S05]  /*7a80*/  BSYNC B0 ;  /* 0x0000000000007941 */ /* 0x000fea0003800000 */
.L_x_2974:
        /* <DEDUP_REMOVED lines=8> */
[----:B------:R-:W-:Y:S02]  /*7b10*/  IADD3 R13, R13, R99, RZ ;  /* 0x000000630d0d7210 */ /* 0x000fe40007ffe0ff */
        /* <DEDUP_REMOVED lines=11> */
[----:B------:R0:W2:Y:S01]  /*7bd0*/  SHFL.IDX PT, R47, R48, RZ, 0x181f ;  /* 0x00181fff302f7589 */ /* 0x0000a200000e0000 */
[----:B------:R-:W-:-:S03]  /*7be0*/  ISETP.GE.AND P4, PT, R97, 0x1, PT ;  /* 0x000000016100780c */ /* 0x000fc60003f86270 */
[----:B------:R0:W4:Y:S10]  /*7bf0*/  SHFL.IDX PT, R13, R11, RZ, 0x181f ;  /* 0x00181fff0b0d7589 */ /* 0x00013400000e0000 */
[----:B0-----:R-:W-:Y:S05]  /*7c00*/  @!P4 BRA `(.L_x_2977) ;  /* 0x000000000028c947 */ /* 0x001fea0003800000 */
[----:B------:R-:W-:-:S13]  /*7c10*/  ISETP.GE.AND P4, PT, R16, UR41, PT ;  /* 0x0000002910007c0c */ /* 0x000fda000bf86270 */
[----:B-123--:R-:W-:-:S04]  /*7c20*/  @!P4 LEA R44, P5, R16, R47, 0x1 ;  /* 0x0000002f102cc211 */ /* 0x00efc800078a08ff */
[----:B----4-:R-:W-:Y:S02]  /*7c30*/  @!P4 LEA.HI.X R45, R16, R13, R17, 0x1, P5 ;  /* 0x0000000d102dc211 */ /* 0x010fe400028f0c11 */
[----:B------:R-:W-:-:S13]  /*7c40*/  ISETP.GE.AND P5, PT, R2, UR41, PT ;  /* 0x0000002902007c0c */ /* 0x000fda000bfa6270 */
[----:B------:R-:W-:-:S04]  /*7c50*/  @!P5 LEA R46, P6, R2, R47, 0x1 ;  /* 0x0000002f022ed211 */ /* 0x000fc800078c08ff */
[----:B------:R-:W-:Y:S02]  /*7c60*/  @!P5 LEA.HI.X R47, R2, R13, R184, 0x1, P6 ;  /* 0x0000000d022fd211 */ /* 0x000fe400030f0cb8 */
[----:B------:R-:W0:Y:S04]  /*7c70*/  @!P4 LDS.128 R12, [R93+0x400] ;  /* 0x000400005d0cc984 */ /* 0x000e280000000c00 */
[----:B0-----:R-:W-:Y:S04]  /*7c80*/  @!P4 ST.E.128 desc[UR42][R44.64], R12 ;  /* 0x0000000c2c00c985 */ /* 0x001fe8000c101d2a */
[----:B------:R-:W0:Y:S04]  /*7c90*/  @!P5 LDS.128 R12, [R93+0x4400] ;  /* 0x004400005d0cd984 */ /* 0x000e280000000c00 */
[----:B0-----:R0:W-:Y:S02]  /*7ca0*/  @!P5 ST.E.128 desc[UR42][R46.64], R12 ;  /* 0x0000000c2e00d985 */ /* 0x0011e4000c101d2a */
.L_x_2977:
[----:B------:R-:W-:Y:S05]  /*7cb0*/  BSYNC B0 ;  /* 0x0000000000007941 */ /* 0x000fea0003800000 */
.L_x_2976:
[----:B------:R-:W-:Y:S01]  /*7cc0*/  ISETP.GE.AND P4, PT, R97, 0x21, PT ;  /* 0x000000216100780c */ /* 0x000fe20003f86270 */
[----:B0---4-:R0:W4:Y:S01]  /*7cd0*/  SHFL.IDX PT, R13, R11, 0x1, 0x181f ;  /* 0x00381f000b0d7f89 */ /* 0x01112200000e0000 */
[----:B------:R-:W-:Y:S03]  /*7ce0*/  BSSY B0, `(.L_x_2978) ;  /* 0x000000d000007945 */ /* 0x000fe60003800000 */
[----:B--2---:R0:W2:Y:S08]  /*7cf0*/  SHFL.IDX PT, R47, R48, 0x1, 0x181f ;  /* 0x00381f00302f7f89 */ /* 0x0040b000000e0000 */
        /* <DEDUP_REMOVED lines=11> */
.L_x_2979:
[----:B------:R-:W-:Y:S05]  /*7db0*/  BSYNC B0 ;  /* 0x0000000000007941 */ /* 0x000fea0003800000 */
.L_x_2978:
        /* <DEDUP_REMOVED lines=15> */
.L_x_2981:
[----:B------:R-:W-:Y:S05]  /*7eb0*/  BSYNC B0 ;  /* 0x0000000000007941 */ /* 0x000fea0003800000 */
.L_x_2980:
[----:B------:R-:W-:Y:S01]  /*7ec0*/  ISETP.GE.AND P4, PT, R97, 0x61, PT ;  /* 0x000000616100780c */ /* 0x000fe20003f86270 */
[----:B------:R-:W1:Y:S01]  /*7ed0*/  SHFL.IDX PT, R11, R11, 0x3, 0x181f ;  /* 0x00781f000b0b7f89 */ /* 0x000e6200000e0000 */
[----:B------:R-:W-:Y:S03]  /*7ee0*/  BSSY B0, `(.L_x_2982) ;  /* 0x000000d000007945 */ /* 0x000fe60003800000 */
[----:B0-2---:R0:W2:Y:S08]  /*7ef0*/  SHFL.IDX PT, R47, R48, 0x3, 0x181f ;  /* 0x00781f00302f7f89 */ /* 0x0050b000000e0000 */
[----:B0-----:R-:W-:Y:S05]  /*7f00*/  @!P4 BRA `(.L_x_2983) ;  /* 0x000000000028c947 */ /* 0x001fea0003800000 */
[----:B------:R-:W-:-:S13]  /*7f10*/  ISETP.GE.AND P4, PT, R16, UR41, PT ;  /* 0x0000002910007c0c */ /* 0x000fda000bf86270 */
[----:B----4-:R-:W0:Y:S01]  /*7f20*/  @!P4 LDS.128 R12, [R93+0x3400] ;  /* 0x003400005d0cc984 */ /* 0x010e220000000c00 */
[----:B-123--:R-:W-:-:S04]  /*7f30*/  @!P4 LEA R44, P5, R16, R47, 0x1 ;  /* 0x0000002f102cc211 */ /* 0x00efc800078a08ff */
[----:B------:R-:W-:Y:S02]  /*7f40*/  @!P4 LEA.HI.X R45, R16, R11, R17, 0x1, P5 ;  /* 0x0000000b102dc211 */ /* 0x000fe400028f0c11 */
[----:B------:R-:W-:-:S13]  /*7f50*/  ISETP.GE.AND P5, PT, R2, UR41, PT ;  /* 0x0000002902007c0c */ /* 0x000fda000bfa6270 */
[----:B------:R-:W-:-:S04]  /*7f60*/  @!P5 LEA R46, P6, R2, R47, 0x1 ;  /* 0x0000002f022ed211 */ /* 0x000fc800078c08ff */
[----:B------:R-:W-:Y:S01]  /*7f70*/  @!P5 LEA.HI.X R47, R2, R11, R184, 0x1, P6 ;  /* 0x0000000b022fd211 */ /* 0x000fe200030f0cb8 */
[----:B0-----:R-:W-:Y:S04]  /*7f80*/  @!P4 ST.E.128 desc[UR42][R44.64], R12 ;  /* 0x0000000c2c00c985 */ /* 0x001fe8000c101d2a */
[----:B------:R-:W0:Y:S04]  /*7f90*/  @!P5 LDS.128 R12, [R93+0x7400] ;  /* 0x007400005d0cd984 */ /* 0x000e280000000c00 */
[----:B0-----:R0:W-:Y:S02]  /*7fa0*/  @!P5 ST.E.128 desc[UR42][R46.64], R12 ;  /* 0x0000000c2e00d985 */ /* 0x0011e4000c101d2a */
.L_x_2983:
[----:B------:R-:W-:Y:S05]  /*7fb0*/  BSYNC B0 ;  /* 0x0000000000007941 */ /* 0x000fea0003800000 */
.L_x_2982:
[----:B------:R-:W-:Y:S01]  /*7fc0*/  @!PT LDS RZ, [RZ] ;  /* 0x00000000fffff984 */ /* 0x000fe20000000800 */
[----:B------:R-:W-:Y:S01]  /*7fd0*/  @!PT LDS RZ, [RZ] ;  /* 0x00000000fffff984 */ /* 0x000fe20000000800 */
[----:B------:R-:W-:Y:S01]  /*7fe0*/  @!PT LDS RZ, [RZ] ;  /* 0x00000000fffff984 */ /* 0x000fe20000000800 */
[----:B------:R-:W-:Y:S01]  /*7ff0*/  @!PT LDS RZ, [RZ] ;  /* 0x00000000fffff984 */ /* 0x000fe20000000800 */
[----:B------:R5:W-:Y:S06]  /*8000*/  MEMBAR.ALL.CTA ;  /* 0x0000000000007992 */ /* 0x000bec0000008000 */
[----:B-----5:R-:W5:Y:S01]  /*8010*/  FENCE.VIEW.ASYNC.S ;  /* 0x00000000000073c6 */ /* 0x020f620000000000 */
[----:B-1----:R-:W-:Y:S01]  /*8020*/  @!P3 IADD3 R91, R91, 0x288c0, RZ ;  /* 0x000288c05b5bb810 */ /* 0x002fe20007ffe0ff */
[----:B------:R-:W-:Y:S01]  /*8030*/  VIADD R19, R19, 0x1 ;  /* 0x0000000113137836 */ /* 0x000fe20000000000 */
[----:B-----5:R1:W-:Y:S01]  /*8040*/  BAR.SYNC.DEFER_BLOCKING R94, 0x80 ;  /* 0x0002005e0000751d */ /* 0x0203e20000010000 */
[----:B------:R-:W-:-:S02]  /*8050*/  ISETP.NE.AND P4, PT, R92, RZ, PT ;  /* 0x000000ff5c00720c */ /* 0x000fc40003f85270 */
[----:B------:R-:W-:-:S04]  /*8060*/  @!P3 PRMT R91, RZ, 0x654, R91 ;  /* 0x00000654ff5bb816 */ /* 0x000fc8000000005b */
[----:B------:R1:W-:Y:S01]  /*8070*/  @!P3 SYNCS.ARRIVE.TRANS64.RED.A1T0 RZ, [R91+URZ], RZ ;  /* 0x000000ff5bffb9a7 */ /* 0x0003e2000810043f */
[----:B------:R-:W-:-:S04]  /*8080*/  ISETP.NE.AND P3, PT, R19, 0x2, PT ;  /* 0x000000021300780c */ /* 0x000fc80003f65270 */
[----:B0-----:R-:W-:Y:S02]  /*8090*/  SEL R12, RZ, 0x1, P3 ;  /* 0x00000001ff0c7807 */ /* 0x001fe40001800000 */
[----:B------:R-:W-:Y:S02]  /*80a0*/  SEL R19, R19, RZ, P3 ;  /* 0x000000ff13137207 */ /* 0x000fe40001800000 */
[----:B------:R-:W-:Y:S01]  /*80b0*/  LOP3.LUT R189, R189, R12, RZ, 0x3c, !PT ;  /* 0x0000000cbdbd7212 */ /* 0x000fe200078e3cff */
[----:B-1----:R-:W-:Y:S06]  /*80c0*/  @P4 BRA `(.L_x_2984) ;  /* 0xffffff9c00d84947 */ /* 0x002fec000383ffff */
[----:B------:R-:W0:Y:S01]  /*80d0*/  S2R R11, SR_TID.X ;  /* 0x00000000000b7919 */ /* 0x000e220000002100 */
[----:B------:R-:W-:Y:S02]  /*80e0*/  PLOP3.LUT P0, PT, PT, PT, PT, 0x8, 0x0 ;  /* 0x000000000000781c */ /* 0x000fe40003f0e170 */
[----:B0-----:R-:W-:-:S04]  /*80f0*/  SHF.R.U32.HI R11, RZ, 0x7, R11 ;  /* 0x00000007ff0b7819 */ /* 0x001fc8000001160b */
[----:B------:R-:W-:-:S13]  /*8100*/  ISETP.NE.AND P4, PT, R11, 0x1, PT ;  /* 0x000000010b00780c */ /* 0x000fda0003f85270 */
[----:B------:R-:W-:Y:S06]  /*8110*/  @!P4 BAR.ARV 0x9, 0x100 ;  /* 0x024400000000cb1d */ /* 0x000fec0000002000 */
.L_x_2882:
[----:B------:R-:W0:Y:S01]  /*8120*/  LDC R0, c[0x0][0x448] ;  /* 0x00011200ff007b82 */ /* 0x000e220000000800 */
[----:B------:R-:W-:Y:S02]  /*8130*/  CS2R R150, SRZ ;  /* 0x0000000000967805 */ /* 0x000fe4000001ff00 */
[----:B------:R-:W-:Y:S02]  /*8140*/  CS2R R148, SRZ ;  /* 0x0000000000947805 */ /* 0x000fe4000001ff00 */
[----:B------:R-:W-:Y:S02]  /*8150*/  CS2R R146, SRZ ;  /* 0x0000000000927805 */ /* 0x000fe4000001ff00 */
[----:B------:R-:W-:Y:S02]  /*8160*/  CS2R R144, SRZ ;  /* 0x0000000000907805 */ /* 0x000fe4000001ff00 */
[----:B------:R-:W-:Y:S01]  /*8170*/  CS2R R34, SRZ ;  /* 0x0000000000227805 */ /* 0x000fe2000001ff00 */
[----:B------:R-:W-:Y:S01]  /*8180*/  IMAD.MOV.U32 R142, RZ, RZ, RZ ;  /* 0x000000ffff8e7224 */ /* 0x000fe200078e00ff */
[----:B------:R-:W-:Y:S01]  /*8190*/  CS2R R32, SRZ ;  /* 0x0000000000207805 */ /* 0x000fe2000001ff00 */
[----:B------:R-:W-:Y:S01]  /*81a0*/  IMAD.MOV.U32 R141, RZ, RZ, RZ ;  /* 0x000000ffff8d7224 */ /* 0x000fe200078e00ff */
[----:B------:R-:W-:Y:S01]  /*81b0*/  MOV R138, RZ ;  /* 0x000000ff008a7202 */ /* 0x000fe20000000f00 */
[----:B------:R-:W-:Y:S01]  /*81c0*/  IMAD.MOV.U32 R137, RZ, RZ, RZ ;  /* 0x000000ffff897224 */ /* 0x000fe200078e00ff */
[----:B------:R-:W-:Y:S01]  /*81d0*/  CS2R R134, SRZ ;  /* 0x0000000000867805 */ /* 0x000fe2000001ff00 */
[----:B------:R-:W-:Y:S01]  /*81e0*/  IMAD.MOV.U32 R133, RZ, RZ, RZ ;  /* 0x000000ffff857224 */ /* 0x000fe200078e00ff */
        /* <DEDUP_REMOVED lines=11> */
[----:B0-----:R-:W-:Y:S01]  /*82a0*/  ISETP.NE.AND P1, PT, R0, 0x1, PT ;  /* 0x000000010000780c */ /* 0x001fe20003f25270 */
[----:B------:R-:W-:Y:S01]  /*82b0*/  VIADD R0, R191, 0x7f ;  /* 0x0000007fbf007836 */ /* 0x000fe20000000000 */
[----:B------:R-:W-:-:S02]  /*82c0*/  CS2R R110, SRZ ;  /* 0x00000000006e7805 */ /* 0x000fc4000001ff00 */
[----:B------:R-:W-:Y:S02]  /*82d0*/  CS2R R108, SRZ ;  /* 0x00000000006c7805 */ /* 0x000fe4000001ff00 */
[----:B---3--:R-:W-:Y:S02]  /*82e0*/  CS2R R106, SRZ ;  /* 0x00000000006a7805 */ /* 0x008fe4000001ff00 */
[----:B------:R-:W-:Y:S02]  /*82f0*/  CS2R R104, SRZ ;  /* 0x0000000000687805 */ /* 0x000fe4000001ff00 */
[----:B------:R-:W-:Y:S02]  /*8300*/  CS2R R102, SRZ ;  /* 0x0000000000667805 */ /* 0x000fe4000001ff00 */
[----:B------:R-:W-:Y:S02]  /*8310*/  CS2R R100, SRZ ;  /* 0x0000000000647805 */ /* 0x000fe4000001ff00 */
[----:B------:R-:W-:Y:S01]  /*8320*/  CS2R R98, SRZ ;  /* 0x0000000000627805 */ /* 0x000fe2000001ff00 */
[----:B------:R-:W-:Y:S01]  /*8330*/  IMAD.MOV.U32 R36, RZ, RZ, RZ ;  /* 0x000000ffff247224 */ /* 0x000fe200078e00ff */
[----:B------:R-:W-:-:S02]  /*8340*/  CS2R R10, SRZ ;  /* 0x00000000000a7805 */ /* 0x000fc4000001ff00 */
[----:B------:R-:W-:Y:S01]  /*8350*/  MOV R94, RZ ;  /* 0x000000ff005e7202 */ /* 0x000fe20000000f00 */
[----:B------:R-:W-:Y:S01]  /*8360*/  IMAD.MOV.U32 R93, RZ, RZ, RZ ;  /* 0x000000ffff5d7224 */ /* 0x000fe200078e00ff */
[----:B------:R-:W0:Y:S01]  /*8370*/  @P1 LDC R3, c[0x0][0x44c] ;  /* 0x00011300ff031b82 */ /* 0x000e220000000800 */
[----:B------:R-:W-:-:S07]  /*8380*/  CS2R R90, SRZ ;  /* 0x00000000005a7805 */ /* 0x000fce000001ff00 */
[----:B------:R-:W1:Y:S01]  /*8390*/  @P1 LDC R4, c[0x0][0x450] ;  /* 0x00011400ff041b82 */ /* 0x000e620000000800 */
[----:B0-----:R-:W-:-:S05]  /*83a0*/  @P1 IMAD.HI.U32 R3, R0, R3, RZ ;  /* 0x0000000300031227 */ /* 0x001fca00078e00ff */
[----:B-1----:R-:W-:Y:S02]  /*83b0*/  @P1 SHF.R.U32.HI R0, RZ, R4, R3 ;  /* 0x00000004ff001219 */ /* 0x002fe40000011603 */
[----:B------:R-:W-:-:S03]  /*83c0*/  PLOP3.LUT P1, PT, PT, PT, PT, 0x80, 0x0 ;  /* 0x000000000000781c */ /* 0x000fc60003f2f070 */
[----:B------:R-:W-:-:S05]  /*83d0*/  IMAD.IADD R0, R95, 0x1, R0 ;  /* 0x000000015f007824 */ /* 0x000fca00078e0200 */
[----:B------:R-:W-:-:S04]  /*83e0*/  SHF.R.S32.HI R3, RZ, 0x1f, R0 ;  /* 0x0000001fff037819 */ /* 0x000fc80000011400 */
[----:B------:R-:W-:Y:S02]  /*83f0*/  LEA.HI R3, R3, R0, RZ, 0x7 ;  /* 0x0000000003037211 */ /* 0x000fe400078f38ff */
[----:B------:R-:W-:Y:S02]  /*8400*/  MOV R0, RZ ;  /* 0x000000ff00007202 */ /* 0x000fe40000000f00 */
[----:B------:R-:W-:-:S04]  /*8410*/  SHF.R.S32.HI R3, RZ, 0x7, R3 ;  /* 0x00000007ff037819 */ /* 0x000fc80000011403 */
[----:B------:R-:W-:Y:S01]  /*8420*/  VIMNMX R96, R96, R3, PT ;  /* 0x0000000360607248 */ /* 0x000fe20003fe0100 */
[----:B------:R-:W-:-:S03]  /*8430*/  IMAD.MOV.U32 R3, RZ, RZ, RZ ;  /* 0x000000ffff037224 */ /* 0x000fc600078e00ff */
[----:B------:R-:W-:Y:S01]  /*8440*/  ISETP.GE.AND P2, PT, R96, 0x1, PT ;  /* 0x000000016000780c */ /* 0x000fe20003f46270 */
[----:B------:R-:W-:-:S12]  /*8450*/  @P0 BRA `(.L_x_2985) ;  /* 0x00000000000c0947 */ /* 0x000fd80003800000 */
[----:B------:R-:W0:Y:S01]  /*8460*/  FENCE.VIEW.ASYNC.G ;  /* 0x00000000000073c6 */ /* 0x000e220000000100 */
[----:B------:R-:W-:Y:S05]  /*8470*/  WARPSYNC.ALL ;  /* 0x0000000000007948 */ /* 0x000fea0003800000 */
[----:B0-----:R-:W-:Y:S06]  /*8480*/  BAR.ARV 0xc, 0x180 ;  /* 0x0306000000007b1d */ /* 0x001fec0000002000 */
.L_x_2985:
[----:B------:R-:W-:Y:S01]  /*8490*/  CS2R R88, SRZ ;  /* 0x0000000000587805 */ /* 0x000fe2000001ff00 */
[----:B------:R-:W-:Y:S06]  /*84a0*/  @!P2 BRA `(.L_x_2986) ;  /* 0x000000cc00eca947 */ /* 0x000fec0003800000 */
[----:B------:R-:W-:-:S03]  /*84b0*/  UMOV UR4, 0xffffffff ;  /* 0xffffffff00047882 */ /* 0x000fc60000000000 */
[----:B------:R-:W-:Y:S05]  /*84c0*/  BRA.DIV UR4, `(.L_x_2987) ;  /* 0x0000016a04fc7947 */ /* 0x000fea000b800000 */
[----:B------:R0:W1:Y:S02]  /*84d0*/  SHFL.IDX PT, R190, R220, RZ, 0x1f ;  /* 0x00001fffdcbe7589 */ /* 0x00006400000e0000 */
.L_x_3274:
[----:B-1----:R-:W-:-:S04]  /*84e0*/  LEA.HI R0, R190, R190, RZ, 0x1 ;  /* 0x000000bebe007211 */ /* 0x002fc800078f08ff */
[----:B------:R-:W-:Y:S01]  /*84f0*/  LOP3.LUT R3, R0, 0x1e, RZ, 0xc0, !PT ;  /* 0x0000001e00037812 */ /* 0x000fe200078ec0ff */
[----:B------:R-:W-:-:S04]  /*8500*/  IMAD.U32 R0, RZ, RZ, UR40 ;  /* 0x00000028ff007e24 */ /* 0x000fc8000f8e00ff */
[----:B------:R-:W-:Y:S01]  /*8510*/  IMAD.IADD R3, R190, 0x1, -R3 ;  /* 0x00000001be037824 */ /* 0x000fe200078e0a03 */
[----:B------:R-:W-:-:S04]  /*8520*/  LOP3.LUT P0, RZ, R0, 0x3ff, RZ, 0xc0, !PT ;  /* 0x000003ff00ff7812 */ /* 0x000fc8000780c0ff */
[----:B------:R-:W-:Y:S02]  /*8530*/  LEA R3, R3, UR40, 0xd ;  /* 0x0000002803037c11 */ /* 0x000fe4000f8e68ff */
[----:B------:R-:W-:Y:S02]  /*8540*/  P2R R25, PR, RZ, 0x1 ;  /* 0x00000001ff197803 */ /* 0x000fe40000000000 */
[----:B------:R-:W-:-:S04]  /*8550*/  SHF.R.U32.HI R3, RZ, 0x4, R3 ;  /* 0x00000004ff037819 */ /* 0x000fc80000011603 */
[----:B------:R-:W-:Y:S01]  /*8560*/  LOP3.LUT R42, R3, 0x3fff, RZ, 0xc0, !PT ;  /* 0x00003fff032a7812 */ /* 0x000fe200078ec0ff */
[----:B------:R-:W-:Y:S06]  /*8570*/  @!P0 BRA `(.L_x_2988) ;  /* 0x0000000000408947 */ /* 0x000fec0003800000 */
[----:B------:R-:W-:Y:S01]  /*8580*/  MOV R0, 0x0 ;  /* 0x0000000000007802 */ /* 0x000fe20000000f00 */
[----:B------:R-:W-:Y:S01]  /*8590*/  ULDC.64 UR4, c[0x4][0x80] ;  /* 0x0100200000047ab9 */ /* 0x000fe20000000a00 */
[----:B------:R-:W-:Y:S01]  /*85a0*/  ULDC.64 UR6, c[0x4][0x88] ;  /* 0x0100220000067ab9 */ /* 0x000fe20000000a00 */
[----:B------:R-:W-:Y:S01]  /*85b0*/  MOV R4, UR4 ;  /* 0x0000000400047c02 */ /* 0x000fe20008000f00 */
[----:B------:R1:W3:Y:S01]  /*85c0*/  LDC.64 R14, c[0x4][R0] ;  /* 0x01000000000e7b82 */ /* 0x0002e20000000a00 */
[----:B------:R-:W-:Y:S01]  /*85d0*/  IMAD.U32 R5, RZ, RZ, UR5 ;  /* 0x00000005ff057e24 */ /* 0x000fe2000f8e00ff */
[----:B------:R-:W-:Y:S01]  /*85e0*/  ULDC.64 UR4, c[0x4][0x20] ;  /* 0x0100080000047ab9 */ /* 0x000fe20000000a00 */
[----:B------:R-:W-:Y:S01]  /*85f0*/  IMAD.U32 R6, RZ, RZ, UR6 ;  /* 0x00000006ff067e24 */ /* 0x000fe2000f8e00ff */
[----:B------:R-:W-:Y:S01]  /*8600*/  MOV R10, UR4 ;  /* 0x00000004000a7c02 */ /* 0x000fe20008000f00 */
[----:B------:R-:W-:Y:S01]  /*8610*/  IMAD.U32 R7, RZ, RZ, UR7 ;  /* 0x00000007ff077e24 */ /* 0x000fe2000f8e00ff */
[----:B----4-:R-:W-:Y:S01]  /*8620*/  MOV R13, RZ ;  /* 0x000000ff000d7202 */ /* 0x010fe20000000f00 */
[----:B------:R-:W-:-:S02]  /*8630*/  IMAD.U32 R11, RZ, RZ, UR5 ;  /* 0x00000005ff0b7e24 */ /* 0x000fc4000f8e00ff */
[----:B------:R-:W-:Y:S02]  /*8640*/  IMAD.MOV.U32 R8, RZ, RZ, 0x70 ;  /* 0x00000070ff087424 */ /* 0x000fe400078e00ff */
[----:B-1----:R-:W-:-:S07]  /*8650*/  IMAD.MOV.U32 R12, RZ, RZ, 0x1 ;  /* 0x00000001ff0c7424 */ /* 0x002fce00078e00ff */
[----:B------:R-:W-:-:S07]  /*8660*/  LEPC R20, `(.L_x_2988) ;  /* 0x000000001014794e */ /* 0x000fce0000000000 */
[----:B0-23-5:R-:W-:Y:S05]  /*8670*/  CALL.ABS.NOINC R14 ;  /* 0x000000000e007343 */ /* 0x02dfea0003c00000 */
.L_x_2988:
        /* <DEDUP_REMOVED lines=8> */
[----:B------:R1:W3:Y:S03]  /*8700*/  SYNCS.PHASECHK.TRANS64.TRYWAIT P0, [R18+URZ+0x28800], R3 ;  /* 0x02880003120075a7 */ /* 0x0002e6000800017f */
[----:B---3--:R-:W-:Y:S05]  /*8710*/  @!P0 NANOSLEEP.SYNCS 0x989680 ;  /* 0x009896800000895d */ /* 0x008fea0003900000 */
[----:B------:R-:W3:Y:S01]  /*8720*/  @!P0 SYNCS.PHASECHK.TRANS64 P0, [R18+URZ+0x28800], R3 ;  /* 0x02880003120085a7 */ /* 0x000ee2000800007f */
[----:B------:R-:W-:Y:S04]  /*8730*/  BSSY B0, `(.L_x_2990) ;  /* 0x0000006000007945 */ /* 0x000fe80003800000 */
[----:B---3--:R-:W-:Y:S05]  /*8740*/  @P0 BRA `(.L_x_2991) ;  /* 0x0000000000100947 */ /* 0x008fea0003800000 */
.L_x_2992:
[----:B---3--:R3:W0:Y:S02]  /*8750*/  SYNCS.PHASECHK.TRANS64.TRYWAIT P0, [R18+URZ+0x28800], R3 ;  /* 0x02880003120075a7 */ /* 0x008624000800017f */
[----:B0-----:R-:W-:Y:S05]  /*8760*/  @!P0 NANOSLEEP.SYNCS 0x989680 ;  /* 0x009896800000895d */ /* 0x001fea0003900000 */
[----:B------:R-:W0:Y:S02]  /*8770*/  @!P0 SYNCS.PHASECHK.TRANS64 P0, [R18+URZ+0x28800], R3 ;  /* 0x02880003120085a7 */ /* 0x000e24000800007f */
[----:B0-----:R-:W-:Y:S05]  /*8780*/  @!P0 BRA `(.L_x_2992) ;  /* 0xfffffffc00f08947 */ /* 0x001fea000383ffff */
.L_x_2991:
[----:B------:R-:W-:Y:S05]  /*8790*/  BSYNC B0 ;  /* 0x0000000000007941 */ /* 0x000fea0003800000 */
.L_x_2990:
[----:B------:R-:W-:Y:S05]  /*87a0*/  BRA `(.L_x_2993) ;  /* 0x0000004c00987947 */ /* 0x000fea0003800000 */
.L_x_2989:
        /* <DEDUP_REMOVED lines=20> */
[----:B------:R-:W-:Y:S01]  /*88f0*/  MOV R10, UR6 ;  /* 0x00000006000a7c02 */ /* 0x000fe20008000f00 */
[----:B------:R-:W-:Y:S01]  /*8900*/  IMAD.U32 R6, RZ, RZ, UR4 ;  /* 0x00000004ff067e24 */ /* 0x000fe2000f8e00ff */
[----:B----4-:R-:W-:Y:S01]  /*8910*/  MOV R13, RZ ;  /* 0x000000ff000d7202 */ /* 0x010fe20000000f00 */
[----:B------:R-:W-:-:S02]  /*8920*/  IMAD.U32 R7, RZ, RZ, UR5 ;  /* 0x00000005ff077e24 */ /* 0x000fc4000f8e00ff */
[----:B------:R-:W-:Y:S02]  /*8930*/  IMAD.U32 R11, RZ, RZ, UR7 ;  /* 0x00000007ff0b7e24 */ /* 0x000fe4000f8e00ff */
[----:B------:R-:W-:Y:S02]  /*8940*/  IMAD.MOV.U32 R8, RZ, RZ, 0x70 ;  /* 0x00000070ff087424 */ /* 0x000fe400078e00ff */
[----:B-1----:R-:W-:-:S07]  /*8950*/  IMAD.MOV.U32 R12, RZ, RZ, 0x1 ;  /* 0x00000001ff0c7424 */ /* 0x002fce00078e00ff */
[----:B------:R-:W-:-:S07]  /*8960*/  LEPC R20, `(.L_x_2994) ;  /* 0x000000001014794e */ /* 0x000fce0000000000 */
[----:B0-23--:R-:W-:Y:S05]  /*8970*/  CALL.ABS.NOINC R14 ;  /* 0x000000000e007343 */ /* 0x00dfea0003c00000 */
.L_x_2994:
[----:B------:R-:W-:Y:S01]  /*8980*/  ULDC.U8 UR4, c[0x0][0x410] ;  /* 0x0001040000047ab9 */ /* 0x000fe20000000000 */
[----:B------:R-:W-:Y:S01]  /*8990*/  IMAD.IADD R55, R187, 0x1, R191 ;  /* 0x00000001bb377824 */ /* 0x000fe200078e02bf */
[----:B------:R-:W-:Y:S01]  /*89a0*/  ISETP.NE.AND P0, PT, RZ, UR4, PT ;  /* 0x00000004ff007c0c */ /* 0x000fe2000bf05270 */
[----:B------:R-:W-:Y:S02]  /*89b0*/  BSSY B0, `(.L_x_2995) ;  /* 0x00004bd000007945 */ /* 0x000fe40003800000 */
[----:B------:R-:W-:-:S10]  /*89c0*/  IMAD R3, R206, 0x20, R55 ;  /* 0x00000020ce037824 */ /* 0x000fd400078e0237 */
[----:B------:R-:W-:Y:S05]  /*89d0*/  @!P0 BRA `(.L_x_2996) ;  /* 0x0000002400b88947 */ /* 0x000fea0003800000 */
[----:B------:R-:W1:Y:S01]  /*89e0*/  LDC R21, c[0x0][0x448] ;  /* 0x00011200ff157b82 */ /* 0x000e620000000800 */
[----:B------:R-:W-:Y:S01]  /*89f0*/  ULDC.64 UR4, c[0x0][0x3f8] ;  /* 0x0000fe0000047ab9 */ /* 0x000fe20000000a00 */
[----:B------:R-:W-:Y:S01]  /*8a00*/  MOV R9, R29 ;  /* 0x0000001d00097202 */ /* 0x000fe20000000f00 */
[----:B------:R-:W-:Y:S01]  /*8a10*/  ULDC.64 UR6, c[0x0][0x408] ;  /* 0x0001020000067ab9 */ /* 0x000fe20000000a00 */
[----:B------:R-:W-:Y:S02]  /*8a20*/  IMAD.MOV.U32 R8, RZ, RZ, R26 ;  /* 0x000000ffff087224 */ /* 0x000fe400078e001a */
[----:B------:R-:W-:Y:S02]  /*8a30*/  IMAD.MOV.U32 R10, RZ, RZ, R24 ;  /* 0x000000ffff0a7224 */ /* 0x000fe400078e0018 */
[----:B------:R-:W-:Y:S01]  /*8a40*/  IMAD.MOV.U32 R11, RZ, RZ, R31 ;  /* 0x000000ffff0b7224 */ /* 0x000fe200078e001f */
[----:B-1----:R-:W-:-:S13]  /*8a50*/  ISETP.NE.AND P0, PT, R21, 0x1, PT ;  /* 0x000000011500780c */ /* 0x002fda0003f05270 */
[----:B------:R-:W1:Y:S08]  /*8a60*/  @P0 LDC R0, c[0x0][0x44c] ;  /* 0x00011300ff000b82 */ /* 0x000e700000000800 */
[----:B------:R-:W3:Y:S01]  /*8a70*/  @P0 LDC R5, c[0x0][0x450] ;  /* 0x00011400ff050b82 */ /* 0x000ee20000000800 */
[----:B-1----:R-:W-:-:S05]  /*8a80*/  @P0 IMAD.HI.U32 R0, R3, R0, RZ ;  /* 0x0000000003000227 */ /* 0x002fca00078e00ff */
[----:B---3--:R-:W-:-:S04]  /*8a90*/  @P0 SHF.R.U32.HI R3, RZ, R5, R0 ;  /* 0x00000005ff030219 */ /* 0x008fc80000011600 */
[----:B------:R-:W-:Y:S01]  /*8aa0*/  SHF.R.S32.HI R0, RZ, 0x1f, R3 ;  /* 0x0000001fff007819 */ /* 0x000fe20000011403 */
[----:B------:R-:W-:-:S04]  /*8ab0*/  IMAD.WIDE.U32 R8, R3, UR4, R8 ;  /* 0x0000000403087c25 */ /* 0x000fc8000f8e0008 */
[C---:B------:R-:W-:Y:S02]  /*8ac0*/  IMAD R4, R0.reuse, UR4, RZ ;  /* 0x0000000400047c24 */ /* 0x040fe4000f8e02ff */
[----:B------:R-:W-:Y:S02]  /*8ad0*/  IMAD R0, R0, UR6, RZ ;  /* 0x0000000600007c24 */ /* 0x000fe4000f8e02ff */
[C---:B----4-:R-:W-:Y:S01]  /*8ae0*/  IMAD R13, R3.reuse, UR5, R4 ;  /* 0x00000005030d7c24 */ /* 0x050fe2000f8e0204 */
[----:B------:R-:W-:Y:S01]  /*8af0*/  ULDC.64 UR4, c[0x0][0x3e8] ;  /* 0x0000fa0000047ab9 */ /* 0x000fe20000000a00 */
[C---:B------:R-:W-:Y:S01]  /*8b00*/  IMAD.WIDE.U32 R10, R3.reuse, UR6, R10 ;  /* 0x00000006030a7c25 */ /* 0x040fe2000f8e000a */
[----:B------:R-:W-:Y:S01]  /*8b10*/  LEA R5, P0, R8, UR4, 0x1 ;  /* 0x0000000408057c11 */ /* 0x000fe2000f8008ff */
[----:B------:R-:W-:Y:S02]  /*8b20*/  UMOV UR4, 0xffffffff ;  /* 0xffffffff00047882 */ /* 0x000fe40000000000 */
[----:B------:R-:W-:Y:S01]  /*8b30*/  IMAD R3, R3, UR7, R0 ;  /* 0x0000000703037c24 */ /* 0x000fe2000f8e0200 */
[----:B------:R-:W-:Y:S01]  /*8b40*/  ULDC.64 UR6, c[0x0][0x400] ;  /* 0x0001000000067ab9 */ /* 0x000fe20000000a00 */
[----:B------:R-:W-:Y:S01]  /*8b50*/  IMAD.IADD R9, R9, 0x1, R13 ;  /* 0x0000000109097824 */ /* 0x000fe200078e020d */
[----:B------:R-:W-:-:S02]  /*8b60*/  LEA R7, P1, R10, UR6, 0x1 ;  /* 0x000000060a077c11 */ /* 0x000fc4000f8208ff */
[----:B------:R-:W-:Y:S02]  /*8b70*/  IADD3 R3, R11, R3, RZ ;  /* 0x000000030b037210 */ /* 0x000fe40007ffe0ff */
[----:B------:R-:W-:Y:S02]  /*8b80*/  LEA.HI.X R6, R8, UR5, R9, 0x1, P0 ;  /* 0x0000000508067c11 */ /* 0x000fe400080f0c09 */
[----:B------:R-:W-:Y:S01]  /*8b90*/  LEA.HI.X R8, R10, UR7, R3, 0x1, P1 ;  /* 0x000000070a087c11 */ /* 0x000fe200088f0c03 */
[----:B------:R-:W-:Y:S06]  /*8ba0*/  BRA.DIV UR4, `(.L_x_2997) ;  /* 0x0000016604707947 */ /* 0x000fec000b800000 */
[----:B------:R1:W3:Y:S04]  /*8bb0*/  SHFL.IDX PT, R0, R6, RZ, 0x181f ;  /* 0x00181fff06007589 */ /* 0x0002e800000e0000 */
[----:B------:R1:W4:Y:S04]  /*8bc0*/  SHFL.IDX PT, R3, R5, RZ, 0x181f ;  /* 0x00181fff05037589 */ /* 0x00032800000e0000 */
[----:B------:R1:W0:Y:S04]  /*8bd0*/  SHFL.IDX PT, R4, R8, RZ, 0x181f ;  /* 0x00181fff08047589 */ /* 0x00022800000e0000 */
[----:B------:R1:W0:Y:S02]  /*8be0*/  SHFL.IDX PT, R14, R7, RZ, 0x181f ;  /* 0x00181fff070e7589 */ /* 0x00022400000e0000 */
.L_x_3280:
[----:B------:R-:W-:Y:S01]  /*8bf0*/  IMAD R64, R192, R21, RZ ;  /* 0x00000015c0407224 */ /* 0x000fe200078e02ff */
[----:B------:R-:W-:Y:S01]  /*8c00*/  BSSY B1, `(.L_x_2998) ;  /* 0x000001e000017945 */ /* 0x000fe20003800000 */
[----:B------:R-:W-:Y:S02]  /*8c10*/  CS2R R48, SRZ ;  /* 0x0000000000307805 */ /* 0x000fe4000001ff00 */
[----:B------:R-:W-:Y:S02]  /*8c20*/  CS2R R44, SRZ ;  /* 0x00000000002c7805 */ /* 0x000fe4000001ff00 */
[----:B--2---:R-:W-:Y:S02]  /*8c30*/  CS2R R46, SRZ ;  /* 0x00000000002e7805 */ /* 0x004fe4000001ff00 */
        /* <DEDUP_REMOVED lines=19> */
[----:B------:R-:W-:Y:S02]  /*8d70*/  @!P5 IMAD.X R21, R0, 0x1, R9, P2 ;  /* 0x000000010015d824 */ /* 0x000fe400010e0609 */
[C---:B------:R-:W-:Y:S01]  /*8d80*/  @!P4 IMAD.X R13, R4.reuse, 0x1, R13, P1 ;  /* 0x00000001040dc824 */ /* 0x040fe200008e060d */
[----:B------:R2:W5:Y:S01]  /*8d90*/  @!P4 LD.E.64 R46, desc[UR42][R10.64] ;  /* 0x0000002a0a2ec980 */ /* 0x000562000c101b00 */
[----:B------:R-:W-:-:S03]  /*8da0*/  @!P5 IMAD.X R15, R4, 0x1, R9, P3 ;  /* 0x00000001040fd824 */ /* 0x000fc600018e0609 */
[----:B------:R2:W5:Y:S04]  /*8db0*/  @!P5 LD.E.64 R40, desc[UR42][R20.64] ;  /* 0x0000002a1428d980 */ /* 0x000568000c101b00 */
[----:B------:R2:W5:Y:S04]  /*8dc0*/  @!P5 LD.E.64 R44, desc[UR42][R14.64] ;  /* 0x0000002a0e2cd980 */ /* 0x000568000c101b00 */
[----:B------:R2:W5:Y:S02]  /*8dd0*/  @!P4 LD.E.64 R48, desc[UR42][R12.64] ;  /* 0x0000002a0c30c980 */ /* 0x000564000c101b00 */
.L_x_2999:
[----:B------:R-:W-:Y:S05]  /*8de0*/  BSYNC B1 ;  /* 0x0000000000017941 */ /* 0x000fea0003800000 */
.L_x_2998:
[----:B---3-5:R-:W-:Y:S01]  /*8df0*/  IMAD.MOV.U32 R0, RZ, RZ, R48 ;  /* 0x000000ffff007224 */ /* 0x028fe200078e0030 */
[----:B----4-:R-:W-:Y:S01]  /*8e00*/  MOV R3, R49 ;  /* 0x0000003100037202 */ /* 0x010fe20000000f00 */
[----:B0-----:R-:W-:Y:S01]  /*8e10*/  IMAD.MOV.U32 R4, RZ, RZ, R44 ;  /* 0x000000ffff047224 */ /* 0x001fe200078e002c */
[----:B------:R-:W-:Y:S01]  /*8e20*/  UMOV UR4, 0xffffffff ;  /* 0xffffffff00047882 */ /* 0x000fe20000000000 */
        /* <DEDUP_REMOVED lines=8> */
[----:B------:R-:W-:Y:S02]  /*8eb0*/  CS2R R38, SRZ ;  /* 0x0000000000267805 */ /* 0x000fe4000001ff00 */
[----:B------:R-:W-:Y:S02]  /*8ec0*/  MOV R3, R47 ;  /* 0x0000002f00037202 */ /* 0x000fe40000000f00 */
        /* <DEDUP_REMOVED lines=8> */
[----:B--2---:R2:W0:Y:S02]  /*8f50*/  SHFL.IDX PT, R14, R7, 0x1, 0x181f ;  /* 0x00381f00070e7f89 */ /* 0x00442400000e0000 */
.L_x_3286:
        /* <DEDUP_REMOVED lines=11> */
[----:B------:R-:W-:Y:S02]  /*9010*/  ISETP.GE.AND P5, PT, R185, UR4, PT ;  /* 0x00000004b9007c0c */ /* 0x000fe4000bfa6270 */
[----:B------:R-:W-:-:S07]  /*9020*/  CS2R R36, SRZ ;  /* 0x0000000000247805 */ /* 0x000fce000001ff00 */
[----:B------:R-:W-:-:S04]  /*9030*/  @!P4 SHF.L.U32 R12, R22, 0x1, RZ ;  /* 0x00000001160cc819 */ /* 0x000fc800000006ff */
[C---:B------:R-:W-:Y:S01]  /*9040*/  @!P5 IMAD.SHL.U32 R11, R185.reuse, 0x2, RZ ;  /* 0x00000002b90bd824 */ /* 0x040fe200078e00ff */
[----:B------:R-:W-:Y:S02]  /*9050*/  @!P5 SHF.L.U64.HI R15, R185, 0x1, R212 ;  /* 0x00000001b90fd819 */ /* 0x000fe400000102d4 */
[CC--:B----4-:R-:W-:Y:S02]  /*9060*/  @!P4 IADD3 R10, P0, R3.reuse, R12.reuse, RZ ;  /* 0x0000000c030ac210 */ /* 0x0d0fe40007f1e0ff */
[-C--:B------:R-:W-:Y:S02]  /*9070*/  @!P5 IADD3 R20, P2, R3, R11.reuse, RZ ;  /* 0x0000000b0314d210 */ /* 0x080fe40007f5e0ff */
[----:B0-----:R-:W-:Y:S02]  /*9080*/  @!P4 IADD3 R12, P1, R14, R12, RZ ;  /* 0x0000000c0e0cc210 */ /* 0x001fe40007f3e0ff */
[----:B------:R-:W-:Y:S01]  /*9090*/  @!P4 SHF.L.U64.HI R9, R22, 0x1, R23 ;  /* 0x000000011609c819 */ /* 0x000fe20000010217 */
[----:B---3--:R-:W-:Y:S01]  /*90a0*/  @!P5 IMAD.X R21, R0, 0x1, R15, P2 ;  /* 0x000000010015d824 */ /* 0x008fe200010e060f */
[----:B------:R-:W-:-:S02]  /*90b0*/  @!P5 IADD3 R14, P3, R14, R11, RZ ;  /* 0x0000000b0e0ed210 */ /* 0x000fc40007f7e0ff */
[----:B------:R-:W-:Y:S02]  /*90c0*/  CS2R R38, SRZ ;  /* 0x0000000000267805 */ /* 0x000fe4000001ff00 */
[----:B------:R-:W-:Y:S01]  /*90d0*/  @!P4 IADD3.X R13, R4, R9, RZ, P1, !PT ;  /* 0x00000009040dc210 */ /* 0x000fe20000ffe4ff */
[----:B------:R-:W-:Y:S01]  /*90e0*/  @!P4 IMAD.X R11, R0, 0x1, R9, P0 ;  /* 0x00000001000bc824 */ /* 0x000fe200000e0609 */
[----:B------:R0:W5:Y:S01]  /*90f0*/  @!P5 LD.E.64 R32, desc[UR42][R20.64] ;  /* 0x0000002a1420d980 */ /* 0x000162000c101b00 */
[----:B------:R-:W-:-:S03]  /*9100*/  @!P5 IMAD.X R15, R4, 0x1, R15, P3 ;  /* 0x00000001040fd824 */ /* 0x000fc600018e060f */
[----:B------:R0:W5:Y:S04]  /*9110*/  @!P4 LD.E.64 R36, desc[UR42][R10.64] ;  /* 0x0000002a0a24c980 */ /* 0x000168000c101b00 */
[----:B------:R0:W5:Y:S04]  /*9120*/  @!P5 LD.E.64 R34, desc[UR42][R14.64] ;  /* 0x0000002a0e22d980 */ /* 0x000168000c101b00 */
[----:B------:R0:W5:Y:S02]  /*9130*/  @!P4 LD.E.64 R38, desc[UR42][R12.64] ;  /* 0x0000002a0c26c980 */ /* 0x000164000c101b00 */
.L_x_3002:
[----:B------:R-:W-:Y:S05]  /*9140*/  BSYNC B1 ;  /* 0x0000000000017941 */ /* 0x000fea0003800000 */
.L_x_3001:
[----:B---3-5:R-:W-:Y:S01]  /*9150*/  IMAD.MOV.U32 R0, RZ, RZ, R38 ;  /* 0x000000ffff007224 */ /* 0x028fe200078e0026 */
[----:B0-----:R-:W-:Y:S01]  /*9160*/  MOV R4, R34 ;  /* 0x0000002200047202 */ /* 0x001fe20000000f00 */
[----:B----4-:R-:W-:Y:S01]  /*9170*/  IMAD.MOV.U32 R3, RZ, RZ, R39 ;  /* 0x000000ffff037224 */ /* 0x010fe200078e0027 */
        /* <DEDUP_REMOVED lines=17> */
.L_x_3292:
        /* <DEDUP_REMOVED lines=12> */
[----:B------:R-:W-:Y:S02]  /*9350*/  ISETP.GE.AND P5, PT, R185, UR4, PT ;  /* 0x00000004b9007c0c */ /* 0x000fe4000bfa6270 */
[----:B------:R-:W-:-:S07]  /*9360*/  CS2R R28, SRZ ;  /* 0x00000000001c7805 */ /* 0x000fce000001ff00 */
[C---:B------:R-:W-:Y:S01]  /*9370*/  @!P4 IMAD.SHL.U32 R12, R22.reuse, 0x2, RZ ;  /* 0x00000002160cc824 */ /* 0x040fe200078e00ff */
[----:B------:R-:W-:-:S03]  /*9380*/  @!P4 SHF.L.U64.HI R9, R22, 0x1, R23 ;  /* 0x000000011609c819 */ /* 0x000fc60000010217 */
[C---:B------:R-:W-:Y:S02]  /*9390*/  @!P5 SHF.L.U32 R11, R185.reuse, 0x1, RZ ;  /* 0x00000001b90bd819 */ /* 0x040fe400000006ff */
[----:B------:R-:W-:Y:S02]  /*93a0*/  @!P5 SHF.L.U64.HI R15, R185, 0x1, R212 ;  /* 0x00000001b90fd819 */ /* 0x000fe400000102d4 */
[CC--:B----4-:R-:W-:Y:S02]  /*93b0*/  @!P4 IADD3 R10, P0, R3.reuse, R12.reuse, RZ ;  /* 0x0000000c030ac210 */ /* 0x0d0fe40007f1e0ff */
[-C--:B------:R-:W-:Y:S02]  /*93c0*/  @!P5 IADD3 R26, P2, R3, R11.reuse, RZ ;  /* 0x0000000b031ad210 */ /* 0x080fe40007f5e0ff */
[C---:B0-----:R-:W-:Y:S02]  /*93d0*/  @!P4 IADD3 R12, P1, R14.reuse, R12, RZ ;  /* 0x0000000c0e0cc210 */ /* 0x041fe40007f3e0ff */
[----:B------:R-:W-:Y:S01]  /*93e0*/  @!P5 IADD3 R14, P3, R14, R11, RZ ;  /* 0x0000000b0e0ed210 */ /* 0x000fe20007f7e0ff */
[C---:B---3--:R-:W-:Y:S01]  /*93f0*/  @!P5 IMAD.X R27, R0.reuse, 0x1, R15, P2 ;  /* 0x00000001001bd824 */ /* 0x048fe200010e060f */
        /* <DEDUP_REMOVED lines=8> */
.L_x_3005:
[----:B------:R-:W-:Y:S05]  /*9480*/  BSYNC B1 ;  /* 0x0000000000017941 */ /* 0x000fea0003800000 */
.L_x_3004:
        /* <DEDUP_REMOVED lines=14> */
[----:B------:R-:W-:Y:S06]  /*9570*/  BRA.DIV UR4, `(.L_x_3006) ;  /* 0x00000162044c7947 */ /* 0x000fec000b800000 */
[----:B------:R0:W3:Y:S04]  /*9580*/  SHFL.IDX PT, R0, R6, 0x3, 0x181f ;  /* 0x00781f0006007f89 */ /* 0x0000e800000e0000 */
[----:B------:R0:W4:Y:S04]  /*9590*/  SHFL.IDX PT, R3, R5, 0x3, 0x181f ;  /* 0x00781f0005037f89 */ /* 0x00012800000e0000 */
[----:B------:R0:W0:Y:S04]  /*95a0*/  SHFL.IDX PT, R4, R8, 0x3, 0x181f ;  /* 0x00781f0008047f89 */ /* 0x00002800000e0000 */
[----:B------:R0:W0:Y:S02]  /*95b0*/  SHFL.IDX PT, R14, R7, 0x3, 0x181f ;  /* 0x00781f00070e7f89 */ /* 0x00002400000e0000 */
.L_x_3298:
[----:B------:R-:W-:Y:S01]  /*95c0*/  VIADD R55, R55, 0x60 ;  /* 0x0000006037377836 */ /* 0x000fe20000000000 */
[----:B------:R-:W-:Y:S01]  /*95d0*/  BSSY B1, `(.L_x_3007) ;  /* 0x000001d000017945 */ /* 0x000fe20003800000 */
[----:B------:R-:W-:Y:S02]  /*95e0*/  CS2R R10, SRZ ;  /* 0x00000000000a7805 */ /* 0x000fe4000001ff00 */
[----:B------:R-:W-:Y:S02]  /*95f0*/  CS2R R12, SRZ ;  /* 0x00000000000c7805 */ /* 0x000fe4000001ff00 */
[----:B01----:R-:W-:Y:S02]  /*9600*/  CS2R R8, SRZ ;  /* 0x0000000000087805 */ /* 0x003fe4000001ff00 */
[----:B------:R-:W-:-:S13]  /*9610*/  ISETP.GE.AND P0, PT, R55, R64, PT ;  /* 0x000000403700720c */ /* 0x000fda0003f06270 */
[----:B------:R-:W-:Y:S05]  /*9620*/  @P0 BRA `(.L_x_3008) ;  /* 0x00000000005c0947 */ /* 0x000fea0003800000 */
[----:B------:R-:W-:Y:S01]  /*9630*/  ULDC UR4, c[0x0][0x3f4] ;  /* 0x0000fd0000047ab9 */ /* 0x000fe20000000800 */
[----:B------:R-:W-:Y:S02]  /*9640*/  CS2R R8, SRZ ;  /* 0x0000000000087805 */ /* 0x000fe4000001ff00 */
[----:B------:R-:W-:Y:S02]  /*9650*/  ISETP.GE.AND P4, PT, R22, UR4, PT ;  /* 0x0000000416007c0c */ /* 0x000fe4000bf86270 */
[----:B------:R-:W-:-:S11]  /*9660*/  ISETP.GE.AND P5, PT, R185, UR4, PT ;  /* 0x00000004b9007c0c */ /* 0x000fd6000bfa6270 */
[C---:B------:R-:W-:Y:S01]  /*9670*/  @!P4 IMAD.SHL.U32 R60, R22.reuse, 0x2, RZ ;  /* 0x00000002163cc824 */ /* 0x040fe200078e00ff */
[----:B------:R-:W-:Y:S01]  /*9680*/  @!P4 SHF.L.U64.HI R5, R22, 0x1, R23 ;  /* 0x000000011605c819 */ /* 0x000fe20000010217 */
[C---:B------:R-:W-:Y:S01]  /*9690*/  @!P5 IMAD.SHL.U32 R15, R185.reuse, 0x2, RZ ;  /* 0x00000002b90fd824 */ /* 0x040fe200078e00ff */
[----:B------:R-:W-:Y:S02]  /*96a0*/  @!P5 SHF.L.U64.HI R11, R185, 0x1, R212 ;  /* 0x00000001b90bd819 */ /* 0x000fe400000102d4 */
[-C--:B----4-:R-:W-:Y:S02]  /*96b0*/  @!P4 IADD3 R6, P0, R3, R60.reuse, RZ ;  /* 0x0000003c0306c210 */ /* 0x090fe40007f1e0ff */
[C---:B------:R-:W-:Y:S02]  /*96c0*/  @!P4 IADD3 R60, P1, R14.reuse, R60, RZ ;  /* 0x0000003c0e3cc210 */ /* 0x040fe40007f3e0ff */
[----:B------:R-:W-:Y:S02]  /*96d0*/  @!P5 IADD3 R14, P3, R14, R15, RZ ;  /* 0x0000000f0e0ed210 */ /* 0x000fe40007f7e0ff */
[----:B------:R-:W-:-:S02]  /*96e0*/  CS2R R12, SRZ ;  /* 0x00000000000c7805 */ /* 0x000fc4000001ff00 */
[----:B------:R-:W-:Y:S02]  /*96f0*/  @!P5 IADD3 R62, P2, R3, R15, RZ ;  /* 0x0000000f033ed210 */ /* 0x000fe40007f5e0ff */
[----:B------:R-:W-:Y:S01]  /*9700*/  CS2R R26, SRZ ;  /* 0x00000000001a7805 */ /* 0x000fe2000001ff00 */
[C---:B--23--:R-:W-:Y:S01]  /*9710*/  @!P4 IMAD.X R7, R0.reuse, 0x1, R5, P0 ;  /* 0x000000010007c824 */ /* 0x04cfe200000e0605 */
[----:B------:R-:W-:Y:S01]  /*9720*/  @!P5 IADD3.X R63, R0, R11, RZ, P2, !PT ;  /* 0x0000000b003fd210 */ /* 0x000fe200017fe4ff */
[C---:B------:R-:W-:Y:S01]  /*9730*/  @!P5 IMAD.X R15, R4.reuse, 0x1, R11, P3 ;  /* 0x00000001040fd824 */ /* 0x040fe200018e060b */
[----:B------:R-:W-:Y:S01]  /*9740*/  CS2R R10, SRZ ;  /* 0x00000000000a7805 */ /* 0x000fe2000001ff00 */
[----:B------:R-:W-:Y:S01]  /*9750*/  @!P4 IMAD.X R61, R4, 0x1, R5, P1 ;  /* 0x00000001043dc824 */ /* 0x000fe200008e0605 */
[----:B------:R0:W5:Y:S04]  /*9760*/  @!P4 LD.E.64 R12, desc[UR42][R6.64] ;  /* 0x0000002a060cc980 */ /* 0x000168000c101b00 */
[----:B------:R0:W5:Y:S04]  /*9770*/  @!P5 LD.E.64 R8, desc[UR42][R62.64] ;  /* 0x0000002a3e08d980 */ /* 0x000168000c101b00 */
[----:B------:R0:W5:Y:S04]  /*9780*/  @!P5 LD.E.64 R10, desc[UR42][R14.64] ;  /* 0x0000002a0e0ad980 */ /* 0x000168000c101b00 */
[----:B------:R0:W5:Y:S02]  /*9790*/  @!P4 LD.E.64 R26, desc[UR42][R60.64] ;  /* 0x0000002a3c1ac980 */ /* 0x000164000c101b00 */
.L_x_3008:
[----:B------:R-:W-:Y:S05]  /*97a0*/  BSYNC B1 ;  /* 0x0000000000017941 */ /* 0x000fea0003800000 */
.L_x_3007:
[----:B------:R-:W-:Y:S01]  /*97b0*/  ULEA.HI UR4, UR37, UR37, URZ, 0x1 ;  /* 0x0000002525047291 */ /* 0x000fe2000f8f083f */
[----:B----45:R-:W-:Y:S01]  /*97c0*/  IMAD.MOV.U32 R3, RZ, RZ, R26 ;  /* 0x000000ffff037224 */ /* 0x030fe200078e001a */
[----:B---3--:R-:W-:Y:S01]  /*97d0*/  VIADDMNMX R0, R64, -R191, 0x80, PT ;  /* 0x0000008040007446 */ /* 0x008fe200038009bf */
[----:B------:R-:W-:Y:S01]  /*97e0*/  IMAD.MOV.U32 R4, RZ, RZ, R27 ;  /* 0x000000ffff047224 */ /* 0x000fe200078e001b */
[----:B------:R-:W-:Y:S01]  /*97f0*/  ULOP3.LUT UR4, UR4, 0xfffffffe, URZ, 0xc0, !UPT ;  /* 0xfffffffe04047892 */ /* 0x000fe2000f8ec03f */
[----:B0-----:R-:W-:Y:S01]  /*9800*/  IMAD.MOV.U32 R6, RZ, RZ, R12 ;  /* 0x000000ffff067224 */ /* 0x001fe200078e000c */
[----:B------:R-:W-:Y:S01]  /*9810*/  BSSY B1, `(.L_x_3009) ;  /* 0x000000f000017945 */ /* 0x000fe20003800000 */
[----:B--2---:R-:W-:Y:S01]  /*9820*/  IMAD.MOV.U32 R7, RZ, RZ, R13 ;  /* 0x000000ffff077224 */ /* 0x004fe200078e000d */
[----:B------:R-:W-:Y:S01]  /*9830*/  UIADD3 UR4, UR37, -UR4, URZ ;  /* 0x8000000425047290 */ /* 0x000fe2000fffe03f */
[----:B------:R-:W-:Y:S01]  /*9840*/  PRMT R15, R3, 0x5410, R4 ;  /* 0x00005410030f7816 */ /* 0x000fe20000000004 */
[----:B------:R-:W-:Y:S01]  /*9850*/  IMAD.MOV.U32 R3, RZ, RZ, R10 ;  /* 0x000000ffff037224 */ /* 0x000fe200078e000a */
[----:B------:R-:W-:-:S02]  /*9860*/  MOV R4, R11 ;  /* 0x0000000b00047202 */ /* 0x000fc40000000f00 */
[----:B------:R-:W-:Y:S02]  /*9870*/  PRMT R55, R6, 0x5410, R7 ;  /* 0x0000541006377816 */ /* 0x000fe40000000007 */
[----:B------:R-:W-:Y:S02]  /*9880*/  MOV R5, UR4 ;  /* 0x0000000400057c02 */ /* 0x000fe40008000f00 */
[----:B------:R-:W-:Y:S01]  /*9890*/  PRMT R3, R3, 0x5410, R4 ;  /* 0x0000541003037816 */ /* 0x000fe20000000004 */
[----:B------:R-:W-:Y:S01]  /*98a0*/  IMAD.MOV.U32 R4, RZ, RZ, R8 ;  /* 0x000000ffff047224 */ /* 0x000fe200078e0008 */
[----:B------:R-:W-:Y:S02]  /*98b0*/  SHF.L.U32 R5, R5, 0x1f, RZ ;  /* 0x0000001f05057819 */ /* 0x000fe400000006ff */
[----:B------:R-:W-:Y:S02]  /*98c0*/  ISETP.GE.AND P1, PT, R187, R0, PT ;  /* 0x00000000bb00720c */ /* 0x000fe40003f26270 */
[----:B------:R-:W0:Y:S01]  /*98d0*/  SYNCS.PHASECHK.TRANS64.TRYWAIT P0, [R18+URZ+0x28800], R5 ;  /* 0x02880005120075a7 */ /* 0x000e22000800017f */
[----:B------:R-:W-:Y:S01]  /*98e0*/  MOV R6, R9 ;  /* 0x0000000900067202 */ /* 0x000fe20000000f00 */
[----:B0-----:R-:W-:Y:S09]  /*98f0*/  @!P0 BRA `(.L_x_3010) ;  /* 0x0000015c00dc8947 */ /* 0x001ff20003800000 */
.L_x_3299:
[----:B------:R-:W-:Y:S05]  /*9900*/  BSYNC B1 ;  /* 0x0000000000017941 */ /* 0x000fea0003800000 */
.L_x_3009:
        /* <DEDUP_REMOVED lines=22> */
[-C--:B------:R-:W-:Y:S01]  /*9a70*/  FMUL.FTZ R65, R49, R63.reuse ;  /* 0x0000003f31417220 */ /* 0x080fe20000410000 */
[--C-:B------:R-:W-:Y:S02]  /*9a80*/  HADD2.F32 R46, -RZ, R6.reuse.H0_H0 ;  /* 0x20000006ff2e7230 */ /* 0x100fe40000004100 */
[----:B------:R-:W-:Y:S01]  /*9a90*/  FMUL.FTZ R64, R4, R62 ;  /* 0x0000003e04407220 */ /* 0x000fe20000410000 */
[----:B------:R-:W-:Y:S01]  /*9aa0*/  FFMA.FTZ R68, R48, R63, R66 ;  /* 0x0000003f30447223 */ /* 0x000fe20000010042 */
[----:B------:R-:W-:-:S02]  /*9ab0*/  HADD2.F32 R47, -RZ, R6.H1_H1 ;  /* 0x30000006ff2f7230 */ /* 0x000fc40000004100 */
[-C--:B------:R-:W-:Y:S01]  /*9ac0*/  FMUL.FTZ R66, R4, R60.reuse ;  /* 0x0000003c04427220 */ /* 0x080fe20000410000 */
[C---:B------:R-:W-:Y:S01]  /*9ad0*/  FFMA.FTZ R64, R7.reuse, R60, -R64 ;  /* 0x0000003c07407223 */ /* 0x040fe20000010840 */
[--C-:B------:R-:W-:Y:S02]  /*9ae0*/  HADD2.F32 R6, -RZ, R5.reuse.H0_H0 ;  /* 0x20000005ff067230 */ /* 0x100fe40000004100 */
[----:B------:R-:W-:Y:S01]  /*9af0*/  FFMA.FTZ R65, R48, R61, -R65 ;  /* 0x0000003d30417223 */ /* 0x000fe20000010841 */
[--C-:B------:R-:W-:Y:S02]  /*9b00*/  HADD2.F32 R60, -RZ, R70.reuse.H0_H0 ;  /* 0x20000046ff3c7230 */ /* 0x100fe40000004100 */
[----:B------:R-:W-:Y:S01]  /*9b10*/  FFMA.FTZ R61, R7, R62, R66 ;  /* 0x0000003e073d7223 */ /* 0x000fe20000010042 */
[----:B------:R-:W-:Y:S02]  /*9b20*/  HADD2.F32 R5, -RZ, R5.H1_H1 ;  /* 0x30000005ff057230 */ /* 0x000fe40000004100 */
[----:B------:R-:W-:-:S02]  /*9b30*/  HADD2.F32 R48, -RZ, R70.H1_H1 ;  /* 0x30000046ff307230 */ /* 0x000fc40000004100 */
[C---:B------:R-:W-:Y:S01]  /*9b40*/  FMUL.FTZ R63, R47.reuse, R60 ;  /* 0x0000003c2f3f7220 */ /* 0x040fe20000410000 */
[----:B------:R-:W-:Y:S02]  /*9b50*/  HADD2.F32 R49, -RZ, R67.H0_H0 ;  /* 0x20000043ff317230 */ /* 0x000fe40000004100 */
[----:B------:R-:W-:Y:S02]  /*9b60*/  HADD2.F32 R4, -RZ, R69.H0_H0 ;  /* 0x20000045ff047230 */ /* 0x000fe40000004100 */
[-C--:B------:R-:W-:Y:S01]  /*9b70*/  FMUL.FTZ R47, R47, R48.reuse ;  /* 0x000000302f2f7220 */ /* 0x080fe20000410000 */
[C---:B------:R-:W-:Y:S01]  /*9b80*/  FFMA.FTZ R63, R46.reuse, R48, -R63 ;  /* 0x000000302e3f7223 */ /* 0x040fe2000001083f */
[C---:B------:R-:W-:Y:S01]  /*9b90*/  FMUL.FTZ R7, R5.reuse, R49 ;  /* 0x0000003105077220 */ /* 0x040fe20000410000 */
[----:B------:R-:W-:Y:S01]  /*9ba0*/  FMUL.FTZ R62, R5, R4 ;  /* 0x00000004053e7220 */ /* 0x000fe20000410000 */
[----:B------:R-:W-:Y:S02]  /*9bb0*/  FFMA.FTZ R46, R46, R60, R47 ;  /* 0x0000003c2e2e7223 */ /* 0x000fe4000001002f */
[----:B------:R-:W-:Y:S01]  /*9bc0*/  FFMA.FTZ R5, R6, R4, -R7 ;  /* 0x0000000406057223 */ /* 0x000fe20000010807 */
[----:B------:R-:W-:Y:S01]  /*9bd0*/  F2FP.F16.F32.PACK_AB R7, R68, R65 ;  /* 0x000000414407723e */ /* 0x000fe200000000ff */
[----:B------:R-:W-:Y:S01]  /*9be0*/  FFMA.FTZ R62, R6, R49, R62 ;  /* 0x00000031063e7223 */ /* 0x000fe2000001003e */
[----:B------:R-:W-:-:S02]  /*9bf0*/  F2FP.F16.F32.PACK_AB R4, R61, R64 ;  /* 0x000000403d04723e */ /* 0x000fc400000000ff */
[----:B------:R-:W-:Y:S02]  /*9c00*/  F2FP.F16.F32.PACK_AB R6, R46, R63 ;  /* 0x0000003f2e06723e */ /* 0x000fe400000000ff */
[----:B------:R-:W-:-:S05]  /*9c10*/  F2FP.F16.F32.PACK_AB R5, R62, R5 ;  /* 0x000000053e05723e */ /* 0x000fca00000000ff */
[----:B------:R1:W-:Y:S02]  /*9c20*/  STS.128 [R202], R4 ;  /* 0x00000004ca007388 */ /* 0x0003e40000000c00 */
.L_x_3014:
[----:B------:R-:W-:Y:S05]  /*9c30*/  BSYNC B2 ;  /* 0x0000000000027941 */ /* 0x000fea0003800000 */
.L_x_3013:
[----:B------:R-:W-:Y:S05]  /*9c40*/  @P1 BRA `(.L_x_3012) ;  /* 0x0000000000a81947 */ /* 0x000fea0003800000 */
[----:B01----:R-:W0:Y:S01]  /*9c50*/  LDS.128 R4, [R202+0x4000] ;  /* 0x00400000ca047984 */ /* 0x003e220000000c00 */
        /* <DEDUP_REMOVED lines=18> */
[--C-:B------:R-:W-:Y:S02]  /*9d80*/  HADD2.F32 R45, -RZ, R58.reuse.H1_H1 ;  /* 0x3000003aff2d7230 */ /* 0x100fe40000004100 */
[----:B------:R-:W-:Y:S01]  /*9d90*/  FFMA.FTZ R49, R44, R47, -R49 ;  /* 0x0000002f2c317223 */ /* 0x000fe20000010831 */
[--C-:B------:R-:W-:Y:S02]  /*9da0*/  HADD2.F32 R6, -RZ, R5.reuse.H0_H0 ;  /* 0x20000005ff067230 */ /* 0x100fe40000004100 */
[-C--:B------:R-:W-:Y:S01]  /*9db0*/  FMUL.FTZ R48, R4, R46.reuse ;  /* 0x0000002e04307220 */ /* 0x080fe20000410000 */
[----:B------:R-:W-:Y:S02]  /*9dc0*/  HADD2.F32 R58, -RZ, R58.H0_H0 ;  /* 0x2000003aff3a7230 */ /* 0x000fe40000004100 */
[----:B------:R-:W-:Y:S01]  /*9dd0*/  FFMA.FTZ R60, R7, R46, -R60 ;  /* 0x0000002e073c7223 */ /* 0x000fe2000001083c */
[----:B------:R-:W-:-:S02]  /*9de0*/  HADD2.F32 R5, -RZ, R5.H1_H1 ;  /* 0x30000005ff057230 */ /* 0x000fc40000004100 */
[----:B------:R-:W-:Y:S01]  /*9df0*/  FFMA.FTZ R59, R7, R59, R48 ;  /* 0x0000003b073b7223 */ /* 0x000fe20000010030 */
[----:B------:R-:W-:Y:S02]  /*9e00*/  HADD2.F32 R44, -RZ, R61.H0_H0 ;  /* 0x2000003dff2c7230 */ /* 0x000fe40000004100 */
[CC--:B------:R-:W-:Y:S01]  /*9e10*/  FMUL.FTZ R47, R41.reuse, R45.reuse ;  /* 0x0000002d292f7220 */ /* 0x0c0fe20000410000 */
[----:B------:R-:W-:Y:S02]  /*9e20*/  HADD2.F32 R4, -RZ, R63.H0_H0 ;  /* 0x2000003fff047230 */ /* 0x000fe40000004100 */
[----:B------:R-:W-:Y:S01]  /*9e30*/  FMUL.FTZ R46, R41, R58 ;  /* 0x0000003a292e7220 */ /* 0x000fe20000410000 */
        /* <DEDUP_REMOVED lines=11> */
.L_x_3012:
[----:B------:R-:W-:Y:S05]  /*9ef0*/  BSYNC B1 ;  /* 0x0000000000017941 */ /* 0x000fea0003800000 */
.L_x_3011:
        /* <DEDUP_REMOVED lines=50> */
.L_x_3018:
[----:B------:R-:W-:Y:S05]  /*a220*/  BSYNC B2 ;  /* 0x0000000000027941 */ /* 0x000fea0003800000 */
.L_x_3017:
[----:B------:R-:W-:Y:S05]  /*a230*/  @P1 BRA `(.L_x_3016) ;  /* 0x0000000000a81947 */ /* 0x000fea0003800000 */
[----:B01----:R-:W0:Y:S01]  /*a240*/  LDS.128 R4, [R202+0x5000] ;  /* 0x00500000ca047984 */ /* 0x003e220000000c00 */
        /* <DEDUP_REMOVED lines=41> */
.L_x_3016:
[----:B------:R-:W-:Y:S05]  /*a4e0*/  BSYNC B1 ;  /* 0x0000000000017941 */ /* 0x000fea0003800000 */
.L_x_3015:
        /* <DEDUP_REMOVED lines=50> */
.L_x_3022:
[----:B------:R-:W-:Y:S05]  /*a810*/  BSYNC B2 ;  /* 0x0000000000027941 */ /* 0x000fea0003800000 */
.L_x_3021:
[----:B------:R-:W-:Y:S05]  /*a820*/  @P1 BRA `(.L_x_3020) ;  /* 0x0000000000a81947 */ /* 0x000fea0003800000 */
[----:B01----:R-:W0:Y:S01]  /*a830*/  LDS.128 R4, [R202+0x6000] ;  /* 0x00600000ca047984 */ /* 0x003e220000000c00 */
        /* <DEDUP_REMOVED lines=41> */
.L_x_3020:
[----:B------:R-:W-:Y:S05]  /*aad0*/  BSYNC B1 ;  /* 0x0000000000017941 */ /* 0x000fea0003800000 */
.L_x_3019:
        /* <DEDUP_REMOVED lines=36> */
[----:B------:R-:W-:Y:S01]  /*ad20*/  FMUL.FTZ R24, R12, R55 ;  /* 0x000000370c187220 */ /* 0x000fe20000410000 */
        /* <DEDUP_REMOVED lines=12> */
.L_x_3025:
[----:B------:R-:W-:Y:S05]  /*adf0*/  BSYNC B1 ;  /* 0x0000000000017941 */ /* 0x000fea0003800000 */
.L_x_3024:
[----:B------:R-:W-:Y:S05]  /*ae00*/  @P1 BRA `(.L_x_3023) ;  /* 0x0000002400dc1947 */ /* 0x000fea0003800000 */
[----:B01234-:R-:W0:Y:S01]  /*ae10*/  LDS.128 R4, [R202+0x7000] ;  /* 0x00700000ca047984 */ /* 0x01fe220000000c00 */
        /* <DEDUP_REMOVED lines=42> */
.L_x_2996:
[----:B------:R-:W1:Y:S01]  /*b0c0*/  LDC R5, c[0x0][0x448] ;  /* 0x00011200ff057b82 */ /* 0x000e620000000800 */
[----:B------:R-:W-:Y:S01]  /*b0d0*/  ULDC.64 UR4, c[0x0][0x3f8] ;  /* 0x0000fe0000047ab9 */ /* 0x000fe20000000a00 */
[----:B------:R-:W-:Y:S01]  /*b0e0*/  ULDC.64 UR6, c[0x0][0x408] ;  /* 0x0001020000067ab9 */ /* 0x000fe20000000a00 */
        /* <DEDUP_REMOVED lines=24> */
[----:B------:R-:W1:Y:S01]  /*b270*/  LDC R45, c[0x0][0x3f4] ;  /* 0x0000fd00ff2d7b82 */ /* 0x000e620000000800 */
[----:B------:R-:W3:Y:S01]  /*b280*/  SHFL.IDX PT, R4, R32, RZ, 0x181f ;  /* 0x00181fff20047589 */ /* 0x000ee200000e0000 */
[----:B------:R-:W-:-:S03]  /*b290*/  IMAD R0, R192, R5, RZ ;  /* 0x00000005c0007224 */ /* 0x000fc600078e02ff */
[----:B------:R-:W5:Y:S04]  /*b2a0*/  SHFL.IDX PT, R3, R35, RZ, 0x181f ;  /* 0x00181fff23037589 */ /* 0x000f6800000e0000 */
[----:B------:R-:W0:Y:S04]  /*b2b0*/  SHFL.IDX PT, R14, R34, RZ, 0x181f ;  /* 0x00181fff220e7589 */ /* 0x000e2800000e0000 */
[----:B------:R-:W2:Y:S01]  /*b2c0*/  SHFL.IDX PT, R5, R33, RZ, 0x181f ;  /* 0x00181fff21057589 */ /* 0x000ea200000e0000 */
[----:B-1----:R-:W-:-:S04]  /*b2d0*/  ISETP.GE.AND P0, PT, R16, R45, PT ;  /* 0x0000002d1000720c */ /* 0x002fc80003f06270 */
[----:B------:R-:W-:-:S13]  /*b2e0*/  ISETP.GE.OR P1, PT, R55, R0, P0 ;  /* 0x000000003700720c */ /* 0x000fda0000726670 */
[C---:B------:R-:W-:Y:S01]  /*b2f0*/  @!P1 IMAD.SHL.U32 R7, R16.reuse, 0x2, RZ ;  /* 0x0000000210079824 */ /* 0x040fe200078e00ff */
[----:B------:R-:W-:-:S04]  /*b300*/  @!P1 SHF.L.U64.HI R6, R16, 0x1, R17 ;  /* 0x0000000110069819 */ /* 0x000fc80000010211 */
[----:B---3--:R-:W-:-:S05]  /*b310*/  @!P1 IADD3 R4, P2, R4, R7, RZ ;  /* 0x0000000704049210 */ /* 0x008fca0007f5e0ff */
[----:B-----5:R-:W-:Y:S02]  /*b320*/  @!P1 IMAD.X R3, R3, 0x1, R6, P2 ;  /* 0x0000000103039824 */ /* 0x020fe400010e0606 */
[----:B------:R-:W-:-:S03]  /*b330*/  @!P1 IMAD.MOV.U32 R24, RZ, RZ, R4 ;  /* 0x000000ffff189224 */ /* 0x000fc600078e0004 */
[----:B------:R-:W-:-:S06]  /*b340*/  @!P1 MOV R25, R3 ;  /* 0x0000000300199202 */ /* 0x000fcc0000000f00 */
[----:B------:R-:W3:Y:S01]  /*b350*/  @!P1 LD.E.128 R24, desc[UR42][R24.64] ;  /* 0x0000002a18189980 */ /* 0x000ee2000c101d00 */
[----:B0-----:R-:W-:-:S05]  /*b360*/  @!P1 IADD3 R14, P2, R14, R7, RZ ;  /* 0x000000070e0e9210 */ /* 0x001fca0007f5e0ff */
[----:B--2---:R-:W-:Y:S02]  /*b370*/  @!P1 IMAD.X R5, R5, 0x1, R6, P2 ;  /* 0x0000000105059824 */ /* 0x004fe400010e0606 */
[----:B------:R-:W-:-:S06]  /*b380*/  @!P1 IMAD.MOV.U32 R4, RZ, RZ, R14 ;  /* 0x000000ffff049224 */ /* 0x000fcc00078e000e */
[----:B------:R-:W2:Y:S01]  /*b390*/  @!P1 LD.E.128 R4, desc[UR42][R4.64] ;  /* 0x0000002a04049980 */ /* 0x000ea2000c101d00 */
[----:B------:R-:W-:Y:S02]  /*b3a0*/  CS2R R46, SRZ ;  /* 0x00000000002e7805 */ /* 0x000fe4000001ff00 */
[----:B------:R-:W-:Y:S02]  /*b3b0*/  CS2R R48, SRZ ;  /* 0x0000000000307805 */ /* 0x000fe4000001ff00 */
[----:B------:R-:W-:Y:S01]  /*b3c0*/  CS2R R20, SRZ ;  /* 0x0000000000147805 */ /* 0x000fe2000001ff00 */
[----:B------:R0:W1:Y:S01]  /*b3d0*/  SHFL.IDX PT, R9, R33, 0x1, 0x181f ;  /* 0x00381f0021097f89 */ /* 0x00006200000e0000 */
[----:B------:R-:W-:-:S03]  /*b3e0*/  CS2R R36, SRZ ;  /* 0x0000000000247805 */ /* 0x000fc6000001ff00 */
[----:B------:R0:W0:Y:S01]  /*b3f0*/  SHFL.IDX PT, R14, R34, 0x1, 0x181f ;  /* 0x00381f00220e7f89 */ /* 0x00002200000e0000 */
[----:B---3--:R-:W-:Y:S01]  /*b400*/  @!P1 MOV R47, R25 ;  /* 0x00000019002f9202 */ /* 0x008fe20000000f00 */
[----:B------:R-:W-:Y:S01]  /*b410*/  @!P1 IMAD.MOV.U32 R46, RZ, RZ, R24 ;  /* 0x000000ffff2e9224 */ /* 0x000fe200078e0018 */
[----:B------:R-:W-:Y:S01]  /*b420*/  @!P1 MOV R49, R27 ;  /* 0x0000001b00319202 */ /* 0x000fe20000000f00 */
[----:B------:R-:W-:Y:S01]  /*b430*/  @!P1 IMAD.MOV.U32 R48, RZ, RZ, R26 ;  /* 0x000000ffff309224 */ /* 0x000fe200078e001a */
[----:B------:R-:W-:Y:S01]  /*b440*/  CS2R R24, SRZ ;  /* 0x0000000000187805 */ /* 0x000fe2000001ff00 */
[----:B------:R-:W-:Y:S02]  /*b450*/  IMAD.MOV.U32 R3, RZ, RZ, R46 ;  /* 0x000000ffff037224 */ /* 0x000fe400078e002e */
[----:B------:R-:W-:Y:S02]  /*b460*/  IMAD.MOV.U32 R8, RZ, RZ, R47 ;  /* 0x000000ffff087224 */ /* 0x000fe400078e002f */
[----:B------:R-:W-:Y:S01]  /*b470*/  IMAD.MOV.U32 R10, RZ, RZ, R48 ;  /* 0x000000ffff0a7224 */ /* 0x000fe200078e0030 */
[----:B------:R-:W-:Y:S01]  /*b480*/  PRMT R64, R64, 0x5410, R3 ;  /* 0x0000541040407816 */ /* 0x000fe20000000003 */
[----:B------:R-:W-:Y:S01]  /*b490*/  IMAD.MOV.U32 R11, RZ, RZ, R49 ;  /* 0x000000ffff0b7224 */ /* 0x000fe200078e0031 */
[----:B------:R-:W-:Y:S01]  /*b4a0*/  PRMT R66, R8, 0x7610, R66 ;  /* 0x0000761008427816 */ /* 0x000fe20000000042 */
[----:B------:R3:W0:Y:S01]  /*b4b0*/  SHFL.IDX PT, R3, R35, 0x1, 0x181f ;  /* 0x00381f0023037f89 */ /* 0x00062200000e0000 */
[----:B--2---:R-:W-:Y:S01]  /*b4c0*/  @!P1 IMAD.MOV.U32 R20, RZ, RZ, R4 ;  /* 0x000000ffff149224 */ /* 0x004fe200078e0004 */
[----:B------:R-:W-:Y:S01]  /*b4d0*/  @!P1 MOV R21, R5 ;  /* 0x0000000500159202 */ /* 0x000fe20000000f00 */
[----:B------:R-:W-:Y:S01]  /*b4e0*/  @!P1 IMAD.MOV.U32 R36, RZ, RZ, R6 ;  /* 0x000000ffff249224 */ /* 0x000fe200078e0006 */
[----:B------:R3:W2:Y:S01]  /*b4f0*/  SHFL.IDX PT, R8, R32, 0x1, 0x181f ;  /* 0x00381f0020087f89 */ /* 0x0006a200000e0000 */
[----:B------:R-:W-:Y:S01]  /*b500*/  @!P1 IMAD.MOV.U32 R37, RZ, RZ, R7 ;  /* 0x000000ffff259224 */ /* 0x000fe200078e0007 */
[----:B------:R-:W-:Y:S01]  /*b510*/  MOV R5, R21 ;  /* 0x0000001500057202 */ /* 0x000fe20000000f00 */
[----:B------:R-:W-:Y:S01]  /*b520*/  IMAD.MOV.U32 R4, RZ, RZ, R20 ;  /* 0x000000ffff047224 */ /* 0x000fe200078e0014 */
[----:B------:R-:W-:Y:S01]  /*b530*/  PRMT R43, R10, 0x5410, R11 ;  /* 0x000054100a2b7816 */ /* 0x000fe2000000000b */
[----:B------:R-:W-:Y:S01]  /*b540*/  IMAD.MOV.U32 R6, RZ, RZ, R36 ;  /* 0x000000ffff067224 */ /* 0x000fe200078e0024 */
[----:B------:R-:W-:Y:S01]  /*b550*/  PRMT R66, R66, 0x5410, R5 ;  /* 0x0000541042427816 */ /* 0x000fe20000000005 */
[----:B------:R-:W-:-:S03]  /*b560*/  IMAD.MOV.U32 R7, RZ, RZ, R37 ;  /* 0x000000ffff077224 */ /* 0x000fc600078e0025 */
[----:B------:R-:W-:Y:S02]  /*b570*/  PRMT R65, R6, 0x5410, R4 ;  /* 0x0000541006417816 */ /* 0x000fe40000000004 */
[----:B-1-3--:R-:W-:-:S07]  /*b580*/  PRMT R64, R7, 0x7610, R64 ;  /* 0x0000761007407816 */ /* 0x00afce0000000040 */
.L_x_3309:
        /* <DEDUP_REMOVED lines=11> */
[C---:B------:R-:W-:Y:S02]  /*b640*/  SHF.L.U32 R15, R16.reuse, 0x1, RZ ;  /* 0x00000001100f7819 */ /* 0x040fe400000006ff */
[----:B------:R-:W-:Y:S02]  /*b650*/  SHF.L.U64.HI R6, R16, 0x1, R17 ;  /* 0x0000000110067819 */ /* 0x000fe40000010211 */
[-C--:B--2---:R-:W-:Y:S02]  /*b660*/  IADD3 R4, P1, R8, R15.reuse, RZ ;  /* 0x0000000f08047210 */ /* 0x084fe40007f3e0ff */
[----:B0-----:R-:W-:-:S03]  /*b670*/  IADD3 R14, P2, R14, R15, RZ ;  /* 0x0000000f0e0e7210 */ /* 0x001fc60007f5e0ff */
[--C-:B------:R-:W-:Y:S02]  /*b680*/  IMAD.X R5, R3, 0x1, R6.reuse, P1 ;  /* 0x0000000103057824 */ /* 0x100fe400008e0606 */
[----:B------:R-:W-:-:S04]  /*b690*/  IMAD.X R15, R9, 0x1, R6, P2 ;  /* 0x00000001090f7824 */ /* 0x000fc800010e0606 */
[----:B------:R-:W5:Y:S04]  /*b6a0*/  LD.E.128 R4, desc[UR42][R4.64] ;  /* 0x0000002a04047980 */ /* 0x000f68000c101d00 */
[----:B------:R1:W5:Y:S02]  /*b6b0*/  LD.E.128 R24, desc[UR42][R14.64] ;  /* 0x0000002a0e187980 */ /* 0x000364000c101d00 */
.L_x_3028:
[----:B------:R-:W-:Y:S05]  /*b6c0*/  BSYNC B1 ;  /* 0x0000000000017941 */ /* 0x000fea0003800000 */
.L_x_3027:
[----:B0----5:R-:W-:Y:S01]  /*b6d0*/  IMAD.MOV.U32 R3, RZ, RZ, R24 ;  /* 0x000000ffff037224 */ /* 0x021fe200078e0018 */
[----:B--2---:R-:W-:Y:S01]  /*b6e0*/  MOV R8, R25 ;  /* 0x0000001900087202 */ /* 0x004fe20000000f00 */
[----:B------:R-:W-:Y:S01]  /*b6f0*/  IMAD.MOV.U32 R9, RZ, RZ, R26 ;  /* 0x000000ffff097224 */ /* 0x000fe200078e001a */
[----:B------:R-:W-:Y:S01]  /*b700*/  UMOV UR4, 0xffffffff ;  /* 0xffffffff00047882 */ /* 0x000fe20000000000 */
        /* <DEDUP_REMOVED lines=12> */
[----:B------:R-:W2:Y:S02]  /*b7d0*/  SHFL.IDX PT, R3, R35, 0x2, 0x181f ;  /* 0x00581f0023037f89 */ /* 0x000ea400000e0000 */
[----:B------:R-:W-:Y:S02]  /*b7e0*/  ISETP.GE.OR P1, PT, R9, R0, P0 ;  /* 0x000000000900720c */ /* 0x000fe40000726670 */
[----:B-1----:R-:W1:Y:S04]  /*b7f0*/  SHFL.IDX PT, R14, R34, 0x2, 0x181f ;  /* 0x00581f00220e7f89 */ /* 0x002e6800000e0000 */
[----:B------:R-:W3:Y:S07]  /*b800*/  SHFL.IDX PT, R28, R33, 0x2, 0x181f ;  /* 0x00581f00211c7f89 */ /* 0x000eee00000e0000 */
[----:B------:R-:W-:-:S02]  /*b810*/  @!P1 SHF.L.U32 R31, R16, 0x1, RZ ;  /* 0x00000001101f9819 */ /* 0x000fc400000006ff */
[----:B------:R-:W-:Y:S02]  /*b820*/  @!P1 SHF.L.U64.HI R29, R16, 0x1, R17 ;  /* 0x00000001101d9819 */ /* 0x000fe40000010211 */
[----:B0-----:R-:W-:-:S05]  /*b830*/  @!P1 IADD3 R8, P2, R8, R31, RZ ;  /* 0x0000001f08089210 */ /* 0x001fca0007f5e0ff */
[----:B--2---:R-:W-:-:S06]  /*b840*/  @!P1 IMAD.X R9, R3, 0x1, R29, P2 ;  /* 0x0000000103099824 */ /* 0x004fcc00010e061d */
[----:B------:R-:W2:Y:S01]  /*b850*/  @!P1 LD.E.128 R8, desc[UR42][R8.64] ;  /* 0x0000002a08089980 */ /* 0x000ea2000c101d00 */
[----:B-1----:R-:W-:-:S05]  /*b860*/  @!P1 IADD3 R14, P2, R14, R31, RZ ;  /* 0x0000001f0e0e9210 */ /* 0x002fca0007f5e0ff */
[----:B---3--:R-:W-:-:S04]  /*b870*/  @!P1 IMAD.X R3, R28, 0x1, R29, P2 ;  /* 0x000000011c039824 */ /* 0x008fc800010e061d */
[----:B------:R-:W-:-:S05]  /*b880*/  @!P1 IMAD.MOV.U32 R15, RZ, RZ, R3 ;  /* 0x000000ffff0f9224 */ /* 0x000fca00078e0003 */
[----:B------:R-:W3:Y:S01]  /*b890*/  @!P1 LD.E.128 R28, desc[UR42][R14.64] ;  /* 0x0000002a0e1c9980 */ /* 0x000ee2000c101d00 */
[----:B------:R-:W-:Y:S02]  /*b8a0*/  CS2R R50, SRZ ;  /* 0x0000000000327805 */ /* 0x000fe4000001ff00 */
[----:B------:R-:W-:Y:S02]  /*b8b0*/  CS2R R52, SRZ ;  /* 0x0000000000347805 */ /* 0x000fe4000001ff00 */
[----:B------:R-:W-:Y:S01]  /*b8c0*/  CS2R R38, SRZ ;  /* 0x0000000000267805 */ /* 0x000fe2000001ff00 */
[----:B------:R-:W0:Y:S01]  /*b8d0*/  SHFL.IDX PT, R32, R32, 0x3, 0x181f ;  /* 0x00781f0020207f89 */ /* 0x000e2200000e0000 */
[----:B------:R-:W-:-:S03]  /*b8e0*/  CS2R R40, SRZ ;  /* 0x0000000000287805 */ /* 0x000fc6000001ff00 */
[----:B------:R-:W1:Y:S04]  /*b8f0*/  SHFL.IDX PT, R34, R34, 0x3, 0x181f ;  /* 0x00781f0022227f89 */ /* 0x000e6800000e0000 */
[----:B------:R-:W0:Y:S01]  /*b900*/  SHFL.IDX PT, R33, R33, 0x3, 0x181f ;  /* 0x00781f0021217f89 */ /* 0x000e2200000e0000 */
[----:B--2---:R-:W-:Y:S01]  /*b910*/  @!P1 MOV R50, R8 ;  /* 0x0000000800329202 */ /* 0x004fe20000000f00 */
[----:B------:R-:W-:Y:S01]  /*b920*/  @!P1 IMAD.MOV.U32 R51, RZ, RZ, R9 ;  /* 0x000000ffff339224 */ /* 0x000fe200078e0009 */
[----:B------:R-:W-:Y:S01]  /*b930*/  @!P1 MOV R52, R10 ;  /* 0x0000000a00349202 */ /* 0x000fe20000000f00 */
[----:B------:R-:W-:Y:S02]  /*b940*/  @!P1 IMAD.MOV.U32 R53, RZ, RZ, R11 ;  /* 0x000000ffff359224 */ /* 0x000fe400078e000b */
[----:B------:R-:W-:-:S02]  /*b950*/  IMAD.MOV.U32 R3, RZ, RZ, R50 ;  /* 0x000000ffff037224 */ /* 0x000fc400078e0032 */
[----:B------:R-:W-:Y:S02]  /*b960*/  IMAD.MOV.U32 R12, RZ, RZ, R51 ;  /* 0x000000ffff0c7224 */ /* 0x000fe400078e0033 */
[----:B------:R-:W-:Y:S02]  /*b970*/  IMAD.MOV.U32 R8, RZ, RZ, R52 ;  /* 0x000000ffff087224 */ /* 0x000fe400078e0034 */
[----:B------:R-:W-:Y:S01]  /*b980*/  IMAD.MOV.U32 R9, RZ, RZ, R53 ;  /* 0x000000ffff097224 */ /* 0x000fe200078e0035 */
[----:B------:R-:W-:Y:S02]  /*b990*/  PRMT R59, R3, 0x5410, R12 ;  /* 0x00005410033b7816 */ /* 0x000fe4000000000c */
[----:B------:R2:W0:Y:S01]  /*b9a0*/  SHFL.IDX PT, R3, R35, 0x3, 0x181f ;  /* 0x00781f0023037f89 */ /* 0x00042200000e0000 */
[----:B---3--:R-:W-:Y:S01]  /*b9b0*/  @!P1 IMAD.MOV.U32 R39, RZ, RZ, R29 ;  /* 0x000000ffff279224 */ /* 0x008fe200078e001d */
[----:B------:R-:W-:Y:S01]  /*b9c0*/  @!P1 MOV R38, R28 ;  /* 0x0000001c00269202 */ /* 0x000fe20000000f00 */
[----:B------:R-:W-:Y:S01]  /*b9d0*/  @!P1 IMAD.MOV.U32 R40, RZ, RZ, R30 ;  /* 0x000000ffff289224 */ /* 0x000fe200078e001e */
[----:B------:R-:W-:Y:S01]  /*b9e0*/  PRMT R44, R8, 0x5410, R9 ;  /* 0x00005410082c7816 */ /* 0x000fe20000000009 */
[----:B------:R-:W-:Y:S01]  /*b9f0*/  @!P1 IMAD.MOV.U32 R41, RZ, RZ, R31 ;  /* 0x000000ffff299224 */ /* 0x000fe200078e001f */
[----:B------:R-:W-:Y:S01]  /*ba00*/  MOV R8, R38 ;  /* 0x0000002600087202 */ /* 0x000fe20000000f00 */
[----:B------:R-:W-:-:S02]  /*ba10*/  IMAD.MOV.U32 R9, RZ, RZ, R39 ;  /* 0x000000ffff097224 */ /* 0x000fc400078e0027 */
[----:B------:R-:W-:Y:S02]  /*ba20*/  IMAD.MOV.U32 R10, RZ, RZ, R40 ;  /* 0x000000ffff0a7224 */ /* 0x000fe400078e0028 */
[----:B------:R-:W-:Y:S01]  /*ba30*/  IMAD.MOV.U32 R11, RZ, RZ, R41 ;  /* 0x000000ffff0b7224 */ /* 0x000fe200078e0029 */
[----:B------:R-:W-:Y:S02]  /*ba40*/  PRMT R62, R8, 0x5410, R9 ;  /* 0x00005410083e7816 */ /* 0x000fe40000000009 */
[----:B------:R-:W-:Y:S02]  /*ba50*/  CS2R R8, SRZ ;  /* 0x0000000000087805 */ /* 0x000fe4000001ff00 */
[----:B-12---:R-:W-:-:S07]  /*ba60*/  PRMT R63, R10, 0x5410, R11 ;  /* 0x000054100a3f7816 */ /* 0x006fce000000000b */
.L_x_3319:
[----:B------:R-:W-:Y:S01]  /*ba70*/  IADD3 R55, R55, 0x60, RZ ;  /* 0x0000006037377810 */ /* 0x000fe20007ffe0ff */
[----:B------:R-:W-:Y:S01]  /*ba80*/  BSSY B1, `(.L_x_3030) ;  /* 0x0000012000017945 */ /* 0x000fe20003800000 */
[----:B------:R-:W-:Y:S02]  /*ba90*/  CS2R R10, SRZ ;  /* 0x00000000000a7805 */ /* 0x000fe4000001ff00 */
[----:B----4-:R-:W-:Y:S02]  /*baa0*/  CS2R R12, SRZ ;  /* 0x00000000000c7805 */ /* 0x010fe4000001ff00 */
        /* <DEDUP_REMOVED lines=11> */
[--C-:B------:R-:W-:Y:S02]  /*bb60*/  IMAD.X R13, R3, 0x1, R10.reuse, P1 ;  /* 0x00000001030d7824 */ /* 0x100fe400008e060a */
[----:B------:R-:W-:-:S04]  /*bb70*/  IMAD.X R9, R33, 0x1, R10, P2 ;  /* 0x0000000121097824 */ /* 0x000fc800010e060a */
[----:B------:R-:W5:Y:S04]  /*bb80*/  LD.E.128 R12, desc[UR42][R12.64] ;  /* 0x0000002a0c0c7980 */ /* 0x000f68000c101d00 */
[----:B------:R-:W5:Y:S02]  /*bb90*/  LD.E.128 R8, desc[UR42][R8.64] ;  /* 0x0000002a08087980 */ /* 0x000f64000c101d00 */
.L_x_3031:
[----:B------:R-:W-:Y:S05]  /*bba0*/  BSYNC B1 ;  /* 0x0000000000017941 */ /* 0x000fea0003800000 */
.L_x_3030:
[----:B------:R-:W-:Y:S01]  /*bbb0*/  ULEA.HI UR4, UR37, UR37, URZ, 0x1 ;  /* 0x0000002525047291 */ /* 0x000fe2000f8f083f */
[----:B------:R-:W-:Y:S01]  /*bbc0*/  VIADDMNMX R0, R0, -R191, 0x80, PT ;  /* 0x0000008000007446 */ /* 0x000fe200038009bf */
[----:B0----5:R-:W-:Y:S01]  /*bbd0*/  IMAD.MOV.U32 R3, RZ, RZ, R8 ;  /* 0x000000ffff037224 */ /* 0x021fe200078e0008 */
        /* <DEDUP_REMOVED lines=9> */
[----:B------:R-:W-:Y:S01]  /*bc70*/  IMAD.MOV.U32 R0, RZ, RZ, R10 ;  /* 0x000000ffff007224 */ /* 0x000fe200078e000a */
[----:B------:R-:W-:Y:S02]  /*bc80*/  MOV R29, UR4 ;  /* 0x00000004001d7c02 */ /* 0x000fe40008000f00 */
[----:B------:R-:W-:Y:S01]  /*bc90*/  PRMT R55, R3, 0x5410, R28 ;  /* 0x0000541003377816 */ /* 0x000fe2000000001c */
[----:B------:R-:W-:Y:S01]  /*bca0*/  IMAD.MOV.U32 R28, RZ, RZ, R12 ;  /* 0x000000ffff1c7224 */ /* 0x000fe200078e000c */
[----:B------:R-:W-:Y:S02]  /*bcb0*/  SHF.L.U32 R29, R29, 0x1f, RZ ;  /* 0x0000001f1d1d7819 */ /* 0x000fe400000006ff */
[----:B------:R-:W-:Y:S02]  /*bcc0*/  MOV R3, R11 ;  /* 0x0000000b00037202 */ /* 0x000fe40000000f00 */
[----:B------:R-:W0:Y:S01]  /*bcd0*/  SYNCS.PHASECHK.TRANS64.TRYWAIT P4, [R18+URZ+0x28800], R29 ;  /* 0x0288001d120075a7 */ /* 0x000e22000808017f */
[----:B------:R-:W-:-:S02]  /*bce0*/  PRMT R61, R28, 0x5410, R30 ;  /* 0x000054101c3d7816 */ /* 0x000fc4000000001e */
[----:B------:R-:W-:Y:S01]  /*bcf0*/  PRMT R60, R0, 0x5410, R3 ;  /* 0x00005410003c7816 */ /* 0x000fe20000000003 */
[----:B------:R-:W-:Y:S01]  /*bd00*/  IMAD.MOV.U32 R0, RZ, RZ, R14 ;  /* 0x000000ffff007224 */ /* 0x000fe200078e000e */
[----:B------:R-:W-:Y:S01]  /*bd10*/  MOV R3, R15 ;  /* 0x0000000f00037202 */ /* 0x000fe20000000f00 */
[----:B0-----:R-:W-:Y:S06]  /*bd20*/  @!P4 BRA `(.L_x_3033) ;  /* 0x0000014400a8c947 */ /* 0x001fec0003800000 */
.L_x_3320:
[----:B------:R-:W-:Y:S05]  /*bd30*/  BSYNC B1 ;  /* 0x0000000000017941 */ /* 0x000fea0003800000 */
.L_x_3032:
[----:B------:R-:W-:Y:S04]  /*bd40*/  BSSY B1, `(.L_x_3034) ;  /* 0x0000061000017945 */ /* 0x000fe80003800000 */
[----:B------:R-:W-:Y:S05]  /*bd50*/  @P3 BRA `(.L_x_3035) ;  /* 0x00000004007c3947 */ /* 0x000fea0003800000 */
[----:B------:R-:W-:Y:S01]  /*bd60*/  LEA.HI R28, R45, R206, RZ, 0x1d ;  /* 0x000000ce2d1c7211 */ /* 0x000fe200078fe8ff */
[--C-:B------:R-:W-:Y:S01]  /*bd70*/  HADD2.F32 R69, -RZ, R66.reuse.H1_H1 ;  /* 0x30000042ff457230 */ /* 0x100fe20000004100 */
[----:B------:R-:W-:Y:S01]  /*bd80*/  SHF.R.U64 R80, R46, 0x10, R47 ;  /* 0x000000102e507819 */ /* 0x000fe2000000122f */
[----:B------:R-:W-:Y:S01]  /*bd90*/  HADD2.F32 R68, -RZ, R66.H0_H0 ;  /* 0x20000042ff447230 */ /* 0x000fe20000004100 */
[----:B------:R-:W-:Y:S01]  /*bda0*/  SHF.R.S32.HI R31, RZ, 0x1f, R28 ;  /* 0x0000001fff1f7819 */ /* 0x000fe2000001141c */
[----:B0-----:R-:W-:Y:S01]  /*bdb0*/  IMAD.SHL.U32 R29, R28, 0x8, RZ ;  /* 0x000000081c1d7824 */ /* 0x001fe200078e00ff */
[----:B------:R-:W-:Y:S02]  /*bdc0*/  SHF.R.U64 R77, R20, 0x10, R21 ;  /* 0x00000010144d7819 */ /* 0x000fe40000001215 */
[----:B------:R-:W-:Y:S02]  /*bdd0*/  LEA.HI R31, R31, R28, RZ, 0x3 ;  /* 0x0000001c1f1f7211 */ /* 0x000fe400078f18ff */
[----:B------:R-:W-:-:S02]  /*bde0*/  LOP3.LUT R29, R29, 0x38, RZ, 0xc0, !PT ;  /* 0x000000381d1d7812 */ /* 0x000fc400078ec0ff */
[----:B------:R-:W-:Y:S01]  /*bdf0*/  SHF.R.U32.HI R70, RZ, 0x10, R21 ;  /* 0x00000010ff467819 */ /* 0x000fe20000011615 */
[----:B------:R-:W-:Y:S01]  /*be00*/  IMAD.SHL.U32 R31, R31, 0x400, RZ ;  /* 0x000004001f1f7824 */ /* 0x000fe200078e00ff */
[----:B------:R-:W-:Y:S02]  /*be10*/  LOP3.LUT R29, R29, 0x1c0, R224, 0xf8, !PT ;  /* 0x000001c01d1d7812 */ /* 0x000fe400078ef8e0 */
[----:B------:R-:W-:Y:S01]  /*be20*/  SHF.R.U32.HI R71, RZ, 0x10, R47 ;  /* 0x00000010ff477819 */ /* 0x000fe2000001162f */
[----:B------:R-:W-:Y:S01]  /*be30*/  HADD2.F32 R70, -RZ, R70.H0_H0 ;  /* 0x20000046ff467230 */ /* 0x000fe20000004100 */
[----:B------:R-:W-:Y:S02]  /*be40*/  LOP3.LUT R33, R29, R200, RZ, 0x3c, !PT ;  /* 0x000000c81d217212 */ /* 0x000fe400078e3cff */
[----:B------:R-:W-:Y:S02]  /*be50*/  LOP3.LUT R32, R31, 0x7fffe000, RZ, 0xc0, !PT ;  /* 0x7fffe0001f207812 */ /* 0x000fe400078ec0ff */
[----:B------:R-:W0:Y:S01]  /*be60*/  LDS.128 R28, [R202] ;  /* 0x00000000ca1c7984 */ /* 0x000e220000000c00 */
[----:B------:R-:W-:-:S02]  /*be70*/  SHF.R.U64 R79, R48, 0x10, R49 ;  /* 0x00000010304f7819 */ /* 0x000fc40000001231 */
[----:B------:R-:W-:Y:S02]  /*be80*/  IADD3 R33, R33, R32, R201 ;  /* 0x0000002021217210 */ /* 0x000fe40007ffe0c9 */
[----:B------:R-:W-:Y:S02]  /*be90*/  SHF.R.U32.HI R78, RZ, 0x10, R49 ;  /* 0x00000010ff4e7819 */ /* 0x000fe40000011631 */
[--C-:B------:R-:W-:Y:S01]  /*bea0*/  SHF.R.U32.HI R73, RZ, 0x10, R37.reuse ;  /* 0x00000010ff497819 */ /* 0x100fe20000011625 */
[----:B------:R-:W-:Y:S01]  /*beb0*/  IMAD R67, R33, 0x2, R18 ;  /* 0x0000000221437824 */ /* 0x000fe200078e0212 */
[----:B------:R-:W-:-:S04]  /*bec0*/  SHF.R.U64 R75, R36, 0x10, R37 ;  /* 0x00000010244b7819 */ /* 0x000fc80000001225 */
[----:B------:R-:W1:Y:S01]  /*bed0*/  LDS.128 R32, [R67+0x10400] ;  /* 0x0104000043207984 */ /* 0x000e620000000c00 */
[--C-:B0-----:R-:W-:Y:S02]  /*bee0*/  HADD2.F32 R21, -RZ, R29.reuse.H0_H0 ;  /* 0x2000001dff157230 */ /* 0x101fe40000004100 */
[----:B------:R-:W-:Y:S02]  /*bef0*/  HADD2.F32 R20, -RZ, R28.H0_H0 ;  /* 0x2000001cff147230 */ /* 0x000fe40000004100 */
[----:B------:R-:W-:Y:S02]  /*bf00*/  HADD2.F32 R29, -RZ, R29.H1_H1 ;  /* 0x3000001dff1d7230 */ /* 0x000fe40000004100 */
        /* <DEDUP_REMOVED lines=10> */
[----:B------:R-:W-:Y:S01]  /*bfb0*/  FMUL.FTZ R74, R47, R70 ;  /* 0x000000462f4a7220 */ /* 0x000fe20000410000 */
[C---:B------:R-:W-:Y:S01]  /*bfc0*/  FFMA.FTZ R68, R21.reuse, R68, -R66 ;  /* 0x0000004415447223 */ /* 0x040fe20000010842 */
[--C-:B------:R-:W-:Y:S02]  /*bfd0*/  HADD2.F32 R66, -RZ, R65.reuse.H1_H1 ;  /* 0x30000041ff427230 */ /* 0x100fe40000004100 */
[----:B------:R-:W-:Y:S01]  /*bfe0*/  FFMA.FTZ R72, R21, R69, R72 ;  /* 0x0000004515487223 */ /* 0x000fe20000010048 */
[----:B------:R-:W-:Y:S02]  /*bff0*/  HADD2.F32 R21, -RZ, R64.H1_H1 ;  /* 0x30000040ff157230 */ /* 0x000fe40000004100 */
[----:B------:R-:W-:Y:S01]  /*c000*/  FMUL.FTZ R76, R47, R46 ;  /* 0x0000002e2f4c7220 */ /* 0x000fe20000410000 */
[----:B------:R-:W-:Y:S02]  /*c010*/  HADD2.F32 R48, -RZ, R34.H0_H0 ;  /* 0x20000022ff307230 */ /* 0x000fe40000004100 */
[----:B------:R-:W-:Y:S01]  /*c020*/  FMUL.FTZ R47, R33, R66 ;  /* 0x00000042212f7220 */ /* 0x000fe20000410000 */
[----:B------:R-:W-:-:S02]  /*c030*/  HADD2.F32 R65, -RZ, R65.H0_H0 ;  /* 0x20000041ff417230 */ /* 0x000fc40000004100 */
[-C--:B------:R-:W-:Y:S01]  /*c040*/  FMUL.FTZ R33, R33, R21.reuse ;  /* 0x0000001521217220 */ /* 0x080fe20000410000 */
[----:B------:R-:W-:Y:S02]  /*c050*/  HADD2.F32 R49, -RZ, R35.H0_H0 ;  /* 0x20000023ff317230 */ /* 0x000fe40000004100 */
[C---:B------:R-:W-:Y:S01]  /*c060*/  FFMA.FTZ R47, R20.reuse, R21, -R47 ;  /* 0x00000015142f7223 */ /* 0x040fe2000001082f */
[--C-:B------:R-:W-:Y:S02]  /*c070*/  HADD2.F32 R21, -RZ, R43.reuse.H0_H0 ;  /* 0x2000002bff157230 */ /* 0x100fe40000004100 */
[C---:B------:R-:W-:Y:S01]  /*c080*/  FFMA.FTZ R69, R29.reuse, R46, -R74 ;  /* 0x0000002e1d457223 */ /* 0x040fe2000001084a */
[----:B------:R-:W-:Y:S02]  /*c090*/  HADD2.F32 R64, -RZ, R64.H0_H0 ;  /* 0x20000040ff407230 */ /* 0x000fe40000004100 */
[----:B------:R-:W-:Y:S01]  /*c0a0*/  FFMA.FTZ R71, R29, R70, R76 ;  /* 0x000000461d477223 */ /* 0x000fe2000001004c */
[----:B------:R-:W-:Y:S01]  /*c0b0*/  FFMA.FTZ R66, R20, R66, R33 ;  /* 0x0000004214427223 */ /* 0x000fe20000010021 */
[----:B------:R-:W-:Y:S01]  /*c0c0*/  FMUL.FTZ R29, R48, R65 ;  /* 0x00000041301d7220 */ /* 0x000fe20000410000 */
[----:B------:R-:W-:-:S02]  /*c0d0*/  HADD2.F32 R20, -RZ, R43.H1_H1 ;  /* 0x3000002bff147230 */ /* 0x000fc40000004100 */
[-C--:B------:R-:W-:Y:S01]  /*c0e0*/  FMUL.FTZ R33, R48, R21.reuse ;  /* 0x0000001530217220 */ /* 0x080fe20000410000 */
[----:B------:R-:W-:Y:S02]  /*c0f0*/  HADD2.F32 R35, -RZ, R35.H1_H1 ;  /* 0x30000023ff237230 */ /* 0x000fe40000004100 */
[C---:B------:R-:W-:Y:S01]  /*c100*/  FMUL.FTZ R70, R49.reuse, R64 ;  /* 0x0000004031467220 */ /* 0x040fe20000410000 */
[----:B------:R-:W-:Y:S02]  /*c110*/  HADD2.F32 R48, -RZ, R73.H0_H0 ;  /* 0x20000049ff307230 */ /* 0x000fe40000004100 */
[C---:B------:R-:W-:Y:S01]  /*c120*/  FFMA.FTZ R43, R36.reuse, R21, -R29 ;  /* 0x00000015242b7223 */ /* 0x040fe2000001081d */
[----:B------:R-:W-:Y:S02]  /*c130*/  HADD2.F32 R46, -RZ, R78.H0_H0 ;  /* 0x2000004eff2e7230 */ /* 0x000fe40000004100 */
[-C--:B------:R-:W-:Y:S01]  /*c140*/  FMUL.FTZ R49, R49, R20.reuse ;  /* 0x0000001431317220 */ /* 0x080fe20000410000 */
[----:B------:R-:W-:Y:S01]  /*c150*/  FFMA.FTZ R70, R37, R20, -R70 ;  /* 0x0000001425467223 */ /* 0x000fe20000010846 */
[----:B------:R-:W-:Y:S01]  /*c160*/  FFMA.FTZ R36, R36, R65, R33 ;  /* 0x0000004124247223 */ /* 0x000fe20000010021 */
[C---:B------:R-:W-:Y:S01]  /*c170*/  FMUL.FTZ R74, R35.reuse, R48 ;  /* 0x00000030234a7220 */ /* 0x040fe20000410000 */
[----:B------:R-:W-:Y:S01]  /*c180*/  FMUL.FTZ R20, R35, R46 ;  /* 0x0000002e23147220 */ /* 0x000fe20000410000 */
[----:B------:R-:W-:-:S02]  /*c190*/  HADD2.F32 R32, -RZ, R32.H1_H1 ;  /* 0x30000020ff207230 */ /* 0x000fc40000004100 */
[----:B------:R-:W-:Y:S01]  /*c1a0*/  FFMA.FTZ R49, R37, R64, R49 ;  /* 0x0000004025317223 */ /* 0x000fe20000010031 */
[----:B------:R-:W-:Y:S02]  /*c1b0*/  HADD2.F32 R34, -RZ, R34.H1_H1 ;  /* 0x30000022ff227230 */ /* 0x000fe40000004100 */
[C---:B------:R-:W-:Y:S01]  /*c1c0*/  FFMA.FTZ R65, R31.reuse, R46, -R74 ;  /* 0x0000002e1f417223 */ /* 0x040fe2000001084a */
[----:B------:R-:W-:Y:S02]  /*c1d0*/  HADD2.F32 R33, -RZ, R77.H0_H0 ;  /* 0x2000004dff217230 */ /* 0x000fe40000004100 */
[----:B------:R-:W-:Y:S01]  /*c1e0*/  FFMA.FTZ R48, R31, R48, R20 ;  /* 0x000000301f307223 */ /* 0x000fe20000010014 */
[----:B------:R-:W-:Y:S02]  /*c1f0*/  HADD2.F32 R35, -RZ, R75.H0_H0 ;  /* 0x2000004bff237230 */ /* 0x000fe40000004100 */
[----:B------:R-:W-:Y:S02]  /*c200*/  HADD2.F32 R21, -RZ, R80.H0_H0 ;  /* 0x20000050ff157230 */ /* 0x000fe40000004100 */
[----:B------:R-:W-:Y:S01]  /*c210*/  FMUL.FTZ R31, R32, R33 ;  /* 0x00000021201f7220 */ /* 0x000fe20000410000 */
[----:B------:R-:W-:-:S02]  /*c220*/  HADD2.F32 R29, -RZ, R79.H0_H0 ;  /* 0x2000004fff1d7230 */ /* 0x000fc40000004100 */
        /* <DEDUP_REMOVED lines=18> */
.L_x_3035:
[----:B------:R-:W-:Y:S05]  /*c350*/  BSYNC B1 ;  /* 0x0000000000017941 */ /* 0x000fea0003800000 */
.L_x_3034:
[----:B------:R-:W-:Y:S04]  /*c360*/  BSSY B1, `(.L_x_3036) ;  /* 0x0000060000017945 */ /* 0x000fe80003800000 */
[----:B------:R-:W-:Y:S05]  /*c370*/  @P2 BRA `(.L_x_3037) ;  /* 0x0000000400782947 */ /* 0x000fea0003800000 */
[----:B------:R-:W-:Y:S01]  /*c380*/  LEA.HI R20, R45, R206, RZ, 0x1d ;  /* 0x000000ce2d147211 */ /* 0x000fe200078fe8ff */
[----:B------:R-:W-:Y:S01]  /*c390*/  HADD2.F32 R36, -RZ, R54.H1_H1 ;  /* 0x30000036ff247230 */ /* 0x000fe20000004100 */
[----:B------:R-:W-:Y:S02]  /*c3a0*/  SHF.R.U64 R49, R24, 0x10, R25 ;  /* 0x0000001018317819 */ /* 0x000fe40000001219 */
[----:B01----:R-:W-:Y:S02]  /*c3b0*/  SHF.R.S32.HI R29, RZ, 0x1f, R20 ;  /* 0x0000001fff1d7819 */ /* 0x003fe40000011414 */
[----:B------:R-:W-:Y:S02]  /*c3c0*/  SHF.L.U32 R21, R20, 0x3, RZ ;  /* 0x0000000314157819 */ /* 0x000fe400000006ff */
[----:B------:R-:W-:Y:S02]  /*c3d0*/  LEA.HI R29, R29, R20, RZ, 0x3 ;  /* 0x000000141d1d7211 */ /* 0x000fe400078f18ff */
[----:B------:R-:W-:-:S02]  /*c3e0*/  LOP3.LUT R20, R196, 0x38, R21, 0xf8, !PT ;  /* 0x00000038c4147812 */ /* 0x000fc400078ef815 */
[----:B------:R-:W-:Y:S01]  /*c3f0*/  SHF.R.U32.HI R46, RZ, 0x10, R25 ;  /* 0x00000010ff2e7819 */ /* 0x000fe20000011619 */
[----:B------:R-:W-:Y:S01]  /*c400*/  IMAD.SHL.U32 R29, R29, 0x400, RZ ;  /* 0x000004001d1d7824 */ /* 0x000fe200078e00ff */
[----:B------:R-:W-:Y:S02]  /*c410*/  LOP3.LUT R20, R20, R227, RZ, 0x3c, !PT ;  /* 0x000000e314147212 */ /* 0x000fe400078e3cff */
[--C-:B------:R-:W-:Y:S01]  /*c420*/  SHF.R.U64 R47, R26, 0x10, R27.reuse ;  /* 0x000000101a2f7819 */ /* 0x100fe2000000121b */
[----:B------:R-:W-:Y:S01]  /*c430*/  HADD2.F32 R46, -RZ, R46.H0_H0 ;  /* 0x2000002eff2e7230 */ /* 0x000fe20000004100 */
[----:B------:R-:W-:Y:S02]  /*c440*/  LOP3.LUT R21, R29, 0x7fffe000, RZ, 0xc0, !PT ;  /* 0x7fffe0001d157812 */ /* 0x000fe400078ec0ff */
[----:B------:R-:W0:Y:S01]  /*c450*/  LDS.128 R28, [R216] ;  /* 0x00000000d81c7984 */ /* 0x000e220000000c00 */
[----:B------:R-:W-:Y:S01]  /*c460*/  SHF.R.U32.HI R43, RZ, 0x10, R27 ;  /* 0x00000010ff2b7819 */ /* 0x000fe2000001161b */
[--C-:B------:R-:W-:Y:S01]  /*c470*/  HADD2.F32 R27, -RZ, R57.reuse.H1_H1 ;  /* 0x30000039ff1b7230 */ /* 0x100fe20000004100 */
[----:B------:R-:W-:Y:S01]  /*c480*/  IADD3 R21, R20, R21, R199 ;  /* 0x0000001514157210 */ /* 0x000fe20007ffe0c7 */
[----:B------:R-:W-:Y:S01]  /*c490*/  HADD2.F32 R57, -RZ, R57.H0_H0 ;  /* 0x20000039ff397230 */ /* 0x000fe20000004100 */
[----:B------:R-:W-:-:S02]  /*c4a0*/  SHF.R.U64 R67, R4, 0x10, R5 ;  /* 0x0000001004437819 */ /* 0x000fc40000001205 */
[----:B------:R-:W-:Y:S01]  /*c4b0*/  SHF.R.U32.HI R37, RZ, 0x10, R5 ;  /* 0x00000010ff257819 */ /* 0x000fe20000011605 */
[----:B------:R-:W-:Y:S01]  /*c4c0*/  IMAD R21, R21, 0x2, R18 ;  /* 0x0000000215157824 */ /* 0x000fe200078e0212 */
[--C-:B------:R-:W-:Y:S02]  /*c4d0*/  SHF.R.U64 R66, R6, 0x10, R7.reuse ;  /* 0x0000001006427819 */ /* 0x100fe40000001207 */
[----:B------:R-:W-:Y:S02]  /*c4e0*/  SHF.R.U32.HI R65, RZ, 0x10, R7 ;  /* 0x00000010ff417819 */ /* 0x000fe40000011607 */
[----:B------:R-:W1:Y:S01]  /*c4f0*/  LDS.128 R32, [R21+0x10400] ;  /* 0x0104000015207984 */ /* 0x000e620000000c00 */
[--C-:B0-----:R-:W-:Y:S02]  /*c500*/  HADD2.F32 R5, -RZ, R29.reuse.H0_H0 ;  /* 0x2000001dff057230 */ /* 0x101fe40000004100 */
[----:B------:R-:W-:Y:S02]  /*c510*/  HADD2.F32 R29, -RZ, R29.H1_H1 ;  /* 0x3000001dff1d7230 */ /* 0x000fe40000004100 */
[----:B------:R-:W-:-:S02]  /*c520*/  HADD2.F32 R4, -RZ, R28.H0_H0 ;  /* 0x2000001cff047230 */ /* 0x000fc40000004100 */
[----:B------:R-:W-:Y:S02]  /*c530*/  HADD2.F32 R6, -RZ, R30.H0_H0 ;  /* 0x2000001eff067230 */ /* 0x000fe40000004100 */
[--C-:B------:R-:W-:Y:S02]  /*c540*/  HADD2.F32 R7, -RZ, R31.reuse.H0_H0 ;  /* 0x2000001fff077230 */ /* 0x100fe40000004100 */
[----:B------:R-:W-:Y:S02]  /*c550*/  HADD2.F32 R31, -RZ, R31.H1_H1 ;  /* 0x3000001fff1f7230 */ /* 0x000fe40000004100 */
[----:B------:R-:W-:Y:S02]  /*c560*/  HADD2.F32 R28, -RZ, R28.H1_H1 ;  /* 0x3000001cff1c7230 */ /* 0x000fe40000004100 */
[--C-:B-1----:R-:W-:Y:S02]  /*c570*/  HADD2.F32 R24, -RZ, R33.reuse.H0_H0 ;  /* 0x20000021ff187230 */ /* 0x102fe40000004100 */
[----:B------:R-:W-:-:S02]  /*c580*/  HADD2.F32 R33, -RZ, R33.H1_H1 ;  /* 0x30000021ff217230 */ /* 0x000fc40000004100 */
[----:B------:R-:W-:Y:S02]  /*c590*/  HADD2.F32 R20, -RZ, R32.H0_H0 ;  /* 0x20000020ff147230 */ /* 0x000fe40000004100 */
[C---:B------:R-:W-:Y:S01]  /*c5a0*/  FMUL.FTZ R48, R24.reuse, R36 ;  /* 0x0000002418307220 */ /* 0x040fe20000410000 */
[-C--:B------:R-:W-:Y:S01]  /*c5b0*/  FMUL.FTZ R64, R24, R27.reuse ;  /* 0x0000001b18407220 */ /* 0x080fe20000410000 */
[----:B------:R-:W-:Y:S02]  /*c5c0*/  HADD2.F32 R24, -RZ, R37.H0_H0 ;  /* 0x20000025ff187230 */ /* 0x000fe40000004100 */
[----:B------:R-:W-:Y:S01]  /*c5d0*/  FFMA.FTZ R48, R5, R27, -R48 ;  /* 0x0000001b05307223 */ /* 0x000fe20000010830 */
[----:B------:R-:W-:Y:S02]  /*c5e0*/  HADD2.F32 R27, -RZ, R54.H0_H0 ;  /* 0x20000036ff1b7230 */ /* 0x000fe40000004100 */
[----:B------:R-:W-:Y:S01]  /*c5f0*/  FMUL.FTZ R54, R33, R46 ;  /* 0x0000002e21367220 */ /* 0x000fe20000410000 */
[----:B------:R-:W-:Y:S01]  /*c600*/  FFMA.FTZ R64, R5, R36, R64 ;  /* 0x0000002405407223 */ /* 0x000fe20000010040 */
[----:B------:R-:W-:Y:S01]  /*c610*/  FMUL.FTZ R36, R33, R24 ;  /* 0x0000001821247220 */ /* 0x000fe20000410000 */
[----:B------:R-:W-:-:S02]  /*c620*/  HADD2.F32 R25, -RZ, R34.H0_H0 ;  /* 0x20000022ff197230 */ /* 0x000fc40000004100 */
[C---:B------:R-:W-:Y:S01]  /*c630*/  FFMA.FTZ R33, R29.reuse, R24, -R54 ;  /* 0x000000181d217223 */ /* 0x040fe20000010836 */
[C---:B------:R-:W-:Y:S01]  /*c640*/  FMUL.FTZ R5, R20.reuse, R27 ;  /* 0x0000001b14057220 */ /* 0x040fe20000410000 */
[----:B------:R-:W-:Y:S02]  /*c650*/  HADD2.F32 R24, -RZ, R56.H0_H0 ;  /* 0x20000038ff187230 */ /* 0x000fe40000004100 */
[-C--:B------:R-:W-:Y:S01]  /*c660*/  FMUL.FTZ R20, R20, R57.reuse ;  /* 0x0000003914147220 */ /* 0x080fe20000410000 */
[----:B------:R-:W-:Y:S01]  /*c670*/  FFMA.FTZ R37, R29, R46, R36 ;  /* 0x0000002e1d257223 */ /* 0x000fe20000010024 */
[C---:B------:R-:W-:Y:S01]  /*c680*/  FFMA.FTZ R57, R4.reuse, R57, -R5 ;  /* 0x0000003904397223 */ /* 0x040fe20000010805 */
[----:B------:R-:W-:Y:S02]  /*c690*/  HADD2.F32 R5, -RZ, R58.H0_H0 ;  /* 0x2000003aff057230 */ /* 0x000fe40000004100 */
[----:B------:R-:W-:Y:S01]  /*c6a0*/  FFMA.FTZ R29, R4, R27, R20 ;  /* 0x0000001b041d7223 */ /* 0x000fe20000010014 */
[----:B------:R-:W-:-:S02]  /*c6b0*/  HADD2.F32 R26, -RZ, R35.H0_H0 ;  /* 0x20000023ff1a7230 */ /* 0x000fc40000004100 */
[C---:B------:R-:W-:Y:S01]  /*c6c0*/  FMUL.FTZ R27, R25.reuse, R24 ;  /* 0x00000018191b7220 */ /* 0x040fe20000410000 */
[----:B------:R-:W-:Y:S02]  /*c6d0*/  HADD2.F32 R58, -RZ, R58.H1_H1 ;  /* 0x3000003aff3a7230 */ /* 0x000fe40000004100 */
[-C--:B------:R-:W-:Y:S01]  /*c6e0*/  FMUL.FTZ R25, R25, R5.reuse ;  /* 0x0000000519197220 */ /* 0x080fe20000410000 */
[----:B------:R-:W-:Y:S02]  /*c6f0*/  HADD2.F32 R56, -RZ, R56.H1_H1 ;  /* 0x30000038ff387230 */ /* 0x000fe40000004100 */
[----:B------:R-:W-:Y:S01]  /*c700*/  FFMA.FTZ R36, R6, R5, -R27 ;  /* 0x0000000506247223 */ /* 0x000fe2000001081b */
[----:B------:R-:W-:Y:S02]  /*c710*/  HADD2.F32 R35, -RZ, R35.H1_H1 ;  /* 0x30000023ff237230 */ /* 0x000fe40000004100 */
[----:B------:R-:W-:Y:S01]  /*c720*/  FMUL.FTZ R5, R26, R58 ;  /* 0x0000003a1a057220 */ /* 0x000fe20000410000 */
[----:B------:R-:W-:-:S02]  /*c730*/  HADD2.F32 R20, -RZ, R43.H0_H0 ;  /* 0x2000002bff147230 */ /* 0x000fc40000004100 */
[----:B------:R-:W-:Y:S01]  /*c740*/  FMUL.FTZ R46, R26, R56 ;  /* 0x000000381a2e7220 */ /* 0x000fe20000410000 */
[----:B------:R-:W-:Y:S02]  /*c750*/  HADD2.F32 R4, -RZ, R65.H0_H0 ;  /* 0x20000041ff047230 */ /* 0x000fe40000004100 */
        /* <DEDUP_REMOVED lines=32> */
.L_x_3037:
[----:B------:R-:W-:Y:S05]  /*c960*/  BSYNC B1 ;  /* 0x0000000000017941 */ /* 0x000fea0003800000 */
.L_x_3036:
[----:B------:R-:W-:Y:S04]  /*c970*/  BSSY B1, `(.L_x_3038) ;  /* 0x0000060000017945 */ /* 0x000fe80003800000 */
[----:B------:R-:W-:Y:S05]  /*c980*/  @P1 BRA `(.L_x_3039) ;  /* 0x0000000400781947 */ /* 0x000fea0003800000 */
[----:B--2---:R-:W-:Y:S01]  /*c990*/  LEA.HI R4, R45, R206, RZ, 0x1d ;  /* 0x000000ce2d047211 */ /* 0x004fe200078fe8ff */
[----:B-1----:R-:W-:Y:S01]  /*c9a0*/  HADD2.F32 R35, -RZ, R59.H1_H1 ;  /* 0x3000003bff237230 */ /* 0x002fe20000004100 */
[--C-:B------:R-:W-:Y:S01]  /*c9b0*/  SHF.R.U64 R54, R50, 0x10, R51.reuse ;  /* 0x0000001032367819 */ /* 0x100fe20000001233 */
[--C-:B------:R-:W-:Y:S01]  /*c9c0*/  HADD2.F32 R36, -RZ, R62.reuse.H1_H1 ;  /* 0x3000003eff247230 */ /* 0x100fe20000004100 */
[----:B------:R-:W-:Y:S01]  /*c9d0*/  SHF.R.S32.HI R5, RZ, 0x1f, R4 ;  /* 0x0000001fff057819 */ /* 0x000fe20000011404 */
[----:B------:R-:W-:Y:S01]  /*c9e0*/  IMAD.SHL.U32 R6, R4, 0x8, RZ ;  /* 0x0000000804067824 */ /* 0x000fe200078e00ff */
[----:B------:R-:W-:Y:S01]  /*c9f0*/  SHF.R.U32.HI R50, RZ, 0x10, R51 ;  /* 0x00000010ff327819 */ /* 0x000fe20000011633 */
[----:B------:R-:W-:Y:S01]  /*ca00*/  HADD2.F32 R62, -RZ, R62.H0_H0 ;  /* 0x2000003eff3e7230 */ /* 0x000fe20000004100 */
[----:B------:R-:W-:Y:S02]  /*ca10*/  LEA.HI R4, R5, R4, RZ, 0x3 ;  /* 0x0000000405047211 */ /* 0x000fe400078f18ff */
[----:B------:R-:W-:-:S02]  /*ca20*/  LOP3.LUT R5, R195, 0x38, R6, 0xf8, !PT ;  /* 0x00000038c3057812 */ /* 0x000fc400078ef806 */
[----:B------:R-:W-:Y:S02]  /*ca30*/  SHF.L.U32 R4, R4, 0xa, RZ ;  /* 0x0000000a04047819 */ /* 0x000fe400000006ff */
[----:B------:R-:W-:Y:S02]  /*ca40*/  LOP3.LUT R21, R5, R226, RZ, 0x3c, !PT ;  /* 0x000000e205157212 */ /* 0x000fe400078e3cff */
[----:B------:R-:W-:Y:S02]  /*ca50*/  LOP3.LUT R20, R4, 0x7fffe000, RZ, 0xc0, !PT ;  /* 0x7fffe00004147812 */ /* 0x000fe400078ec0ff */
[----:B------:R-:W1:Y:S01]  /*ca60*/  LDS.128 R4, [R215] ;  /* 0x00000000d7047984 */ /* 0x000e620000000c00 */
[--C-:B------:R-:W-:Y:S02]  /*ca70*/  SHF.R.U64 R48, R38, 0x10, R39.reuse ;  /* 0x0000001026307819 */ /* 0x100fe40000001227 */
[----:B------:R-:W-:Y:S02]  /*ca80*/  IADD3 R21, R21, R20, R198 ;  /* 0x0000001415157210 */ /* 0x000fe40007ffe0c6 */
[----:B------:R-:W-:-:S02]  /*ca90*/  SHF.R.U32.HI R37, RZ, 0x10, R39 ;  /* 0x00000010ff257819 */ /* 0x000fc40000011627 */
[--C-:B------:R-:W-:Y:S01]  /*caa0*/  SHF.R.U64 R47, R40, 0x10, R41.reuse ;  /* 0x00000010282f7819 */ /* 0x100fe20000001229 */
[----:B------:R-:W-:Y:S01]  /*cab0*/  IMAD R21, R21, 0x2, R18 ;  /* 0x0000000215157824 */ /* 0x000fe200078e0212 */
[----:B------:R-:W-:Y:S01]  /*cac0*/  SHF.R.U32.HI R46, RZ, 0x10, R41 ;  /* 0x00000010ff2e7819 */ /* 0x000fe20000011629 */
[----:B------:R-:W-:Y:S01]  /*cad0*/  HADD2.F32 R37, -RZ, R37.H0_H0 ;  /* 0x20000025ff257230 */ /* 0x000fe20000004100 */
[--C-:B------:R-:W-:Y:S02]  /*cae0*/  SHF.R.U64 R49, R52, 0x10, R53.reuse ;  /* 0x0000001034317819 */ /* 0x100fe40000001235 */
[----:B------:R-:W2:Y:S01]  /*caf0*/  LDS.128 R24, [R21+0x10400] ;  /* 0x0104000015187984 */ /* 0x000ea20000000c00 */
[----:B------:R-:W-:Y:S01]  /*cb00*/  SHF.R.U32.HI R52, RZ, 0x10, R53 ;  /* 0x00000010ff347819 */ /* 0x000fe20000011635 */
[--C-:B-1----:R-:W-:Y:S02]  /*cb10*/  HADD2.F32 R20, -RZ, R5.reuse.H0_H0 ;  /* 0x20000005ff147230 */ /* 0x102fe40000004100 */
[----:B------:R-:W-:-:S02]  /*cb20*/  HADD2.F32 R28, -RZ, R5.H1_H1 ;  /* 0x30000005ff1c7230 */ /* 0x000fc40000004100 */
[----:B------:R-:W-:Y:S02]  /*cb30*/  HADD2.F32 R5, -RZ, R4.H0_H0 ;  /* 0x20000004ff057230 */ /* 0x000fe40000004100 */
[----:B0-----:R-:W-:Y:S02]  /*cb40*/  HADD2.F32 R29, -RZ, R6.H0_H0 ;  /* 0x20000006ff1d7230 */ /* 0x001fe40000004100 */
[--C-:B------:R-:W-:Y:S02]  /*cb50*/  HADD2.F32 R30, -RZ, R7.reuse.H0_H0 ;  /* 0x20000007ff1e7230 */ /* 0x100fe40000004100 */
[----:B------:R-:W-:Y:S02]  /*cb60*/  HADD2.F32 R7, -RZ, R7.H1_H1 ;  /* 0x30000007ff077230 */ /* 0x000fe40000004100 */
[----:B------:R-:W-:Y:S02]  /*cb70*/  HADD2.F32 R4, -RZ, R4.H1_H1 ;  /* 0x30000004ff047230 */ /* 0x000fe40000004100 */
[----:B--2---:R-:W-:-:S02]  /*cb80*/  HADD2.F32 R31, -RZ, R25.H0_H0 ;  /* 0x20000019ff1f7230 */ /* 0x004fc40000004100 */
[----:B------:R-:W-:Y:S02]  /*cb90*/  HADD2.F32 R32, -RZ, R25.H1_H1 ;  /* 0x30000019ff207230 */ /* 0x000fe40000004100 */
[----:B------:R-:W-:Y:S02]  /*cba0*/  HADD2.F32 R25, -RZ, R24.H0_H0 ;  /* 0x20000018ff197230 */ /* 0x000fe40000004100 */
[CC--:B------:R-:W-:Y:S01]  /*cbb0*/  FMUL.FTZ R39, R31.reuse, R36.reuse ;  /* 0x000000241f277220 */ /* 0x0c0fe20000410000 */
[-C--:B------:R-:W-:Y:S01]  /*cbc0*/  FMUL.FTZ R41, R31, R35.reuse ;  /* 0x000000231f297220 */ /* 0x080fe20000410000 */
[----:B------:R-:W-:Y:S02]  /*cbd0*/  HADD2.F32 R31, -RZ, R50.H0_H0 ;  /* 0x20000032ff1f7230 */ /* 0x000fe40000004100 */
[C---:B------:R-:W-:Y:S01]  /*cbe0*/  FFMA.FTZ R39, R20.reuse, R35, -R39 ;  /* 0x0000002314277223 */ /* 0x040fe20000010827 */
[----:B------:R-:W-:Y:S01]  /*cbf0*/  FFMA.FTZ R41, R20, R36, R41 ;  /* 0x0000002414297223 */ /* 0x000fe20000010029 */
[----:B------:R-:W-:-:S02]  /*cc00*/  HADD2.F32 R20, -RZ, R59.H0_H0 ;  /* 0x2000003bff147230 */ /* 0x000fc40000004100 */
[C---:B------:R-:W-:Y:S01]  /*cc10*/  FMUL.FTZ R35, R32.reuse, R37 ;  /* 0x0000002520237220 */ /* 0x040fe20000410000 */
[-C--:B------:R-:W-:Y:S01]  /*cc20*/  FMUL.FTZ R43, R32, R31.reuse ;  /* 0x0000001f202b7220 */ /* 0x080fe20000410000 */
[C---:B------:R-:W-:Y:S01]  /*cc30*/  FMUL.FTZ R36, R25.reuse, R62 ;  /* 0x0000003e19247220 */ /* 0x040fe20000410000 */
[----:B------:R-:W-:Y:S02]  /*cc40*/  HADD2.F32 R33, -RZ, R26.H0_H0 ;  /* 0x2000001aff217230 */ /* 0x000fe40000004100 */
[-C--:B------:R-:W-:Y:S01]  /*cc50*/  FMUL.FTZ R25, R25, R20.reuse ;  /* 0x0000001419197220 */ /* 0x080fe20000410000 */
[----:B------:R-:W-:Y:S02]  /*cc60*/  HADD2.F32 R32, -RZ, R63.H0_H0 ;  /* 0x2000003fff207230 */ /* 0x000fe40000004100 */
[----:B------:R-:W-:Y:S01]  /*cc70*/  FFMA.FTZ R36, R5, R20, -R36 ;  /* 0x0000001405247223 */ /* 0x000fe20000010824 */
[----:B------:R-:W-:Y:S02]  /*cc80*/  HADD2.F32 R34, -RZ, R27.H0_H0 ;  /* 0x2000001bff227230 */ /* 0x000fe40000004100 */
[C---:B------:R-:W-:Y:S01]  /*cc90*/  FFMA.FTZ R38, R28.reuse, R31, -R35 ;  /* 0x0000001f1c267223 */ /* 0x040fe20000010823 */
[----:B------:R-:W-:Y:S01]  /*cca0*/  FFMA.FTZ R40, R28, R37, R43 ;  /* 0x000000251c287223 */ /* 0x000fe2000001002b */
[----:B------:R-:W-:-:S02]  /*ccb0*/  HADD2.F32 R20, -RZ, R44.H0_H0 ;  /* 0x2000002cff147230 */ /* 0x000fc40000004100 */
[----:B------:R-:W-:Y:S01]  /*ccc0*/  FFMA.FTZ R62, R5, R62, R25 ;  /* 0x0000003e053e7223 */ /* 0x000fe20000010019 */
[----:B------:R-:W-:Y:S02]  /*ccd0*/  HADD2.F32 R63, -RZ, R63.H1_H1 ;  /* 0x3000003fff3f7230 */ /* 0x000fe40000004100 */
[C---:B------:R-:W-:Y:S01]  /*cce0*/  FMUL.FTZ R28, R33.reuse, R32 ;  /* 0x00000020211c7220 */ /* 0x040fe20000410000 */
[----:B------:R-:W-:Y:S02]  /*ccf0*/  HADD2.F32 R5, -RZ, R44.H1_H1 ;  /* 0x3000002cff057230 */ /* 0x000fe40000004100 */
[-C--:B------:R-:W-:Y:S01]  /*cd00*/  FMUL.FTZ R44, R33, R20.reuse ;  /* 0x00000014212c7220 */ /* 0x080fe20000410000 */
[----:B------:R-:W-:Y:S02]  /*cd10*/  HADD2.F32 R27, -RZ, R27.H1_H1 ;  /* 0x3000001bff1b7230 */ /* 0x000fe40000004100 */
[----:B------:R-:W-:Y:S01]  /*cd20*/  FFMA.FTZ R35, R29, R20, -R28 ;  /* 0x000000141d237223 */ /* 0x000fe2000001081c */
[----:B------:R-:W-:Y:S01]  /*cd30*/  FMUL.FTZ R25, R34, R63 ;  /* 0x0000003f22197220 */ /* 0x000fe20000410000 */
[----:B------:R-:W-:-:S02]  /*cd40*/  HADD2.F32 R28, -RZ, R46.H0_H0 ;  /* 0x2000002eff1c7230 */ /* 0x000fc40000004100 */
[-C--:B------:R-:W-:Y:S01]  /*cd50*/  FMUL.FTZ R34, R34, R5.reuse ;  /* 0x0000000522227220 */ /* 0x080fe20000410000 */
[----:B------:R-:W-:Y:S02]  /*cd60*/  HADD2.F32 R20, -RZ, R52.H0_H0 ;  /* 0x20000034ff147230 */ /* 0x000fe40000004100 */
[----:B------:R-:W-:Y:S01]  /*cd70*/  FFMA.FTZ R44, R29, R32, R44 ;  /* 0x000000201d2c7223 */ /* 0x000fe2000001002c */
[C---:B------:R-:W-:Y:S01]  /*cd80*/  FFMA.FTZ R32, R30.reuse, R5, -R25 ;  /* 0x000000051e207223 */ /* 0x040fe20000010819 */
[----:B------:R-:W-:Y:S01]  /*cd90*/  FFMA.FTZ R34, R30, R63, R34 ;  /* 0x0000003f1e227223 */ /* 0x000fe20000010022 */
[C---:B------:R-:W-:Y:S01]  /*cda0*/  FMUL.FTZ R46, R27.reuse, R28 ;  /* 0x0000001c1b2e7220 */ /* 0x040fe20000410000 */
[----:B------:R-:W-:Y:S01]  /*cdb0*/  FMUL.FTZ R30, R27, R20 ;  /* 0x000000141b1e7220 */ /* 0x000fe20000410000 */
[----:B------:R-:W-:Y:S02]  /*cdc0*/  HADD2.F32 R24, -RZ, R24.H1_H1 ;  /* 0x30000018ff187230 */ /* 0x000fe40000004100 */
[----:B------:R-:W-:-:S02]  /*cdd0*/  HADD2.F32 R26, -RZ, R26.H1_H1 ;  /* 0x3000001aff1a7230 */ /* 0x000fc40000004100 */
[C---:B------:R-:W-:Y:S01]  /*cde0*/  FFMA.FTZ R43, R7.reuse, R20, -R46 ;  /* 0x00000014072b7223 */ /* 0x040fe2000001082e */
[----:B------:R-:W-:Y:S02]  /*cdf0*/  HADD2.F32 R27, -RZ, R48.H0_H0 ;  /* 0x20000030ff1b7230 */ /* 0x000fe40000004100 */
        /* <DEDUP_REMOVED lines=23> */
.L_x_3039:
[----:B------:R-:W-:Y:S05]  /*cf70*/  BSYNC B1 ;  /* 0x0000000000017941 */ /* 0x000fea0003800000 */
.L_x_3038:
[----:B-1----:R-:W-:Y:S01]  /*cf80*/  PRMT R32, R0, 0x5410, R3 ;  /* 0x0000541000207816 */ /* 0x002fe20000000003 */
[----:B------:R-:W-:Y:S06]  /*cf90*/  @P0 BRA `(.L_x_3023) ;  /* 0x0000000400780947 */ /* 0x000fec0003800000 */
[----:B------:R-:W-:Y:S01]  /*cfa0*/  LEA.HI R45, R45, R206, RZ, 0x1d ;  /* 0x000000ce2d2d7211 */ /* 0x000fe200078fe8ff */
[----:B--23--:R-:W1:Y:S01]  /*cfb0*/  LDS.128 R4, [R214] ;  /* 0x00000000d6047984 */ /* 0x00ce620000000c00 */
[----:B------:R-:W-:Y:S01]  /*cfc0*/  SHF.R.U32.HI R20, RZ, 0x10, R9 ;  /* 0x00000010ff147819 */ /* 0x000fe20000011609 */
        /* <DEDUP_REMOVED lines=8> */
[--C-:B------:R-:W-:Y:S01]  /*d050*/  SHF.R.U64 R37, R14, 0x10, R15.reuse ;  /* 0x000000100e257819 */ /* 0x100fe2000000120f */
[----:B------:R-:W-:Y:S01]  /*d060*/  IMAD.SHL.U32 R45, R45, 0x400, RZ ;  /* 0x000004002d2d7824 */ /* 0x000fe200078e00ff */
[----:B------:R-:W-:Y:S02]  /*d070*/  LOP3.LUT R0, R0, R225, RZ, 0x3c, !PT ;  /* 0x000000e100007212 */ /* 0x000fe400078e3cff */
[----:B------:R-:W-:Y:S01]  /*d080*/  SHF.R.U32.HI R34, RZ, 0x10, R15 ;  /* 0x00000010ff227819 */ /* 0x000fe2000001160f */
[--C-:B------:R-:W-:Y:S01]  /*d090*/  HADD2.F32 R15, -RZ, R61.reuse.H1_H1 ;  /* 0x3000003dff0f7230 */ /* 0x100fe20000004100 */
[----:B------:R-:W-:Y:S01]  /*d0a0*/  LOP3.LUT R3, R45, 0x7fffe000, RZ, 0xc0, !PT ;  /* 0x7fffe0002d037812 */ /* 0x000fe200078ec0ff */
[----:B------:R-:W-:Y:S01]  /*d0b0*/  HADD2.F32 R61, -RZ, R61.H0_H0 ;  /* 0x2000003dff3d7230 */ /* 0x000fe20000004100 */
[----:B------:R-:W-:Y:S02]  /*d0c0*/  SHF.R.U32.HI R28, RZ, 0x10, R13 ;  /* 0x00000010ff1c7819 */ /* 0x000fe4000001160d */
[----:B------:R-:W-:-:S02]  /*d0d0*/  IADD3 R3, R0, R3, R197 ;  /* 0x0000000300037210 */ /* 0x000fc40007ffe0c5 */
[----:B------:R-:W-:Y:S02]  /*d0e0*/  SHF.R.U64 R36, R8, 0x10, R9 ;  /* 0x0000001008247819 */ /* 0x000fe40000001209 */
[----:B------:R-:W-:Y:S02]  /*d0f0*/  LEA R3, R3, R18, 0x1 ;  /* 0x0000001203037211 */ /* 0x000fe400078e08ff */
[--C-:B------:R-:W-:Y:S02]  /*d100*/  SHF.R.U64 R35, R10, 0x10, R11.reuse ;  /* 0x000000100a237819 */ /* 0x100fe4000000120b */
[----:B------:R-:W-:Y:S01]  /*d110*/  SHF.R.U32.HI R33, RZ, 0x10, R11 ;  /* 0x00000010ff217819 */ /* 0x000fe2000001160b */
[----:B------:R-:W2:Y:S01]  /*d120*/  LDS.128 R24, [R3+0x10400] ;  /* 0x0104000003187984 */ /* 0x000ea20000000c00 */
[--C-:B-1----:R-:W-:Y:S02]  /*d130*/  HADD2.F32 R8, -RZ, R5.reuse.H0_H0 ;  /* 0x20000005ff087230 */ /* 0x102fe40000004100 */
[----:B------:R-:W-:-:S02]  /*d140*/  HADD2.F32 R5, -RZ, R5.H1_H1 ;  /* 0x30000005ff057230 */ /* 0x000fc40000004100 */
[----:B------:R-:W-:Y:S02]  /*d150*/  HADD2.F32 R0, -RZ, R4.H0_H0 ;  /* 0x20000004ff007230 */ /* 0x000fe40000004100 */
[----:B------:R-:W-:Y:S02]  /*d160*/  HADD2.F32 R9, -RZ, R6.H0_H0 ;  /* 0x20000006ff097230 */ /* 0x000fe40000004100 */
[--C-:B------:R-:W-:Y:S02]  /*d170*/  HADD2.F32 R10, -RZ, R7.reuse.H0_H0 ;  /* 0x20000007ff0a7230 */ /* 0x100fe40000004100 */
[----:B------:R-:W-:Y:S02]  /*d180*/  HADD2.F32 R7, -RZ, R7.H1_H1 ;  /* 0x30000007ff077230 */ /* 0x000fe40000004100 */
[----:B------:R-:W-:Y:S02]  /*d190*/  HADD2.F32 R4, -RZ, R4.H1_H1 ;  /* 0x30000004ff047230 */ /* 0x000fe40000004100 */
[----:B------:R-:W-:-:S02]  /*d1a0*/  HADD2.F32 R6, -RZ, R6.H1_H1 ;  /* 0x30000006ff067230 */ /* 0x000fc40000004100 */
[--C-:B--2---:R-:W-:Y:S02]  /*d1b0*/  HADD2.F32 R12, -RZ, R25.reuse.H0_H0 ;  /* 0x20000019ff0c7230 */ /* 0x104fe40000004100 */
[----:B------:R-:W-:Y:S02]  /*d1c0*/  HADD2.F32 R25, -RZ, R25.H1_H1 ;  /* 0x30000019ff197230 */ /* 0x000fe40000004100 */
[----:B------:R-:W-:Y:S02]  /*d1d0*/  HADD2.F32 R11, -RZ, R24.H0_H0 ;  /* 0x20000018ff0b7230 */ /* 0x000fe40000004100 */
[C---:B0-----:R-:W-:Y:S01]  /*d1e0*/  FMUL.FTZ R29, R12.reuse, R21 ;  /* 0x000000150c1d7220 */ /* 0x041fe20000410000 */
[-C--:B------:R-:W-:Y:S01]  /*d1f0*/  FMUL.FTZ R31, R12, R15.reuse ;  /* 0x0000000f0c1f7220 */ /* 0x080fe20000410000 */
[----:B------:R-:W-:Y:S02]  /*d200*/  HADD2.F32 R12, -RZ, R28.H0_H0 ;  /* 0x2000001cff0c7230 */ /* 0x000fe40000004100 */
[----:B------:R-:W-:Y:S01]  /*d210*/  FMUL.FTZ R28, R25, R20 ;  /* 0x00000014191c7220 */ /* 0x000fe20000410000 */
[C---:B------:R-:W-:Y:S01]  /*d220*/  FFMA.FTZ R29, R8.reuse, R15, -R29 ;  /* 0x0000000f081d7223 */ /* 0x040fe2000001081d */
[----:B------:R-:W-:Y:S01]  /*d230*/  FFMA.FTZ R31, R8, R21, R31 ;  /* 0x00000015081f7223 */ /* 0x000fe2000001001f */
[----:B------:R-:W-:-:S02]  /*d240*/  HADD2.F32 R13, -RZ, R26.H0_H0 ;  /* 0x2000001aff0d7230 */ /* 0x000fc40000004100 */
[-C--:B------:R-:W-:Y:S01]  /*d250*/  FMUL.FTZ R8, R25, R12.reuse ;  /* 0x0000000c19087220 */ /* 0x080fe20000410000 */
[----:B------:R-:W-:Y:S01]  /*d260*/  FFMA.FTZ R30, R5, R12, -R28 ;  /* 0x0000000c051e7223 */ /* 0x000fe2000001081c */
[C---:B------:R-:W-:Y:S01]  /*d270*/  FMUL.FTZ R15, R11.reuse, R55 ;  /* 0x000000370b0f7220 */ /* 0x040fe20000410000 */
[----:B------:R-:W-:Y:S02]  /*d280*/  HADD2.F32 R12, -RZ, R60.H0_H0 ;  /* 0x2000003cff0c7230 */ /* 0x000fe40000004100 */
[-C--:B------:R-:W-:Y:S01]  /*d290*/  FMUL.FTZ R28, R11, R61.reuse ;  /* 0x0000003d0b1c7220 */ /* 0x080fe20000410000 */
[----:B------:R-:W-:Y:S01]  /*d2a0*/  FFMA.FTZ R20, R5, R20, R8 ;  /* 0x0000001405147223 */ /* 0x000fe20000010008 */
[----:B------:R-:W-:Y:S02]  /*d2b0*/  HADD2.F32 R8, -RZ, R32.H0_H0 ;  /* 0x20000020ff087230 */ /* 0x000fe40000004100 */
[----:B------:R-:W-:Y:S01]  /*d2c0*/  FFMA.FTZ R15, R0, R61, -R15 ;  /* 0x0000003d000f7223 */ /* 0x000fe2000001080f */
        /* <DEDUP_REMOVED lines=15> */
[----:B------:R-:W-:Y:S02]  /*d3c0*/  HADD2.F32 R24, -RZ, R24.H1_H1 ;  /* 0x30000018ff187230 */ /* 0x000fe40000004100 */
[C---:B------:R-:W-:Y:S01]  /*d3d0*/  FMUL.FTZ R34, R27.reuse, R8 ;  /* 0x000000081b227220 */ /* 0x040fe20000410000 */
[----:B------:R-:W-:Y:S02]  /*d3e0*/  HADD2.F32 R26, -RZ, R26.H1_H1 ;  /* 0x3000001aff1a7230 */ /* 0x000fe40000004100 */
        /* <DEDUP_REMOVED lines=9> */
[-C--:B------:R-:W-:Y:S01]  /*d480*/  FMUL.FTZ R24, R24, R5.reuse ;  /* 0x0000000518187220 */ /* 0x080fe20000410000 */
[----:B------:R-:W-:Y:S01]  /*d490*/  FFMA.FTZ R0, R4, R5, -R7 ;  /* 0x0000000504007223 */ /* 0x000fe20000010807 */
[-C--:B------:R-:W-:Y:S01]  /*d4a0*/  FMUL.FTZ R26, R26, R9.reuse ;  /* 0x000000091a1a7220 */ /* 0x080fe20000410000 */
[----:B------:R-:W-:Y:S01]  /*d4b0*/  FFMA.FTZ R10, R6, R9, -R27 ;  /* 0x00000009060a7223 */ /* 0x000fe2000001081b */
[----:B------:R-:W-:Y:S01]  /*d4c0*/  FFMA.FTZ R21, R4, R11, R24 ;  /* 0x0000000b04157223 */ /* 0x000fe20000010018 */
[----:B------:R-:W-:Y:S01]  /*d4d0*/  F2FP.F16.F32.PACK_AB R7, R33, R12 ;  /* 0x0000000c2107723e */ /* 0x000fe200000000ff */
        /* <DEDUP_REMOVED lines=10> */
.L_x_3023:
[----:B------:R-:W-:Y:S05]  /*d580*/  BSYNC B0 ;  /* 0x0000000000007941 */ /* 0x000fea0003800000 */
.L_x_2995:
        /* <DEDUP_REMOVED lines=8> */
.L_x_2993:
[----:B------:R-:W-:-:S05]  /*d610*/  IMAD.U32 R0, RZ, RZ, UR39 ;  /* 0x00000027ff007e24 */ /* 0x000fca000f8e00ff */
[----:B------:R-:W-:-:S13]  /*d620*/  ISETP.NE.AND P0, PT, R0, 0x3, PT ;  /* 0x000000030000780c */ /* 0x000fda0003f05270 */
[----:B------:R-:W-:Y:S05]  /*d630*/  @!P0 BRA `(.L_x_3040) ;  /* 0x0000000000048947 */ /* 0x000fea0003800000 */
[----:B------:R-:W-:Y:S01]  /*d640*/  BPT.TRAP 0x1 ;  /* 0x000000040000795c */ /* 0x000fe20000300000 */
.L_x_3040:
[----:B------:R-:W-:Y:S01]  /*d650*/  IMAD R0, R186, 0x8, R18 ;  /* 0x00000008ba007824 */ /* 0x000fe200078e0212 */
[----:B-1-3--:R-:W-:-:S04]  /*d660*/  SHF.L.U32 R3, R188, 0x1f, RZ ;  /* 0x0000001fbc037819 */ /* 0x00afc800000006ff */
[----:B------:R1:W3:Y:S01]  /*d670*/  SYNCS.PHASECHK.TRANS64.TRYWAIT P1, [R0+URZ+0x28830], R3 ;  /* 0x02883003000075a7 */ /* 0x0002e2000802017f */
[----:B------:R-:W-:Y:S05]  /*d680*/  @!P0 BRA `(.L_x_3041) ;  /* 0x0000000000048947 */ /* 0x000fea0003800000 */
[----:B------:R-:W-:Y:S01]  /*d690*/  BPT.TRAP 0x1 ;  /* 0x000000040000795c */ /* 0x000fe20000300000 */
.L_x_3041:
[----:B---3--:R-:W-:Y:S05]  /*d6a0*/  @P1 BRA `(.L_x_3042) ;  /* 0x0000000000081947 */ /* 0x008fea0003800000 */
[----:B------:R-:W3:Y:S02]  /*d6b0*/  SYNCS.PHASECHK.TRANS64.TRYWAIT P1, [R0+URZ+0x28830], R3 ;  /* 0x02883003000075a7 */ /* 0x000ee4000802017f */
[----:B---3--:R-:W-:Y:S05]  /*d6c0*/  @!P1 BRA `(.L_x_3043) ;  /* 0x0000012c00549947 */ /* 0x008fea0003800000 */
.L_x_3042:
[----:B------:R-:W-:Y:S05]  /*d6d0*/  WARPSYNC.ALL ;  /* 0x0000000000007948 */ /* 0x000fea0003800000 */
[----:B-1-3--:R-:W-:Y:S01]  /*d6e0*/  VIADD R3, R18, 0x18400 ;  /* 0x0001840012037836 */ /* 0x00afe20000000000 */
[----:B------:R-:W-:Y:S01]  /*d6f0*/  R2UR UR32, R42 ;  /* 0x000000002a2072ca */ /* 0x000fe200000e0000 */
[----:B0-2-4-:R-:W-:Y:S01]  /*d700*/  IMAD.MOV.U32 R7, RZ, RZ, 0x40000040 ;  /* 0x40000040ff077424 */ /* 0x015fe200078e00ff */
        /* <DEDUP_REMOVED lines=14> */
[----:B------:R-:W-:Y:S01]  /*d7f0*/  LEA R6, R186, R4, 0xb ;  /* 0x00000004ba067211 */ /* 0x000fe200078e58ff */
[----:B------:R-:W-:Y:S01]  /*d800*/  UIADD3 UR4, UR32, 0x2, URZ ;  /* 0x0000000220047890 */ /* 0x000fe2000fffe03f */
[----:B------:R-:W-:Y:S01]  /*d810*/  R2UR UR11, R9 ;  /* 0x00000000090b72ca */ /* 0x000fe200000e0000 */
[----:B------:R-:W-:Y:S01]  /*d820*/  UIADD3 UR8, UR32, 0x4, URZ ;  /* 0x0000000420087890 */ /* 0x000fe2000fffe03f */
[C---:B------:R-:W-:Y:S01]  /*d830*/  R2UR UR34, R6.reuse ;  /* 0x00000000062272ca */ /* 0x040fe200000e0000 */
[----:B------:R-:W-:Y:S01]  /*d840*/  VIADD R8, R6, 0x2 ;  /* 0x0000000206087836 */ /* 0x000fe20000000000 */
[----:B------:R-:W-:Y:S01]  /*d850*/  UIADD3 UR12, UR32, 0x6, URZ ;  /* 0x00000006200c7890 */ /* 0x000fe2000fffe03f */
[----:B------:R-:W-:Y:S01]  /*d860*/  IMAD.MOV.U32 R9, RZ, RZ, 0x40000040 ;  /* 0x40000040ff097424 */ /* 0x000fe200078e00ff */
[----:B------:R-:W-:Y:S01]  /*d870*/  UIADD3 UR16, UR32, 0x400, URZ ;  /* 0x0000040020107890 */ /* 0x000fe2000fffe03f */
[----:B------:R-:W-:Y:S01]  /*d880*/  R2UR UR31, R7 ;  /* 0x00000000071f72ca */ /* 0x000fe200000e0000 */
[----:B------:R-:W-:Y:S01]  /*d890*/  UMOV UR17, 0x40000040 ;  /* 0x4000004000117882 */ /* 0x000fe20000000000 */
[----:B------:R-:W-:Y:S01]  /*d8a0*/  R2UR UR6, R8 ;  /* 0x00000000080672ca */ /* 0x000fe200000e0000 */
[----:B------:R-:W-:Y:S01]  /*d8b0*/  UIADD3 UR20, UR32, 0x402, URZ ;  /* 0x0000040220147890 */ /* 0x000fe2000fffe03f */
[----:B------:R-:W-:Y:S01]  /*d8c0*/  IADD3 R8, R6, 0x4, RZ ;  /* 0x0000000406087810 */ /* 0x000fe20007ffe0ff */
[----:B------:R-:W-:Y:S01]  /*d8d0*/  UMOV UR21, 0x40000040 ;  /* 0x4000004000157882 */ /* 0x000fe20000000000 */
[----:B------:R-:W-:Y:S01]  /*d8e0*/  R2UR UR15, R9 ;  /* 0x00000000090f72ca */ /* 0x000fe200000e0000 */
[----:B------:R-:W-:Y:S01]  /*d8f0*/  IMAD.MOV.U32 R9, RZ, RZ, 0x40000040 ;  /* 0x40000040ff097424 */ /* 0x000fe200078e00ff */
[----:B------:R-:W-:Y:S01]  /*d900*/  HGMMA.64x128x16.F32 R24, gdesc[UR32], RZ, !UPT, gsb0 ;  /* 0x01e00000201879f0 */ /* 0x000fe2000c0008ff */
[----:B------:R-:W-:Y:S01]  /*d910*/  R2UR UR10, R8 ;  /* 0x00000000080a72ca */ /* 0x000fe200000e0000 */
[----:B------:R-:W-:Y:S01]  /*d920*/  VIADD R8, R6, 0x6 ;  /* 0x0000000606087836 */ /* 0x000fe20000000000 */
[----:B------:R-:W-:Y:S01]  /*d930*/  UIADD3 UR24, UR32, 0x404, URZ ;  /* 0x0000040420187890 */ /* 0x000fe2000fffe03f */
[----:B------:R-:W-:Y:S01]  /*d940*/  R2UR UR19, R9 ;  /* 0x00000000091372ca */ /* 0x000fe200000e0000 */
[----:B------:R-:W-:Y:S01]  /*d950*/  IMAD.MOV.U32 R9, RZ, RZ, 0x40000040 ;  /* 0x40000040ff097424 */ /* 0x000fe200078e00ff */
[----:B------:R-:W-:Y:S01]  /*d960*/  UMOV UR25, 0x40000040 ;  /* 0x4000004000197882 */ /* 0x000fe20000000000 */
[----:B------:R-:W-:Y:S01]  /*d970*/  R2UR UR14, R8 ;  /* 0x00000000080e72ca */ /* 0x000fe200000e0000 */
[----:B------:R-:W-:Y:S01]  /*d980*/  UIADD3 UR28, UR32, 0x406, URZ ;  /* 0x00000406201c7890 */ /* 0x000fe2000fffe03f */
[----:B------:R-:W-:Y:S01]  /*d990*/  IADD3 R8, R6, 0x400, RZ ;  /* 0x0000040006087810 */ /* 0x000fe20007ffe0ff */
[----:B------:R-:W-:Y:S01]  /*d9a0*/  UMOV UR29, 0x40000040 ;  /* 0x40000040001d7882 */ /* 0x000fe20000000000 */
[----:B------:R-:W-:Y:S01]  /*d9b0*/  R2UR UR23, R9 ;  /* 0x00000000091772ca */ /* 0x000fe200000e0000 */
[----:B------:R-:W-:Y:S01]  /*d9c0*/  IMAD.MOV.U32 R9, RZ, RZ, 0x40000040 ;  /* 0x40000040ff097424 */ /* 0x000fe200078e00ff */
[----:B------:R-:W-:Y:S01]  /*d9d0*/  R2UR UR18, R8 ;  /* 0x00000000081272ca */ /* 0x000fe200000e0000 */
[----:B------:R-:W-:-:S03]  /*d9e0*/  VIADD R8, R6, 0x402 ;  /* 0x0000040206087836 */ /* 0x000fc60000000000 */
[----:B------:R-:W-:Y:S02]  /*d9f0*/  R2UR UR27, R9 ;  /* 0x00000000091b72ca */ /* 0x000fe400000e0000 */
[----:B------:R-:W-:Y:S02]  /*da00*/  R2UR UR22, R8 ;  /* 0x00000000081672ca */ /* 0x000fe400000e0000 */
[C---:B------:R-:W-:Y:S01]  /*da10*/  IADD3 R8, R6.reuse, 0x404, RZ ;  /* 0x0000040406087810 */ /* 0x040fe20007ffe0ff */
        /* <DEDUP_REMOVED lines=27> */
.L_x_3044:
[----:B------:R-:W0:Y:S01]  /*dbd0*/  LDC R3, c[0x0][0x448] ;  /* 0x00011200ff037b82 */ /* 0x000e220000000800 */
[----:B------:R-:W-:Y:S01]  /*dbe0*/  ULDC UR46, c[0x0][0x988] ;  /* 0x00026200002e7ab9 */ /* 0x000fe20000000800 */
[----:B------:R-:W-:Y:S01]  /*dbf0*/  VIADD R0, R0, 0x28840 ;  /* 0x0002884000007836 */ /* 0x000fe20000000000 */
[----:B------:R-:W-:Y:S01]  /*dc00*/  ULDC UR44, c[0x0][0x988] ;  /* 0x00026200002c7ab9 */ /* 0x000fe20000000800 */
[----:B------:R-:W-:Y:S01]  /*dc10*/  ULDC UR45, c[0x0][0x988] ;  /* 0x00026200002d7ab9 */ /* 0x000fe20000000800 */
        /* <DEDUP_REMOVED lines=19> */
[----:B0-----:R-:W-:Y:S02]  /*dd50*/  ISETP.NE.AND P1, PT, R3, 0x1, PT ;  /* 0x000000010300780c */ /* 0x001fe40003f25270 */
[----:B------:R-:W-:Y:S02]  /*dd60*/  CS2R R112, SRZ ;  /* 0x0000000000707805 */ /* 0x000fe4000001ff00 */
[----:B------:R-:W-:-:S02]  /*dd70*/  IADD3 R3, R204, R191, RZ ;  /* 0x000000bfcc037210 */ /* 0x000fc40007ffe0ff */
        /* <DEDUP_REMOVED lines=8> */
[----:B------:R-:W0:Y:S08]  /*de00*/  @P1 LDC R6, c[0x0][0x44c] ;  /* 0x00011300ff061b82 */ /* 0x000e300000000800 */
[----:B------:R-:W1:Y:S01]  /*de10*/  @P1 LDC R8, c[0x0][0x450] ;  /* 0x00011400ff081b82 */ /* 0x000e620000000800 */
[----:B0-----:R-:W-:-:S04]  /*de20*/  @P1 IMAD.HI.U32 R5, R3, R6, RZ ;  /* 0x0000000603051227 */ /* 0x001fc800078e00ff */
[----:B------:R-:W-:Y:S02]  /*de30*/  IMAD.MOV.U32 R6, RZ, RZ, R3 ;  /* 0x000000ffff067224 */ /* 0x000fe400078e0003 */
[----:B------:R-:W-:Y:S01]  /*de40*/  IMAD.MOV.U32 R3, RZ, RZ, -0x80 ;  /* 0xffffff80ff037424 */ /* 0x000fe200078e00ff */
[----:B-1----:R-:W-:-:S03]  /*de50*/  @P1 SHF.R.U32.HI R6, RZ, R8, R5 ;  /* 0x00000008ff061219 */ /* 0x002fc60000011605 */
[----:B------:R-:W-:Y:S02]  /*de60*/  IMAD R8, R96, R3, 0x80 ;  /* 0x0000008060087424 */ /* 0x000fe400078e0203 */
[----:B------:R-:W0:Y:S02]  /*de70*/  SHFL.IDX PT, R5, R6, 0x1, 0x1c1f ;  /* 0x003c1f0006057f89 */ /* 0x000e2400000e0000 */
[----:B------:R-:W-:Y:S01]  /*de80*/  VIADD R10, R8, 0x1 ;  /* 0x00000001080a7836 */ /* 0x000fe20000000000 */
[----:B------:R-:W-:Y:S01]  /*de90*/  IADD3 R8, R193, R8, RZ ;  /* 0x00000008c1087210 */ /* 0x000fe20007ffe0ff */
[----:B------:R-:W1:Y:S02]  /*dea0*/  SHFL.IDX PT, R6, R6, RZ, 0x1c1f ;  /* 0x001c1fff06067589 */ /* 0x000e6400000e0000 */
[C---:B------:R-:W-:Y:S02]  /*deb0*/  IMAD R3, R203.reuse, -0x2, R10 ;  /* 0xfffffffecb037824 */ /* 0x040fe400078e020a */
[----:B------:R-:W-:-:S03]  /*dec0*/  IMAD R10, R203, -0x2, R8 ;  /* 0xfffffffecb0a7824 */ /* 0x000fc600078e0208 */
[----:B------:R-:W-:-:S04]  /*ded0*/  IADD3 R11, -R192, R3, R193 ;  /* 0x00000003c00b7210 */ /* 0x000fc80007ffe1c1 */
[----:B0-----:R-:W-:-:S04]  /*dee0*/  VIADDMNMX R5, R5, R11, R10, PT ;  /* 0x0000000b05057246 */ /* 0x001fc8000380010a */
[C---:B------:R-:W-:Y:S02]  /*def0*/  ISETP.GT.AND P2, PT, R5.reuse, RZ, PT ;  /* 0x000000ff0500720c */ /* 0x040fe40003f44270 */
[C---:B------:R-:W-:Y:S02]  /*df00*/  ISETP.GT.AND P3, PT, R5.reuse, 0x1, PT ;  /* 0x000000010500780c */ /* 0x040fe40003f64270 */
[----:B------:R-:W-:Y:S02]  /*df10*/  ISETP.GT.AND P4, PT, R5, 0x8, PT ;  /* 0x000000080500780c */ /* 0x000fe40003f84270 */
[----:B------:R-:W-:Y:S02]  /*df20*/  FSEL R13, R26, -INF , P2 ;  /* 0xff8000001a0d7808 */ /* 0x000fe40001000000 */
[----:B------:R-:W-:Y:S02]  /*df30*/  FSEL R27, R27, -INF , P3 ;  /* 0xff8000001b1b7808 */ /* 0x000fe40001800000 */
[----:B------:R-:W-:-:S02]  /*df40*/  ISETP.GT.AND P2, PT, R5, 0x9, PT ;  /* 0x000000090500780c */ /* 0x000fc40003f44270 */
[----:B------:R-:W-:Y:S02]  /*df50*/  FSEL R21, R30, -INF , P4 ;  /* 0xff8000001e157808 */ /* 0x000fe40002000000 */
[----:B------:R-:W-:Y:S02]  /*df60*/  FMNMX.FTZ R8, R13, R27, !PT ;  /* 0x0000001b0d087209 */ /* 0x000fe40007810000 */
[----:B------:R-:W-:Y:S02]  /*df70*/  ISETP.GT.AND P3, PT, R5, 0x10, PT ;  /* 0x000000100500780c */ /* 0x000fe40003f64270 */
        /* <DEDUP_REMOVED lines=83> */
[----:B------:R-:W-:Y:S02]  /*e4b0*/  FSEL R87, R87, -INF , P2 ;  /* 0xff80000057577808 */ /* 0x000fe40001000000 */
[----:B------:R-:W-:Y:S02]  /*e4c0*/  FMNMX.FTZ R8, R3, R8, !PT ;  /* 0x0000000803087209 */ /* 0x000fe40007810000 */
[----:B-1----:R-:W-:Y:S02]  /*e4d0*/  VIADDMNMX R15, R6, R11, R10, PT ;  /* 0x0000000b060f7246 */ /* 0x002fe4000380010a */
[----:B------:R-:W-:-:S02]  /*e4e0*/  FMNMX.FTZ R12, R87, R8, !PT ;  /* 0x00000008570c7209 */ /* 0x000fc40007810000 */
[C---:B------:R-:W-:Y:S02]  /*e4f0*/  ISETP.GT.AND P3, PT, R15.reuse, 0x1, PT ;  /* 0x000000010f00780c */ /* 0x040fe40003f64270 */
[----:B------:R-:W-:Y:S01]  /*e500*/  ISETP.GT.AND P4, PT, R15, 0x8, PT ;  /* 0x000000080f00780c */ /* 0x000fe20003f84270 */
[----:B------:R-:W0:Y:S01]  /*e510*/  SHFL.BFLY PT, R5, R12, 0x2, 0x1f ;  /* 0x0c401f000c057f89 */ /* 0x000e2200000e0000 */
[----:B------:R-:W-:Y:S02]  /*e520*/  FSEL R30, R25, -INF , P3 ;  /* 0xff800000191e7808 */ /* 0x000fe40001800000 */
[----:B------:R-:W-:Y:S02]  /*e530*/  FSEL R11, R28, -INF , P4 ;  /* 0xff8000001c0b7808 */ /* 0x000fe40002000000 */
[----:B------:R-:W-:-:S04]  /*e540*/  ISETP.GT.AND P3, PT, R15, 0x10, PT ;  /* 0x000000100f00780c */ /* 0x000fc80003f64270 */
[----:B------:R-:W-:Y:S02]  /*e550*/  FSEL R32, R32, -INF , P3 ;  /* 0xff80000020207808 */ /* 0x000fe40001800000 */
[----:B------:R-:W-:-:S04]  /*e560*/  ISETP.GT.AND P3, PT, R15, 0x18, PT ;  /* 0x000000180f00780c */ /* 0x000fc80003f64270 */
[----:B------:R-:W-:Y:S02]  /*e570*/  FSEL R36, R36, -INF , P3 ;  /* 0xff80000024247808 */ /* 0x000fe40001800000 */
[----:B------:R-:W-:-:S04]  /*e580*/  ISETP.GT.AND P3, PT, R15, 0x20, PT ;  /* 0x000000200f00780c */ /* 0x000fc80003f64270 */
[----:B------:R-:W-:Y:S02]  /*e590*/  FSEL R40, R40, -INF , P3 ;  /* 0xff80000028287808 */ /* 0x000fe40001800000 */
[C---:B------:R-:W-:Y:S02]  /*e5a0*/  ISETP.GT.AND P3, PT, R15.reuse, 0x28, PT ;  /* 0x000000280f00780c */ /* 0x040fe40003f64270 */
[----:B0-----:R-:W-:Y:S02]  /*e5b0*/  FMNMX.FTZ R14, R12, R5, !PT ;  /* 0x000000050c0e7209 */ /* 0x001fe40007810000 */
[----:B------:R-:W-:Y:S02]  /*e5c0*/  FSEL R44, R44, -INF , P3 ;  /* 0xff8000002c2c7808 */ /* 0x000fe40001800000 */
[----:B------:R-:W-:Y:S01]  /*e5d0*/  ISETP.GT.AND P3, PT, R15, 0x30, PT ;  /* 0x000000300f00780c */ /* 0x000fe20003f64270 */
[----:B------:R-:W0:Y:S03]  /*e5e0*/  SHFL.BFLY PT, R5, R14, 0x1, 0x1f ;  /* 0x0c201f000e057f89 */ /* 0x000e2600000e0000 */
[----:B------:R-:W-:-:S02]  /*e5f0*/  FSEL R48, R48, -INF , P3 ;  /* 0xff80000030307808 */ /* 0x000fc40001800000 */
[----:B------:R-:W-:-:S04]  /*e600*/  ISETP.GT.AND P3, PT, R15, 0x38, PT ;  /* 0x000000380f00780c */ /* 0x000fc80003f64270 */
[----:B------:R-:W-:Y:S02]  /*e610*/  FSEL R52, R52, -INF , P3 ;  /* 0xff80000034347808 */ /* 0x000fe40001800000 */
[----:B------:R-:W-:-:S04]  /*e620*/  ISETP.GT.AND P3, PT, R15, 0x40, PT ;  /* 0x000000400f00780c */ /* 0x000fc80003f64270 */
[----:B------:R-:W-:Y:S02]  /*e630*/  FSEL R56, R56, -INF , P3 ;  /* 0xff80000038387808 */ /* 0x000fe40001800000 */
[----:B------:R-:W-:-:S04]  /*e640*/  ISETP.GT.AND P3, PT, R15, 0x48, PT ;  /* 0x000000480f00780c */ /* 0x000fc80003f64270 */
[----:B------:R-:W-:Y:S02]  /*e650*/  FSEL R60, R60, -INF , P3 ;  /* 0xff8000003c3c7808 */ /* 0x000fe40001800000 */
[----:B------:R-:W-:Y:S02]  /*e660*/  ISETP.GT.AND P3, PT, R15, 0x50, PT ;  /* 0x000000500f00780c */ /* 0x000fe40003f64270 */
[----:B0-----:R-:W-:Y:S02]  /*e670*/  FMNMX.FTZ R5, R14, R5, !PT ;  /* 0x000000050e057209 */ /* 0x001fe40007810000 */
[----:B------:R-:W-:Y:S02]  /*e680*/  FSEL R64, R64, -INF , P3 ;  /* 0xff80000040407808 */ /* 0x000fe40001800000 */
[C---:B------:R-:W-:Y:S01]  /*e690*/  FSETP.NEU.FTZ.AND P2, PT, R5.reuse, -INF , PT ;  /* 0xff8000000500780b */ /* 0x040fe20003f5d000 */
[----:B------:R-:W-:Y:S01]  /*e6a0*/  FMUL.FTZ R8, R5, UR46 ;  /* 0x0000002e05087c20 */ /* 0x000fe20008410000 */
[----:B------:R-:W-:-:S04]  /*e6b0*/  ISETP.GT.AND P3, PT, R15, 0x58, PT ;  /* 0x000000580f00780c */ /* 0x000fc80003f64270 */
[----:B------:R-:W-:Y:S02]  /*e6c0*/  FSEL R8, R8, RZ, P2 ;  /* 0x000000ff08087208 */ /* 0x000fe40001000000 */
[----:B------:R-:W-:Y:S02]  /*e6d0*/  ISETP.GT.AND P2, PT, R15, RZ, PT ;  /* 0x000000ff0f00720c */ /* 0x000fe40003f44270 */
[----:B------:R-:W-:Y:S01]  /*e6e0*/  FSEL R68, R68, -INF , P3 ;  /* 0xff80000044447808 */ /* 0x000fe20001800000 */
[--C-:B------:R-:W-:Y:S01]  /*e6f0*/  FFMA.FTZ R181, R13, UR46, -R8.reuse ;  /* 0x0000002e0db57c23 */ /* 0x100fe20008010808 */
[----:B------:R-:W-:Y:S01]  /*e700*/  FSEL R13, R24, -INF , P2 ;  /* 0xff800000180d7808 */ /* 0x000fe20001000000 */
[--C-:B------:R-:W-:Y:S01]  /*e710*/  FFMA.FTZ R183, R21, UR46, -R8.reuse ;  /* 0x0000002e15b77c23 */ /* 0x100fe20008010808 */
[----:B------:R-:W-:Y:S01]  /*e720*/  ISETP.GT.AND P2, PT, R15, 0x9, PT ;  /* 0x000000090f00780c */ /* 0x000fe20003f44270 */
[--C-:B------:R-:W-:Y:S01]  /*e730*/  FFMA.FTZ R175, R9, UR46, -R8.reuse ;  /* 0x0000002e09af7c23 */ /* 0x100fe20008010808 */
[----:B------:R-:W-:Y:S01]  /*e740*/  FMNMX.FTZ R6, R13, R30, !PT ;  /* 0x0000001e0d067209 */ /* 0x000fe20007810000 */
[--C-:B------:R-:W-:Y:S01]  /*e750*/  FFMA.FTZ R169, R7, UR46, -R8.reuse ;  /* 0x0000002e07a97c23 */ /* 0x100fe20008010808 */
[----:B------:R-:W-:Y:S01]  /*e760*/  FSEL R29, R29, -INF , P2 ;  /* 0xff8000001d1d7808 */ /* 0x000fe20001000000 */
[--C-:B------:R-:W-:Y:S01]  /*e770*/  FFMA.FTZ R161, R66, UR46, -R8.reuse ;  /* 0x0000002e42a17c23 */ /* 0x100fe20008010808 */
[----:B------:R-:W-:Y:S01]  /*e780*/  FMNMX.FTZ R6, R11, R6, !PT ;  /* 0x000000060b067209 */ /* 0x000fe20007810000 */
[--C-:B------:R-:W-:Y:S01]  /*e790*/  FFMA.FTZ R10, R27, UR46, -R8.reuse ;  /* 0x0000002e1b0a7c23 */ /* 0x100fe20008010808 */
[----:B------:R-:W-:Y:S01]  /*e7a0*/  ISETP.GT.AND P2, PT, R15, 0x11, PT ;  /* 0x000000110f00780c */ /* 0x000fe20003f44270 */
[--C-:B------:R-:W-:Y:S01]  /*e7b0*/  FFMA.FTZ R155, R3, UR46, -R8.reuse ;  /* 0x0000002e039b7c23 */ /* 0x100fe20008010808 */
[----:B------:R-:W-:Y:S01]  /*e7c0*/  FMNMX.FTZ R21, R29, R6, !PT ;  /* 0x000000061d157209 */ /* 0x000fe20007810000 */
[----:B------:R-:W-:Y:S01]  /*e7d0*/  MUFU.EX2 R181, R181 ;  /* 0x000000b500b57308 */ /* 0x000fe20000000800 */
[----:B------:R-:W-:Y:S01]  /*e7e0*/  FSEL R33, R33, -INF , P2 ;  /* 0xff80000021217808 */ /* 0x000fe20001000000 */
[--C-:B------:R-:W-:Y:S01]  /*e7f0*/  FFMA.FTZ R12, R31, UR46, -R8.reuse ;  /* 0x0000002e1f0c7c23 */ /* 0x100fe20008010808 */
[----:B------:R-:W-:Y:S01]  /*e800*/  FMNMX.FTZ R6, R32, R21, !PT ;  /* 0x0000001520067209 */ /* 0x000fe20007810000 */
[--C-:B------:R-:W-:Y:S01]  /*e810*/  FFMA.FTZ R177, R89, UR46, -R8.reuse ;  /* 0x0000002e59b17c23 */ /* 0x100fe20008010808 */
[----:B------:R-:W-:Y:S01]  /*e820*/  ISETP.GT.AND P2, PT, R15, 0x19, PT ;  /* 0x000000190f00780c */ /* 0x000fe20003f44270 */
[--C-:B------:R-:W-:Y:S01]  /*e830*/  FFMA.FTZ R14, R35, UR46, -R8.reuse ;  /* 0x0000002e230e7c23 */ /* 0x100fe20008010808 */
[----:B------:R-:W-:Y:S01]  /*e840*/  FMNMX.FTZ R21, R33, R6, !PT ;  /* 0x0000000621157209 */ /* 0x000fe20007810000 */
[----:B------:R-:W0:Y:S01]  /*e850*/  MUFU.EX2 R10, R10 ;  /* 0x0000000a000a7308 */ /* 0x000e220000000800 */
        /* <DEDUP_REMOVED lines=57> */
[----:B------:R-:W-:Y:S01]  /*ebf0*/  FFMA.FTZ R8, R87, UR46, -R8 ;  /* 0x0000002e57087c23 */ /* 0x000fe20008010808 */
[----:B------:R-:W-:-:S02]  /*ec00*/  FMNMX.FTZ R6, R64, R9, !PT ;  /* 0x0000000940067209 */ /* 0x000fc40007810000 */
[----:B------:R-:W-:Y:S02]  /*ec10*/  CS2R R92, SRZ ;  /* 0x00000000005c7805 */ /* 0x000fe4000001ff00 */
[----:B------:R-:W-:Y:S02]  /*ec20*/  ISETP.GT.AND P2, PT, R15, 0x59, PT ;  /* 0x000000590f00780c */ /* 0x000fe40003f44270 */
[----:B------:R-:W-:Y:S02]  /*ec30*/  CS2R R90, SRZ ;  /* 0x00000000005a7805 */ /* 0x000fe4000001ff00 */
[----:B------:R-:W-:Y:S01]  /*ec40*/  FMNMX.FTZ R9, R65, R6, !PT ;  /* 0x0000000641097209 */ /* 0x000fe20007810000 */
[----:B------:R-:W-:Y:S01]  /*ec50*/  MUFU.EX2 R24, R24 ;  /* 0x0000001800187308 */ /* 0x000fe20000000800 */
[----:B------:R-:W-:Y:S02]  /*ec60*/  ISETP.GT.AND P3, PT, R15, 0x60, PT ;  /* 0x000000600f00780c */ /* 0x000fe40003f64270 */
[----:B------:R-:W-:-:S02]  /*ec70*/  CS2R R88, SRZ ;  /* 0x0000000000587805 */ /* 0x000fc4000001ff00 */
[----:B------:R-:W-:Y:S02]  /*ec80*/  FSEL R69, R69, -INF , P2 ;  /* 0xff80000045457808 */ /* 0x000fe40001000000 */
[----:B------:R-:W-:Y:S02]  /*ec90*/  FMNMX.FTZ R6, R68, R9, !PT ;  /* 0x0000000944067209 */ /* 0x000fe40007810000 */
[----:B------:R-:W-:Y:S01]  /*eca0*/  ISETP.GT.AND P2, PT, R15, 0x61, PT ;  /* 0x000000610f00780c */ /* 0x000fe20003f44270 */
[----:B------:R-:W-:Y:S01]  /*ecb0*/  MUFU.EX2 R175, R175 ;  /* 0x000000af00af7308 */ /* 0x000fe20000000800 */
[----:B------:R-:W-:Y:S02]  /*ecc0*/  FSEL R72, R72, -INF , P3 ;  /* 0xff80000048487808 */ /* 0x000fe40001800000 */
[----:B------:R-:W-:Y:S02]  /*ecd0*/  FMNMX.FTZ R7, R69, R6, !PT ;  /* 0x0000000645077209 */ /* 0x000fe40007810000 */
[----:B------:R-:W-:-:S02]  /*ece0*/  ISETP.GT.AND P3, PT, R15, 0x68, PT ;  /* 0x000000680f00780c */ /* 0x000fc40003f64270 */
[----:B------:R-:W-:Y:S01]  /*ecf0*/  FSEL R73, R73, -INF , P2 ;  /* 0xff80000049497808 */ /* 0x000fe20001000000 */
[----:B------:R-:W-:Y:S01]  /*ed00*/  MUFU.EX2 R26, R26 ;  /* 0x0000001a001a7308 */ /* 0x000fe20000000800 */
[----:B------:R-:W-:Y:S02]  /*ed10*/  FMNMX.FTZ R6, R72, R7, !PT ;  /* 0x0000000748067209 */ /* 0x000fe40007810000 */
[----:B------:R-:W-:Y:S02]  /*ed20*/  ISETP.GT.AND P2, PT, R15, 0x69, PT ;  /* 0x000000690f00780c */ /* 0x000fe40003f44270 */
[----:B------:R-:W-:Y:S02]  /*ed30*/  FSEL R76, R76, -INF , P3 ;  /* 0xff8000004c4c7808 */ /* 0x000fe40001800000 */
[----:B------:R-:W-:Y:S01]  /*ed40*/  FMNMX.FTZ R7, R73, R6, !PT ;  /* 0x0000000649077209 */ /* 0x000fe20007810000 */
[----:B------:R-:W-:Y:S01]  /*ed50*/  MUFU.EX2 R169, R169 ;  /* 0x000000a900a97308 */ /* 0x000fe20000000800 */
[----:B------:R-:W-:-:S02]  /*ed60*/  ISETP.GT.AND P3, PT, R15, 0x70, PT ;  /* 0x000000700f00780c */ /* 0x000fc40003f64270 */
        /* <DEDUP_REMOVED lines=14> */
[----:B------:R-:W-:-:S02]  /*ee50*/  FSEL R85, R85, -INF , P2 ;  /* 0xff80000055557808 */ /* 0x000fc40001000000 */
[----:B------:R-:W-:-:S04]  /*ee60*/  FMNMX.FTZ R6, R84, R7, !PT ;  /* 0x0000000754067209 */ /* 0x000fc80007810000 */
[----:B------:R-:W-:Y:S01]  /*ee70*/  FMNMX.FTZ R6, R85, R6, !PT ;  /* 0x0000000655067209 */ /* 0x000fe20007810000 */
[----:B------:R-:W-:Y:S04]  /*ee80*/  MUFU.EX2 R165, R165 ;  /* 0x000000a500a57308 */ /* 0x000fe80000000800 */
[----:B------:R-:W1:Y:S04]  /*ee90*/  SHFL.BFLY PT, R7, R6, 0x2, 0x1f ;  /* 0x0c401f0006077f89 */ /* 0x000e6800000e0000 */
[----:B------:R-:W-:Y:S08]  /*eea0*/  MUFU.EX2 R38, R38 ;  /* 0x0000002600267308 */ /* 0x000ff00000000800 */
[----:B------:R-:W-:Y:S08]  /*eeb0*/  MUFU.EX2 R167, R167 ;  /* 0x000000a700a77308 */ /* 0x000ff00000000800 */
[----:B------:R-:W-:Y:S01]  /*eec0*/  MUFU.EX2 R42, R42 ;  /* 0x0000002a002a7308 */ /* 0x000fe20000000800 */
[----:B-1----:R-:W-:-:S07]  /*eed0*/  FMNMX.FTZ R7, R6, R7, !PT ;  /* 0x0000000706077209 */ /* 0x002fce0007810000 */
[----:B------:R-:W-:Y:S01]  /*eee0*/  MUFU.EX2 R161, R161 ;  /* 0x000000a100a17308 */ /* 0x000fe20000000800 */
[----:B------:R-:W1:Y:S07]  /*eef0*/  SHFL.BFLY PT, R6, R7, 0x1, 0x1f ;  /* 0x0c201f0007067f89 */ /* 0x000e6e00000e0000 */
[----:B------:R-:W-:Y:S08]  /*ef00*/  MUFU.EX2 R46, R46 ;  /* 0x0000002e002e7308 */ /* 0x000ff00000000800 */
[----:B------:R-:W-:Y:S08]  /*ef10*/  MUFU.EX2 R163, R163 ;  /* 0x000000a300a37308 */ /* 0x000ff00000000800 */
[----:B------:R-:W-:Y:S01]  /*ef20*/  MUFU.EX2 R50, R50 ;  /* 0x0000003200327308 */ /* 0x000fe20000000800 */
[----:B-1----:R-:W-:-:S04]  /*ef30*/  FMNMX.FTZ R6, R7, R6, !PT ;  /* 0x0000000607067209 */ /* 0x002fc80007810000 */
[C---:B------:R-:W-:Y:S01]  /*ef40*/  FSETP.NEU.FTZ.AND P2, PT, R6.reuse, -INF , PT ;  /* 0xff8000000600780b */ /* 0x040fe20003f5d000 */
[----:B------:R-:W-:Y:S02]  /*ef50*/  FMUL.FTZ R7, R6, UR46 ;  /* 0x0000002e06077c20 */ /* 0x000fe40008410000 */
[----:B------:R-:W-:Y:S03]  /*ef60*/  MUFU.EX2 R157, R157 ;  /* 0x0000009d009d7308 */ /* 0x000fe60000000800 */
[----:B------:R-:W-:Y:S01]  /*ef70*/  FSEL R66, R7, RZ, P2 ;  /* 0x000000ff07427208 */ /* 0x000fe20001000000 */
[----:B------:R-:W-:-:S04]  /*ef80*/  IMAD.U32 R7, RZ, RZ, UR38 ;  /* 0x00000026ff077e24 */ /* 0x000fc8000f8e00ff */
[--C-:B------:R-:W-:Y:S01]  /*ef90*/  FFMA.FTZ R9, R30, UR46, -R66.reuse ;  /* 0x0000002e1e097c23 */ /* 0x100fe20008010842 */
[--C-:B------:R-:W-:Y:S01]  /*efa0*/  FFMA.FTZ R180, R13, UR46, -R66.reuse ;  /* 0x0000002e0db47c23 */ /* 0x100fe20008010842 */
[----:B------:R-:W1:Y:S01]  /*efb0*/  @P1 LDC R30, c[0x0][0x44c] ;  /* 0x00011300ff1e1b82 */ /* 0x000e620000000800 */
[--C-:B------:R-:W-:Y:S01]  /*efc0*/  FFMA.FTZ R176, R32, UR46, -R66.reuse ;  /* 0x0000002e20b07c23 */ /* 0x100fe20008010842 */
[--C-:B------:R-:W-:Y:S01]  /*efd0*/  FFMA.FTZ R182, R11, UR46, -R66.reuse ;  /* 0x0000002e0bb67c23 */ /* 0x100fe20008010842 */
[--C-:B------:R-:W-:Y:S01]  /*efe0*/  FFMA.FTZ R3, R29, UR46, -R66.reuse ;  /* 0x0000002e1d037c23 */ /* 0x100fe20008010842 */
[----:B------:R-:W-:Y:S01]  /*eff0*/  MUFU.EX2 R9, R9 ;  /* 0x0000000900097308 */ /* 0x000fe20000000800 */
[--C-:B------:R-:W-:Y:S01]  /*f000*/  FFMA.FTZ R33, R33, UR46, -R66.reuse ;  /* 0x0000002e21217c23 */ /* 0x100fe20008010842 */
[----:B------:R-:W-:Y:S01]  /*f010*/  FFMA.FTZ R36, R36, UR46, -R66 ;  /* 0x0000002e24247c23 */ /* 0x000fe20008010842 */
[----:B------:R-:W-:Y:S01]  /*f020*/  PRMT R0, R7, 0x654, R0 ;  /* 0x0000065407007816 */ /* 0x000fe20000000000 */
[----:B------:R-:W2:Y:S01]  /*f030*/  @P1 LDC R32, c[0x0][0x450] ;  /* 0x00011400ff201b82 */ /* 0x000ea20000000800 */
[----:B------:R-:W-:Y:S01]  /*f040*/  FFMA.FTZ R37, R37, UR46, -R66 ;  /* 0x0000002e25257c23 */ /* 0x000fe20008010842 */
[----:B------:R-:W-:-:S02]  /*f050*/  IMAD.MOV.U32 R11, RZ, RZ, R191 ;  /* 0x000000ffff0b7224 */ /* 0x000fc400078e00bf */
[--C-:B------:R-:W-:Y:S01]  /*f060*/  FFMA.FTZ R40, R40, UR46, -R66.reuse ;  /* 0x0000002e28287c23 */ /* 0x100fe20008010842 */
[----:B------:R-:W3:Y:S01]  /*f070*/  MUFU.EX2 R180, R180 ;  /* 0x000000b400b47308 */ /* 0x000ee20000000800 */
[--C-:B------:R-:W-:Y:S01]  /*f080*/  FFMA.FTZ R41, R41, UR46, -R66.reuse ;  /* 0x0000002e29297c23 */ /* 0x100fe20008010842 */
[--C-:B------:R-:W-:Y:S01]  /*f090*/  FFMA.FTZ R44, R44, UR46, -R66.reuse ;  /* 0x0000002e2c2c7c23 */ /* 0x100fe20008010842 */
[--C-:B------:R-:W-:Y:S01]  /*f0a0*/  FFMA.FTZ R45, R45, UR46, -R66.reuse ;  /* 0x0000002e2d2d7c23 */ /* 0x100fe20008010842 */
[----:B------:R0:W-:Y:S01]  /*f0b0*/  SYNCS.ARRIVE.TRANS64.RED.A1T0 RZ, [R0+URZ], RZ ;  /* 0x000000ff00ff79a7 */ /* 0x0001e2000810043f */
[--C-:B------:R-:W-:Y:S01]  /*f0c0*/  FFMA.FTZ R48, R48, UR46, -R66.reuse ;  /* 0x0000002e30307c23 */ /* 0x100fe20008010842 */
[--C-:B------:R-:W-:Y:S01]  /*f0d0*/  FFMA.FTZ R49, R49, UR46, -R66.reuse ;  /* 0x0000002e31317c23 */ /* 0x100fe20008010842 */
[--C-:B------:R-:W-:Y:S01]  /*f0e0*/  FFMA.FTZ R52, R52, UR46, -R66.reuse ;  /* 0x0000002e34347c23 */ /* 0x100fe20008010842 */
[----:B------:R-:W4:Y:S01]  /*f0f0*/  MUFU.EX2 R182, R182 ;  /* 0x000000b600b67308 */ /* 0x000f220000000800 */
[--C-:B------:R-:W-:Y:S01]  /*f100*/  FFMA.FTZ R53, R53, UR46, -R66.reuse ;  /* 0x0000002e35357c23 */ /* 0x100fe20008010842 */
[--C-:B------:R-:W-:Y:S01]  /*f110*/  FFMA.FTZ R56, R56, UR46, -R66.reuse ;  /* 0x0000002e38387c23 */ /* 0x100fe20008010842 */
[----:B------:R-:W-:Y:S01]  /*f120*/  FFMA.FTZ R57, R57, UR46, -R66 ;  /* 0x0000002e39397c23 */ /* 0x000fe20008010842 */
[----:B-1----:R-:W-:-:S04]  /*f130*/  @P1 IMAD.HI.U32 R13, R191, R30, RZ ;  /* 0x0000001ebf0d1227 */ /* 0x002fc800078e00ff */
[----:B0-----:R-:W-:Y:S01]  /*f140*/  FADD.FTZ R0, R181, R10 ;  /* 0x0000000ab5007221 */ /* 0x001fe20000010000 */
[--C-:B------:R-:W-:Y:S01]  /*f150*/  FFMA.FTZ R60, R60, UR46, -R66.reuse ;  /* 0x0000002e3c3c7c23 */ /* 0x100fe20008010842 */
[--C-:B------:R-:W-:Y:S01]  /*f160*/  FFMA.FTZ R61, R61, UR46, -R66.reuse ;  /* 0x0000002e3d3d7c23 */ /* 0x100fe20008010842 */
[----:B------:R-:W0:Y:S01]  /*f170*/  MUFU.EX2 R3, R3 ;  /* 0x0000000300037308 */ /* 0x000e220000000800 */
[----:B---3--:R-:W-:Y:S01]  /*f180*/  FADD.FTZ R7, R180, R9 ;  /* 0x00000009b4077221 */ /* 0x008fe20000010000 */
[----:B------:R-:W-:Y:S01]  /*f190*/  F2FP.F16.F32.PACK_AB R181, R10, R181 ;  /* 0x000000b50ab5723e */ /* 0x000fe200000000ff */
[--C-:B------:R-:W-:Y:S01]  /*f1a0*/  FFMA.FTZ R64, R64, UR46, -R66.reuse ;  /* 0x0000002e40407c23 */ /* 0x100fe20008010842 */
[----:B--2---:R-:W-:Y:S01]  /*f1b0*/  @P1 SHF.R.U32.HI R11, RZ, R32, R13 ;  /* 0x00000020ff0b1219 */ /* 0x004fe2000001160d */
[--C-:B------:R-:W-:Y:S01]  /*f1c0*/  FFMA.FTZ R65, R65, UR46, -R66.reuse ;  /* 0x0000002e41417c23 */ /* 0x100fe20008010842 */
[----:B------:R-:W-:Y:S01]  /*f1d0*/  FFMA.FTZ R68, R68, UR46, -R66 ;  /* 0x0000002e44447c23 */ /* 0x000fe20008010842 */
[----:B------:R-:W-:Y:S01]  /*f1e0*/  F2FP.F16.F32.PACK_AB R180, R9, R180 ;  /* 0x000000b409b4723e */ /* 0x000fe200000000ff */
[----:B------:R-:W1:Y:S01]  /*f1f0*/  MUFU.EX2 R176, R176 ;  /* 0x000000b000b07308 */ /* 0x000e620000000800 */
[----:B----4-:R-:W-:Y:S01]  /*f200*/  FADD.FTZ R30, R182, R7 ;  /* 0x00000007b61e7221 */ /* 0x010fe20000010000 */
[----:B------:R-:W-:Y:S01]  /*f210*/  IADD3 R13, R11, R193, -R192 ;  /* 0x000000c10b0d7210 */ /* 0x000fe20007ffe8c0 */
[----:B------:R-:W-:Y:S01]  /*f220*/  FADD.FTZ R7, R183, R0 ;  /* 0x00000000b7077221 */ /* 0x000fe20000010000 */
[--C-:B------:R-:W-:Y:S01]  /*f230*/  FFMA.FTZ R69, R69, UR46, -R66.reuse ;  /* 0x0000002e45457c23 */ /* 0x100fe20008010842 */
[----:B------:R-:W-:Y:S01]  /*f240*/  FFMA.FTZ R72, R72, UR46, -R66 ;  /* 0x0000002e48487c23 */ /* 0x000fe20008010842 */
[----:B------:R-:W-:Y:S01]  /*f250*/  SHF.R.S32.HI R32, RZ, 0x1f, R13 ;  /* 0x0000001fff207819 */ /* 0x000fe2000001140d */
[----:B------:R-:W-:Y:S01]  /*f260*/  FADD.FTZ R0, R12, R7 ;  /* 0x000000070c007221 */ /* 0x000fe20000010000 */
[----:B------:R-:W2:Y:S01]  /*f270*/  MUFU.EX2 R33, R33 ;  /* 0x0000002100217308 */ /* 0x000ea20000000800 */
[----:B0-----:R-:W-:Y:S01]  /*f280*/  FADD.FTZ R11, R3, R30 ;  /* 0x0000001e030b7221 */ /* 0x001fe20000010000 */
[----:B------:R-:W-:Y:S01]  /*f290*/  FFMA.FTZ R73, R73, UR46, -R66 ;  /* 0x0000002e49497c23 */ /* 0x000fe20008010842 */
[----:B------:R-:W-:Y:S01]  /*f2a0*/  FADD.FTZ R7, R177, R0 ;  /* 0x00000000b1077221 */ /* 0x000fe20000010000 */
[----:B------:R-:W-:Y:S01]  /*f2b0*/  F2FP.F16.F32.PACK_AB R182, R3, R182 ;  /* 0x000000b603b6723e */ /* 0x000fe200000000ff */
[--C-:B------:R-:W-:Y:S01]  /*f2c0*/  FFMA.FTZ R76, R76, UR46, -R66.reuse ;  /* 0x0000002e4c4c7c23 */ /* 0x100fe20008010842 */
[--C-:B------:R-:W-:Y:S01]  /*f2d0*/  FFMA.FTZ R77, R77, UR46, -R66.reuse ;  /* 0x0000002e4d4d7c23 */ /* 0x100fe20008010842 */
[----:B------:R-:W-:Y:S01]  /*f2e0*/  FADD.FTZ R0, R14, R7 ;  /* 0x000000070e007221 */ /* 0x000fe20000010000 */
[----:B------:R-:W0:Y:S01]  /*f2f0*/  MUFU.EX2 R36, R36 ;  /* 0x0000002400247308 */ /* 0x000e220000000800 */
[----:B-1----:R-:W-:Y:S01]  /*f300*/  FADD.FTZ R30, R176, R11 ;  /* 0x0000000bb01e7221 */ /* 0x002fe20000010000 */
[----:B------:R-:W-:Y:S01]  /*f310*/  FFMA.FTZ R80, R80, UR46, -R66 ;  /* 0x0000002e50507c23 */ /* 0x000fe20008010842 */
[----:B------:R-:W-:Y:S01]  /*f320*/  FADD.FTZ R7, R179, R0 ;  /* 0x00000000b3077221 */ /* 0x000fe20000010000 */
[--C-:B------:R-:W-:Y:S01]  /*f330*/  FFMA.FTZ R81, R81, UR46, -R66.reuse ;  /* 0x0000002e51517c23 */ /* 0x100fe20008010842 */
[--C-:B------:R-:W-:Y:S01]  /*f340*/  FFMA.FTZ R84, R84, UR46, -R66.reuse ;  /* 0x0000002e54547c23 */ /* 0x100fe20008010842 */
[----:B------:R-:W-:Y:S01]  /*f350*/  FFMA.FTZ R66, R85, UR46, -R66 ;  /* 0x0000002e55427c23 */ /* 0x000fe20008010842 */
[----:B------:R-:W-:Y:S01]  /*f360*/  FADD.FTZ R0, R20, R7 ;  /* 0x0000000714007221 */ /* 0x000fe20000010000 */
[----:B------:R-:W1:Y:S01]  /*f370*/  MUFU.EX2 R37, R37 ;  /* 0x0000002500257308 */ /* 0x000e620000000800 */
[----:B--2---:R-:W-:Y:S01]  /*f380*/  FADD.FTZ R11, R33, R30 ;  /* 0x0000001e210b7221 */ /* 0x004fe20000010000 */
[----:B------:R-:W-:Y:S01]  /*f390*/  F2FP.F16.F32.PACK_AB R183, R12, R183 ;  /* 0x000000b70cb7723e */ /* 0x000fe200000000ff */
[----:B------:R-:W-:Y:S01]  /*f3a0*/  FADD.FTZ R7, R173, R0 ;  /* 0x00000000ad077221 */ /* 0x000fe20000010000 */
[----:B------:R-:W-:-:S02]  /*f3b0*/  F2FP.F16.F32.PACK_AB R177, R14, R177 ;  /* 0x000000b10eb1723e */ /* 0x000fc400000000ff */
[----:B------:R-:W-:Y:S01]  /*f3c0*/  F2FP.F16.F32.PACK_AB R179, R20, R179 ;  /* 0x000000b314b3723e */ /* 0x000fe200000000ff */
[----:B------:R-:W-:Y:S01]  /*f3d0*/  FADD.FTZ R0, R24, R7 ;  /* 0x0000000718007221 */ /* 0x000fe20000010000 */
[----:B------:R-:W2:Y:S01]  /*f3e0*/  MUFU.EX2 R40, R40 ;  /* 0x0000002800287308 */ /* 0x000ea20000000800 */
[----:B0-----:R-:W-:Y:S01]  /*f3f0*/  FADD.FTZ R30, R36, R11 ;  /* 0x0000000b241e7221 */ /* 0x001fe20000010000 */
[----:B------:R-:W-:Y:S01]  /*f400*/  F2FP.F16.F32.PACK_AB R173, R24, R173 ;  /* 0x000000ad18ad723e */ /* 0x000fe200000000ff */
[----:B------:R-:W-:Y:S01]  /*f410*/  FADD.FTZ R7, R175, R0 ;  /* 0x00000000af077221 */ /* 0x000fe20000010000 */
[C---:B------:R-:W-:Y:S02]  /*f420*/  F2FP.F16.F32.PACK_AB R175, R26.reuse, R175 ;  /* 0x000000af1aaf723e */ /* 0x040fe400000000ff */
[----:B------:R-:W-:Y:S01]  /*f430*/  F2FP.F16.F32.PACK_AB R176, R33, R176 ;  /* 0x000000b021b0723e */ /* 0x000fe200000000ff */
[----:B------:R-:W-:Y:S01]  /*f440*/  FADD.FTZ R0, R26, R7 ;  /* 0x000000071a007221 */ /* 0x000fe20000010000 */
[----:B------:R-:W0:Y:S01]  /*f450*/  MUFU.EX2 R41, R41 ;  /* 0x0000002900297308 */ /* 0x000e220000000800 */
[----:B-1----:R-:W-:Y:S01]  /*f460*/  FADD.FTZ R11, R37, R30 ;  /* 0x0000001e250b7221 */ /* 0x002fe20000010000 */
[----:B------:R-:W-:-:S02]  /*f470*/  LEA.HI R7, R32, R13, RZ, 0x7 ;  /* 0x0000000d20077211 */ /* 0x000fc400078f38ff */
[----:B------:R-:W-:Y:S02]  /*f480*/  F2FP.F16.F32.PACK_AB R178, R37, R36 ;  /* 0x0000002425b2723e */ /* 0x000fe400000000ff */
[----:B------:R-:W-:Y:S02]  /*f490*/  SHF.R.S32.HI R7, RZ, 0x7, R7 ;  /* 0x00000007ff077819 */ /* 0x000fe40000011407 */
        /* <DEDUP_REMOVED lines=30> */
[C---:B------:R-:W-:Y:S01]  /*f680*/  F2FP.F16.F32.PACK_AB R167, R42.reuse, R167 ;  /* 0x000000a72aa7723e */ /* 0x040fe200000000ff */
[----:B------:R-:W-:Y:S02]  /*f690*/  FADD.FTZ R0, R42, R3 ;  /* 0x000000032a007221 */ /* 0x000fe40000010000 */
[----:B------:R-:W0:Y:S01]  /*f6a0*/  MUFU.EX2 R60, R60 ;  /* 0x0000003c003c7308 */ /* 0x000e220000000800 */
[----:B-1----:R-:W-:Y:S01]  /*f6b0*/  FADD.FTZ R10, R56, R13 ;  /* 0x0000000d380a7221 */ /* 0x002fe20000010000 */
[----:B------:R-:W-:Y:S01]  /*f6c0*/  FADD.FTZ R3, R161, R0 ;  /* 0x00000000a1037221 */ /* 0x000fe20000010000 */
[----:B------:R-:W-:-:S02]  /*f6d0*/  IADD3 R13, R96, -0x2, RZ ;  /* 0xfffffffe600d7810 */ /* 0x000fc40007ffe0ff */
[----:B------:R-:W-:Y:S02]  /*f6e0*/  CS2R R96, SRZ ;  /* 0x0000000000607805 */ /* 0x000fe4000001ff00 */
[C---:B------:R-:W-:Y:S01]  /*f6f0*/  F2FP.F16.F32.PACK_AB R161, R46.reuse, R161 ;  /* 0x000000a12ea1723e */ /* 0x040fe200000000ff */
[----:B------:R-:W-:Y:S01]  /*f700*/  FADD.FTZ R0, R46, R3 ;  /* 0x000000032e007221 */ /* 0x000fe20000010000 */
[----:B------:R-:W1:Y:S01]  /*f710*/  MUFU.EX2 R61, R61 ;  /* 0x0000003d003d7308 */ /* 0x000e620000000800 */
[----:B--2---:R-:W-:Y:S02]  /*f720*/  FADD.FTZ R9, R57, R10 ;  /* 0x0000000a39097221 */ /* 0x004fe40000010000 */
[----:B------:R-:W-:Y:S01]  /*f730*/  FADD.FTZ R3, R163, R0 ;  /* 0x00000000a3037221 */ /* 0x000fe20000010000 */
[----:B------:R-:W-:Y:S02]  /*f740*/  F2FP.F16.F32.PACK_AB R164, R57, R56 ;  /* 0x0000003839a4723e */ /* 0x000fe400000000ff */
[C---:B------:R-:W-:Y:S01]  /*f750*/  F2FP.F16.F32.PACK_AB R163, R50.reuse, R163 ;  /* 0x000000a332a3723e */ /* 0x040fe200000000ff */
[----:B------:R-:W-:Y:S01]  /*f760*/  FADD.FTZ R0, R50, R3 ;  /* 0x0000000332007221 */ /* 0x000fe20000010000 */
[----:B------:R-:W2:Y:S01]  /*f770*/  MUFU.EX2 R64, R64 ;  /* 0x0000004000407308 */ /* 0x000ea20000000800 */
[----:B0-----:R-:W-:-:S02]  /*f780*/  FADD.FTZ R10, R60, R9 ;  /* 0x000000093c0a7221 */ /* 0x001fc40000010000 */
[----:B------:R-:W-:-:S05]  /*f790*/  FADD.FTZ R3, R157, R0 ;  /* 0x000000009d037221 */ /* 0x000fca0000010000 */
        /* <DEDUP_REMOVED lines=45> */
[----:B------:R-:W-:Y:S02]  /*fa70*/  VIMNMX R10, RZ, R7, !PT ;  /* 0x00000007ff0a7248 */ /* 0x000fe40007fe0100 */
[----:B------:R-:W-:Y:S02]  /*fa80*/  F2FP.F16.F32.PACK_AB R154, R9, R84 ;  /* 0x00000054099a723e */ /* 0x000fe400000000ff */
[----:B------:R-:W-:Y:S01]  /*fa90*/  ISETP.GE.AND P2, PT, R13, R10, PT ;  /* 0x0000000a0d00720c */ /* 0x000fe20003f46270 */
[----:B-1----:R-:W-:-:S04]  /*faa0*/  FADD.FTZ R11, R155, R0 ;  /* 0x000000009b0b7221 */ /* 0x002fc80000010000 */
[C---:B--2---:R-:W-:Y:S01]  /*fab0*/  FADD.FTZ R0, R8.reuse, R11 ;  /* 0x0000000b08007221 */ /* 0x044fe20000010000 */
[----:B------:R-:W-:-:S07]  /*fac0*/  F2FP.F16.F32.PACK_AB R155, R8, R155 ;  /* 0x0000009b089b723e */ /* 0x000fce00000000ff */
[----:B------:R-:W-:Y:S05]  /*fad0*/  @!P2 BRA `(.L_x_3045) ;  /* 0x0000002800fca947 */ /* 0x000fea0003800000 */
[----:B------:R-:W-:Y:S01]  /*fae0*/  IMAD.MOV.U32 R11, RZ, RZ, R5 ;  /* 0x000000ffff0b7224 */ /* 0x000fe200078e0005 */
[----:B------:R-:W-:Y:S01]  /*faf0*/  MOV R14, R186 ;  /* 0x000000ba000e7202 */ /* 0x000fe20000000f00 */
[----:B------:R-:W-:Y:S02]  /*fb00*/  IMAD.MOV.U32 R12, RZ, RZ, R6 ;  /* 0x000000ffff0c7224 */ /* 0x000fe400078e0006 */
[----:B------:R-:W-:Y:S02]  /*fb10*/  IMAD.MOV.U32 R15, RZ, RZ, R188 ;  /* 0x000000ffff0f7224 */ /* 0x000fe400078e00bc */
[----:B------:R-:W-:-:S07]  /*fb20*/  IMAD.MOV.U32 R151, RZ, RZ, RZ ;  /* 0x000000ffff977224 */ /* 0x000fce00078e00ff */
.L_x_3057:
        /* <DEDUP_REMOVED lines=8> */
.L_x_3047:
[----:B------:R-:W-:Y:S01]  /*fbb0*/  VIADD R5, R14, 0x1 ;  /* 0x000000010e057836 */ /* 0x000fe20000000000 */
[----:B------:R-:W-:-:S04]  /*fbc0*/  SHF.L.U32 R6, R188, 0x1f, RZ ;  /* 0x0000001fbc067819 */ /* 0x000fc800000006ff */
[----:B------:R-:W-:-:S04]  /*fbd0*/  ISETP.NE.AND P3, PT, R5, 0x2, PT ;  /* 0x000000020500780c */ /* 0x000fc80003f65270 */
[----:B------:R-:W-:-:S05]  /*fbe0*/  SEL R5, R5, RZ, P3 ;  /* 0x000000ff05057207 */ /* 0x000fca0001800000 */
[----:B------:R-:W-:-:S04]  /*fbf0*/  IMAD R5, R5, 0x8, R18 ;  /* 0x0000000805057824 */ /* 0x000fc800078e0212 */
[----:B------:R0:W1:Y:S01]  /*fc00*/  SYNCS.PHASECHK.TRANS64.TRYWAIT P3, [R5+URZ+0x28830], R6 ;  /* 0x02883006050075a7 */ /* 0x000062000806017f */
[----:B------:R-:W-:Y:S05]  /*fc10*/  @!P0 BRA `(.L_x_3048) ;  /* 0x0000000000048947 */ /* 0x000fea0003800000 */
[----:B------:R-:W-:Y:S01]  /*fc20*/  BPT.TRAP 0x1 ;  /* 0x000000040000795c */ /* 0x000fe20000300000 */
.L_x_3048:
[----:B------:R-:W-:Y:S04]  /*fc30*/  BSSY B0, `(.L_x_3046) ;  /* 0x0000004000007945 */ /* 0x000fe80003800000 */
[----:B-1----:R-:W-:Y:S05]  /*fc40*/  @P3 BRA `(.L_x_3049) ;  /* 0x0000000000083947 */ /* 0x002fea0003800000 */
[----:B------:R-:W1:Y:S02]  /*fc50*/  SYNCS.PHASECHK.TRANS64.TRYWAIT P3, [R5+URZ+0x28830], R6 ;  /* 0x02883006050075a7 */ /* 0x000e64000806017f */
[----:B-1----:R-:W-:Y:S05]  /*fc60*/  @!P3 BRA `(.L_x_3050) ;  /* 0x000001080000b947 */ /* 0x002fea0003800000 */
.L_x_3049:
[----:B------:R-:W-:Y:S05]  /*fc70*/  BSYNC B0 ;  /* 0x0000000000007941 */ /* 0x000fea0003800000 */
.L_x_3046:
[----:B01----:R-:W0:Y:S01]  /*fc80*/  S2R R5, SR_TID.X ;  /* 0x0000000000057919 */ /* 0x003e220000002100 */
[----:B------:R-:W-:Y:S01]  /*fc90*/  IADD3 R186, R14, 0x1, RZ ;  /* 0x000000010eba7810 */ /* 0x000fe20007ffe0ff */
        /* <DEDUP_REMOVED lines=10> */
[----:B------:R-:W-:Y:S02]  /*fd40*/  R2UR UR31, R7 ;  /* 0x00000000071f72ca */ /* 0x000fe400000e0000 */
[C---:B------:R-:W-:Y:S02]  /*fd50*/  R2UR UR34, R6.reuse ;  /* 0x00000000062272ca */ /* 0x040fe400000e0000 */
[----:B------:R-:W-:-:S02]  /*fd60*/  IADD3 R8, R6, 0x2, RZ ;  /* 0x0000000206087810 */ /* 0x000fc40007ffe0ff */
[----:B------:R-:W-:Y:S01]  /*fd70*/  R2UR UR11, R9 ;  /* 0x00000000090b72ca */ /* 0x000fe200000e0000 */
[----:B------:R-:W-:Y:S01]  /*fd80*/  IMAD.MOV.U32 R9, RZ, RZ, 0x40000040 ;  /* 0x40000040ff097424 */ /* 0x000fe200078e00ff */
[----:B------:R-:W-:Y:S01]  /*fd90*/  R2UR UR6, R8 ;  /* 0x00000000080672ca */ /* 0x000fe200000e0000 */
[----:B------:R-:W-:-:S03]  /*fda0*/  VIADD R8, R6, 0x4 ;  /* 0x0000000406087836 */ /* 0x000fc60000000000 */
[----:B------:R-:W-:Y:S01]  /*fdb0*/  R2UR UR15, R9 ;  /* 0x00000000090f72ca */ /* 0x000fe200000e0000 */
[----:B------:R-:W-:Y:S01]  /*fdc0*/  IMAD.MOV.U32 R9, RZ, RZ, 0x40000040 ;  /* 0x40000040ff097424 */ /* 0x000fe200078e00ff */
[----:B0-----:R-:W-:Y:S02]  /*fdd0*/  SHF.R.U32.HI R5, RZ, 0x7, R5 ;  /* 0x00000007ff057819 */ /* 0x001fe40000011605 */
[----:B------:R-:W-:Y:S02]  /*fde0*/  R2UR UR10, R8 ;  /* 0x00000000080a72ca */ /* 0x000fe400000e0000 */
[----:B------:R-:W-:Y:S01]  /*fdf0*/  IADD3 R8, R6, 0x6, RZ ;  /* 0x0000000606087810 */ /* 0x000fe20007ffe0ff */
[----:B------:R-:W-:Y:S01]  /*fe00*/  VIADD R5, R5, 0x8 ;  /* 0x0000000805057836 */ /* 0x000fe20000000000 */
[----:B------:R-:W-:Y:S01]  /*fe10*/  R2UR UR19, R9 ;  /* 0x00000000091372ca */ /* 0x000fe200000e0000 */
[----:B------:R-:W-:Y:S01]  /*fe20*/  IMAD.MOV.U32 R9, RZ, RZ, 0x40000040 ;  /* 0x40000040ff097424 */ /* 0x000fe200078e00ff */
[----:B------:R-:W-:Y:S01]  /*fe30*/  R2UR UR14, R8 ;  /* 0x00000000080e72ca */ /* 0x000fe200000e0000 */
[----:B------:R-:W-:Y:S01]  /*fe40*/  VIADD R8, R6, 0x400 ;  /* 0x0000040006087836 */ /* 0x000fe20000000000 */
[----:B------:R0:W-:Y:S02]  /*fe50*/  BAR.SYNC.DEFER_BLOCKING R5, 0x100 ;  /* 0x000400050000751d */ /* 0x0001e40000010000 */
[----:B------:R-:W-:Y:S01]  /*fe60*/  R2UR UR23, R9 ;  /* 0x00000000091772ca */ /* 0x000fe200000e0000 */
[----:B------:R-:W-:Y:S01]  /*fe70*/  IMAD.MOV.U32 R9, RZ, RZ, 0x40000040 ;  /* 0x40000040ff097424 */ /* 0x000fe200078e00ff */
[----:B------:R-:W-:-:S02]  /*fe80*/  R2UR UR18, R8 ;  /* 0x00000000081272ca */ /* 0x000fc400000e0000 */
[----:B------:R-:W-:Y:S02]  /*fe90*/  IADD3 R8, R6, 0x402, RZ ;  /* 0x0000040206087810 */ /* 0x000fe40007ffe0ff */
[----:B------:R-:W-:Y:S02]  /*fea0*/  R2UR UR27, R9 ;  /* 0x00000000091b72ca */ /* 0x000fe400000e0000 */
[----:B------:R-:W-:Y:S01]  /*feb0*/  R2UR UR22, R8 ;  /* 0x00000000081672ca */ /* 0x000fe200000e0000 */
[C---:B------:R-:W-:Y:S01]  /*fec0*/  VIADD R8, R6.reuse, 0x404 ;  /* 0x0000040406087836 */ /* 0x040fe20000000000 */
[----:B------:R-:W-:-:S04]  /*fed0*/  IADD3 R6, R6, 0x406, RZ ;  /* 0x0000040606067810 */ /* 0x000fc80007ffe0ff */
        /* <DEDUP_REMOVED lines=29> */
.L_x_3052:
[----:B------:R-:W-:Y:S01]  /*100b0*/  SHF.L.U32 R5, R15, 0x1f, RZ ;  /* 0x0000001f0f057819 */ /* 0x000fe200000006ff */
[----:B------:R-:W-:-:S04]  /*100c0*/  IMAD R6, R14, 0x8, R18 ;  /* 0x000000080e067824 */ /* 0x000fc800078e0212 */
[----:B------:R0:W1:Y:S01]  /*100d0*/  SYNCS.PHASECHK.TRANS64.TRYWAIT P2, [R6+URZ+0x28850], R5 ;  /* 0x02885005060075a7 */ /* 0x000062000804017f */
[----:B------:R-:W-:Y:S05]  /*100e0*/  @!P0 BRA `(.L_x_3053) ;  /* 0x0000000000048947 */ /* 0x000fea0003800000 */
[----:B------:R-:W-:Y:S01]  /*100f0*/  BPT.TRAP 0x1 ;  /* 0x000000040000795c */ /* 0x000fe20000300000 */
.L_x_3053:
[----:B-1----:R-:W-:Y:S05]  /*10100*/  @P2 BRA `(.L_x_3051) ;  /* 0x0000000000082947 */ /* 0x002fea0003800000 */
[----:B------:R-:W1:Y:S02]  /*10110*/  SYNCS.PHASECHK.TRANS64.TRYWAIT P2, [R6+URZ+0x28850], R5 ;  /* 0x02885005060075a7 */ /* 0x000e64000804017f */
[----:B-1----:R-:W-:Y:S05]  /*10120*/  @!P2 BRA `(.L_x_3054) ;  /* 0x0000010000e4a947 */ /* 0x002fea0003800000 */
.L_x_3051:
        /* <DEDUP_REMOVED lines=15> */
[----:B------:R-:W-:Y:S02]  /*10220*/  R2UR UR6, R8 ;  /* 0x00000000080672ca */ /* 0x000fe400000e0000 */
[----:B------:R-:W-:Y:S01]  /*10230*/  R2UR UR7, R9 ;  /* 0x00000000090772ca */ /* 0x000fe200000e0000 */
[----:B------:R-:W-:Y:S01]  /*10240*/  IMAD.MOV.U32 R9, RZ, RZ, 0x40000040 ;  /* 0x40000040ff097424 */ /* 0x000fe200078e00ff */
[----:B------:R-:W-:Y:S02]  /*10250*/  IADD3 R8, R6, 0x100, RZ ;  /* 0x0000010006087810 */ /* 0x000fe40007ffe0ff */
        /* <DEDUP_REMOVED lines=29> */
[C---:B------:R-:W-:Y:S01]  /*10430*/  IADD3 R8, R6.reuse, 0x300, RZ ;  /* 0x0000030006087810 */ /* 0x040fe20007ffe0ff */
        /* <DEDUP_REMOVED lines=18> */
.L_x_3055:
[----:B------:R-:W1:Y:S01]  /*10560*/  @P1 LDC R6, c[0x0][0x44c] ;  /* 0x00011300ff061b82 */ /* 0x000e620000000800 */
[----:B------:R-:W-:Y:S01]  /*10570*/  IADD3 R9, R204, R191, RZ ;  /* 0x000000bfcc097210 */ /* 0x000fe20007ffe0ff */
[----:B------:R-:W-:-:S06]  /*10580*/  UMOV UR46, UR45 ;  /* 0x0000002d002e7c82 */ /* 0x000fcc0008000000 */
[----:B0-----:R-:W0:Y:S01]  /*10590*/  @P1 LDC R5, c[0x0][0x450] ;  /* 0x00011400ff051b82 */ /* 0x001e220000000800 */
[----:B-1----:R-:W-:-:S05]  /*105a0*/  @P1 IMAD.HI.U32 R6, R9, R6, RZ ;  /* 0x0000000609061227 */ /* 0x002fca00078e00ff */
[----:B0-----:R-:W-:Y:S01]  /*105b0*/  @P1 SHF.R.U32.HI R9, RZ, R5, R6 ;  /* 0x00000005ff091219 */ /* 0x001fe20000011606 */
[----:B------:R-:W-:-:S04]  /*105c0*/  IMAD.MOV.U32 R6, RZ, RZ, -0x80 ;  /* 0xffffff80ff067424 */ /* 0x000fc800078e00ff */
[----:B------:R-:W0:Y:S01]  /*105d0*/  SHFL.IDX PT, R8, R9, RZ, 0x1c1f ;  /* 0x001c1fff09087589 */ /* 0x000e2200000e0000 */
[----:B------:R-:W-:-:S03]  /*105e0*/  IMAD R6, R13, R6, 0x1 ;  /* 0x000000010d067424 */ /* 0x000fc600078e0206 */
[----:B------:R-:W1:Y:S01]  /*105f0*/  SHFL.IDX PT, R20, R9, 0x1, 0x1c1f ;  /* 0x003c1f0009147f89 */ /* 0x000e6200000e0000 */
[----:B------:R-:W-:-:S05]  /*10600*/  IMAD R5, R203, -0x2, R6 ;  /* 0xfffffffecb057824 */ /* 0x000fca00078e0206 */
[----:B------:R-:W-:-:S05]  /*10610*/  IADD3 R5, -R192, R5, R193 ;  /* 0x00000005c0057210 */ /* 0x000fca0007ffe1c1 */
[C---:B0-----:R-:W-:Y:S02]  /*10620*/  IMAD.IADD R6, R5.reuse, 0x1, R8 ;  /* 0x0000000105067824 */ /* 0x041fe400078e0208 */
[----:B-1----:R-:W-:-:S03]  /*10630*/  IMAD.IADD R5, R5, 0x1, R20 ;  /* 0x0000000105057824 */ /* 0x002fc600078e0214 */
[C---:B------:R-:W-:Y:S02]  /*10640*/  ISETP.GT.AND P2, PT, R6.reuse, RZ, PT ;  /* 0x000000ff0600720c */ /* 0x040fe40003f44270 */
[----:B------:R-:W-:Y:S02]  /*10650*/  ISETP.GT.AND P3, PT, R6, 0x1, PT ;  /* 0x000000010600780c */ /* 0x000fe40003f64270 */
        /* <DEDUP_REMOVED lines=95> */
[C---:B------:R-:W-:Y:S02]  /*10c50*/  ISETP.GT.AND P4, PT, R5.reuse, 0x1, PT ;  /* 0x000000010500780c */ /* 0x040fe40003f84270 */
[----:B------:R-:W-:Y:S01]  /*10c60*/  FSEL R26, R26, -INF , P3 ;  /* 0xff8000001a1a7808 */ /* 0x000fe20001800000 */
[----:B------:R-:W0:Y:S01]  /*10c70*/  SHFL.BFLY PT, R153, R24, 0x2, 0x1f ;  /* 0x0c401f0018997f89 */ /* 0x000e2200000e0000 */
[----:B------:R-:W-:Y:S02]  /*10c80*/  ISETP.GT.AND P3, PT, R5, 0x8, PT ;  /* 0x000000080500780c */ /* 0x000fe40003f64270 */
[----:B------:R-:W-:Y:S02]  /*10c90*/  FSEL R27, R27, -INF , P4 ;  /* 0xff8000001b1b7808 */ /* 0x000fe40002000000 */
[----:B------:R-:W-:-:S02]  /*10ca0*/  FMNMX.FTZ R20, R26, R11, !PT ;  /* 0x0000000b1a147209 */ /* 0x000fc40007810000 */
[C---:B------:R-:W-:Y:S02]  /*10cb0*/  ISETP.GT.AND P4, PT, R5.reuse, 0x9, PT ;  /* 0x000000090500780c */ /* 0x040fe40003f84270 */
[----:B------:R-:W-:Y:S02]  /*10cc0*/  FSEL R30, R30, -INF , P3 ;  /* 0xff8000001e1e7808 */ /* 0x000fe40001800000 */
[----:B------:R-:W-:Y:S02]  /*10cd0*/  ISETP.GT.AND P3, PT, R5, 0x10, PT ;  /* 0x000000100500780c */ /* 0x000fe40003f64270 */
[----:B------:R-:W-:Y:S02]  /*10ce0*/  FSEL R31, R31, -INF , P4 ;  /* 0xff8000001f1f7808 */ /* 0x000fe40002000000 */
[----:B------:R-:W-:Y:S02]  /*10cf0*/  ISETP.GT.AND P4, PT, R5, 0x11, PT ;  /* 0x000000110500780c */ /* 0x000fe40003f84270 */
[----:B------:R-:W-:-:S02]  /*10d00*/  FSEL R34, R34, -INF , P3 ;  /* 0xff80000022227808 */ /* 0x000fc40001800000 */
[----:B------:R-:W-:Y:S02]  /*10d10*/  ISETP.GT.AND P3, PT, R5, 0x18, PT ;  /* 0x000000180500780c */ /* 0x000fe40003f64270 */
[----:B------:R-:W-:Y:S02]  /*10d20*/  FSEL R35, R35, -INF , P4 ;  /* 0xff80000023237808 */ /* 0x000fe40002000000 */
[C---:B------:R-:W-:Y:S02]  /*10d30*/  ISETP.GT.AND P4, PT, R5.reuse, 0x19, PT ;  /* 0x000000190500780c */ /* 0x040fe40003f84270 */
[----:B0-----:R-:W-:Y:S02]  /*10d40*/  FMNMX.FTZ R153, R24, R153, !PT ;  /* 0x0000009918997209 */ /* 0x001fe40007810000 */
[----:B------:R-:W-:Y:S02]  /*10d50*/  FSEL R38, R38, -INF , P3 ;  /* 0xff80000026267808 */ /* 0x000fe40001800000 */
[----:B------:R-:W-:Y:S01]  /*10d60*/  ISETP.GT.AND P3, PT, R5, 0x20, PT ;  /* 0x000000200500780c */ /* 0x000fe20003f64270 */
[----:B------:R-:W0:Y:S01]  /*10d70*/  SHFL.BFLY PT, R6, R153, 0x1, 0x1f ;  /* 0x0c201f0099067f89 */ /* 0x000e2200000e0000 */
[----:B------:R-:W-:-:S02]  /*10d80*/  FSEL R39, R39, -INF , P4 ;  /* 0xff80000027277808 */ /* 0x000fc40002000000 */
        /* <DEDUP_REMOVED lines=9> */
[----:B------:R-:W-:Y:S02]  /*10e20*/  FSEL R50, R50, -INF , P3 ;  /* 0xff80000032327808 */ /* 0x000fe40001800000 */
[----:B------:R-:W-:Y:S02]  /*10e30*/  ISETP.GT.AND P3, PT, R5, 0x38, PT ;  /* 0x000000380500780c */ /* 0x000fe40003f64270 */
[----:B0-----:R-:W-:-:S02]  /*10e40*/  FMNMX.FTZ R6, R153, R6, !PT ;  /* 0x0000000699067209 */ /* 0x001fc40007810000 */
[----:B------:R-:W-:Y:S02]  /*10e50*/  FSEL R51, R51, -INF , P4 ;  /* 0xff80000033337808 */ /* 0x000fe40002000000 */
[C---:B------:R-:W-:Y:S01]  /*10e60*/  FSETP.NEU.FTZ.AND P2, PT, R6.reuse, -INF , PT ;  /* 0xff8000000600780b */ /* 0x040fe20003f5d000 */
[----:B------:R-:W-:Y:S01]  /*10e70*/  FMUL.FTZ R8, R6, UR46 ;  /* 0x0000002e06087c20 */ /* 0x000fe20008410000 */
[C---:B------:R-:W-:Y:S02]  /*10e80*/  ISETP.GT.AND P4, PT, R5.reuse, 0x39, PT ;  /* 0x000000390500780c */ /* 0x040fe40003f84270 */
[----:B------:R-:W-:Y:S02]  /*10e90*/  FSEL R54, R54, -INF , P3 ;  /* 0xff80000036367808 */ /* 0x000fe40001800000 */
[----:B------:R-:W-:Y:S02]  /*10ea0*/  FSEL R8, R8, RZ, P2 ;  /* 0x000000ff08087208 */ /* 0x000fe40001000000 */
[----:B------:R-:W-:-:S02]  /*10eb0*/  ISETP.GT.AND P3, PT, R5, 0x40, PT ;  /* 0x000000400500780c */ /* 0x000fc40003f64270 */
[----:B------:R-:W-:Y:S01]  /*10ec0*/  FSEL R55, R55, -INF , P4 ;  /* 0xff80000037377808 */ /* 0x000fe20002000000 */
[--C-:B------:R-:W-:Y:S01]  /*10ed0*/  FFMA.FTZ R182, R21, UR46, -R8.reuse ;  /* 0x0000002e15b67c23 */ /* 0x100fe20008010808 */
[----:B------:R-:W-:Y:S01]  /*10ee0*/  FMNMX.FTZ R21, R27, R20, !PT ;  /* 0x000000141b157209 */ /* 0x000fe20007810000 */
[--C-:B------:R-:W-:Y:S01]  /*10ef0*/  FFMA.FTZ R176, R15, UR46, -R8.reuse ;  /* 0x0000002e0fb07c23 */ /* 0x100fe20008010808 */
[--C-:B------:R-:W-:Y:S01]  /*10f00*/  FFMA.FTZ R180, R25, UR46, -R8.reuse ;  /* 0x0000002e19b47c23 */ /* 0x100fe20008010808 */
[--C-:B------:R-:W-:Y:S01]  /*10f10*/  FFMA.FTZ R9, R29, UR46, -R8.reuse ;  /* 0x0000002e1d097c23 */ /* 0x100fe20008010808 */
[----:B------:R-:W-:Y:S01]  /*10f20*/  FMNMX.FTZ R20, R30, R21, !PT ;  /* 0x000000151e147209 */ /* 0x000fe20007810000 */
        /* <DEDUP_REMOVED lines=34> */
[----:B------:R-:W-:Y:S01]  /*11150*/  FFMA.FTZ R154, R84, UR46, -R8 ;  /* 0x0000002e549a7c23 */ /* 0x000fe20008010808 */
[----:B------:R-:W-:Y:S01]  /*11160*/  FMNMX.FTZ R25, R47, R20, !PT ;  /* 0x000000142f197209 */ /* 0x000fe20007810000 */
[----:B------:R-:W-:Y:S01]  /*11170*/  MUFU.EX2 R7, R7 ;  /* 0x0000000700077308 */ /* 0x000fe20000000800 */
[----:B------:R-:W-:-:S02]  /*11180*/  FSEL R66, R66, -INF , P3 ;  /* 0xff80000042427808 */ /* 0x000fc40001800000 */
[----:B------:R-:W-:Y:S01]  /*11190*/  FMNMX.FTZ R20, R50, R25, !PT ;  /* 0x0000001932147209 */ /* 0x000fe20007810000 */
[----:B------:R-:W-:Y:S01]  /*111a0*/  FFMA.FTZ R25, R41, UR46, -R8 ;  /* 0x0000002e29197c23 */ /* 0x000fe20008010808 */
[----:B------:R-:W-:Y:S02]  /*111b0*/  ISETP.GT.AND P3, PT, R5, 0x58, PT ;  /* 0x000000580500780c */ /* 0x000fe40003f64270 */
[----:B------:R-:W-:Y:S01]  /*111c0*/  FMNMX.FTZ R29, R51, R20, !PT ;  /* 0x00000014331d7209 */ /* 0x000fe20007810000 */
[----:B------:R-:W-:Y:S01]  /*111d0*/  MUFU.EX2 R180, R180 ;  /* 0x000000b400b47308 */ /* 0x000fe20000000800 */
[----:B------:R-:W-:Y:S02]  /*111e0*/  FSEL R70, R70, -INF , P3 ;  /* 0xff80000046467808 */ /* 0x000fe40001800000 */
[----:B------:R-:W-:Y:S02]  /*111f0*/  FMNMX.FTZ R20, R54, R29, !PT ;  /* 0x0000001d36147209 */ /* 0x000fe40007810000 */
[----:B------:R-:W-:-:S02]  /*11200*/  ISETP.GT.AND P3, PT, R5, 0x60, PT ;  /* 0x000000600500780c */ /* 0x000fc40003f64270 */
[----:B------:R-:W-:Y:S01]  /*11210*/  FMNMX.FTZ R29, R55, R20, !PT ;  /* 0x00000014371d7209 */ /* 0x000fe20007810000 */
[----:B------:R-:W-:Y:S01]  /*11220*/  MUFU.EX2 R182, R182 ;  /* 0x000000b600b67308 */ /* 0x000fe20000000800 */
[----:B------:R-:W-:Y:S02]  /*11230*/  FSEL R74, R74, -INF , P3 ;  /* 0xff8000004a4a7808 */ /* 0x000fe40001800000 */
[----:B------:R-:W-:Y:S01]  /*11240*/  FMNMX.FTZ R20, R58, R29, !PT ;  /* 0x0000001d3a147209 */ /* 0x000fe20007810000 */
[--C-:B------:R-:W-:Y:S01]  /*11250*/  FFMA.FTZ R29, R45, UR46, -R8.reuse ;  /* 0x0000002e2d1d7c23 */ /* 0x100fe20008010808 */
[----:B------:R-:W-:Y:S01]  /*11260*/  ISETP.GT.AND P3, PT, R5, 0x68, PT ;  /* 0x000000680500780c */ /* 0x000fe20003f64270 */
[----:B------:R-:W-:Y:S01]  /*11270*/  FFMA.FTZ R45, R77, UR46, -R8 ;  /* 0x0000002e4d2d7c23 */ /* 0x000fe20008010808 */
[----:B------:R-:W-:Y:S01]  /*11280*/  FMNMX.FTZ R33, R59, R20, !PT ;  /* 0x000000143b217209 */ /* 0x000fe20007810000 */
[----:B------:R-:W-:Y:S01]  /*11290*/  MUFU.EX2 R9, R9 ;  /* 0x0000000900097308 */ /* 0x000fe20000000800 */
[----:B------:R-:W-:-:S02]  /*112a0*/  FSEL R78, R78, -INF , P3 ;  /* 0xff8000004e4e7808 */ /* 0x000fc40001800000 */
[----:B------:R-:W-:Y:S02]  /*112b0*/  FMNMX.FTZ R20, R62, R33, !PT ;  /* 0x000000213e147209 */ /* 0x000fe40007810000 */
[----:B------:R-:W-:Y:S02]  /*112c0*/  ISETP.GT.AND P3, PT, R5, 0x70, PT ;  /* 0x000000700500780c */ /* 0x000fe40003f64270 */
[----:B------:R-:W-:Y:S01]  /*112d0*/  FMNMX.FTZ R33, R63, R20, !PT ;  /* 0x000000143f217209 */ /* 0x000fe20007810000 */
[----:B------:R-:W-:Y:S01]  /*112e0*/  MUFU.EX2 R176, R176 ;  /* 0x000000b000b07308 */ /* 0x000fe20000000800 */
        /* <DEDUP_REMOVED lines=12> */
[----:B------:R0:W-:Y:S01]  /*113b0*/  MUFU.EX2 R33, R49 ;  /* 0x0000003100217308 */ /* 0x0001e20000000800 */
[----:B------:R-:W-:Y:S02]  /*113c0*/  FSEL R75, R75, -INF , P4 ;  /* 0xff8000004b4b7808 */ /* 0x000fe40002000000 */
[----:B------:R-:W-:Y:S01]  /*113d0*/  FMNMX.FTZ R24, R74, R37, !PT ;  /* 0x000000254a187209 */ /* 0x000fe20007810000 */
[--C-:B------:R-:W-:Y:S01]  /*113e0*/  FFMA.FTZ R37, R53, UR46, -R8.reuse ;  /* 0x0000002e35257c23 */ /* 0x100fe20008010808 */
[----:B------:R-:W-:Y:S01]  /*113f0*/  ISETP.GT.AND P4, PT, R5, 0x69, PT ;  /* 0x000000690500780c */ /* 0x000fe20003f84270 */
[--C-:B------:R-:W-:Y:S01]  /*11400*/  FFMA.FTZ R53, R69, UR46, -R8.reuse ;  /* 0x0000002e45357c23 */ /* 0x100fe20008010808 */
[----:B------:R-:W-:Y:S01]  /*11410*/  FMNMX.FTZ R41, R75, R24, !PT ;  /* 0x000000184b297209 */ /* 0x000fe20007810000 */
[----:B------:R-:W-:Y:S01]  /*11420*/  MUFU.EX2 R178, R178 ;  /* 0x000000b200b27308 */ /* 0x000fe20000000800 */
[----:B------:R-:W-:Y:S01]  /*11430*/  FSEL R79, R79, -INF , P4 ;  /* 0xff8000004f4f7808 */ /* 0x000fe20002000000 */
[----:B0-----:R-:W-:Y:S01]  /*11440*/  FFMA.FTZ R49, R73, UR46, -R8 ;  /* 0x0000002e49317c23 */ /* 0x001fe20008010808 */
        /* <DEDUP_REMOVED lines=8> */
[----:B------:R-:W-:Y:S01]  /*114d0*/  FFMA.FTZ R41, R81, UR46, -R8 ;  /* 0x0000002e51297c23 */ /* 0x000fe20008010808 */
[----:B------:R-:W-:Y:S01]  /*114e0*/  ISETP.GT.AND P4, PT, R5, 0x79, PT ;  /* 0x000000790500780c */ /* 0x000fe20003f84270 */
[----:B------:R-:W-:Y:S01]  /*114f0*/  MUFU.EX2 R172, R172 ;  /* 0x000000ac00ac7308 */ /* 0x000fe20000000800 */
[----:B------:R-:W-:-:S02]  /*11500*/  FSEL R86, R86, -INF , P3 ;  /* 0xff80000056567808 */ /* 0x000fc40001800000 */
[----:B------:R-:W-:Y:S02]  /*11510*/  FMNMX.FTZ R5, R83, R24, !PT ;  /* 0x0000001853057209 */ /* 0x000fe40007810000 */
[----:B------:R-:W-:Y:S02]  /*11520*/  FSEL R87, R87, -INF , P4 ;  /* 0xff80000057577808 */ /* 0x000fe40002000000 */
        /* <DEDUP_REMOVED lines=9> */
[----:B------:R-:W0:Y:S07]  /*115c0*/  SHFL.BFLY PT, R5, R28, 0x1, 0x1f ;  /* 0x0c201f001c057f89 */ /* 0x000e2e00000e0000 */
[----:B------:R-:W-:Y:S08]  /*115d0*/  MUFU.EX2 R37, R37 ;  /* 0x0000002500257308 */ /* 0x000ff00000000800 */
[----:B------:R-:W-:Y:S08]  /*115e0*/  MUFU.EX2 R164, R164 ;  /* 0x000000a400a47308 */ /* 0x000ff00000000800 */
[----:B------:R-:W-:Y:S01]  /*115f0*/  MUFU.EX2 R67, R67 ;  /* 0x0000004300437308 */ /* 0x000fe20000000800 */
[----:B0-----:R-:W-:-:S04]  /*11600*/  FMNMX.FTZ R5, R28, R5, !PT ;  /* 0x000000051c057209 */ /* 0x001fc80007810000 */
[C---:B------:R-:W-:Y:S01]  /*11610*/  FSETP.NEU.FTZ.AND P3, PT, R5.reuse, -INF , PT ;  /* 0xff8000000500780b */ /* 0x040fe20003f7d000 */
[----:B------:R-:W-:Y:S02]  /*11620*/  FMUL.FTZ R69, R5, UR46 ;  /* 0x0000002e05457c20 */ /* 0x000fe40008410000 */
[----:B------:R-:W-:Y:S03]  /*11630*/  MUFU.EX2 R166, R166 ;  /* 0x000000a600a67308 */ /* 0x000fe60000000800 */
[----:B------:R-:W-:-:S05]  /*11640*/  FSEL R69, R69, RZ, P3 ;  /* 0x000000ff45457208 */ /* 0x000fca0001800000 */
[----:B------:R-:W-:Y:S01]  /*11650*/  MUFU.EX2 R61, R61 ;  /* 0x0000003d003d7308 */ /* 0x000fe20000000800 */
[--C-:B------:R-:W-:Y:S01]  /*11660*/  FFMA.FTZ R181, R27, UR46, -R69.reuse ;  /* 0x0000002e1bb57c23 */ /* 0x100fe20008010845 */
[----:B------:R-:W-:Y:S01]  /*11670*/  FSEL R27, R6, RZ, P2 ;  /* 0x000000ff061b7208 */ /* 0x000fe20001000000 */
[--C-:B------:R-:W-:Y:S01]  /*11680*/  FFMA.FTZ R24, R26, UR46, -R69.reuse ;  /* 0x0000002e1a187c23 */ /* 0x100fe20008010845 */
[--C-:B------:R-:W-:Y:S01]  /*11690*/  FFMA.FTZ R183, R30, UR46, -R69.reuse ;  /* 0x0000002e1eb77c23 */ /* 0x100fe20008010845 */
[--C-:B------:R-:W-:Y:S01]  /*116a0*/  FFMA.FTZ R26, R31, UR46, -R69.reuse ;  /* 0x0000002e1f1a7c23 */ /* 0x100fe20008010845 */
[--C-:B------:R-:W-:Y:S01]  /*116b0*/  FFMA.FTZ R177, R34, UR46, -R69.reuse ;  /* 0x0000002e22b17c23 */ /* 0x100fe20008010845 */
[----:B------:R-:W-:Y:S01]  /*116c0*/  FADD.FTZ R27, -R27, R12 ;  /* 0x0000000c1b1b7221 */ /* 0x000fe20000010100 */
[----:B------:R-:W-:Y:S01]  /*116d0*/  FSEL R12, R5, RZ, P3 ;  /* 0x000000ff050c7208 */ /* 0x000fe20001800000 */
[----:B------:R-:W-:Y:S01]  /*116e0*/  MUFU.EX2 R24, R24 ;  /* 0x0000001800187308 */ /* 0x000fe20000000800 */
[--C-:B------:R-:W-:Y:S01]  /*116f0*/  FFMA.FTZ R28, R35, UR46, -R69.reuse ;  /* 0x0000002e231c7c23 */ /* 0x100fe20008010845 */
[----:B------:R-:W-:Y:S01]  /*11700*/  FMUL.FTZ R8, R27, UR46 ;  /* 0x0000002e1b087c20 */ /* 0x000fe20008410000 */
[----:B------:R-:W-:Y:S01]  /*11710*/  FFMA.FTZ R179, R38, UR46, -R69 ;  /* 0x0000002e26b37c23 */ /* 0x000fe20008010845 */
[----:B------:R-:W-:Y:S01]  /*11720*/  FADD.FTZ R12, -R12, R11 ;  /* 0x0000000b0c0c7221 */ /* 0x000fe20000010100 */
[--C-:B------:R-:W-:Y:S01]  /*11730*/  FFMA.FTZ R30, R39, UR46, -R69.reuse ;  /* 0x0000002e271e7c23 */ /* 0x100fe20008010845 */
[--C-:B------:R-:W-:Y:S01]  /*11740*/  FFMA.FTZ R173, R42, UR46, -R69.reuse ;  /* 0x0000002e2aad7c23 */ /* 0x100fe20008010845 */
[--C-:B------:R-:W-:Y:S01]  /*11750*/  FFMA.FTZ R32, R43, UR46, -R69.reuse ;  /* 0x0000002e2b207c23 */ /* 0x100fe20008010845 */
[----:B------:R-:W-:Y:S01]  /*11760*/  FMUL.FTZ R11, R12, UR46 ;  /* 0x0000002e0c0b7c20 */ /* 0x000fe20008410000 */
[----:B------:R-:W0:Y:S01]  /*11770*/  MUFU.EX2 R8, R8 ;  /* 0x0000000800087308 */ /* 0x000e220000000800 */
[--C-:B------:R-:W-:Y:S01]  /*11780*/  FFMA.FTZ R175, R46, UR46, -R69.reuse ;  /* 0x0000002e2eaf7c23 */ /* 0x100fe20008010845 */
        /* <DEDUP_REMOVED lines=8> */
[--C-:B------:R-:W-:Y:S01]  /*11810*/  FFMA.FTZ R167, R62, UR46, -R69.reuse ;  /* 0x0000002e3ea77c23 */ /* 0x100fe20008010845 */
[--C-:B------:R-:W-:Y:S01]  /*11820*/  FFMA.FTZ R40, R63, UR46, -R69.reuse ;  /* 0x0000002e3f287c23 */ /* 0x100fe20008010845 */
[--C-:B------:R-:W-:Y:S01]  /*11830*/  FFMA.FTZ R161, R66, UR46, -R69.reuse ;  /* 0x0000002e42a17c23 */ /* 0x100fe20008010845 */
[--C-:B------:R-:W-:Y:S01]  /*11840*/  FFMA.FTZ R20, R20, UR46, -R69.reuse ;  /* 0x0000002e14147c23 */ /* 0x100fe20008010845 */
[--C-:B------:R-:W-:Y:S01]  /*11850*/  FFMA.FTZ R163, R70, UR46, -R69.reuse ;  /* 0x0000002e46a37c23 */ /* 0x100fe20008010845 */
[----:B------:R-:W-:Y:S01]  /*11860*/  FFMA.FTZ R157, R74, UR46, -R69 ;  /* 0x0000002e4a9d7c23 */ /* 0x000fe20008010845 */
[----:B------:R-:W2:Y:S01]  /*11870*/  MUFU.EX2 R181, R181 ;  /* 0x000000b500b57308 */ /* 0x000ea20000000800 */
[----:B0-----:R-:W-:Y:S01]  /*11880*/  FFMA.FTZ R3, R8, R3, R7 ;  /* 0x0000000308037223 */ /* 0x001fe20000010007 */
[--C-:B------:R-:W-:Y:S01]  /*11890*/  FFMA.FTZ R159, R78, UR46, -R69.reuse ;  /* 0x0000002e4e9f7c23 */ /* 0x100fe20008010845 */
[----:B------:R-:W-:Y:S01]  /*118a0*/  FFMA.FTZ R153, R82, UR46, -R69 ;  /* 0x0000002e52997c23 */ /* 0x000fe20008010845 */
[----:B------:R-:W-:Y:S01]  /*118b0*/  LEA R31, R186, R18, 0x3 ;  /* 0x00000012ba1f7211 */ /* 0x000fe200078e18ff */
[----:B------:R-:W-:Y:S01]  /*118c0*/  FADD.FTZ R3, R180, R3 ;  /* 0x00000003b4037221 */ /* 0x000fe20000010000 */
[----:B------:R-:W-:Y:S01]  /*118d0*/  FFMA.FTZ R155, R86, UR46, -R69 ;  /* 0x0000002e569b7c23 */ /* 0x000fe20008010845 */
[----:B------:R-:W-:Y:S01]  /*118e0*/  IMAD.U32 R35, RZ, RZ, UR38 ;  /* 0x00000026ff237e24 */ /* 0x000fe2000f8e00ff */
[----:B------:R-:W0:Y:S01]  /*118f0*/  MUFU.EX2 R183, R183 ;  /* 0x000000b700b77308 */ /* 0x000e220000000800 */
[----:B-1----:R-:W-:Y:S01]  /*11900*/  FFMA.FTZ R0, R11, R0, R24 ;  /* 0x000000000b007223 */ /* 0x002fe20000010018 */
        /* <DEDUP_REMOVED lines=13> */
[----:B------:R-:W-:Y:S01]  /*119e0*/  FADD.FTZ R27, R25, R42 ;  /* 0x0000002a191b7221 */ /* 0x000fe20000010000 */
[----:B------:R-:W-:Y:S01]  /*119f0*/  FFMA.FTZ R42, R71, UR46, -R69 ;  /* 0x0000002e472a7c23 */ /* 0x000fe20008010845 */
[----:B------:R-:W1:Y:S01]  /*11a00*/  MUFU.EX2 R179, R179 ;  /* 0x000000b300b37308 */ /* 0x000e620000000800 */
[----:B--2---:R-:W-:Y:S01]  /*11a10*/  FADD.FTZ R3, R177, R0 ;  /* 0x00000000b1037221 */ /* 0x004fe20000010000 */
[----:B------:R-:W-:-:S04]  /*11a20*/  FADD.FTZ R44, R174, R27 ;  /* 0x0000001bae2c7221 */ /* 0x000fc80000010000 */
[----:B------:R-:W-:Y:S02]  /*11a30*/  FADD.FTZ R27, R29, R44 ;  /* 0x0000002c1d1b7221 */ /* 0x000fe40000010000 */
[----:B------:R-:W2:Y:S01]  /*11a40*/  MUFU.EX2 R30, R30 ;  /* 0x0000001e001e7308 */ /* 0x000ea20000000800 */
[----:B0-----:R-:W-:Y:S01]  /*11a50*/  FADD.FTZ R0, R28, R3 ;  /* 0x000000031c007221 */ /* 0x001fe20000010000 */
[----:B------:R-:W-:-:S04]  /*11a60*/  FADD.FTZ R44, R168, R27 ;  /* 0x0000001ba82c7221 */ /* 0x000fc80000010000 */
[----:B------:R-:W-:Y:S01]  /*11a70*/  FADD.FTZ R27, R33, R44 ;  /* 0x0000002c211b7221 */ /* 0x000fe20000010000 */
[----:B------:R-:W-:Y:S01]  /*11a80*/  FFMA.FTZ R44, R75, UR46, -R69 ;  /* 0x0000002e4b2c7c23 */ /* 0x000fe20008010845 */
[----:B------:R-:W0:Y:S01]  /*11a90*/  MUFU.EX2 R173, R173 ;  /* 0x000000ad00ad7308 */ /* 0x000e220000000800 */
[----:B-1----:R-:W-:Y:S01]  /*11aa0*/  FADD.FTZ R3, R179, R0 ;  /* 0x00000000b3037221 */ /* 0x002fe20000010000 */
[----:B------:R-:W-:-:S04]  /*11ab0*/  FADD.FTZ R46, R170, R27 ;  /* 0x0000001baa2e7221 */ /* 0x000fc80000010000 */
[----:B------:R-:W-:Y:S02]  /*11ac0*/  FADD.FTZ R27, R37, R46 ;  /* 0x0000002e251b7221 */ /* 0x000fe40000010000 */
[----:B------:R-:W1:Y:S01]  /*11ad0*/  MUFU.EX2 R32, R32 ;  /* 0x0000002000207308 */ /* 0x000e620000000800 */
[----:B--2---:R-:W-:Y:S01]  /*11ae0*/  FADD.FTZ R0, R30, R3 ;  /* 0x000000031e007221 */ /* 0x004fe20000010000 */
[----:B------:R-:W-:-:S04]  /*11af0*/  FADD.FTZ R46, R164, R27 ;  /* 0x0000001ba42e7221 */ /* 0x000fc80000010000 */
[----:B------:R-:W-:Y:S01]  /*11b00*/  FADD.FTZ R27, R67, R46 ;  /* 0x0000002e431b7221 */ /* 0x000fe20000010000 */
[----:B------:R-:W-:Y:S01]  /*11b10*/  FFMA.FTZ R46, R79, UR46, -R69 ;  /* 0x0000002e4f2e7c23 */ /* 0x000fe20008010845 */
        /* <DEDUP_REMOVED lines=47> */
[----:B------:R-:W-:-:S05]  /*11e10*/  VIADD R0, R31, 0x28840 ;  /* 0x000288401f007836 */ /* 0x000fca0000000000 */
[----:B------:R-:W-:Y:S01]  /*11e20*/  PRMT R0, R35, 0x654, R0 ;  /* 0x0000065423007816 */ /* 0x000fe20000000000 */
[----:B------:R-:W0:Y:S01]  /*11e30*/  MUFU.EX2 R158, R158 ;  /* 0x0000009e009e7308 */ /* 0x000e220000000800 */
[----:B-1----:R-:W-:Y:S01]  /*11e40*/  FADD.FTZ R27, R49, R50 ;  /* 0x00000032311b7221 */ /* 0x002fe20000010000 */
[----:B------:R-:W-:Y:S01]  /*11e50*/  FFMA.FTZ R50, R87, UR46, -R69 ;  /* 0x0000002e57327c23 */ /* 0x000fe20008010845 */
[----:B------:R1:W-:Y:S05]  /*11e60*/  SYNCS.ARRIVE.TRANS64.RED.A1T0 RZ, [R0+URZ], RZ ;  /* 0x000000ff00ff79a7 */ /* 0x0003ea000810043f */
[----:B------:R-:W3:Y:S01]  /*11e70*/  MUFU.EX2 R159, R159 ;  /* 0x0000009f009f7308 */ /* 0x000ee20000000800 */
[----:B--2---:R-:W-:-:S07]  /*11e80*/  FADD.FTZ R52, R44, R3 ;  /* 0x000000032c347221 */ /* 0x004fce0000010000 */
[----:B------:R-:W2:Y:S01]  /*11e90*/  MUFU.EX2 R45, R45 ;  /* 0x0000002d002d7308 */ /* 0x000ea20000000800 */
[----:B0-----:R-:W-:-:S07]  /*11ea0*/  FADD.FTZ R54, R158, R27 ;  /* 0x0000001b9e367221 */ /* 0x001fce0000010000 */
[----:B------:R-:W1:Y:S01]  /*11eb0*/  MUFU.EX2 R46, R46 ;  /* 0x0000002e002e7308 */ /* 0x000e620000000800 */
[----:B---3--:R-:W-:-:S07]  /*11ec0*/  FADD.FTZ R3, R159, R52 ;  /* 0x000000349f037221 */ /* 0x008fce0000010000 */
        /* <DEDUP_REMOVED lines=20> */
.L_x_3056:
[----:B------:R-:W-:Y:S01]  /*12010*/  IMAD R14, R14, 0x8, R18 ;  /* 0x000000080e0e7824 */ /* 0x000fe200078e0212 */
[----:B------:R-:W-:Y:S01]  /*12020*/  ISETP.GT.AND P2, PT, R13, R10, PT ;  /* 0x0000000a0d00720c */ /* 0x000fe20003f44270 */
[-C--:B------:R-:W-:Y:S01]  /*12030*/  FMUL.FTZ R90, R90, R11.reuse ;  /* 0x0000000b5a5a7220 */ /* 0x080fe20000410000 */
[----:B------:R-:W-:Y:S01]  /*12040*/  MOV R27, UR38 ;  /* 0x00000026001b7c02 */ /* 0x000fe20008000f00 */
[----:B------:R-:W-:Y:S01]  /*12050*/  VIADD R14, R14, 0x28860 ;  /* 0x000288600e0e7836 */ /* 0x000fe20000000000 */
[----:B------:R-:W-:Y:S01]  /*12060*/  F2FP.F16.F32.PACK_AB R176, R15, R176 ;  /* 0x000000b00fb0723e */ /* 0x000fe200000000ff */
[----:B------:R-:W-:Y:S01]  /*12070*/  FMUL.FTZ R91, R91, R11 ;  /* 0x0000000b5b5b7220 */ /* 0x000fe20000410000 */
[----:B------:R-:W-:Y:S01]  /*12080*/  F2FP.F16.F32.PACK_AB R171, R12, R171 ;  /* 0x000000ab0cab723e */ /* 0x000fe200000000ff */
        /* <DEDUP_REMOVED lines=92> */
[-C--:B------:R-:W-:Y:S01]  /*12650*/  FMUL.FTZ R148, R148, R8.reuse ;  /* 0x0000000894947220 */ /* 0x080fe20000410000 */
[----:B------:R-:W-:Y:S01]  /*12660*/  FMUL.FTZ R149, R149, R8 ;  /* 0x0000000895957220 */ /* 0x000fe20000410000 */
[----:B------:R-:W-:Y:S01]  /*12670*/  VIADD R13, R13, 0xffffffff ;  /* 0xffffffff0d0d7836 */ /* 0x000fe20000000000 */
[----:B------:R-:W-:Y:S01]  /*12680*/  MOV R12, R6 ;  /* 0x00000006000c7202 */ /* 0x000fe20000000f00 */
[----:B------:R-:W-:-:S02]  /*12690*/  IMAD.MOV.U32 R11, RZ, RZ, R5 ;  /* 0x000000ffff0b7224 */ /* 0x000fc400078e0005 */
[----:B------:R-:W-:Y:S02]  /*126a0*/  IMAD.MOV.U32 R15, RZ, RZ, R188 ;  /* 0x000000ffff0f7224 */ /* 0x000fe400078e00bc */
[----:B0-----:R-:W-:Y:S01]  /*126b0*/  IMAD.MOV.U32 R14, RZ, RZ, R186 ;  /* 0x000000ffff0e7224 */ /* 0x001fe200078e00ba */
[----:B------:R-:W-:Y:S06]  /*126c0*/  @P2 BRA `(.L_x_3057) ;  /* 0xffffffd400182947 */ /* 0x000fec000383ffff */
.L_x_3045:
[----:B------:R-:W-:-:S13]  /*126d0*/  ISETP.GE.AND P1, PT, R13, RZ, PT ;  /* 0x000000ff0d00720c */ /* 0x000fda0003f26270 */
[----:B------:R-:W-:Y:S05]  /*126e0*/  @!P1 BRA `(.L_x_3058) ;  /* 0x00000020009c9947 */ /* 0x000fea0003800000 */
[----:B------:R-:W-:Y:S01]  /*126f0*/  IMAD.MOV.U32 R10, RZ, RZ, R5 ;  /* 0x000000ffff0a7224 */ /* 0x000fe200078e0005 */
[----:B------:R-:W-:Y:S01]  /*12700*/  MOV R11, R6 ;  /* 0x00000006000b7202 */ /* 0x000fe20000000f00 */
[----:B------:R-:W-:Y:S02]  /*12710*/  IMAD.MOV.U32 R14, RZ, RZ, R188 ;  /* 0x000000ffff0e7224 */ /* 0x000fe400078e00bc */
[----:B------:R-:W-:-:S07]  /*12720*/  IMAD.MOV.U32 R12, RZ, RZ, R186 ;  /* 0x000000ffff0c7224 */ /* 0x000fce00078e00ba */
.L_x_3070:
        /* <DEDUP_REMOVED lines=10> */
.L_x_3060:
[----:B------:R-:W-:Y:S02]  /*127d0*/  LEA R5, R186, R18, 0x3 ;  /* 0x00000012ba057211 */ /* 0x000fe400078e18ff */
[----:B------:R-:W-:-:S04]  /*127e0*/  SHF.L.U32 R6, R188, 0x1f, RZ ;  /* 0x0000001fbc067819 */ /* 0x000fc800000006ff */
[----:B------:R0:W1:Y:S01]  /*127f0*/  SYNCS.PHASECHK.TRANS64.TRYWAIT P1, [R5+URZ+0x28830], R6 ;  /* 0x02883006050075a7 */ /* 0x000062000802017f */
[----:B------:R-:W-:Y:S05]  /*12800*/  @!P0 BRA `(.L_x_3061) ;  /* 0x0000000000048947 */ /* 0x000fea0003800000 */
[----:B------:R-:W-:Y:S01]  /*12810*/  BPT.TRAP 0x1 ;  /* 0x000000040000795c */ /* 0x000fe20000300000 */
.L_x_3061:
[----:B------:R-:W-:Y:S04]  /*12820*/  BSSY B0, `(.L_x_3059) ;  /* 0x0000004000007945 */ /* 0x000fe80003800000 */
[----:B-1----:R-:W-:Y:S05]  /*12830*/  @P1 BRA `(.L_x_3062) ;  /* 0x0000000000081947 */ /* 0x002fea0003800000 */
[----:B------:R-:W1:Y:S02]  /*12840*/  SYNCS.PHASECHK.TRANS64.TRYWAIT P1, [R5+URZ+0x28830], R6 ;  /* 0x02883006050075a7 */ /* 0x000e64000802017f */
[----:B-1----:R-:W-:Y:S05]  /*12850*/  @!P1 BRA `(.L_x_3063) ;  /* 0x000000dc002c9947 */ /* 0x002fea0003800000 */
.L_x_3062:
[----:B------:R-:W-:Y:S05]  /*12860*/  BSYNC B0 ;  /* 0x0000000000007941 */ /* 0x000fea0003800000 */
.L_x_3059:
[----:B01----:R-:W0:Y:S01]  /*12870*/  S2R R5, SR_TID.X ;  /* 0x0000000000057919 */ /* 0x003e220000002100 */
[----:B------:R-:W-:Y:S05]  /*12880*/  WARPSYNC.ALL ;  /* 0x0000000000007948 */ /* 0x000fea0003800000 */
[----:B------:R-:W-:Y:S02]  /*12890*/  IMAD R6, R186, 0x800, R4 ;  /* 0x00000800ba067824 */ /* 0x000fe400078e0204 */
[----:B------:R-:W-:Y:S02]  /*128a0*/  IMAD.MOV.U32 R7, RZ, RZ, 0x40000040 ;  /* 0x40000040ff077424 */ /* 0x000fe400078e00ff */
[----:B------:R-:W-:Y:S01]  /*128b0*/  IMAD.MOV.U32 R9, RZ, RZ, 0x40000040 ;  /* 0x40000040ff097424 */ /* 0x000fe200078e00ff */
[----:B------:R-:W-:-:S02]  /*128c0*/  R2UR UR34, R6 ;  /* 0x00000000062272ca */ /* 0x000fc400000e0000 */
[----:B------:R-:W-:Y:S01]  /*128d0*/  R2UR UR35, R7 ;  /* 0x00000000072372ca */ /* 0x000fe200000e0000 */
[----:B------:R-:W-:Y:S01]  /*128e0*/  IMAD.MOV.U32 R7, RZ, RZ, 0x40000040 ;  /* 0x40000040ff077424 */ /* 0x000fe200078e00ff */
[----:B------:R-:W-:Y:S02]  /*128f0*/  IADD3 R8, R6, 0x2, RZ ;  /* 0x0000000206087810 */ /* 0x000fe40007ffe0ff */
[----:B------:R-:W-:Y:S01]  /*12900*/  R2UR UR7, R9 ;  /* 0x00000000090772ca */ /* 0x000fe200000e0000 */
[----:B------:R-:W-:Y:S01]  /*12910*/  IMAD.MOV.U32 R9, RZ, RZ, 0x40000040 ;  /* 0x40000040ff097424 */ /* 0x000fe200078e00ff */
[----:B------:R-:W-:Y:S01]  /*12920*/  R2UR UR6, R8 ;  /* 0x00000000080672ca */ /* 0x000fe200000e0000 */
[----:B------:R-:W-:Y:S01]  /*12930*/  VIADD R8, R6, 0x4 ;  /* 0x0000000406087836 */ /* 0x000fe20000000000 */
        /* <DEDUP_REMOVED lines=10> */
[----:B------:R-:W-:Y:S01]  /*129e0*/  R2UR UR19, R9 ;  /* 0x00000000091372ca */ /* 0x000fe200000e0000 */
[----:B------:R-:W-:Y:S01]  /*129f0*/  IMAD.MOV.U32 R9, RZ, RZ, 0x40000040 ;  /* 0x40000040ff097424 */ /* 0x000fe200078e00ff */
[----:B------:R-:W-:Y:S01]  /*12a00*/  R2UR UR18, R8 ;  /* 0x00000000081272ca */ /* 0x000fe200000e0000 */
[----:B------:R-:W-:Y:S01]  /*12a10*/  VIADD R5, R5, 0x8 ;  /* 0x0000000805057836 */ /* 0x000fe20000000000 */
[----:B------:R-:W-:-:S02]  /*12a20*/  IADD3 R8, R6, 0x402, RZ ;  /* 0x0000040206087810 */ /* 0x000fc40007ffe0ff */
[----:B------:R-:W-:Y:S01]  /*12a30*/  R2UR UR23, R9 ;  /* 0x00000000091772ca */ /* 0x000fe200000e0000 */
[----:B------:R-:W-:Y:S01]  /*12a40*/  IMAD.MOV.U32 R9, RZ, RZ, 0x40000040 ;  /* 0x40000040ff097424 */ /* 0x000fe200078e00ff */
[----:B------:R0:W-:Y:S01]  /*12a50*/  BAR.SYNC.DEFER_BLOCKING R5, 0x100 ;  /* 0x000400050000751d */ /* 0x0001e20000010000 */
[----:B------:R-:W-:Y:S01]  /*12a60*/  R2UR UR22, R8 ;  /* 0x00000000081672ca */ /* 0x000fe200000e0000 */
[C---:B------:R-:W-:Y:S01]  /*12a70*/  VIADD R8, R6.reuse, 0x404 ;  /* 0x0000040406087836 */ /* 0x040fe20000000000 */
[----:B------:R-:W-:Y:S02]  /*12a80*/  IADD3 R6, R6, 0x406, RZ ;  /* 0x0000040606067810 */ /* 0x000fe40007ffe0ff */
        /* <DEDUP_REMOVED lines=30> */
.L_x_3065:
[----:B------:R-:W-:Y:S01]  /*12c70*/  SHF.L.U32 R5, R14, 0x1f, RZ ;  /* 0x0000001f0e057819 */ /* 0x000fe200000006ff */
[----:B------:R-:W-:-:S04]  /*12c80*/  IMAD R6, R12, 0x8, R18 ;  /* 0x000000080c067824 */ /* 0x000fc800078e0212 */
[----:B------:R0:W1:Y:S01]  /*12c90*/  SYNCS.PHASECHK.TRANS64.TRYWAIT P1, [R6+URZ+0x28850], R5 ;  /* 0x02885005060075a7 */ /* 0x000062000802017f */
[----:B------:R-:W-:Y:S05]  /*12ca0*/  @!P0 BRA `(.L_x_3066) ;  /* 0x0000000000048947 */ /* 0x000fea0003800000 */
[----:B------:R-:W-:Y:S01]  /*12cb0*/  BPT.TRAP 0x1 ;  /* 0x000000040000795c */ /* 0x000fe20000300000 */
.L_x_3066:
[----:B-1----:R-:W-:Y:S05]  /*12cc0*/  @P1 BRA `(.L_x_3064) ;  /* 0x0000000000081947 */ /* 0x002fea0003800000 */
[----:B------:R-:W1:Y:S02]  /*12cd0*/  SYNCS.PHASECHK.TRANS64.TRYWAIT P1, [R6+URZ+0x28850], R5 ;  /* 0x02885005060075a7 */ /* 0x000e64000802017f */
[----:B-1----:R-:W-:Y:S05]  /*12ce0*/  @!P1 BRA `(.L_x_3067) ;  /* 0x000000d8001c9947 */ /* 0x002fea0003800000 */
.L_x_3064:
        /* <DEDUP_REMOVED lines=67> */
.L_x_3068:
[----:B------:R-:W-:Y:S01]  /*13120*/  FMNMX.FTZ R6, R24, R11, !PT ;  /* 0x0000000b18067209 */ /* 0x000fe20007810000 */
[----:B------:R-:W-:Y:S01]  /*13130*/  UMOV UR46, UR44 ;  /* 0x0000002c002e7c82 */ /* 0x000fe20008000000 */
[----:B------:R-:W-:Y:S02]  /*13140*/  FMNMX.FTZ R8, R26, R10, !PT ;  /* 0x0000000a1a087209 */ /* 0x000fe40007810000 */
[----:B0-----:R-:W-:Y:S02]  /*13150*/  FMNMX.FTZ R5, R25, R6, !PT ;  /* 0x0000000619057209 */ /* 0x001fe40007810000 */
        /* <DEDUP_REMOVED lines=69> */
[C---:B------:R-:W-:Y:S02]  /*135b0*/  FADD.FTZ R11, -R6.reuse, R11 ;  /* 0x0000000b060b7221 */ /* 0x040fe40000010100 */
[----:B------:R-:W-:Y:S01]  /*135c0*/  FADD.FTZ R7, -R5, R10 ;  /* 0x0000000a05077221 */ /* 0x000fe20000010100 */
[----:B------:R-:W-:Y:S01]  /*135d0*/  FMUL.FTZ R10, R6, UR46 ;  /* 0x0000002e060a7c20 */ /* 0x000fe20008410000 */
[----:B------:R-:W-:Y:S02]  /*135e0*/  FMUL.FTZ R11, R11, UR46 ;  /* 0x0000002e0b0b7c20 */ /* 0x000fe40008410000 */
[----:B------:R-:W-:Y:S01]  /*135f0*/  FMUL.FTZ R7, R7, UR46 ;  /* 0x0000002e07077c20 */ /* 0x000fe20008410000 */
[--C-:B------:R-:W-:Y:S01]  /*13600*/  FFMA.FTZ R153, R45, UR46, -R10.reuse ;  /* 0x0000002e2d997c23 */ /* 0x100fe2000801080a */
[----:B------:R0:W-:Y:S01]  /*13610*/  MUFU.EX2 R8, R11 ;  /* 0x0000000b00087308 */ /* 0x0001e20000000800 */
        /* <DEDUP_REMOVED lines=28> */
[--C-:B0-----:R-:W-:Y:S01]  /*137e0*/  FFMA.FTZ R11, R81, UR46, -R10.reuse ;  /* 0x0000002e510b7c23 */ /* 0x101fe2000801080a */
[--C-:B------:R-:W-:Y:S01]  /*137f0*/  FFMA.FTZ R154, R84, UR46, -R10.reuse ;  /* 0x0000002e549a7c23 */ /* 0x100fe2000801080a */
[----:B------:R-:W-:Y:S01]  /*13800*/  FFMA.FTZ R49, R85, UR46, -R10 ;  /* 0x0000002e55317c23 */ /* 0x000fe2000801080a */
[----:B------:R-:W-:Y:S01]  /*13810*/  FMUL.FTZ R10, R5, UR46 ;  /* 0x0000002e050a7c20 */ /* 0x000fe20008410000 */
[----:B------:R-:W0:Y:S01]  /*13820*/  MUFU.EX2 R9, R9 ;  /* 0x0000000900097308 */ /* 0x000e220000000800 */
[----:B------:R-:W-:-:S02]  /*13830*/  IMAD.U32 R52, RZ, RZ, UR38 ;  /* 0x00000026ff347e24 */ /* 0x000fc4000f8e00ff */
[--C-:B------:R-:W-:Y:S01]  /*13840*/  FFMA.FTZ R14, R26, UR46, -R10.reuse ;  /* 0x0000002e1a0e7c23 */ /* 0x100fe2000801080a */
[--C-:B------:R-:W-:Y:S01]  /*13850*/  FFMA.FTZ R181, R27, UR46, -R10.reuse ;  /* 0x0000002e1bb57c23 */ /* 0x100fe2000801080a */
        /* <DEDUP_REMOVED lines=12> */
[----:B0-----:R-:W-:Y:S01]  /*13920*/  FFMA.FTZ R3, R8, R3, R9 ;  /* 0x0000000308037223 */ /* 0x001fe20000010009 */
[--C-:B------:R-:W-:Y:S01]  /*13930*/  FFMA.FTZ R169, R50, UR46, -R10.reuse ;  /* 0x0000002e32a97c23 */ /* 0x100fe2000801080a */
[--C-:B------:R-:W-:Y:S01]  /*13940*/  FFMA.FTZ R32, R51, UR46, -R10.reuse ;  /* 0x0000002e33207c23 */ /* 0x100fe2000801080a */
[--C-:B------:R-:W-:Y:S01]  /*13950*/  FFMA.FTZ R171, R54, UR46, -R10.reuse ;  /* 0x0000002e36ab7c23 */ /* 0x100fe2000801080a */
[--C-:B------:R-:W-:Y:S01]  /*13960*/  FFMA.FTZ R34, R55, UR46, -R10.reuse ;  /* 0x0000002e37227c23 */ /* 0x100fe2000801080a */
[--C-:B------:R-:W-:Y:S01]  /*13970*/  FFMA.FTZ R165, R58, UR46, -R10.reuse ;  /* 0x0000002e3aa57c23 */ /* 0x100fe2000801080a */
[--C-:B------:R-:W-:Y:S01]  /*13980*/  FFMA.FTZ R36, R59, UR46, -R10.reuse ;  /* 0x0000002e3b247c23 */ /* 0x100fe2000801080a */
[----:B------:R-:W0:Y:S01]  /*13990*/  MUFU.EX2 R180, R180 ;  /* 0x000000b400b47308 */ /* 0x000e220000000800 */
[--C-:B------:R-:W-:Y:S01]  /*139a0*/  FFMA.FTZ R167, R62, UR46, -R10.reuse ;  /* 0x0000002e3ea77c23 */ /* 0x100fe2000801080a */
[--C-:B------:R-:W-:Y:S01]  /*139b0*/  FFMA.FTZ R38, R63, UR46, -R10.reuse ;  /* 0x0000002e3f267c23 */ /* 0x100fe2000801080a */
[--C-:B------:R-:W-:Y:S01]  /*139c0*/  FFMA.FTZ R27, R66, UR46, -R10.reuse ;  /* 0x0000002e421b7c23 */ /* 0x100fe2000801080a */
[----:B------:R-:W-:Y:S01]  /*139d0*/  FFMA.FTZ R163, R70, UR46, -R10 ;  /* 0x0000002e46a37c23 */ /* 0x000fe2000801080a */
[----:B------:R-:W-:-:S03]  /*139e0*/  LEA R51, R186, R18, 0x3 ;  /* 0x00000012ba337211 */ /* 0x000fc600078e18ff */
[----:B------:R-:W2:Y:S01]  /*139f0*/  MUFU.EX2 R181, R181 ;  /* 0x000000b500b57308 */ /* 0x000ea20000000800 */
[----:B-1----:R-:W-:Y:S01]  /*13a00*/  FFMA.FTZ R0, R7, R0, R14 ;  /* 0x0000000007007223 */ /* 0x002fe2000001000e */
[----:B------:R-:W-:-:S05]  /*13a10*/  VIADD R51, R51, 0x28840 ;  /* 0x0002884033337836 */ /* 0x000fca0000000000 */
[----:B------:R-:W-:Y:S01]  /*13a20*/  PRMT R51, R52, 0x654, R51 ;  /* 0x0000065434337816 */ /* 0x000fe20000000033 */
[----:B------:R-:W1:Y:S01]  /*13a30*/  MUFU.EX2 R182, R182 ;  /* 0x000000b600b67308 */ /* 0x000e620000000800 */
[----:B0-----:R-:W-:Y:S02]  /*13a40*/  FADD.FTZ R3, R180, R3 ;  /* 0x00000003b4037221 */ /* 0x001fe40000010000 */
[----:B------:R0:W-:Y:S05]  /*13a50*/  SYNCS.ARRIVE.TRANS64.RED.A1T0 RZ, [R51+URZ], RZ ;  /* 0x000000ff33ff79a7 */ /* 0x0001ea000810043f */
[----:B------:R-:W3:Y:S01]  /*13a60*/  MUFU.EX2 R183, R183 ;  /* 0x000000b700b77308 */ /* 0x000ee20000000800 */
[----:B--2---:R-:W-:-:S07]  /*13a70*/  FADD.FTZ R0, R181, R0 ;  /* 0x00000000b5007221 */ /* 0x004fce0000010000 */
[----:B------:R-:W2:Y:S01]  /*13a80*/  MUFU.EX2 R161, R161 ;  /* 0x000000a100a17308 */ /* 0x000ea20000000800 */
[----:B-1----:R-:W-:-:S07]  /*13a90*/  FADD.FTZ R40, R182, R3 ;  /* 0x00000003b6287221 */ /* 0x002fce0000010000 */
[----:B------:R-:W1:Y:S01]  /*13aa0*/  MUFU.EX2 R20, R20 ;  /* 0x0000001400147308 */ /* 0x000e620000000800 */
[----:B---3--:R-:W-:-:S07]  /*13ab0*/  FADD.FTZ R3, R183, R0 ;  /* 0x00000000b7037221 */ /* 0x008fce0000010000 */
        /* <DEDUP_REMOVED lines=9> */
[----:B-1----:R-:W-:Y:S01]  /*13b50*/  FADD.FTZ R31, R159, R40 ;  /* 0x000000289f1f7221 */ /* 0x002fe20000010000 */
[----:B------:R-:W-:-:S06]  /*13b60*/  FFMA.FTZ R40, R67, UR46, -R10 ;  /* 0x0000002e43287c23 */ /* 0x000fcc000801080a */
        /* <DEDUP_REMOVED lines=15> */
[----:B--2---:R-:W-:Y:S01]  /*13c60*/  FADD.FTZ R31, R155, R42 ;  /* 0x0000002a9b1f7221 */ /* 0x004fe20000010000 */
[----:B------:R-:W-:-:S06]  /*13c70*/  FFMA.FTZ R42, R71, UR46, -R10 ;  /* 0x0000002e472a7c23 */ /* 0x000fcc000801080a */
[----:B------:R-:W2:Y:S01]  /*13c80*/  MUFU.EX2 R175, R175 ;  /* 0x000000af00af7308 */ /* 0x000ea20000000800 */
[----:B-1----:R-:W-:-:S07]  /*13c90*/  FADD.FTZ R0, R28, R3 ;  /* 0x000000031c007221 */ /* 0x002fce0000010000 */
[----:B------:R-:W1:Y:S01]  /*13ca0*/  MUFU.EX2 R153, R153 ;  /* 0x0000009900997308 */ /* 0x000e620000000800 */
[----:B---3--:R-:W-:Y:S01]  /*13cb0*/  FADD.FTZ R44, R174, R31 ;  /* 0x0000001fae2c7221 */ /* 0x008fe20000010000 */
[----:B------:R-:W-:-:S06]  /*13cc0*/  FFMA.FTZ R31, R74, UR46, -R10 ;  /* 0x0000002e4a1f7c23 */ /* 0x000fcc000801080a */
        /* <DEDUP_REMOVED lines=53> */
[--C-:B------:R-:W-:Y:S01]  /*14020*/  FFMA.FTZ R43, R86, UR46, -R10.reuse ;  /* 0x0000002e562b7c23 */ /* 0x100fe2000801080a */
[----:B------:R-:W-:-:S05]  /*14030*/  FFMA.FTZ R10, R87, UR46, -R10 ;  /* 0x0000002e570a7c23 */ /* 0x000fca000801080a */
        /* <DEDUP_REMOVED lines=34> */
[----:B---3--:R-:W-:-:S03]  /*14260*/  FADD.FTZ R3, R49, R50 ;  /* 0x0000003231037221 */ /* 0x008fc60000010000 */
[----:B--2---:R-:W-:Y:S01]  /*14270*/  FADD.FTZ R0, R10, R47 ;  /* 0x0000002f0a007221 */ /* 0x004fe20000010000 */
[----:B0-----:R-:W-:Y:S06]  /*14280*/  @!P0 BRA `(.L_x_3069) ;  /* 0x0000000000048947 */ /* 0x001fec0003800000 */
[----:B------:R-:W-:Y:S01]  /*14290*/  BPT.TRAP 0x1 ;  /* 0x000000040000795c */ /* 0x000fe20000300000 */
.L_x_3069:
[----:B------:R-:W-:Y:S01]  /*142a0*/  IMAD R12, R12, 0x8, R18 ;  /* 0x000000080c0c7824 */ /* 0x000fe200078e0212 */
[----:B------:R-:W-:Y:S01]  /*142b0*/  ISETP.GT.AND P1, PT, R13, RZ, PT ;  /* 0x000000ff0d00720c */ /* 0x000fe20003f24270 */
[----:B------:R-:W-:Y:S01]  /*142c0*/  FMUL.FTZ R88, R88, R8 ;  /* 0x0000000858587220 */ /* 0x000fe20000410000 */
[----:B------:R-:W-:Y:S01]  /*142d0*/  MOV R47, UR38 ;  /* 0x00000026002f7c02 */ /* 0x000fe20008000f00 */
[----:B------:R-:W-:Y:S01]  /*142e0*/  VIADD R12, R12, 0x28860 ;  /* 0x000288600c0c7836 */ /* 0x000fe20000000000 */
[----:B------:R-:W-:Y:S01]  /*142f0*/  F2FP.F16.F32.PACK_AB R172, R155, R172 ;  /* 0x000000ac9bac723e */ /* 0x000fe200000000ff */
[----:B------:R-:W-:Y:S01]  /*14300*/  FMUL.FTZ R89, R89, R8 ;  /* 0x0000000859597220 */ /* 0x000fe20000410000 */
[----:B------:R-:W-:Y:S01]  /*14310*/  F2FP.F16.F32.PACK_AB R181, R181, R14 ;  /* 0x0000000eb5b5723e */ /* 0x000fe200000000ff */
[-C--:B------:R-:W-:Y:S01]  /*14320*/  FMUL.FTZ R92, R92, R8.reuse ;  /* 0x000000085c5c7220 */ /* 0x080fe20000410000 */
[----:B------:R-:W-:Y:S01]  /*14330*/  PRMT R12, R47, 0x654, R12 ;  /* 0x000006542f0c7816 */ /* 0x000fe2000000000c */
[----:B------:R-:W-:Y:S01]  /*14340*/  FMUL.FTZ R93, R93, R8 ;  /* 0x000000085d5d7220 */ /* 0x000fe20000410000 */
[----:B------:R-:W-:Y:S01]  /*14350*/  F2FP.F16.F32.PACK_AB R182, R161, R182 ;  /* 0x000000b6a1b6723e */ /* 0x000fe200000000ff */
[----:B------:R-:W-:Y:S01]  /*14360*/  FMUL.FTZ R96, R96, R8 ;  /* 0x0000000860607220 */ /* 0x000fe20000410000 */
[----:B------:R0:W-:Y:S01]  /*14370*/  SYNCS.ARRIVE.TRANS64.RED.A1T0 RZ, [R12+URZ], RZ ;  /* 0x000000ff0cff79a7 */ /* 0x0001e2000810043f */
        /* <DEDUP_REMOVED lines=94> */
.L_x_3058:
[----:B------:R-:W-:Y:S05]  /*14960*/  WARPSYNC.ALL ;  /* 0x0000000000007948 */ /* 0x000fea0003800000 */
[----:B------:R-:W-:Y:S06]  /*14970*/  BAR.ARV 0x8, 0x180 ;  /* 0x0206000000007b1d */ /* 0x000fec0000002000 */
[----:B------:R-:W-:Y:S05]  /*14980*/  @!P0 BRA `(.L_x_3071) ;  /* 0x0000000000048947 */ /* 0x000fea0003800000 */
[----:B------:R-:W-:Y:S01]  /*14990*/  BPT.TRAP 0x1 ;  /* 0x000000040000795c */ /* 0x000fe20000300000 */
.L_x_3071:
[----:B------:R-:W-:Y:S01]  /*149a0*/  IMAD R13, R186, 0x8, R18 ;  /* 0x00000008ba0d7824 */ /* 0x000fe200078e0212 */
[----:B------:R-:W-:-:S04]  /*149b0*/  SHF.L.U32 R4, R188, 0x1f, RZ ;  /* 0x0000001fbc047819 */ /* 0x000fc800000006ff */
[----:B------:R0:W1:Y:S01]  /*149c0*/  SYNCS.PHASECHK.TRANS64.TRYWAIT P1, [R13+URZ+0x28850], R4 ;  /* 0x028850040d0075a7 */ /* 0x000062000802017f */
[----:B------:R-:W-:Y:S05]  /*149d0*/  @!P0 BRA `(.L_x_3072) ;  /* 0x0000000000048947 */ /* 0x000fea0003800000 */
[----:B------:R-:W-:Y:S01]  /*149e0*/  BPT.TRAP 0x1 ;  /* 0x000000040000795c */ /* 0x000fe20000300000 */
.L_x_3072:
[----:B------:R-:W-:-:S04]  /*149f0*/  IADD3 R18, R18, 0x400, RZ ;  /* 0x0000040012127810 */ /* 0x000fc80007ffe0ff */
[----:B------:R-:W-:-:S04]  /*14a00*/  SHF.R.U32.HI R18, RZ, 0x4, R18 ;  /* 0x00000004ff127819 */ /* 0x000fc80000011612 */
[----:B------:R-:W-:-:S04]  /*14a10*/  LOP3.LUT R18, R18, 0x3fff, RZ, 0xc0, !PT ;  /* 0x00003fff12127812 */ /* 0x000fc800078ec0ff */
[----:B------:R-:W-:Y:S01]  /*14a20*/  LOP3.LUT R9, R18, 0x4000000, RZ, 0xfc, !PT ;  /* 0x0400000012097812 */ /* 0x000fe200078efcff */
[----:B-1----:R-:W-:Y:S06]  /*14a30*/  @P1 BRA `(.L_x_3073) ;  /* 0x0000000000081947 */ /* 0x002fec0003800000 */
[----:B------:R-:W1:Y:S02]  /*14a40*/  SYNCS.PHASECHK.TRANS64.TRYWAIT P1, [R13+URZ+0x28850], R4 ;  /* 0x028850040d0075a7 */ /* 0x000e64000802017f */
[----:B-1----:R-:W-:Y:S05]  /*14a50*/  @!P1 BRA `(.L_x_3074) ;  /* 0x000000b800d49947 */ /* 0x002fea0003800000 */
.L_x_3073:
[----:B------:R-:W-:Y:S01]  /*14a60*/  IMAD R8, R186, 0x800, R9 ;  /* 0x00000800ba087824 */ /* 0x000fe200078e0209 */
[----:B------:R-:W-:Y:S05]  /*14a70*/  WARPSYNC.ALL ;  /* 0x0000000000007948 */ /* 0x000fea0003800000 */
[----:B------:R-:W-:Y:S01]  /*14a80*/  IMAD.MOV.U32 R9, RZ, RZ, 0x40000040 ;  /* 0x40000040ff097424 */ /* 0x000fe200078e00ff */
[C---:B------:R-:W-:Y:S01]  /*14a90*/  R2UR UR6, R8.reuse ;  /* 0x00000000080672ca */ /* 0x040fe200000e0000 */
[----:B------:R-:W-:Y:S01]  /*14aa0*/  WARPGROUP.ARRIVE ;  /* 0x00000000000079c5 */ /* 0x000fe20000000000 */
[----:B------:R-:W-:Y:S01]  /*14ab0*/  VIADD R10, R8, 0x80 ;  /* 0x00000080080a7836 */ /* 0x000fe20000000000 */
[----:B------:R-:W-:Y:S01]  /*14ac0*/  MOV R11, 0x40000040 ;  /* 0x40000040000b7802 */ /* 0x000fe20000000f00 */
[----:B01----:R-:W0:Y:S01]  /*14ad0*/  SHFL.BFLY PT, R4, R3, 0x2, 0x1f ;  /* 0x0c401f0003047f89 */ /* 0x003e2200000e0000 */
[----:B------:R-:W-:Y:S01]  /*14ae0*/  R2UR UR7, R9 ;  /* 0x00000000090772ca */ /* 0x000fe200000e0000 */
[----:B------:R-:W-:Y:S01]  /*14af0*/  IMAD.MOV.U32 R12, RZ, RZ, RZ ;  /* 0x000000ffff0c7224 */ /* 0x000fe200078e00ff */
[----:B------:R-:W-:Y:S01]  /*14b00*/  MOV R9, 0x40000040 ;  /* 0x4000004000097802 */ /* 0x000fe20000000f00 */
[----:B------:R-:W1:Y:S01]  /*14b10*/  SHFL.BFLY PT, R7, R0, 0x2, 0x1f ;  /* 0x0c401f0000077f89 */ /* 0x000e6200000e0000 */
[----:B------:R-:W-:-:S09]  /*14b20*/  MOV R21, UR46 ;  /* 0x0000002e00157c02 */ /* 0x000fd20008000f00 */
[----:B------:R-:W-:Y:S01]  /*14b30*/  HGMMA.64x128x16.F32 R88, R180, gdesc[UR4].tnspB, R88, gsb0 ;  /* 0x41e00004b4587df0 */ /* 0x000fe20008000858 */
[----:B------:R-:W-:Y:S01]  /*14b40*/  R2UR UR6, R10 ;  /* 0x000000000a0672ca */ /* 0x000fe200000e0000 */
[----:B------:R-:W-:Y:S01]  /*14b50*/  VIADD R10, R8, 0x100 ;  /* 0x00000100080a7836 */ /* 0x000fe20000000000 */
[----:B------:R-:W-:Y:S01]  /*14b60*/  R2UR UR7, R11 ;  /* 0x000000000b0772ca */ /* 0x000fe200000e0000 */
[----:B------:R-:W-:Y:S02]  /*14b70*/  IMAD.MOV.U32 R11, RZ, RZ, 0x40000040 ;  /* 0x40000040ff0b7424 */ /* 0x000fe400078e00ff */
[----:B0-----:R-:W-:Y:S01]  /*14b80*/  FADD.FTZ R4, R4, R3 ;  /* 0x0000000304047221 */ /* 0x001fe20000010000 */
[----:B------:R-:W-:Y:S01]  /*14b90*/  IMAD.MOV.U32 R3, RZ, RZ, -0x800000 ;  /* 0xff800000ff037424 */ /* 0x000fe200078e00ff */
        /* <DEDUP_REMOVED lines=38> */
[----:B-1----:R-:W-:Y:S01]  /*14e00*/  FADD.FTZ R8, R7, R0 ;  /* 0x0000000007087221 */ /* 0x002fe20000010000 */
[----:B------:R-:W-:Y:S01]  /*14e10*/  R2UR UR7, R9 ;  /* 0x00000000090772ca */ /* 0x000fe200000e0000 */
[----:B------:R-:W0:Y:S01]  /*14e20*/  SHFL.BFLY PT, R7, R4, 0x1, 0x1f ;  /* 0x0c201f0004077f89 */ /* 0x000e2200000e0000 */
[----:B------:R-:W-:-:S03]  /*14e30*/  IMAD.MOV.U32 R0, RZ, RZ, -0x800000 ;  /* 0xff800000ff007424 */ /* 0x000fc600078e00ff */
[----:B------:R-:W1:Y:S01]  /*14e40*/  SHFL.BFLY PT, R9, R8, 0x1, 0x1f ;  /* 0x0c201f0008097f89 */ /* 0x000e6200000e0000 */
[----:B0-----:R-:W-:Y:S01]  /*14e50*/  FADD.FTZ R14, R4, R7 ;  /* 0x00000007040e7221 */ /* 0x001fe20000010000 */
[----:B------:R-:W-:Y:S02]  /*14e60*/  IMAD.MOV.U32 R7, RZ, RZ, RZ ;  /* 0x000000ffff077224 */ /* 0x000fe400078e00ff */
[----:B-1----:R-:W-:Y:S02]  /*14e70*/  FADD.FTZ R15, R8, R9 ;  /* 0x00000009080f7221 */ /* 0x002fe40000010000 */
[----:B------:R-:W-:Y:S01]  /*14e80*/  FSETP.NE.FTZ.AND P1, PT, R14, RZ, PT ;  /* 0x000000ff0e00720b */ /* 0x000fe20003f35000 */
[----:B------:R-:W-:Y:S02]  /*14e90*/  IMAD.U32 R9, RZ, RZ, UR46 ;  /* 0x0000002eff097e24 */ /* 0x000fe4000f8e00ff */
[----:B------:R-:W-:-:S10]  /*14ea0*/  FSETP.NE.FTZ.AND P2, PT, R15, RZ, PT ;  /* 0x000000ff0f00720b */ /* 0x000fd40003f55000 */
[----:B------:R-:W0:Y:S01]  /*14eb0*/  @P1 MUFU.LG2 R10, R14 ;  /* 0x0000000e000a1308 */ /* 0x000e220000000c00 */
[----:B------:R-:W-:Y:S02]  /*14ec0*/  @P1 FMUL.FTZ R9, R9, 0.69314718246459960938 ;  /* 0x3f31721809091820 */ /* 0x000fe40000410000 */
        /* <DEDUP_REMOVED lines=14> */
.L_x_3075:
[----:B------:R-:W-:Y:S01]  /*14fb0*/  VIADD R4, R13, 0x28860 ;  /* 0x000288600d047836 */ /* 0x000fe20000000000 */
[----:B------:R-:W-:Y:S01]  /*14fc0*/  MOV R5, UR38 ;  /* 0x0000002600057c02 */ /* 0x000fe20008000f00 */
        /* <DEDUP_REMOVED lines=9> */
[----:B------:R-:W-:Y:S01]  /*15060*/  SEL R5, RZ, 0x1, P0 ;  /* 0x00000001ff057807 */ /* 0x000fe20000000000 */
        /* <DEDUP_REMOVED lines=62> */
[----:B-1----:R-:W-:-:S11]  /*15450*/  SEL R186, R186, RZ, P0 ;  /* 0x000000ffbaba7207 */ /* 0x002fd60000000000 */
.L_x_2986:
[----:B------:R-:W-:Y:S05]  /*15460*/  WARPSYNC.ALL ;  /* 0x0000000000007948 */ /* 0x000fea0003800000 */
[----:B------:R-:W0:Y:S08]  /*15470*/  S2UR UR38, SR_CgaCtaId ;  /* 0x00000000002679c3 */ /* 0x000e300000008800 */
[----:B------:R-:W-:Y:S06]  /*15480*/  BAR.SYNC.DEFER_BLOCKING 0x5, 0x180 ;  /* 0x0146000000007b1d */ /* 0x000fec0000010000 */
[----:B------:R-:W-:Y:S01]  /*15490*/  UMOV UR4, 0x400 ;  /* 0x0000040000047882 */ /* 0x000fe20000000000 */
[----:B------:R-:W-:Y:S01]  /*154a0*/  BSSY B0, `(.L_x_3076) ;  /* 0x00001f9000007945 */ /* 0x000fe20003800000 */
[----:B0-----:R-:W-:-:S06]  /*154b0*/  ULEA UR4, UR38, UR4, 0x18 ;  /* 0x0000000426047291 */ /* 0x001fcc000f8ec03f */
[----:B------:R-:W-:-:S05]  /*154c0*/  IMAD.U32 R18, RZ, RZ, UR4 ;  /* 0x00000004ff127e24 */ /* 0x000fca000f8e00ff */
[----:B------:R0:W1:Y:S01]  /*154d0*/  LDS.128 R40, [R18+0x288d0] ;  /* 0x0288d00012287984 */ /* 0x0000620000000c00 */
[----:B------:R-:W-:Y:S06]  /*154e0*/  BAR.ARV 0x4, 0x180 ;  /* 0x0106000000007b1d */ /* 0x000fec0000002000 */
[----:B------:R-:W-:Y:S05]  /*154f0*/  @P1 BRA `(.L_x_3077) ;  /* 0x0000001400001947 */ /* 0x000fea0003800000 */
[----:B------:R-:W3:Y:S01]  /*15500*/  S2R R5, SR_SWINHI ;  /* 0x0000000000057919 */ /* 0x000ee20000002f00 */
[----:B------:R-:W-:Y:S05]  /*15510*/  WARPSYNC.ALL ;  /* 0x0000000000007948 */ /* 0x000fea0003800000 */
[----:B------:R-:W-:Y:S01]  /*15520*/  BAR.SYNC.DEFER_BLOCKING 0x1, 0x100 ;  /* 0x0044000000007b1d */ /* 0x000fe20000010000 */
[----:B------:R-:W-:Y:S01]  /*15530*/  F2FP.F16.F32.PACK_AB R10, R93, R10 ;  /* 0x0000000a5d0a723e */ /* 0x000fe200000000ff */
[----:B------:R-:W-:Y:S01]  /*15540*/  IMAD.MOV.U32 R48, RZ, RZ, RZ ;  /* 0x000000ffff307224 */ /* 0x000fe200078e00ff */
[----:B------:R-:W-:Y:S02]  /*15550*/  F2FP.F16.F32.PACK_AB R11, R11, R94 ;  /* 0x0000005e0b0b723e */ /* 0x000fe400000000ff */
[----:B------:R-:W-:Y:S01]  /*15560*/  F2FP.F16.F32.PACK_AB R30, R133, R30 ;  /* 0x0000001e851e723e */ /* 0x000fe200000000ff */
[----:B------:R-:W-:Y:S01]  /*15570*/  ULDC.64 UR4, c[0x0][0xc00] ;  /* 0x0003000000047ab9 */ /* 0x000fe20000000a00 */
[----:B------:R-:W-:Y:S01]  /*15580*/  F2FP.F16.F32.PACK_AB R32, R137, R32 ;  /* 0x000000208920723e */ /* 0x000fe200000000ff */
[----:B------:R-:W0:Y:S01]  /*15590*/  LDC R55, c[0x0][0xbe8] ;  /* 0x0002fa00ff377b82 */ /* 0x000e220000000800 */
[----:B------:R-:W-:-:S02]  /*155a0*/  F2FP.F16.F32.PACK_AB R33, R33, R138 ;  /* 0x0000008a2121723e */ /* 0x000fc400000000ff */
[----:B------:R-:W-:Y:S02]  /*155b0*/  F2FP.F16.F32.PACK_AB R34, R141, R34 ;  /* 0x000000228d22723e */ /* 0x000fe400000000ff */
[----:B------:R-:W-:Y:S02]  /*155c0*/  F2FP.F16.F32.PACK_AB R35, R35, R142 ;  /* 0x0000008e2323723e */ /* 0x000fe400000000ff */
[----:B------:R-:W-:Y:S02]  /*155d0*/  MOV R20, R18 ;  /* 0x0000001200147202 */ /* 0x000fe40000000f00 */
[----:B---3--:R-:W-:-:S03]  /*155e0*/  MOV R21, R5 ;  /* 0x0000000500157202 */ /* 0x008fc60000000f00 */
[----:B------:R-:W-:-:S03]  /*155f0*/  IMAD.WIDE R8, R222, 0x2, R20 ;  /* 0x00000002de087825 */ /* 0x000fc600078e0214 */
[C---:B------:R-:W-:Y:S02]  /*15600*/  LOP3.LUT R29, R8.reuse, 0x380, RZ, 0xc0, !PT ;  /* 0x00000380081d7812 */ /* 0x040fe400078ec0ff */
[C---:B------:R-:W-:Y:S02]  /*15610*/  IADD3 R37, P5, R8.reuse, 0x20, RZ ;  /* 0x0000002008257810 */ /* 0x040fe40007fbe0ff */
[C---:B------:R-:W-:Y:S02]  /*15620*/  IADD3 R39, P0, R8.reuse, 0x40, RZ ;  /* 0x0000004008277810 */ /* 0x040fe40007f1e0ff */
[----:B------:R-:W-:Y:S01]  /*15630*/  IADD3 R45, P1, R8, 0x60, RZ ;  /* 0x00000060082d7810 */ /* 0x000fe20007f3e0ff */
[--C-:B------:R-:W-:Y:S01]  /*15640*/  IMAD.X R5, RZ, RZ, R9.reuse, P5 ;  /* 0x000000ffff057224 */ /* 0x100fe200028e0609 */
[----:B------:R-:W-:Y:S02]  /*15650*/  SHF.R.U64 R29, R29, 0x3, RZ ;  /* 0x000000031d1d7819 */ /* 0x000fe400000012ff */
[----:B------:R-:W-:Y:S01]  /*15660*/  LOP3.LUT R4, R37, 0x380, RZ, 0xc0, !PT ;  /* 0x0000038025047812 */ /* 0x000fe200078ec0ff */
[----:B----4-:R-:W-:Y:S01]  /*15670*/  IMAD.X R13, RZ, RZ, R9, P1 ;  /* 0x000000ffff0d7224 */ /* 0x010fe200008e0609 */
[----:B------:R-:W-:-:S02]  /*15680*/  LOP3.LUT R6, R39, 0x380, RZ, 0xc0, !PT ;  /* 0x0000038027067812 */ /* 0x000fc400078ec0ff */
[C---:B--2---:R-:W-:Y:S02]  /*15690*/  IADD3 R47, P2, R8.reuse, 0x4000, RZ ;  /* 0x00004000082f7810 */ /* 0x044fe40007f5e0ff */
[C---:B------:R-:W-:Y:S02]  /*156a0*/  IADD3 R49, P3, R8.reuse, 0x4020, RZ ;  /* 0x0000402008317810 */ /* 0x040fe40007f7e0ff */
[C---:B------:R-:W-:Y:S01]  /*156b0*/  IADD3 R51, P4, R8.reuse, 0x4040, RZ ;  /* 0x0000404008337810 */ /* 0x040fe20007f9e0ff */
[--C-:B------:R-:W-:Y:S01]  /*156c0*/  IMAD.X R15, RZ, RZ, R9.reuse, P2 ;  /* 0x000000ffff0f7224 */ /* 0x100fe200010e0609 */
[----:B------:R-:W-:Y:S01]  /*156d0*/  IADD3 R53, P5, R8, 0x4060, RZ ;  /* 0x0000406008357810 */ /* 0x000fe20007fbe0ff */
[--C-:B------:R-:W-:Y:S01]  /*156e0*/  IMAD.X R25, RZ, RZ, R9.reuse, P3 ;  /* 0x000000ffff197224 */ /* 0x100fe200018e0609 */
[----:B------:R-:W-:Y:S02]  /*156f0*/  LOP3.LUT R12, R45, 0x380, RZ, 0xc0, !PT ;  /* 0x000003802d0c7812 */ /* 0x000fe400078ec0ff */
[----:B------:R-:W-:Y:S01]  /*15700*/  LOP3.LUT R8, R29, R8, RZ, 0x3c, !PT ;  /* 0x000000081d087212 */ /* 0x000fe200078e3cff */
[----:B------:R-:W-:Y:S01]  /*15710*/  IMAD.X R29, RZ, RZ, R9, P5 ;  /* 0x000000ffff1d7224 */ /* 0x000fe200028e0609 */
[----:B------:R-:W-:-:S02]  /*15720*/  SHF.R.U64 R4, R4, 0x3, RZ ;  /* 0x0000000304047819 */ /* 0x000fc400000012ff */
[----:B------:R-:W-:Y:S02]  /*15730*/  SHF.R.U64 R6, R6, 0x3, RZ ;  /* 0x0000000306067819 */ /* 0x000fe400000012ff */
[----:B------:R-:W-:Y:S02]  /*15740*/  LOP3.LUT R14, R47, 0x380, RZ, 0xc0, !PT ;  /* 0x000003802f0e7812 */ /* 0x000fe400078ec0ff */
[-C--:B------:R-:W-:Y:S02]  /*15750*/  IADD3.X R7, RZ, R9.reuse, RZ, P0, !PT ;  /* 0x00000009ff077210 */ /* 0x080fe400007fe4ff */
[----:B------:R-:W-:Y:S02]  /*15760*/  IADD3.X R27, RZ, R9, RZ, P4, !PT ;  /* 0x00000009ff1b7210 */ /* 0x000fe400027fe4ff */
[----:B------:R-:W-:Y:S02]  /*15770*/  SHF.R.U64 R12, R12, 0x3, RZ ;  /* 0x000000030c0c7819 */ /* 0x000fe400000012ff */
[----:B-----5:R-:W-:-:S02]  /*15780*/  LOP3.LUT R24, R49, 0x380, RZ, 0xc0, !PT ;  /* 0x0000038031187812 */ /* 0x020fc400078ec0ff */
[----:B------:R-:W-:Y:S02]  /*15790*/  LOP3.LUT R26, R51, 0x380, RZ, 0xc0, !PT ;  /* 0x00000380331a7812 */ /* 0x000fe400078ec0ff */
[----:B------:R-:W-:Y:S02]  /*157a0*/  MOV R46, R8 ;  /* 0x00000008002e7202 */ /* 0x000fe40000000f00 */
[----:B------:R-:W-:Y:S02]  /*157b0*/  LOP3.LUT R4, R4, R37, RZ, 0x3c, !PT ;  /* 0x0000002504047212 */ /* 0x000fe400078e3cff */
[----:B------:R-:W-:Y:S02]  /*157c0*/  LOP3.LUT R6, R6, R39, RZ, 0x3c, !PT ;  /* 0x0000002706067212 */ /* 0x000fe400078e3cff */
[----:B------:R-:W-:Y:S02]  /*157d0*/  LOP3.LUT R28, R53, 0x380, RZ, 0xc0, !PT ;  /* 0x00000380351c7812 */ /* 0x000fe400078ec0ff */
[----:B------:R-:W-:-:S02]  /*157e0*/  F2FP.F16.F32.PACK_AB R8, R89, R88 ;  /* 0x000000585908723e */ /* 0x000fc400000000ff */
[----:B------:R-:W-:Y:S02]  /*157f0*/  F2FP.F16.F32.PACK_AB R9, R91, R90 ;  /* 0x0000005a5b09723e */ /* 0x000fe400000000ff */
[----:B------:R-:W-:Y:S02]  /*15800*/  SHF.R.U64 R14, R14, 0x3, RZ ;  /* 0x000000030e0e7819 */ /* 0x000fe400000012ff */
[----:B------:R-:W-:Y:S01]  /*15810*/  LOP3.LUT R12, R12, R45, RZ, 0x3c, !PT ;  /* 0x0000002d0c0c7212 */ /* 0x000fe200078e3cff */
[----:B------:R2:W-:Y:S01]  /*15820*/  STSM.16.M88.4 [R46], R8 ;  /* 0x000000082e007844 */ /* 0x0005e20000000200 */
[----:B------:R-:W-:Y:S02]  /*15830*/  SHF.R.U64 R24, R24, 0x3, RZ ;  /* 0x0000000318187819 */ /* 0x000fe400000012ff */
[----:B------:R-:W-:Y:S02]  /*15840*/  SHF.R.U64 R26, R26, 0x3, RZ ;  /* 0x000000031a1a7819 */ /* 0x000fe400000012ff */
[----:B------:R-:W-:-:S02]  /*15850*/  SHF.R.U64 R28, R28, 0x3, RZ ;  /* 0x000000031c1c7819 */ /* 0x000fc400000012ff */
[----:B------:R-:W-:Y:S02]  /*15860*/  MOV R45, R4 ;  /* 0x00000004002d7202 */ /* 0x000fe40000000f00 */
[----:B------:R-:W-:Y:S02]  /*15870*/  MOV R44, R6 ;  /* 0x00000006002c7202 */ /* 0x000fe40000000f00 */
[----:B------:R-:W-:Y:S02]  /*15880*/  F2FP.F16.F32.PACK_AB R4, R36, R31 ;  /* 0x0000001f2404723e */ /* 0x000fe400000000ff */
[----:B------:R-:W-:Y:S02]  /*15890*/  F2FP.F16.F32.PACK_AB R5, R99, R98 ;  /* 0x000000626305723e */ /* 0x000fe400000000ff */
[----:B------:R-:W-:Y:S02]  /*158a0*/  F2FP.F16.F32.PACK_AB R6, R101, R100 ;  /* 0x000000646506723e */ /* 0x000fe400000000ff */
[----:B------:R-:W-:-:S02]  /*158b0*/  F2FP.F16.F32.PACK_AB R7, R103, R102 ;  /* 0x000000666707723e */ /* 0x000fc400000000ff */
[----:B------:R-:W-:Y:S02]  /*158c0*/  LOP3.LUT R14, R14, R47, RZ, 0x3c, !PT ;  /* 0x0000002f0e0e7212 */ /* 0x000fe400078e3cff */
[----:B--2---:R-:W-:Y:S01]  /*158d0*/  F2FP.F16.F32.PACK_AB R8, R105, R104 ;  /* 0x000000686908723e */ /* 0x004fe200000000ff */
[----:B------:R-:W-:Y:S01]  /*158e0*/  STSM.16.M88.4 [R45], R4 ;  /* 0x000000042d007844 */ /* 0x000fe20000000200 */
[----:B------:R-:W-:Y:S02]  /*158f0*/  F2FP.F16.F32.PACK_AB R9, R107, R106 ;  /* 0x0000006a6b09723e */ /* 0x000fe400000000ff */
[----:B------:R-:W-:Y:S02]  /*15900*/  F2FP.F16.F32.PACK_AB R10, R109, R108 ;  /* 0x0000006c6d0a723e */ /* 0x000fe400000000ff */
[----:B------:R-:W-:Y:S02]  /*15910*/  F2FP.F16.F32.PACK_AB R11, R111, R110 ;  /* 0x0000006e6f0b723e */ /* 0x000fe400000000ff */
[----:B------:R-:W-:-:S02]  /*15920*/  LOP3.LUT R24, R24, R49, RZ, 0x3c, !PT ;  /* 0x0000003118187212 */ /* 0x000fc400078e3cff */
[----:B------:R-:W-:Y:S01]  /*15930*/  LOP3.LUT R26, R26, R51, RZ, 0x3c, !PT ;  /* 0x000000331a1a7212 */ /* 0x000fe200078e3cff */
[----:B------:R2:W-:Y:S01]  /*15940*/  STSM.16.M88.4 [R44], R8 ;  /* 0x000000082c007844 */ /* 0x0005e20000000200 */
[----:B------:R-:W-:Y:S02]  /*15950*/  LOP3.LUT R28, R28, R53, RZ, 0x3c, !PT ;  /* 0x000000351c1c7212 */ /* 0x000fe400078e3cff */
[----:B-1----:R-:W-:Y:S02]  /*15960*/  MOV R40, R12 ;  /* 0x0000000c00287202 */ /* 0x002fe40000000f00 */
[----:B------:R-:W-:Y:S02]  /*15970*/  MOV R39, R14 ;  /* 0x0000000e00277202 */ /* 0x000fe40000000f00 */
[----:B------:R-:W-:Y:S02]  /*15980*/  MOV R38, R24 ;  /* 0x0000001800267202 */ /* 0x000fe40000000f00 */
[----:B------:R-:W-:-:S02]  /*15990*/  MOV R37, R26 ;  /* 0x0000001a00257202 */ /* 0x000fc40000000f00 */
[----:B------:R-:W-:Y:S02]  /*159a0*/  F2FP.F16.F32.PACK_AB R12, R113, R112 ;  /* 0x00000070710c723e */ /* 0x000fe400000000ff */
[----:B------:R-:W-:Y:S02]  /*159b0*/  F2FP.F16.F32.PACK_AB R13, R115, R114 ;  /* 0x00000072730d723e */ /* 0x000fe400000000ff */
[----:B------:R-:W-:Y:S02]  /*159c0*/  F2FP.F16.F32.PACK_AB R14, R117, R116 ;  /* 0x00000074750e723e */ /* 0x000fe400000000ff */
[----:B------:R-:W-:Y:S02]  /*159d0*/  F2FP.F16.F32.PACK_AB R15, R119, R118 ;  /* 0x00000076770f723e */ /* 0x000fe400000000ff */
[----:B------:R-:W-:Y:S02]  /*159e0*/  F2FP.F16.F32.PACK_AB R24, R121, R120 ;  /* 0x000000787918723e */ /* 0x000fe400000000ff */
[----:B------:R-:W-:Y:S01]  /*159f0*/  F2FP.F16.F32.PACK_AB R25, R123, R122 ;  /* 0x0000007a7b19723e */ /* 0x000fe200000000ff */
[----:B------:R-:W-:Y:S01]  /*15a00*/  STSM.16.M88.4 [R40], R12 ;  /* 0x0000000c28007844 */ /* 0x000fe20000000200 */
[----:B------:R-:W-:-:S02]  /*15a10*/  F2FP.F16.F32.PACK_AB R26, R125, R124 ;  /* 0x0000007c7d1a723e */ /* 0x000fc400000000ff */
[----:B------:R-:W-:Y:S02]  /*15a20*/  F2FP.F16.F32.PACK_AB R27, R127, R126 ;  /* 0x0000007e7f1b723e */ /* 0x000fe400000000ff */
[----:B------:R-:W-:Y:S02]  /*15a30*/  MOV R36, R28 ;  /* 0x0000001c00247202 */ /* 0x000fe40000000f00 */
[----:B------:R-:W-:Y:S01]  /*15a40*/  ISETP.NE.U32.AND P0, PT, RZ, UR4, PT ;  /* 0x00000004ff007c0c */ /* 0x000fe2000bf05070 */
[----:B------:R-:W-:Y:S01]  /*15a50*/  STSM.16.M88.4 [R39], R24 ;  /* 0x0000001827007844 */ /* 0x000fe20000000200 */
[----:B--2---:R-:W-:Y:S02]  /*15a60*/  IADD3 R8, P1, R208, UR4, RZ ;  /* 0x00000004d0087c10 */ /* 0x004fe4000ff3e0ff */
[----:B------:R-:W-:Y:S02]  /*15a70*/  F2FP.F16.F32.PACK_AB R28, R129, R128 ;  /* 0x00000080811c723e */ /* 0x000fe400000000ff */
[----:B------:R-:W-:-:S02]  /*15a80*/  F2FP.F16.F32.PACK_AB R29, R131, R130 ;  /* 0x00000082831d723e */ /* 0x000fc400000000ff */
[----:B------:R-:W-:Y:S02]  /*15a90*/  F2FP.F16.F32.PACK_AB R31, R135, R134 ;  /* 0x00000086871f723e */ /* 0x000fe400000000ff */
[----:B------:R-:W-:Y:S02]  /*15aa0*/  F2FP.F16.F32.PACK_AB R4, R145, R144 ;  /* 0x000000909104723e */ /* 0x000fe400000000ff */
[----:B------:R-:W-:Y:S01]  /*15ab0*/  F2FP.F16.F32.PACK_AB R5, R147, R146 ;  /* 0x000000929305723e */ /* 0x000fe200000000ff */
[----:B------:R-:W-:Y:S01]  /*15ac0*/  STSM.16.M88.4 [R38], R28 ;  /* 0x0000001c26007844 */ /* 0x000fe20000000200 */
[----:B------:R-:W-:Y:S02]  /*15ad0*/  F2FP.F16.F32.PACK_AB R6, R149, R148 ;  /* 0x000000949506723e */ /* 0x000fe400000000ff */
[----:B------:R-:W-:Y:S01]  /*15ae0*/  F2FP.F16.F32.PACK_AB R7, R151, R150 ;  /* 0x000000969707723e */ /* 0x000fe200000000ff */
[----:B------:R-:W-:Y:S01]  /*15af0*/  STSM.16.M88.4 [R37], R32 ;  /* 0x0000002025007844 */ /* 0x000fe20000000200 */
[----:B------:R-:W-:-:S02]  /*15b00*/  ISETP.NE.AND.EX P0, PT, RZ, UR5, PT, P0 ;  /* 0x00000005ff007c0c */ /* 0x000fc4000bf05300 */
        /* <DEDUP_REMOVED lines=8> */
[----:B-1----:R-:W-:Y:S01]  /*15b90*/  IMAD.U32 R6, RZ, RZ, UR4 ;  /* 0x00000004ff067e24 */ /* 0x002fe2000f8e00ff */
[----:B------:R-:W-:Y:S01]  /*15ba0*/  @P2 IADD3.X R209, R209, UR5, RZ, P3, !PT ;  /* 0x00000005d1d12c10 */ /* 0x000fe20009ffe4ff */
[----:B------:R1:W5:Y:S01]  /*15bb0*/  @P0 LDG.E R48, desc[UR42][R8.64] ;  /* 0x0000002a08300981 */ /* 0x000362000c1e1900 */
[----:B0-----:R-:W-:Y:S02]  /*15bc0*/  ISETP.NE.AND P1, PT, R55, 0x1, PT ;  /* 0x000000013700780c */ /* 0x001fe40003f25270 */
[----:B------:R-:W-:Y:S01]  /*15bd0*/  IADD3 R13, R204, R191, RZ ;  /* 0x000000bfcc0d7210 */ /* 0x000fe20007ffe0ff */
[----:B------:R1:W5:Y:S10]  /*15be0*/  @P2 LDG.E R6, desc[UR42][R208.64] ;  /* 0x0000002ad0062981 */ /* 0x000374000c1e1900 */
[----:B------:R-:W0:Y:S08]  /*15bf0*/  @P1 LDC R10, c[0x0][0xbec] ;  /* 0x0002fb00ff0a1b82 */ /* 0x000e300000000800 */
[----:B------:R-:W2:Y:S01]  /*15c00*/  @P1 LDC R11, c[0x0][0xbf0] ;  /* 0x0002fc00ff0b1b82 */ /* 0x000ea20000000800 */
[----:B-1----:R-:W-:Y:S05]  /*15c10*/  @P2 BRA `(.L_x_3078) ;  /* 0x0000000000102947 */ /* 0x002fea0003800000 */
[----:B------:R-:W-:Y:S05]  /*15c20*/  @!P0 BRA `(.L_x_3078) ;  /* 0x00000000000c8947 */ /* 0x000fea0003800000 */
[----:B------:R-:W3:Y:S04]  /*15c30*/  LDG.E R5, desc[UR42][R8.64] ;  /* 0x0000002a08057981 */ /* 0x000ee8000c1e1900 */
[----:B-----5:R-:W3:Y:S02]  /*15c40*/  LDG.E R6, desc[UR42][R8.64+0x4] ;  /* 0x0000042a08067981 */ /* 0x020ee4000c1e1900 */
[----:B---3--:R-:W-:-:S07]  /*15c50*/  IMAD.IADD R6, R6, 0x1, -R5 ;  /* 0x0000000106067824 */ /* 0x008fce00078e0a05 */
.L_x_3078:
[----:B------:R-:W-:Y:S01]  /*15c60*/  SHF.R.S32.HI R54, RZ, 0x1f, R207 ;  /* 0x0000001fff367819 */ /* 0x000fe200000114cf */
[----:B0-----:R-:W-:Y:S01]  /*15c70*/  @P1 IMAD.HI.U32 R4, R13, R10, RZ ;  /* 0x0000000a0d041227 */ /* 0x001fe200078e00ff */
[----:B------:R-:W-:Y:S01]  /*15c80*/  ULDC.64 UR4, c[0x0][0xb90] ;  /* 0x0002e40000047ab9 */ /* 0x000fe20000000a00 */
[----:B-----5:R-:W-:Y:S02]  /*15c90*/  SHF.R.S32.HI R49, RZ, 0x1f, R48 ;  /* 0x0000001fff317819 */ /* 0x020fe40000011430 */
[----:B------:R-:W-:Y:S01]  /*15ca0*/  IMAD R8, R54, UR4, RZ ;  /* 0x0000000436087c24 */ /* 0x000fe2000f8e02ff */
[----:B------:R-:W-:Y:S01]  /*15cb0*/  SEL R40, R211, RZ, !P0 ;  /* 0x000000ffd3287207 */ /* 0x000fe20004000000 */
[----:B------:R-:W-:Y:S01]  /*15cc0*/  IMAD.MOV.U32 R7, RZ, RZ, R13 ;  /* 0x000000ffff077224 */ /* 0x000fe200078e000d */
[----:B--2---:R-:W-:Y:S01]  /*15cd0*/  @P1 SHF.R.U32.HI R7, RZ, R11, R4 ;  /* 0x0000000bff071219 */ /* 0x004fe20000011604 */
[----:B------:R-:W-:Y:S01]  /*15ce0*/  IMAD.WIDE.U32 R4, R207, UR4, R48 ;  /* 0x00000004cf047c25 */ /* 0x000fe2000f8e0030 */
[----:B------:R-:W-:-:S03]  /*15cf0*/  SEL R57, R210, RZ, !P0 ;  /* 0x000000ffd2397207 */ /* 0x000fc60004000000 */
[----:B------:R-:W-:Y:S01]  /*15d00*/  IMAD R9, R207, UR5, R8 ;  /* 0x00000005cf097c24 */ /* 0x000fe2000f8e0208 */
[----:B------:R-:W-:Y:S01]  /*15d10*/  IADD3 R8, -R7, RZ, RZ ;  /* 0x000000ff07087210 */ /* 0x000fe20007ffe1ff */
[----:B------:R-:W-:Y:S01]  /*15d20*/  ULDC.64 UR4, c[0x0][0xb98] ;  /* 0x0002e60000047ab9 */ /* 0x000fe20000000a00 */
[----:B------:R-:W-:Y:S02]  /*15d30*/  IMAD.IADD R11, R16, 0x1, R224 ;  /* 0x00000001100b7824 */ /* 0x000fe400078e02e0 */
[----:B------:R-:W-:Y:S02]  /*15d40*/  IMAD.IADD R5, R5, 0x1, R9 ;  /* 0x0000000105057824 */ /* 0x000fe400078e0209 */
        /* <DEDUP_REMOVED lines=10> */
[----:B------:R-:W-:Y:S01]  /*15df0*/  IMAD R59, R6, R55, RZ ;  /* 0x00000037063b7224 */ /* 0x000fe200078e02ff */
        /* <DEDUP_REMOVED lines=17> */
[----:B------:R-:W-:Y:S01]  /*15f10*/  IADD3 R4, R221, R191, RZ ;  /* 0x000000bfdd047210 */ /* 0x000fe20007ffe0ff */
[----:B------:R-:W0:Y:S01]  /*15f20*/  SHFL.IDX PT, R51, R11, RZ, 0x1c1f ;  /* 0x001c1fff0b337589 */ /* 0x000e2200000e0000 */
[----:B------:R-:W-:Y:S02]  /*15f30*/  LOP3.LUT R24, R25, 0x380, RZ, 0xc0, !PT ;  /* 0x0000038019187812 */ /* 0x000fe400078ec0ff */
[----:B------:R-:W-:Y:S01]  /*15f40*/  LOP3.LUT R8, R7, 0x380, RZ, 0xc0, !PT ;  /* 0x0000038007087812 */ /* 0x000fe200078ec0ff */
[----:B------:R-:W-:Y:S01]  /*15f50*/  SHFL.IDX PT, R52, R10, 0x1, 0x1c1f ;  /* 0x003c1f000a347f89 */ /* 0x000fe200000e0000 */
[----:B------:R-:W-:-:S02]  /*15f60*/  SHF.R.U64 R24, R24, 0x3, RZ ;  /* 0x0000000318187819 */ /* 0x000fc400000012ff */
[----:B------:R-:W-:Y:S01]  /*15f70*/  SHF.R.U64 R28, R28, 0x3, RZ ;  /* 0x000000031c1c7819 */ /* 0x000fe200000012ff */
[----:B------:R-:W1:Y:S01]  /*15f80*/  SHFL.IDX PT, R53, R11, 0x1, 0x1c1f ;  /* 0x003c1f000b357f89 */ /* 0x000e6200000e0000 */
[----:B------:R-:W-:Y:S01]  /*15f90*/  LOP3.LUT R24, R24, R25, RZ, 0x3c, !PT ;  /* 0x0000001918187212 */ /* 0x000fe200078e3cff */
[----:B------:R-:W-:Y:S01]  /*15fa0*/  IMAD.X R25, RZ, RZ, R21, P2 ;  /* 0x000000ffff197224 */ /* 0x000fe200010e0615 */
[C---:B------:R-:W-:Y:S01]  /*15fb0*/  ISETP.GE.OR P2, PT, R4.reuse, R59, P0 ;  /* 0x0000003b0400720c */ /* 0x040fe20000746670 */
[----:B------:R-:W-:Y:S01]  /*15fc0*/  VIADD R4, R4, 0x8 ;  /* 0x0000000804047836 */ /* 0x000fe20000000000 */
[----:B------:R-:W-:Y:S02]  /*15fd0*/  SHF.R.U64 R12, R12, 0x3, RZ ;  /* 0x000000030c0c7819 */ /* 0x000fe400000012ff */
[----:B------:R-:W-:Y:S02]  /*15fe0*/  SHF.R.U64 R8, R8, 0x3, RZ ;  /* 0x0000000308087819 */ /* 0x000fe400000012ff */
[----:B------:R-:W-:-:S02]  /*15ff0*/  LOP3.LUT R28, R28, R29, RZ, 0x3c, !PT ;  /* 0x0000001d1c1c7212 */ /* 0x000fc400078e3cff */
[----:B------:R-:W-:Y:S01]  /*16000*/  LOP3.LUT R12, R12, R13, RZ, 0x3c, !PT ;  /* 0x0000000d0c0c7212 */ /* 0x000fe200078e3cff */
[--C-:B------:R-:W-:Y:S01]  /*16010*/  IMAD.X R13, RZ, RZ, R21.reuse, P4 ;  /* 0x000000ffff0d7224 */ /* 0x100fe200020e0615 */
[----:B------:R-:W-:Y:S02]  /*16020*/  IADD3.X R29, RZ, R21, RZ, P3, !PT ;  /* 0x00000015ff1d7210 */ /* 0x000fe40001ffe4ff */
[----:B------:R-:W-:Y:S01]  /*16030*/  LOP3.LUT R8, R8, R7, RZ, 0x3c, !PT ;  /* 0x0000000708087212 */ /* 0x000fe200078e3cff */
[----:B0-----:R0:W-:Y:S01]  /*16040*/  @!P2 ST.E desc[UR42][R50.64], R3 ;  /* 0x000000033200a985 */ /* 0x0011e2000c10192a */
[----:B------:R-:W-:Y:S02]  /*16050*/  IADD3 R5, P3, R20, 0x7000, RZ ;  /* 0x0000700014057810 */ /* 0x000fe40007f7e0ff */
[----:B------:R-:W-:Y:S02]  /*16060*/  ISETP.GE.OR P0, PT, R4, R59, P0 ;  /* 0x0000003b0400720c */ /* 0x000fe40000706670 */
[C---:B------:R-:W-:Y:S01]  /*16070*/  IADD3 R33, P5, R20.reuse, 0x5000, RZ ;  /* 0x0000500014217810 */ /* 0x040fe20007fbe0ff */
[----:B------:R-:W-:Y:S01]  /*16080*/  IMAD.X R45, RZ, RZ, R21, P3 ;  /* 0x000000ffff2d7224 */ /* 0x000fe200018e0615 */
[----:B------:R-:W-:-:S02]  /*16090*/  IADD3 R37, P4, R20, 0x6000, RZ ;  /* 0x0000600014257810 */ /* 0x000fc40007f9e0ff */
[----:B------:R-:W-:Y:S02]  /*160a0*/  LOP3.LUT R7, R20, 0x380, RZ, 0xc0, !PT ;  /* 0x0000038014077812 */ /* 0x000fe400078ec0ff */
[----:B------:R-:W-:Y:S01]  /*160b0*/  LOP3.LUT R4, R5, 0x380, RZ, 0xc0, !PT ;  /* 0x0000038005047812 */ /* 0x000fe200078ec0ff */
[----:B0-----:R-:W0:Y:S01]  /*160c0*/  @P1 LDC R51, c[0x0][0xbec] ;  /* 0x0002fb00ff331b82 */ /* 0x001e220000000800 */
[----:B------:R-:W-:Y:S01]  /*160d0*/  LOP3.LUT R32, R33, 0x380, RZ, 0xc0, !PT ;  /* 0x0000038021207812 */ /* 0x000fe200078ec0ff */
[----:B------:R-:W-:Y:S01]  /*160e0*/  IMAD R3, R49, UR4, RZ ;  /* 0x0000000431037c24 */ /* 0x000fe2000f8e02ff */
[----:B------:R-:W-:Y:S01]  /*160f0*/  LOP3.LUT R36, R37, 0x380, RZ, 0xc0, !PT ;  /* 0x0000038025247812 */ /* 0x000fe200078ec0ff */
[----:B-1----:R1:W-:Y:S01]  /*16100*/  @!P0 ST.E desc[UR42][R52.64], R0 ;  /* 0x0000000034008985 */ /* 0x0023e2000c10192a */
[----:B------:R-:W-:Y:S02]  /*16110*/  SHF.R.U64 R7, R7, 0x3, RZ ;  /* 0x0000000307077819 */ /* 0x000fe400000012ff */
[----:B------:R-:W-:Y:S01]  /*16120*/  SHF.R.U64 R4, R4, 0x3, RZ ;  /* 0x0000000304047819 */ /* 0x000fe200000012ff */
[----:B------:R-:W2:Y:S01]  /*16130*/  @P1 LDC R49, c[0x0][0xbf0] ;  /* 0x0002fc00ff311b82 */ /* 0x000ea20000000800 */
[----:B------:R-:W-:Y:S01]  /*16140*/  SHF.R.U64 R32, R32, 0x3, RZ ;  /* 0x0000000320207819 */ /* 0x000fe200000012ff */
[----:B------:R-:W-:Y:S01]  /*16150*/  IMAD R3, R48, UR5, R3 ;  /* 0x0000000530037c24 */ /* 0x000fe2000f8e0203 */
[----:B------:R-:W-:Y:S01]  /*16160*/  SHF.R.U64 R36, R36, 0x3, RZ ;  /* 0x0000000324247819 */ /* 0x000fe200000012ff */
[----:B------:R-:W5:Y:S01]  /*16170*/  LD.E.128 R8, desc[UR42][R8.64] ;  /* 0x0000002a08087980 */ /* 0x000f62000c101d00 */
[----:B------:R-:W-:-:S02]  /*16180*/  LOP3.LUT R20, R7, R20, RZ, 0x3c, !PT ;  /* 0x0000001407147212 */ /* 0x000fc400078e3cff */
[----:B------:R-:W-:Y:S01]  /*16190*/  LOP3.LUT R32, R32, R33, RZ, 0x3c, !PT ;  /* 0x0000002120207212 */ /* 0x000fe200078e3cff */
[--C-:B------:R-:W-:Y:S01]  /*161a0*/  IMAD.X R33, RZ, RZ, R21.reuse, P5 ;  /* 0x000000ffff217224 */ /* 0x100fe200028e0615 */
[----:B------:R-:W-:Y:S01]  /*161b0*/  LOP3.LUT R36, R36, R37, RZ, 0x3c, !PT ;  /* 0x0000002524247212 */ /* 0x000fe200078e3cff */
[----:B------:R-:W-:Y:S01]  /*161c0*/  IMAD.X R37, RZ, RZ, R21, P4 ;  /* 0x000000ffff257224 */ /* 0x000fe200020e0615 */
[----:B------:R-:W-:Y:S01]  /*161d0*/  LOP3.LUT R44, R4, R5, RZ, 0x3c, !PT ;  /* 0x00000005042c7212 */ /* 0x000fe200078e3cff */
[----:B------:R-:W5:Y:S04]  /*161e0*/  LD.E.128 R12, desc[UR42][R12.64] ;  /* 0x0000002a0c0c7980 */ /* 0x000f68000c101d00 */
[----:B------:R3:W5:Y:S04]  /*161f0*/  LD.E.128 R4, desc[UR42][R20.64] ;  /* 0x0000002a14047980 */ /* 0x000768000c101d00 */
[----:B------:R-:W5:Y:S04]  /*16200*/  LD.E.128 R24, desc[UR42][R24.64] ;  /* 0x0000002a18187980 */ /* 0x000f68000c101d00 */
[----:B------:R-:W5:Y:S01]  /*16210*/  LD.E.128 R28, desc[UR42][R28.64] ;  /* 0x0000002a1c1c7980 */ /* 0x000f62000c101d00 */
[----:B---3--:R-:W-:Y:S01]  /*16220*/  IMAD.WIDE.U32 R20, R48, UR4, RZ ;  /* 0x0000000430147c25 */ /* 0x008fe2000f8e00ff */
[----:B------:R-:W-:-:S02]  /*16230*/  ULDC.64 UR4, c[0x0][0xae8] ;  /* 0x0002ba0000047ab9 */ /* 0x000fc40000000a00 */
[----:B------:R-:W5:Y:S01]  /*16240*/  LD.E.128 R32, desc[UR42][R32.64] ;  /* 0x0000002a20207980 */ /* 0x000f62000c101d00 */
[----:B------:R-:W-:Y:S01]  /*16250*/  IMAD R48, R206, 0x20, R187 ;  /* 0x00000020ce307824 */ /* 0x000fe200078e02bb */
[----:B------:R-:W-:Y:S01]  /*16260*/  IADD3 R21, R21, R3, RZ ;  /* 0x0000000315157210 */ /* 0x000fe20007ffe0ff */
[----:B-1----:R-:W-:Y:S01]  /*16270*/  IMAD R0, R54, UR4, RZ ;  /* 0x0000000436007c24 */ /* 0x002fe2000f8e02ff */
[----:B------:R-:W5:Y:S01]  /*16280*/  LD.E.128 R36, desc[UR42][R36.64] ;  /* 0x0000002a24247980 */ /* 0x000f62000c101d00 */
[----:B------:R-:W-:Y:S02]  /*16290*/  IMAD.IADD R48, R191, 0x1, R48 ;  /* 0x00000001bf307824 */ /* 0x000fe400078e0230 */
[C---:B------:R-:W-:Y:S01]  /*162a0*/  IMAD R3, R207.reuse, UR5, R0 ;  /* 0x00000005cf037c24 */ /* 0x040fe2000f8e0200 */
[----:B------:R-:W5:Y:S01]  /*162b0*/  LD.E.128 R44, desc[UR42][R44.64] ;  /* 0x0000002a2c2c7980 */ /* 0x000f62000c101d00 */
[----:B------:R-:W-:Y:S01]  /*162c0*/  IMAD.WIDE.U32 R20, R207, UR4, R20 ;  /* 0x00000004cf147c25 */ /* 0x000fe2000f8e0014 */
[----:B------:R-:W-:Y:S01]  /*162d0*/  ULDC.64 UR4, c[0x0][0xaf0] ;  /* 0x0002bc0000047ab9 */ /* 0x000fe20000000a00 */
[----:B------:R-:W-:Y:S01]  /*162e0*/  @!PT LDS RZ, [RZ] ;  /* 0x00000000fffff984 */ /* 0x000fe20000000800 */
[----:B------:R-:W-:Y:S01]  /*162f0*/  @!PT LDS RZ, [RZ] ;  /* 0x00000000fffff984 */ /* 0x000fe20000000800 */
[----:B------:R-:W-:Y:S01]  /*16300*/  @!PT LDS RZ, [RZ] ;  /* 0x00000000fffff984 */ /* 0x000fe20000000800 */
[----:B------:R-:W-:Y:S01]  /*16310*/  @!PT LDS RZ, [RZ] ;  /* 0x00000000fffff984 */ /* 0x000fe20000000800 */
[----:B------:R1:W-:Y:S06]  /*16320*/  MEMBAR.ALL.CTA ;  /* 0x0000000000007992 */ /* 0x0003ec0000008000 */
[----:B-1----:R-:W1:Y:S01]  /*16330*/  FENCE.VIEW.ASYNC.S ;  /* 0x00000000000073c6 */ /* 0x002e620000000000 */
[----:B0-----:R-:W-:-:S04]  /*16340*/  @P1 IMAD.HI.U32 R0, R48, R51, RZ ;  /* 0x0000003330001227 */ /* 0x001fc800078e00ff */
        /* <DEDUP_REMOVED lines=15> */
[----:B------:R-:W-:Y:S02]  /*16440*/  ULDC.64 UR4, c[0x0][0xad8] ;  /* 0x0002b60000047ab9 */ /* 0x000fe40000000a00 */
[----:B------:R-:W-:Y:S01]  /*16450*/  IMAD.IADD R50, R187, 0x1, R191 ;  /* 0x00000001bb327824 */ /* 0x000fe200078e02bf */
[----:B------:R-:W-:Y:S01]  /*16460*/  IADD3 R21, R21, R51, RZ ;  /* 0x0000003315157210 */ /* 0x000fe20007ffe0ff */
[----:B------:R-:W-:Y:S02]  /*16470*/  IMAD R40, R0, UR4, RZ ;  /* 0x0000000400287c24 */ /* 0x000fe4000f8e02ff */
[----:B------:R-:W-:Y:S02]  /*16480*/  VIADD R0, R50, 0x20 ;  /* 0x0000002032007836 */ /* 0x000fe40000000000 */
[----:B------:R-:W-:-:S02]  /*16490*/  IMAD R51, R49, UR5, R40 ;  /* 0x0000000531337c24 */ /* 0x000fc4000f8e0228 */
[----:B------:R-:W-:Y:S01]  /*164a0*/  IMAD.WIDE.U32 R20, R49, UR4, R20 ;  /* 0x0000000431147c25 */ /* 0x000fe2000f8e0014 */
[-C--:B------:R-:W-:Y:S01]  /*164b0*/  ISETP.GE.AND P2, PT, R50, R59.reuse, PT ;  /* 0x0000003b3200720c */ /* 0x080fe20003f46270 */
[----:B------:R-:W-:Y:S01]  /*164c0*/  ULDC.64 UR4, c[0x0][0xa80] ;  /* 0x0002a00000047ab9 */ /* 0x000fe20000000a00 */
[----:B------:R-:W-:Y:S01]  /*164d0*/  ISETP.GE.AND P0, PT, R0, R59, PT ;  /* 0x0000003b0000720c */ /* 0x000fe20003f06270 */
[----:B------:R-:W-:Y:S01]  /*164e0*/  VIADD R3, R50, 0x40 ;  /* 0x0000004032037836 */ /* 0x000fe20000000000 */
[----:B------:R-:W-:Y:S01]  /*164f0*/  IADD3 R21, R21, R51, RZ ;  /* 0x0000003315157210 */ /* 0x000fe20007ffe0ff */
[----:B------:R-:W-:Y:S01]  /*16500*/  VIADD R0, R18, 0x28820 ;  /* 0x0002882012007836 */ /* 0x000fe20000000000 */
[C---:B------:R-:W-:Y:S02]  /*16510*/  LEA R40, P3, R20.reuse, UR4, 0x1 ;  /* 0x0000000414287c11 */ /* 0x040fe4000f8608ff */
[----:B------:R-:W-:Y:S02]  /*16520*/  ISETP.GE.AND P1, PT, R3, R59, PT ;  /* 0x0000003b0300720c */ /* 0x000fe40003f26270 */
[----:B------:R-:W-:-:S02]  /*16530*/  LEA.HI.X R3, R20, UR5, R21, 0x1, P3 ;  /* 0x0000000514037c11 */ /* 0x000fc400098f0c15 */
[----:B------:R-:W-:Y:S01]  /*16540*/  PRMT R0, RZ, 0x654, R0 ;  /* 0x00000654ff007816 */ /* 0x000fe20000000000 */
[----:B-1----:R0:W1:Y:S01]  /*16550*/  SHFL.IDX PT, R21, R40, RZ, 0x181f ;  /* 0x00181fff28157589 */ /* 0x00206200000e0000 */
        /* <DEDUP_REMOVED lines=13> */
.L_x_3080:
[----:B------:R-:W-:Y:S05]  /*16630*/  BSYNC B1 ;  /* 0x0000000000017941 */ /* 0x000fea0003800000 */
.L_x_3079:
        /* <DEDUP_REMOVED lines=13> */
.L_x_3082:
[----:B------:R-:W-:Y:S05]  /*16710*/  BSYNC B1 ;  /* 0x0000000000017941 */ /* 0x000fea0003800000 */
.L_x_3081:
        /* <DEDUP_REMOVED lines=13> */
.L_x_3084:
[----:B------:R-:W-:Y:S05]  /*167f0*/  BSYNC B1 ;  /* 0x0000000000017941 */ /* 0x000fea0003800000 */
.L_x_3083:
[----:B------:R-:W-:Y:S01]  /*16800*/  VIADD R0, R50, 0x60 ;  /* 0x0000006032007836 */ /* 0x000fe20000000000 */
[----:B0--3--:R-:W3:Y:S04]  /*16810*/  SHFL.IDX PT, R3, R3, 0x3, 0x181f ;  /* 0x00781f0003037f89 */ /* 0x009ee800000e0000 */
[----:B------:R-:W-:Y:S01]  /*16820*/  ISETP.GE.AND P0, PT, R0, R59, PT ;  /* 0x0000003b0000720c */ /* 0x000fe20003f06270 */
[----:B----4-:R4:W0:-:S12]  /*16830*/  SHFL.IDX PT, R7, R40, 0x3, 0x181f ;  /* 0x00781f0028077f89 */ /* 0x01081800000e0000 */
[----:B----4-:R-:W-:Y:S05]  /*16840*/  @P0 BRA `(.L_x_3085) ;  /* 0x0000000800f80947 */ /* 0x010fea0003800000 */
[----:B------:R-:W-:Y:S02]  /*16850*/  ULDC UR4, c[0x0][0xac8] ;  /* 0x0002b20000047ab9 */ /* 0x000fe40000000800 */
[----:B------:R-:W-:-:S13]  /*16860*/  ISETP.GE.AND P1, PT, R16, UR4, PT ;  /* 0x0000000410007c0c */ /* 0x000fda000bf26270 */
[----:B0-----:R-:W-:-:S04]  /*16870*/  @!P1 LEA R4, P0, R16, R7, 0x1 ;  /* 0x0000000710049211 */ /* 0x001fc800078008ff */
[----:B---3--:R-:W-:Y:S02]  /*16880*/  @!P1 LEA.HI.X R5, R16, R3, R17, 0x1, P0 ;  /* 0x0000000310059211 */ /* 0x008fe400000f0c11 */
[----:B------:R-:W-:-:S03]  /*16890*/  ISETP.GE.AND P0, PT, R2, UR4, PT ;  /* 0x0000000402007c0c */ /* 0x000fc6000bf06270 */
[----:B------:R4:W-:Y:S10]  /*168a0*/  @!P1 ST.E.128 desc[UR42][R4.64], R24 ;  /* 0x0000001804009985 */ /* 0x0009f4000c101d2a */
[----:B------:R-:W-:Y:S05]  /*168b0*/  @P0 BRA `(.L_x_3085) ;  /* 0x0000000800dc0947 */ /* 0x000fea0003800000 */
[----:B----4-:R-:W-:-:S04]  /*168c0*/  LEA R4, P0, R2, R7, 0x1 ;  /* 0x0000000702047211 */ /* 0x010fc800078008ff */
[----:B------:R-:W-:-:S05]  /*168d0*/  LEA.HI.X R5, R2, R3, R184, 0x1, P0 ;  /* 0x0000000302057211 */ /* 0x000fca00000f0cb8 */
[----:B------:R0:W-:Y:S01]  /*168e0*/  ST.E.128 desc[UR42][R4.64], R44 ;  /* 0x0000002c04007985 */ /* 0x0001e2000c101d2a */
[----:B------:R-:W-:Y:S05]  /*168f0*/  BRA `(.L_x_3085) ;  /* 0x0000000800cc7947 */ /* 0x000fea0003800000 */
.L_x_3077:
[----:B------:R-:W-:Y:S01]  /*16900*/  ULDC.64 UR4, c[0x0][0xc00] ;  /* 0x0003000000047ab9 */ /* 0x000fe20000000a00 */
[----:B------:R-:W-:Y:S01]  /*16910*/  IMAD.MOV.U32 R0, RZ, RZ, RZ ;  /* 0x000000ffff007224 */ /* 0x000fe200078e00ff */
[----:B------:R-:W-:Y:S01]  /*16920*/  ISETP.NE.U32.AND P0, PT, RZ, UR4, PT ;  /* 0x00000004ff007c0c */ /* 0x000fe2000bf05070 */
[----:B------:R-:W3:Y:S01]  /*16930*/  LDC R25, c[0x0][0xbe8] ;  /* 0x0002fa00ff197b82 */ /* 0x000ee20000000800 */
        /* <DEDUP_REMOVED lines=12> */
[----:B---3--:R-:W-:Y:S02]  /*16a00*/  ISETP.NE.AND P2, PT, R25, 0x1, PT ;  /* 0x000000011900780c */ /* 0x008fe40003f45270 */
[----:B------:R-:W-:-:S11]  /*16a10*/  ISETP.GE.AND P3, PT, R228, 0x80, PT ;  /* 0x00000080e400780c */ /* 0x000fd60003f66270 */
[----:B------:R-:W3:Y:S08]  /*16a20*/  @P2 LDC R14, c[0x0][0xbec] ;  /* 0x0002fb00ff0e2b82 */ /* 0x000ef00000000800 */
[----:B------:R-:W0:Y:S01]  /*16a30*/  @P2 LDC R27, c[0x0][0xbf0] ;  /* 0x0002fc00ff1b2b82 */ /* 0x000e220000000800 */
[----:B------:R-:W-:Y:S05]  /*16a40*/  @P1 BRA `(.L_x_3086) ;  /* 0x0000000000101947 */ /* 0x000fea0003800000 */
[----:B------:R-:W-:Y:S05]  /*16a50*/  @!P0 BRA `(.L_x_3086) ;  /* 0x00000000000c8947 */ /* 0x000fea0003800000 */
[----:B------:R-:W2:Y:S04]  /*16a60*/  LDG.E R3, desc[UR42][R4.64] ;  /* 0x0000002a04037981 */ /* 0x000ea8000c1e1900 */
[----:B-----5:R-:W2:Y:S02]  /*16a70*/  LDG.E R8, desc[UR42][R4.64+0x4] ;  /* 0x0000042a04087981 */ /* 0x020ea4000c1e1900 */
[----:B--2---:R-:W-:-:S07]  /*16a80*/  IADD3 R8, -R3, R8, RZ ;  /* 0x0000000803087210 */ /* 0x004fce0007ffe1ff */
.L_x_3086:
[----:B------:R-:W-:Y:S01]  /*16a90*/  BSSY B1, `(.L_x_3087) ;  /* 0x000002d000017945 */ /* 0x000fe20003800000 */
[----:B----4-:R-:W-:Y:S02]  /*16aa0*/  SHF.R.S32.HI R13, RZ, 0x1f, R207 ;  /* 0x0000001fff0d7819 */ /* 0x010fe400000114cf */
[----:B------:R-:W-:Y:S02]  /*16ab0*/  SEL R15, R210, RZ, !P0 ;  /* 0x000000ffd20f7207 */ /* 0x000fe40004000000 */
[----:B------:R-:W-:Y:S02]  /*16ac0*/  SEL R211, R211, RZ, !P0 ;  /* 0x000000ffd3d37207 */ /* 0x000fe40004000000 */
[----:B-----5:R-:W-:Y:S01]  /*16ad0*/  SHF.R.S32.HI R11, RZ, 0x1f, R0 ;  /* 0x0000001fff0b7819 */ /* 0x020fe20000011400 */
[----:B------:R-:W-:Y:S06]  /*16ae0*/  @P3 BRA `(.L_x_3088) ;  /* 0x00000000009c3947 */ /* 0x000fec0003800000 */
[----:B------:R-:W4:Y:S01]  /*16af0*/  S2R R12, SR_TID.X ;  /* 0x00000000000c7919 */ /* 0x000f220000002100 */
[----:B------:R-:W5:Y:S02]  /*16b00*/  LDC R9, c[0x0][0xbe8] ;  /* 0x0002fa00ff097b82 */ /* 0x000f640000000800 */
[----:B-----5:R-:W-:Y:S01]  /*16b10*/  IMAD R3, R8, R9, RZ ;  /* 0x0000000908037224 */ /* 0x020fe200078e02ff */
[----:B----4-:R-:W-:-:S04]  /*16b20*/  IADD3 R12, R191, -0x80, R12 ;  /* 0xffffff80bf0c7810 */ /* 0x010fc80007ffe00c */
[----:B------:R-:W-:-:S13]  /*16b30*/  ISETP.GE.AND P0, PT, R12, R3, PT ;  /* 0x000000030c00720c */ /* 0x000fda0003f06270 */
[----:B------:R-:W-:Y:S05]  /*16b40*/  @P0 BRA `(.L_x_3088) ;  /* 0x0000000000840947 */ /* 0x000fea0003800000 */
[----:B------:R-:W-:Y:S01]  /*16b50*/  ISETP.NE.AND P0, PT, R9, 0x1, PT ;  /* 0x000000010900780c */ /* 0x000fe20003f05270 */
[----:B------:R-:W-:Y:S01]  /*16b60*/  ULDC.64 UR4, c[0x0][0xb90] ;  /* 0x0002e40000047ab9 */ /* 0x000fe20000000a00 */
[----:B0-----:R-:W-:Y:S02]  /*16b70*/  IMAD.MOV.U32 R4, RZ, RZ, R0 ;  /* 0x000000ffff047224 */ /* 0x001fe400078e0000 */
[----:B------:R-:W-:Y:S02]  /*16b80*/  IMAD R10, R13, UR4, RZ ;  /* 0x000000040d0a7c24 */ /* 0x000fe4000f8e02ff */
[----:B------:R-:W-:Y:S02]  /*16b90*/  IMAD.MOV.U32 R5, RZ, RZ, R11 ;  /* 0x000000ffff057224 */ /* 0x000fe400078e000b */
[----:B------:R-:W-:Y:S02]  /*16ba0*/  IMAD.MOV.U32 R3, RZ, RZ, R12 ;  /* 0x000000ffff037224 */ /* 0x000fe400078e000c */
[----:B------:R-:W-:-:S03]  /*16bb0*/  IMAD.WIDE.U32 R4, R207, UR4, R4 ;  /* 0x00000004cf047c25 */ /* 0x000fc6000f8e0004 */
[----:B------:R-:W0:Y:S08]  /*16bc0*/  @P0 LDC R7, c[0x0][0xbec] ;  /* 0x0002fb00ff070b82 */ /* 0x000e300000000800 */
[----:B------:R-:W4:Y:S01]  /*16bd0*/  @P0 LDC R21, c[0x0][0xbf0] ;  /* 0x0002fc00ff150b82 */ /* 0x000f220000000800 */
[----:B0-----:R-:W-:-:S04]  /*16be0*/  @P0 IMAD.HI.U32 R6, R12, R7, RZ ;  /* 0x000000070c060227 */ /* 0x001fc800078e00ff */
[----:B------:R-:W-:Y:S01]  /*16bf0*/  IMAD R7, R207, UR5, R10 ;  /* 0x00000005cf077c24 */ /* 0x000fe2000f8e020a */
[----:B------:R-:W-:Y:S01]  /*16c00*/  ULDC.64 UR4, c[0x0][0xb98] ;  /* 0x0002e60000047ab9 */ /* 0x000fe20000000a00 */
[----:B----4-:R-:W-:Y:S01]  /*16c10*/  @P0 SHF.R.U32.HI R3, RZ, R21, R6 ;  /* 0x00000015ff030219 */ /* 0x010fe20000011606 */
[----:B------:R-:W-:Y:S02]  /*16c20*/  IMAD R6, R211, UR4, RZ ;  /* 0x00000004d3067c24 */ /* 0x000fe4000f8e02ff */
[----:B------:R-:W-:Y:S02]  /*16c30*/  IADD3 R5, R5, R7, RZ ;  /* 0x0000000705057210 */ /* 0x000fe40007ffe0ff */
[----:B------:R-:W-:Y:S02]  /*16c40*/  IMAD.MOV R7, RZ, RZ, -R3 ;  /* 0x000000ffff077224 */ /* 0x000fe400078e0a03 */
[----:B------:R-:W-:-:S04]  /*16c50*/  IMAD.WIDE.U32 R4, R15, UR4, R4 ;  /* 0x000000040f047c25 */ /* 0x000fc8000f8e0004 */
[----:B------:R-:W-:Y:S01]  /*16c60*/  IMAD R7, R9, R7, R12 ;  /* 0x0000000709077224 */ /* 0x000fe200078e020c */
[----:B------:R-:W-:Y:S01]  /*16c70*/  SHF.R.S32.HI R9, RZ, 0x1f, R3 ;  /* 0x0000001fff097819 */ /* 0x000fe20000011403 */
[----:B------:R-:W-:Y:S01]  /*16c80*/  IMAD R6, R15, UR5, R6 ;  /* 0x000000050f067c24 */ /* 0x000fe2000f8e0206 */
[----:B------:R-:W-:Y:S01]  /*16c90*/  IADD3 R4, P0, R3, R4, RZ ;  /* 0x0000000403047210 */ /* 0x000fe20007f1e0ff */
[----:B------:R-:W-:Y:S01]  /*16ca0*/  ULDC.64 UR4, c[0x0][0xb88] ;  /* 0x0002e20000047ab9 */ /* 0x000fe20000000a00 */
        /* <DEDUP_REMOVED lines=11> */
.L_x_3088:
[----:B------:R-:W-:Y:S05]  /*16d60*/  BSYNC B1 ;  /* 0x0000000000017941 */ /* 0x000fea0003800000 */
.L_x_3087:
[----:B------:R-:W-:Y:S02]  /*16d70*/  ULDC.64 UR4, c[0x0][0xaa0] ;  /* 0x0002a80000047ab9 */ /* 0x000fe40000000a00 */
[----:B----4-:R-:W-:Y:S02]  /*16d80*/  IMAD R3, R11, UR4, RZ ;  /* 0x000000040b037c24 */ /* 0x010fe4000f8e02ff */
[----:B0-----:R-:W-:-:S04]  /*16d90*/  IMAD.WIDE.U32 R4, R0, UR4, RZ ;  /* 0x0000000400047c25 */ /* 0x001fc8000f8e00ff */
[----:B------:R-:W-:Y:S01]  /*16da0*/  IMAD R3, R0, UR5, R3 ;  /* 0x0000000500037c24 */ /* 0x000fe2000f8e0203 */
[----:B------:R-:W-:Y:S01]  /*16db0*/  LEA R0, R206, R187, 0x5 ;  /* 0x000000bbce007211 */ /* 0x000fe200078e28ff */
[----:B------:R-:W-:Y:S02]  /*16dc0*/  ULDC.64 UR4, c[0x0][0xae8] ;  /* 0x0002ba0000047ab9 */ /* 0x000fe40000000a00 */
[----:B------:R-:W-:Y:S02]  /*16dd0*/  IMAD.IADD R5, R5, 0x1, R3 ;  /* 0x0000000105057824 */ /* 0x000fe400078e0203 */
[----:B------:R-:W-:Y:S02]  /*16de0*/  IMAD R6, R13, UR4, RZ ;  /* 0x000000040d067c24 */ /* 0x000fe4000f8e02ff */
[----:B------:R-:W-:Y:S02]  /*16df0*/  IMAD.IADD R9, R191, 0x1, R0 ;  /* 0x00000001bf097824 */ /* 0x000fe400078e0200 */
[----:B------:R-:W-:-:S02]  /*16e00*/  IMAD R7, R207, UR5, R6 ;  /* 0x00000005cf077c24 */ /* 0x000fc4000f8e0206 */
[----:B------:R-:W-:Y:S01]  /*16e10*/  IMAD.WIDE.U32 R4, R207, UR4, R4 ;  /* 0x00000004cf047c25 */ /* 0x000fe2000f8e0004 */
[----:B------:R-:W-:-:S03]  /*16e20*/  ULDC.64 UR4, c[0x0][0xaf0] ;  /* 0x0002bc0000047ab9 */ /* 0x000fc60000000a00 */
[----:B---3--:R-:W-:Y:S01]  /*16e30*/  @P2 IMAD.HI.U32 R0, R9, R14, RZ ;  /* 0x0000000e09002227 */ /* 0x008fe200078e00ff */
[----:B------:R-:W-:-:S03]  /*16e40*/  IADD3 R5, R5, R7, RZ ;  /* 0x0000000705057210 */ /* 0x000fc60007ffe0ff */
[----:B------:R-:W-:Y:S01]  /*16e50*/  IMAD.MOV.U32 R3, RZ, RZ, R9 ;  /* 0x000000ffff037224 */ /* 0x000fe200078e0009 */
[----:B------:R-:W-:Y:S01]  /*16e60*/  @P2 SHF.R.U32.HI R3, RZ, R27, R0 ;  /* 0x0000001bff032219 */ /* 0x000fe20000011600 */
[----:B------:R-:W-:Y:S02]  /*16e70*/  IMAD R6, R211, UR4, RZ ;  /* 0x00000004d3067c24 */ /* 0x000fe4000f8e02ff */
[----:B------:R-:W-:Y:S01]  /*16e80*/  IMAD.WIDE.U32 R4, R15, UR4, R4 ;  /* 0x000000040f047c25 */ /* 0x000fe2000f8e0004 */
[----:B------:R-:W-:-:S03]  /*16e90*/  SHF.R.S32.HI R0, RZ, 0x1f, R3 ;  /* 0x0000001fff007819 */ /* 0x000fc60000011403 */
        /* <DEDUP_REMOVED lines=10> */
[----:B------:R-:W-:Y:S02]  /*16f40*/  IMAD.IADD R5, R5, 0x1, R9 ;  /* 0x0000000105057824 */ /* 0x000fe400078e0209 */
[----:B------:R-:W-:Y:S02]  /*16f50*/  IMAD R0, R0, UR4, RZ ;  /* 0x0000000400007c24 */ /* 0x000fe4000f8e02ff */
[----:B------:R-:W-:-:S04]  /*16f60*/  IMAD.WIDE.U32 R4, R7, UR4, R4 ;  /* 0x0000000407047c25 */ /* 0x000fc8000f8e0004 */
[----:B------:R-:W-:Y:S01]  /*16f70*/  IMAD R3, R7, UR5, R0 ;  /* 0x0000000507037c24 */ /* 0x000fe2000f8e0200 */
[----:B------:R-:W-:Y:S01]  /*16f80*/  ULDC.64 UR4, c[0x0][0xa80] ;  /* 0x0002a00000047ab9 */ /* 0x000fe20000000a00 */
[----:B------:R-:W-:Y:S01]  /*16f90*/  IMAD.IADD R191, R187, 0x1, R191 ;  /* 0x00000001bbbf7824 */ /* 0x000fe200078e02bf */
[----:B------:R-:W-:Y:S01]  /*16fa0*/  LEA R0, P0, R4, UR4, 0x1 ;  /* 0x0000000404007c11 */ /* 0x000fe2000f8008ff */
[----:B------:R-:W-:Y:S01]  /*16fb0*/  UMOV UR4, 0xffffffff ;  /* 0xffffffff00047882 */ /* 0x000fe20000000000 */
[----:B------:R-:W-:-:S04]  /*16fc0*/  IADD3 R3, R5, R3, RZ ;  /* 0x0000000305037210 */ /* 0x000fc80007ffe0ff */
[----:B------:R-:W-:Y:S01]  /*16fd0*/  LEA.HI.X R4, R4, UR5, R3, 0x1, P0 ;  /* 0x0000000504047c11 */ /* 0x000fe200080f0c03 */
[----:B------:R-:W-:Y:S06]  /*16fe0*/  BRA.DIV UR4, `(.L_x_3089) ;  /* 0x0000009604847947 */ /* 0x000fec000b800000 */
[----:B------:R0:W3:Y:S04]  /*16ff0*/  SHFL.IDX PT, R3, R4, RZ, 0x181f ;  /* 0x00181fff04037589 */ /* 0x0000e800000e0000 */
[----:B------:R0:W4:Y:S02]  /*17000*/  SHFL.IDX PT, R14, R0, RZ, 0x181f ;  /* 0x00181fff000e7589 */ /* 0x00012400000e0000 */
.L_x_3323:
[----:B------:R-:W-:Y:S01]  /*17010*/  IMAD R8, R8, R25, RZ ;  /* 0x0000001908087224 */ /* 0x000fe200078e02ff */
        /* <DEDUP_REMOVED lines=8> */
[-C--:B---3--:R-:W-:Y:S02]  /*170a0*/  @!P2 LEA.HI.X R7, R16, R3.reuse, R17, 0x1, P0 ;  /* 0x000000031007a211 */ /* 0x088fe400000f0c11 */
[----:B------:R-:W-:-:S03]  /*170b0*/  @!P3 LEA.HI.X R15, R2, R3, R184, 0x1, P1 ;  /* 0x00000003020fb211 */ /* 0x000fc600008f0cb8 */
[----:B------:R3:W-:Y:S04]  /*170c0*/  @!P2 ST.E.128 desc[UR42][R6.64], RZ ;  /* 0x000000ff0600a985 */ /* 0x0007e8000c101d2a */
[----:B------:R3:W-:Y:S02]  /*170d0*/  @!P3 ST.E.128 desc[UR42][R14.64], RZ ;  /* 0x000000ff0e00b985 */ /* 0x0007e4000c101d2a */
.L_x_3091:
[----:B------:R-:W-:Y:S05]  /*170e0*/  BSYNC B1 ;  /* 0x0000000000017941 */ /* 0x000fea0003800000 */
.L_x_3090:
[----:B------:R-:W-:-:S03]  /*170f0*/  UMOV UR4, 0xffffffff ;  /* 0xffffffff00047882 */ /* 0x000fc60000000000 */
[----:B------:R-:W-:Y:S05]  /*17100*/  BRA.DIV UR4, `(.L_x_3092) ;  /* 0x0000009604707947 */ /* 0x000fea000b800000 */
[----:B---3--:R3:W0:Y:S04]  /*17110*/  SHFL.IDX PT, R3, R4, 0x1, 0x181f ;  /* 0x00381f0004037f89 */ /* 0x00862800000e0000 */
[----:B----4-:R3:W4:Y:S02]  /*17120*/  SHFL.IDX PT, R14, R0, 0x1, 0x181f ;  /* 0x00381f00000e7f89 */ /* 0x01072400000e0000 */
.L_x_3327:
        /* <DEDUP_REMOVED lines=13> */
.L_x_3094:
[----:B------:R-:W-:Y:S05]  /*17200*/  BSYNC B1 ;  /* 0x0000000000017941 */ /* 0x000fea0003800000 */
.L_x_3093:
[----:B------:R-:W-:-:S03]  /*17210*/  UMOV UR4, 0xffffffff ;  /* 0xffffffff00047882 */ /* 0x000fc60000000000 */
[----:B------:R-:W-:Y:S05]  /*17220*/  BRA.DIV UR4, `(.L_x_3095) ;  /* 0x0000009604707947 */ /* 0x000fea000b800000 */
[----:B0-----:R0:W0:Y:S04]  /*17230*/  SHFL.IDX PT, R3, R4, 0x2, 0x181f ;  /* 0x00581f0004037f89 */ /* 0x00102800000e0000 */
[----:B----4-:R4:W0:Y:S02]  /*17240*/  SHFL.IDX PT, R14, R0, 0x2, 0x181f ;  /* 0x00581f00000e7f89 */ /* 0x01082400000e0000 */
.L_x_3331:
[----:B------:R-:W-:Y:S01]  /*17250*/  VIADD R5, R191, 0x40 ;  /* 0x00000040bf057836 */ /* 0x000fe20000000000 */
[----:B------:R-:W-:Y:S04]  /*17260*/  BSSY B1, `(.L_x_3096) ;  /* 0x000000c000017945 */ /* 0x000fe80003800000 */
        /* <DEDUP_REMOVED lines=11> */
.L_x_3097:
[----:B------:R-:W-:Y:S05]  /*17320*/  BSYNC B1 ;  /* 0x0000000000017941 */ /* 0x000fea0003800000 */
.L_x_3096:
[----:B------:R-:W-:-:S03]  /*17330*/  UMOV UR4, 0xffffffff ;  /* 0xffffffff00047882 */ /* 0x000fc60000000000 */
[----:B------:R-:W-:Y:S05]  /*17340*/  BRA.DIV UR4, `(.L_x_3098) ;  /* 0x0000009604707947 */ /* 0x000fea000b800000 */
[----:B0-----:R0:W0:Y:S04]  /*17350*/  SHFL.IDX PT, R3, R4, 0x3, 0x181f ;  /* 0x00781f0004037f89 */ /* 0x00102800000e0000 */
[----:B------:R0:W0:Y:S02]  /*17360*/  SHFL.IDX PT, R14, R0, 0x3, 0x181f ;  /* 0x00781f00000e7f89 */ /* 0x00002400000e0000 */
.L_x_3335:
[----:B0--34-:R-:W-:-:S04]  /*17370*/  IADD3 R0, R191, 0x60, RZ ;  /* 0x00000060bf007810 */ /* 0x019fc80007ffe0ff */
[----:B------:R-:W-:-:S13]  /*17380*/  ISETP.GE.AND P0, PT, R0, R8, PT ;  /* 0x000000080000720c */ /* 0x000fda0003f06270 */
[----:B------:R-:W-:Y:S05]  /*17390*/  @P0 BRA `(.L_x_3085) ;  /* 0x0000000000240947 */ /* 0x000fea0003800000 */
[----:B------:R-:W-:Y:S02]  /*173a0*/  ULDC UR4, c[0x0][0xac8] ;  /* 0x0002b20000047ab9 */ /* 0x000fe40000000800 */
[----:B------:R-:W-:Y:S02]  /*173b0*/  ISETP.GE.AND P2, PT, R16, UR4, PT ;  /* 0x0000000410007c0c */ /* 0x000fe4000bf46270 */
[----:B------:R-:W-:-:S11]  /*173c0*/  ISETP.GE.AND P3, PT, R2, UR4, PT ;  /* 0x0000000402007c0c */ /* 0x000fd6000bf66270 */
[-C--:B------:R-:W-:Y:S02]  /*173d0*/  @!P2 LEA R4, P0, R16, R14.reuse, 0x1 ;  /* 0x0000000e1004a211 */ /* 0x080fe400078008ff */
[----:B------:R-:W-:Y:S02]  /*173e0*/  @!P3 LEA R14, P1, R2, R14, 0x1 ;  /* 0x0000000e020eb211 */ /* 0x000fe400078208ff */
[-C--:B------:R-:W-:Y:S02]  /*173f0*/  @!P2 LEA.HI.X R5, R16, R3.reuse, R17, 0x1, P0 ;  /* 0x000000031005a211 */ /* 0x080fe400000f0c11 */
[----:B------:R-:W-:-:S03]  /*17400*/  @!P3 LEA.HI.X R15, R2, R3, R184, 0x1, P1 ;  /* 0x00000003020fb211 */ /* 0x000fc600008f0cb8 */
[----:B------:R0:W-:Y:S04]  /*17410*/  @!P2 ST.E.128 desc[UR42][R4.64], RZ ;  /* 0x000000ff0400a985 */ /* 0x0001e8000c101d2a */
[----:B------:R0:W-:Y:S02]  /*17420*/  @!P3 ST.E.128 desc[UR42][R14.64], RZ ;  /* 0x000000ff0e00b985 */ /* 0x0001e4000c101d2a */
.L_x_3085:
[----:B------:R-:W-:Y:S05]  /*17430*/  BSYNC B0 ;  /* 0x0000000000007941 */ /* 0x000fea0003800000 */
.L_x_3076:
[----:B------:R-:W-:Y:S02]  /*17440*/  ULDC UR4, c[0x0][0xc3c] ;  /* 0x00030f0000047ab9 */ /* 0x000fe40000000800 */
[----:B-1----:R-:W-:-:S13]  /*17450*/  ISETP.GE.AND P0, PT, R43, UR4, PT ;  /* 0x000000042b007c0c */ /* 0x002fda000bf06270 */
[----:B------:R-:W-:Y:S05]  /*17460*/  @!P0 BRA `(.L_x_3099) ;  /* 0xfffffe9c00288947 */ /* 0x000fea000383ffff */
[----:B------:R-:W-:Y:S05]  /*17470*/  BRA `(.L_x_2878) ;  /* 0x0000006c00387947 */ /* 0x000fea0003800000 */
.L_x_2876:
        /* <DEDUP_REMOVED lines=16> */
.L_x_3100:
        /* <DEDUP_REMOVED lines=32> */
[----:B-1----:R-:W-:-:S05]  /*17780*/  IMAD R6, R6, UR5, RZ ;  /* 0x0000000506067c24 */ /* 0x002fca000f8e02ff */
[----:B0-----:R-:W-:Y:S02]  /*17790*/  ISETP.GT.AND P6, PT, R6, UR6, PT ;  /* 0x0000000606007c0c */ /* 0x001fe4000bfc4270 */
[----:B------:R-:W-:-:S11]  /*177a0*/  MOV R3, R6 ;  /* 0x0000000600037202 */ /* 0x000fd60000000f00 */
[----:B------:R-:W-:Y:S05]  /*177b0*/  @P6 BRA `(.L_x_3102) ;  /* 0x0000000000986947 */ /* 0x000fea0003800000 */
[----:B------:R-:W0:Y:S01]  /*177c0*/  LDC R10, c[0x0][0xc3c] ;  /* 0x00030f00ff0a7b82 */ /* 0x000e220000000800 */
[----:B------:R-:W-:Y:S01]  /*177d0*/  IMAD.MOV.U32 R6, RZ, RZ, R3 ;  /* 0x000000ffff067224 */ /* 0x000fe200078e0003 */
[----:B------:R-:W-:Y:S01]  /*177e0*/  UMOV UR4, URZ ;  /* 0x0000003f00047c82 */ /* 0x000fe20008000000 */
[----:B------:R-:W-:Y:S01]  /*177f0*/  ULDC UR7, c[0x0][0xc3c] ;  /* 0x00030f0000077ab9 */ /* 0x000fe20000000800 */
[----:B------:R-:W-:-:S05]  /*17800*/  ULDC UR5, c[0x0][0xc38] ;  /* 0x00030e0000057ab9 */ /* 0x000fca0000000800 */
.L_x_3106:
[----:B------:R-:W-:Y:S01]  /*17810*/  UIADD3 UR4, UR4, 0x1f, URZ ;  /* 0x0000001f04047890 */ /* 0x000fe2000fffe03f */
[----:B------:R-:W-:-:S05]  /*17820*/  IMAD.U32 R19, RZ, RZ, UR7 ;  /* 0x00000007ff137e24 */ /* 0x000fca000f8e00ff */
[----:B0-----:R-:W-:-:S13]  /*17830*/  ISETP.LE.AND P6, PT, R10, UR4, PT ;  /* 0x000000040a007c0c */ /* 0x001fda000bfc3270 */
[----:B------:R-:W-:Y:S05]  /*17840*/  @P6 BRA `(.L_x_3103) ;  /* 0x0000000400b06947 */ /* 0x000fea0003800000 */
[----:B------:R-:W-:Y:S01]  /*17850*/  VIADD R7, R5, UR4 ;  /* 0x0000000405077c36 */ /* 0x000fe20008000000 */
[----:B------:R-:W-:Y:S01]  /*17860*/  BSSY B0, `(.L_x_3104) ;  /* 0x0000007000007945 */ /* 0x000fe20003800000 */
[----:B------:R-:W-:-:S03]  /*17870*/  MOV R4, RZ ;  /* 0x000000ff00047202 */ /* 0x000fc60000000f00 */
[----:B------:R-:W-:-:S13]  /*17880*/  ISETP.GE.OR P6, PT, R7, R10, !P0 ;  /* 0x0000000a0700720c */ /* 0x000fda00047c6670 */
[----:B------:R-:W-:Y:S05]  /*17890*/  @P6 BRA `(.L_x_3105) ;  /* 0x00000000000c6947 */ /* 0x000fea0003800000 */
[----:B------:R-:W0:Y:S02]  /*178a0*/  LDC.64 R2, c[0x0][0xc80] ;  /* 0x00032000ff027b82 */ /* 0x000e240000000a00 */
[----:B0-----:R-:W-:-:S05]  /*178b0*/  IMAD.WIDE R2, R7, 0x4, R2 ;  /* 0x0000000407027825 */ /* 0x001fca00078e0202 */
[----:B------:R0:W5:Y:S02]  /*178c0*/  LDG.E R4, desc[UR42][R2.64] ;  /* 0x0000002a02047981 */ /* 0x000164000c1e1900 */
.L_x_3105:
[----:B------:R-:W-:Y:S05]  /*178d0*/  BSYNC B0 ;  /* 0x0000000000007941 */ /* 0x000fea0003800000 */
.L_x_3104:
        /* <DEDUP_REMOVED lines=20> */
.L_x_3102:
[----:B------:R-:W-:-:S04]  /*17a20*/  IMAD.IADD R13, R6, 0x1, -R3 ;  /* 0x00000001060d7824 */ /* 0x000fc800078e0a03 */
[----:B------:R-:W-:-:S05]  /*17a30*/  IMAD R2, R8, UR5, R13 ;  /* 0x0000000508027c24 */ /* 0x000fca000f8e020d */
[----:B------:R-:W-:Y:S02]  /*17a40*/  ISETP.GT.AND P0, PT, R2, UR6, PT ;  /* 0x0000000602007c0c */ /* 0x000fe4000bf04270 */
[----:B------:R-:W0:Y:S11]  /*17a50*/  LDC.64 R2, c[0x0][0xc90] ;  /* 0x00032400ff027b82 */ /* 0x000e360000000a00 */
[----:B------:R-:W-:-:S04]  /*17a60*/  VOTE.ANY R9, PT, !P0 ;  /* 0x0000000000097806 */ /* 0x000fc800040e0100 */
[----:B------:R-:W1:Y:S02]  /*17a70*/  POPC R15, R9 ;  /* 0x00000009000f7309 */ /* 0x000e640000000000 */
[----:B-1----:R-:W-:-:S05]  /*17a80*/  IADD3 R19, R15, UR4, RZ ;  /* 0x000000040f137c10 */ /* 0x002fca000fffe0ff */
        /* <DEDUP_REMOVED lines=13> */
.L_x_3107:
[----:B---3--:R-:W-:Y:S01]  /*17b60*/  IMAD R16, R16, UR5, R13 ;  /* 0x0000000510107c24 */ /* 0x008fe2000f8e020d */
[----:B------:R-:W-:Y:S01]  /*17b70*/  IABS R2, R6 ;  /* 0x0000000600027213 */ /* 0x000fe20000000000 */
[----:B01----:R-:W-:-:S03]  /*17b80*/  IMAD.MOV R11, RZ, RZ, -R3 ;  /* 0x000000ffff0b7224 */ /* 0x003fc600078e0a03 */
[----:B--2---:R-:W-:Y:S01]  /*17b90*/  IADD3 R9, -R16, UR6, RZ ;  /* 0x0000000610097c10 */ /* 0x004fe2000fffe1ff */
[----:B------:R-:W-:Y:S01]  /*17ba0*/  IMAD R11, R11, R12, RZ ;  /* 0x0000000c0b0b7224 */ /* 0x000fe200078e02ff */
[----:B------:R-:W-:Y:S01]  /*17bb0*/  IADD3 R10, RZ, -R2, RZ ;  /* 0x80000002ff0a7210 */ /* 0x000fe20007ffe0ff */
[----:B------:R-:W-:Y:S01]  /*17bc0*/  IMAD.MOV.U32 R2, RZ, RZ, RZ ;  /* 0x000000ffff027224 */ /* 0x000fe200078e00ff */
        /* <DEDUP_REMOVED lines=17> */
[----:B------:R-:W-:-:S03]  /*17ce0*/  IMAD.MOV R2, RZ, RZ, -R2 ;  /* 0x000000ffff027224 */ /* 0x000fc600078e0a02 */
[----:B------:R-:W-:Y:S01]  /*17cf0*/  IADD3 R8, -R13, RZ, RZ ;  /* 0x000000ff0d087210 */ /* 0x000fe20007ffe1ff */
[----:B------:R-:W-:Y:S02]  /*17d00*/  IMAD R6, R6, R2, R9 ;  /* 0x0000000206067224 */ /* 0x000fe400078e0209 */
[----:B------:R-:W-:Y:S01]  /*17d10*/  IMAD.MOV.U32 R2, RZ, RZ, RZ ;  /* 0x000000ffff027224 */ /* 0x000fe200078e00ff */
[----:B------:R-:W-:Y:S02]  /*17d20*/  VIADDMNMX R15, R8, UR5, R7, PT ;  /* 0x00000005080f7c46 */ /* 0x000fe4000b800107 */
[----:B------:R-:W-:Y:S02]  /*17d30*/  IABS R11, R6 ;  /* 0x00000006000b7213 */ /* 0x000fe40000000000 */
[----:B------:R-:W-:Y:S02]  /*17d40*/  IABS R8, R15 ;  /* 0x0000000f00087213 */ /* 0x000fe40000000000 */
[----:B------:R-:W-:-:S02]  /*17d50*/  IADD3 R18, -R15, RZ, RZ ;  /* 0x000000ff0f127210 */ /* 0x000fc40007ffe1ff */
[----:B------:R-:W0:Y:S08]  /*17d60*/  I2F.RP R7, R8 ;  /* 0x0000000800077306 */ /* 0x000e300000209400 */
[----:B0-----:R-:W0:Y:S02]  /*17d70*/  MUFU.RCP R7, R7 ;  /* 0x0000000700077308 */ /* 0x001e240000001000 */
[----:B0-----:R-:W-:-:S06]  /*17d80*/  VIADD R3, R7, 0xffffffe ;  /* 0x0ffffffe07037836 */ /* 0x001fcc0000000000 */
[----:B------:R-:W0:Y:S02]  /*17d90*/  F2I.FTZ.U32.TRUNC.NTZ R3, R3 ;  /* 0x0000000300037305 */ /* 0x000e24000021f000 */
[----:B0-----:R-:W-:-:S05]  /*17da0*/  IMAD.MOV R10, RZ, RZ, -R3 ;  /* 0x000000ffff0a7224 */ /* 0x001fca00078e0a03 */
[----:B------:R-:W-:Y:S02]  /*17db0*/  MOV R9, R10 ;  /* 0x0000000a00097202 */ /* 0x000fe40000000f00 */
[----:B------:R-:W-:-:S03]  /*17dc0*/  IABS R10, R15 ;  /* 0x0000000f000a7213 */ /* 0x000fc60000000000 */
[----:B------:R-:W-:-:S04]  /*17dd0*/  IMAD R9, R9, R8, RZ ;  /* 0x0000000809097224 */ /* 0x000fc800078e02ff */
[----:B------:R-:W-:-:S04]  /*17de0*/  IMAD.HI.U32 R2, R3, R9, R2 ;  /* 0x0000000903027227 */ /* 0x000fc800078e0002 */
[----:B------:R-:W-:Y:S02]  /*17df0*/  IMAD.MOV R3, RZ, RZ, -R10 ;  /* 0x000000ffff037224 */ /* 0x000fe400078e0a0a */
[----:B------:R-:W-:-:S04]  /*17e00*/  IMAD.HI.U32 R2, R2, R11, RZ ;  /* 0x0000000b02027227 */ /* 0x000fc800078e00ff */
[----:B------:R-:W-:-:S05]  /*17e10*/  IMAD R3, R2, R3, R11 ;  /* 0x0000000302037224 */ /* 0x000fca00078e020b */
[----:B------:R-:W-:-:S13]  /*17e20*/  ISETP.GT.U32.AND P1, PT, R8, R3, PT ;  /* 0x000000030800720c */ /* 0x000fda0003f24070 */
[----:B------:R-:W-:Y:S01]  /*17e30*/  @!P1 IMAD.IADD R3, R3, 0x1, -R8 ;  /* 0x0000000103039824 */ /* 0x000fe200078e0a08 */
[----:B------:R-:W-:Y:S02]  /*17e40*/  @!P1 IADD3 R2, R2, 0x1, RZ ;  /* 0x0000000102029810 */ /* 0x000fe40007ffe0ff */
        /* <DEDUP_REMOVED lines=12> */
.L_x_3103:
[----:B------:R-:W-:Y:S01]  /*17f10*/  IMAD.MOV.U32 R17, RZ, RZ, RZ ;  /* 0x000000ffff117224 */ /* 0x000fe200078e00ff */
[----:B------:R-:W-:Y:S01]  /*17f20*/  MOV R18, RZ ;  /* 0x000000ff00127202 */ /* 0x000fe20000000f00 */
[----:B------:R-:W-:-:S07]  /*17f30*/  IMAD.U32 R16, RZ, RZ, UR6 ;  /* 0x00000006ff107e24 */ /* 0x000fce000f8e00ff */
.L_x_3108:
[----:B------:R-:W-:-:S13]  /*17f40*/  ISETP.NE.AND P0, PT, R5, RZ, PT ;  /* 0x000000ff0500720c */ /* 0x000fda0003f05270 */
[----:B------:R-:W0:Y:S01]  /*17f50*/  @!P0 S2R R3, SR_CgaCtaId ;  /* 0x0000000000038919 */ /* 0x000e220000008800 */
[----:B------:R-:W-:-:S04]  /*17f60*/  @!P0 MOV R2, 0x400 ;  /* 0x0000040000028802 */ /* 0x000fc80000000f00 */
[----:B0-----:R-:W-:-:S05]  /*17f70*/  @!P0 LEA R2, R3, R2, 0x18 ;  /* 0x0000000203028211 */ /* 0x001fca00078ec0ff */
[----:B------:R1:W-:Y:S01]  /*17f80*/  @!P0 STS.128 [R2+0x288d0], R16 ;  /* 0x0288d01002008388 */ /* 0x0003e20000000c00 */
[----:B------:R-:W-:Y:S06]  /*17f90*/  BAR.ARV 0x5, 0x180 ;  /* 0x0146000000007b1d */ /* 0x000fec0000002000 */
.L_x_3101:
[----:B------:R2:W-:Y:S01]  /*17fa0*/  STL [R1+0x24], RZ ;  /* 0x000024ff01007387 */ /* 0x0005e20000100800 */
[----:B------:R-:W-:Y:S01]  /*17fb0*/  ULDC UR4, c[0x0][0xc3c] ;  /* 0x00030f0000047ab9 */ /* 0x000fe20000000800 */
[----:B------:R-:W-:Y:S01]  /*17fc0*/  IMAD.MOV.U32 R28, RZ, RZ, 0x1 ;  /* 0x00000001ff1c7424 */ /* 0x000fe200078e00ff */
[----:B0-----:R-:W-:Y:S01]  /*17fd0*/  ISETP.GE.AND P0, PT, R19, UR4, PT ;  /* 0x0000000413007c0c */ /* 0x001fe2000bf06270 */
[----:B------:R-:W-:-:S12]  /*17fe0*/  IMAD.MOV.U32 R25, RZ, RZ, RZ ;  /* 0x000000ffff197224 */ /* 0x000fd800078e00ff */
[----:B--2---:R-:W-:Y:S05]  /*17ff0*/  @P0 BRA `(.L_x_3109) ;  /* 0x0000005c007c0947 */ /* 0x004fea0003800000 */
[----:B------:R-:W0:Y:S01]  /*18000*/  S2UR UR5, SR_CgaCtaId ;  /* 0x00000000000579c3 */ /* 0x000e220000008800 */
[C---:B------:R-:W-:Y:S01]  /*18010*/  IMAD.SHL.U32 R31, R0.reuse, 0x8, RZ ;  /* 0x00000008001f7824 */ /* 0x040fe200078e00ff */
[----:B-1----:R-:W-:Y:S01]  /*18020*/  LOP3.LUT R2, R0, 0x7f, RZ, 0xc0, !PT ;  /* 0x0000007f00027812 */ /* 0x002fe200078ec0ff */
[----:B------:R-:W-:Y:S01]  /*18030*/  UMOV UR4, 0x400 ;  /* 0x0000040000047882 */ /* 0x000fe20000000000 */
[----:B------:R1:W-:Y:S01]  /*18040*/  STL [R1+0x24], RZ ;  /* 0x000024ff01007387 */ /* 0x0003e20000100800 */
[----:B------:R-:W-:Y:S01]  /*18050*/  BSSY B8, `(.L_x_3109) ;  /* 0x00005d9000087945 */ /* 0x000fe20003800000 */
[----:B------:R-:W-:Y:S01]  /*18060*/  LOP3.LUT R3, R31, 0x1f8, RZ, 0xc0, !PT ;  /* 0x000001f81f037812 */ /* 0x000fe200078ec0ff */
[----:B------:R-:W-:Y:S01]  /*18070*/  IMAD.MOV.U32 R28, RZ, RZ, 0x1 ;  /* 0x00000001ff1c7424 */ /* 0x000fe200078e00ff */
[----:B------:R-:W-:Y:S01]  /*18080*/  SHF.L.U32 R36, R2, 0x3, RZ ;  /* 0x0000000302247819 */ /* 0x000fe200000006ff */
[----:B------:R-:W-:Y:S01]  /*18090*/  IMAD.MOV.U32 R25, RZ, RZ, RZ ;  /* 0x000000ffff197224 */ /* 0x000fe200078e00ff */
[----:B------:R-:W-:Y:S01]  /*180a0*/  LOP3.LUT R3, R3, 0x38, R0, 0x78, !PT ;  /* 0x0000003803037812 */ /* 0x000fe200078e7800 */
[----:B------:R-:W-:Y:S01]  /*180b0*/  IMAD.SHL.U32 R0, R0, 0x10, RZ ;  /* 0x0000001000007824 */ /* 0x000fe200078e00ff */
[----:B------:R-:W-:Y:S01]  /*180c0*/  SHF.R.U32.HI R2, RZ, 0x3, R2 ;  /* 0x00000003ff027819 */ /* 0x000fe20000011602 */
[----:B------:R-:W-:Y:S01]  /*180d0*/  IMAD.MOV.U32 R29, RZ, RZ, 0x1 ;  /* 0x00000001ff1d7424 */ /* 0x000fe200078e00ff */
[----:B------:R-:W-:Y:S01]  /*180e0*/  LOP3.LUT R36, R3, 0x200, R36, 0xf8, !PT ;  /* 0x0000020003247812 */ /* 0x000fe200078ef824 */
[----:B------:R-:W-:Y:S01]  /*180f0*/  ULOP3.LUT UR38, UR36, 0x2, URZ, 0xfc, !UPT ;  /* 0x0000000224267892 */ /* 0x000fe2000f8efc3f */
[----:B------:R-:W-:Y:S01]  /*18100*/  LOP3.LUT R0, R0, 0x70, RZ, 0xc0, !PT ;  /* 0x0000007000007812 */ /* 0x000fe200078ec0ff */
[----:B------:R-:W-:Y:S01]  /*18110*/  ULDC.64 UR40, c[0x0][0x198] ;  /* 0x0000660000287ab9 */ /* 0x000fe20000000a00 */
[----:B------:R-:W-:Y:S01]  /*18120*/  LOP3.LUT R31, R31, 0x38, RZ, 0xc0, !PT ;  /* 0x000000381f1f7812 */ /* 0x000fe200078ec0ff */
[----:B------:R-:W-:Y:S01]  /*18130*/  ULDC UR37, c[0x0][0xc] ;  /* 0x0000030000257ab9 */ /* 0x000fe20000000800 */
[----:B------:R-:W-:-:S02]  /*18140*/  LOP3.LUT R2, R2, R0, RZ, 0xfc, !PT ;  /* 0x0000000002027212 */ /* 0x000fc400078efcff */
[----:B------:R-:W-:Y:S01]  /*18150*/  MOV R27, RZ ;  /* 0x000000ff001b7202 */ /* 0x000fe20000000f00 */
[----:B0-----:R-:W-:Y:S01]  /*18160*/  ULEA UR4, UR5, UR4, 0x18 ;  /* 0x0000000405047291 */ /* 0x001fe2000f8ec03f */
[----:B------:R-:W-:-:S05]  /*18170*/  LOP3.LUT R30, R31, 0x40, RZ, 0xfc, !PT ;  /* 0x000000401f1e7812 */ /* 0x000fca00078efcff */
[----:B------:R-:W-:-:S04]  /*18180*/  IMAD.U32 R22, RZ, RZ, UR4 ;  /* 0x00000004ff167e24 */ /* 0x000fc8000f8e00ff */
[----:B------:R-:W-:-:S05]  /*18190*/  IMAD R0, R36, 0x2, R22 ;  /* 0x0000000224007824 */ /* 0x000fca00078e0216 */
[----:B------:R1:W-:Y:S02]  /*181a0*/  STL [R1+0x8], R0 ;  /* 0x0000080001007387 */ /* 0x0003e40000100800 */
.L_x_3208:
[----:B0-----:R-:W0:Y:S02]  /*181b0*/  LDC.64 R2, c[0x0][0xc88] ;  /* 0x00032200ff027b82 */ /* 0x001e240000000a00 */
[----:B0-----:R-:W-:-:S05]  /*181c0*/  IMAD.WIDE R2, R19, 0x4, R2 ;  /* 0x0000000413027825 */ /* 0x001fca00078e0202 */
[----:B-1----:R-:W1:Y:S01]  /*181d0*/  LDG.E R33, desc[UR42][R2.64] ;  /* 0x0000002a02217981 */ /* 0x002e62000c1e1900 */
[----:B------:R-:W-:Y:S05]  /*181e0*/  YIELD ;  /* 0x0000000000007946 */ /* 0x000fea0003800000 */
[----:B------:R-:W-:Y:S01]  /*181f0*/  ULDC.64 UR4, c[0x0][0xa28] ;  /* 0x00028a0000047ab9 */ /* 0x000fe20000000a00 */
[----:B------:R-:W-:Y:S01]  /*18200*/  MOV R11, RZ ;  /* 0x000000ff000b7202 */ /* 0x000fe20000000f00 */
[----:B------:R-:W-:Y:S01]  /*18210*/  IMAD.MOV.U32 R6, RZ, RZ, RZ ;  /* 0x000000ffff067224 */ /* 0x000fe200078e00ff */
[----:B------:R-:W-:Y:S01]  /*18220*/  ISETP.NE.U32.AND P0, PT, RZ, UR4, PT ;  /* 0x00000004ff007c0c */ /* 0x000fe2000bf05070 */
[----:B------:R-:W-:Y:S01]  /*18230*/  ULDC.64 UR8, c[0x0][0xa18] ;  /* 0x0002860000087ab9 */ /* 0x000fe20000000a00 */
[----:B------:R-:W-:-:S02]  /*18240*/  ULDC.64 UR6, c[0x0][0xa10] ;  /* 0x0002840000067ab9 */ /* 0x000fc40000000a00 */
[----:B------:R-:W-:Y:S02]  /*18250*/  ISETP.NE.AND.EX P0, PT, RZ, UR5, PT, P0 ;  /* 0x00000005ff007c0c */ /* 0x000fe4000bf05300 */
[----:B-1----:R-:W-:-:S11]  /*18260*/  SHF.R.S32.HI R0, RZ, 0x1f, R33 ;  /* 0x0000001fff007819 */ /* 0x002fd60000011421 */
[C---:B------:R-:W-:Y:S01]  /*18270*/  @P0 LEA R2, P1, R33.reuse, UR4, 0x2 ;  /* 0x0000000421020c11 */ /* 0x040fe2000f8210ff */
[C---:B------:R-:W-:Y:S01]  /*18280*/  IMAD.SHL.U32 R23, R33.reuse, 0x4, RZ ;  /* 0x0000000421177824 */ /* 0x040fe200078e00ff */
[C-C-:B------:R-:W-:Y:S01]  /*18290*/  SHF.L.U64.HI R24, R33.reuse, 0x2, R0.reuse ;  /* 0x0000000221187819 */ /* 0x140fe20000010200 */
[----:B------:R0:W-:Y:S01]  /*182a0*/  STL [R1+0x20], R0 ;  /* 0x0000200001007387 */ /* 0x0001e20000100800 */
[----:B------:R-:W-:Y:S01]  /*182b0*/  @P0 LEA.HI.X R3, R33, UR5, R0, 0x2, P1 ;  /* 0x0000000521030c11 */ /* 0x000fe200088f1400 */
[----:B------:R-:W-:-:S04]  /*182c0*/  ULDC.64 UR4, c[0x0][0xa00] ;  /* 0x0002800000047ab9 */ /* 0x000fc80000000a00 */
[----:B------:R1:W2:Y:S01]  /*182d0*/  @P0 LDG.E R11, desc[UR42][R2.64] ;  /* 0x0000002a020b0981 */ /* 0x0002a2000c1e1900 */
[----:B------:R-:W-:Y:S02]  /*182e0*/  ISETP.NE.U32.AND P0, PT, RZ, UR4, PT ;  /* 0x00000004ff007c0c */ /* 0x000fe4000bf05070 */
[----:B------:R-:W-:Y:S01]  /*182f0*/  ISETP.NE.U32.AND P2, PT, RZ, UR8, PT ;  /* 0x00000008ff007c0c */ /* 0x000fe2000bf45070 */
[----:B0-----:R-:W-:Y:S01]  /*18300*/  IMAD.MOV.U32 R0, RZ, RZ, RZ ;  /* 0x000000ffff007224 */ /* 0x001fe200078e00ff */
[----:B------:R-:W-:Y:S02]  /*18310*/  ISETP.NE.AND.EX P0, PT, RZ, UR5, PT, P0 ;  /* 0x00000005ff007c0c */ /* 0x000fe4000bf05300 */
[----:B------:R-:W-:Y:S02]  /*18320*/  ISETP.NE.AND.EX P2, PT, RZ, UR9, PT, P2 ;  /* 0x00000009ff007c0c */ /* 0x000fe4000bf45320 */
[----:B------:R-:W-:Y:S02]  /*18330*/  ISETP.NE.U32.AND P1, PT, RZ, UR6, PT ;  /* 0x00000006ff007c0c */ /* 0x000fe4000bf25070 */
[----:B-1----:R-:W-:-:S02]  /*18340*/  IADD3 R2, P3, R23, UR4, RZ ;  /* 0x0000000417027c10 */ /* 0x002fc4000ff7e0ff */
[----:B------:R-:W-:Y:S02]  /*18350*/  ISETP.NE.AND.EX P1, PT, RZ, UR7, PT, P1 ;  /* 0x00000007ff007c0c */ /* 0x000fe4000bf25310 */
[----:B------:R-:W-:Y:S02]  /*18360*/  IADD3.X R3, R24, UR5, RZ, P3, !PT ;  /* 0x0000000518037c10 */ /* 0x000fe40009ffe4ff */
[----:B------:R-:W-:-:S03]  /*18370*/  IADD3 R4, P4, R23, UR6, RZ ;  /* 0x0000000617047c10 */ /* 0x000fc6000ff9e0ff */
[----:B---3--:R-:W3:Y:S01]  /*18380*/  @P0 LDG.E R6, desc[UR42][R2.64] ;  /* 0x0000002a02060981 */ /* 0x008ee2000c1e1900 */
[----:B------:R-:W-:Y:S01]  /*18390*/  ULDC UR4, c[0x0][0x288] ;  /* 0x0000a20000047ab9 */ /* 0x000fe20000000800 */
[----:B------:R-:W-:Y:S02]  /*183a0*/  IADD3.X R5, R24, UR7, RZ, P4, !PT ;  /* 0x0000000718057c10 */ /* 0x000fe4000a7fe4ff */
[----:B------:R-:W-:Y:S01]  /*183b0*/  MOV R8, UR4 ;  /* 0x0000000400087c02 */ /* 0x000fe20008000f00 */
[----:B------:R-:W-:Y:S02]  /*183c0*/  ULDC.64 UR4, c[0x0][0x418] ;  /* 0x0001060000047ab9 */ /* 0x000fe40000000a00 */
        /* <DEDUP_REMOVED lines=10> */
[----:B------:R-:W-:-:S03]  /*18470*/  UIMAD UR4, UR4, UR5, URZ ;  /* 0x00000005040472a4 */ /* 0x000fc6000f8e023f */
[----:B------:R-:W-:Y:S02]  /*18480*/  ULDC UR5, c[0x0][0x348] ;  /* 0x0000d20000057ab9 */ /* 0x000fe40000000800 */
[----:B0-----:R-:W-:Y:S01]  /*18490*/  IMAD.U32 R7, RZ, RZ, UR5 ;  /* 0x00000005ff077e24 */ /* 0x001fe2000f8e00ff */
[----:B---3--:R0:W-:Y:S04]  /*184a0*/  STL [R1+0x14], R8 ;  /* 0x0000140801007387 */ /* 0x0081e80000100800 */
[----:B--2---:R1:W-:Y:S01]  /*184b0*/  STL [R1], R11 ;  /* 0x0000000b01007387 */ /* 0x0043e20000100800 */
[----:B------:R-:W-:Y:S02]  /*184c0*/  IMAD.MOV.U32 R10, RZ, RZ, R8 ;  /* 0x000000ffff0a7224 */ /* 0x000fe400078e0008 */
[----:B0-----:R-:W-:Y:S01]  /*184d0*/  IMAD.U32 R8, RZ, RZ, UR4 ;  /* 0x00000004ff087e24 */ /* 0x001fe2000f8e00ff */
[----:B----4-:R-:W-:Y:S06]  /*184e0*/  @P2 BRA `(.L_x_3110) ;  /* 0x0000000000142947 */ /* 0x010fec0003800000 */
[----:B------:R-:W-:Y:S05]  /*184f0*/  @!P0 BRA `(.L_x_3110) ;  /* 0x0000000000108947 */ /* 0x000fea0003800000 */
[----:B------:R-:W2:Y:S04]  /*18500*/  LDG.E R9, desc[UR42][R2.64] ;  /* 0x0000002a02097981 */ /* 0x000ea8000c1e1900 */
[----:B------:R-:W2:Y:S02]  /*18510*/  LDG.E R6, desc[UR42][R2.64+0x4] ;  /* 0x0000042a02067981 */ /* 0x000ea4000c1e1900 */
[----:B--2---:R-:W-:-:S05]  /*18520*/  IADD3 R10, -R9, R6, RZ ;  /* 0x00000006090a7210 */ /* 0x004fca0007ffe1ff */
[----:B------:R0:W-:Y:S02]  /*18530*/  STL [R1+0x14], R10 ;  /* 0x0000140a01007387 */ /* 0x0001e40000100800 */
.L_x_3110:
        /* <DEDUP_REMOVED lines=9> */
.L_x_3111:
[----:B------:R-:W-:Y:S02]  /*185d0*/  ULDC.64 UR4, c[0x0][0xa08] ;  /* 0x0002820000047ab9 */ /* 0x000fe40000000a00 */
[----:B------:R-:W-:-:S04]  /*185e0*/  ISETP.NE.U32.AND P0, PT, RZ, UR4, PT ;  /* 0x00000004ff007c0c */ /* 0x000fc8000bf05070 */
[----:B------:R-:W-:-:S13]  /*185f0*/  ISETP.NE.AND.EX P0, PT, RZ, UR5, PT, P0 ;  /* 0x00000005ff007c0c */ /* 0x000fda000bf05300 */
[----:B------:R-:W-:Y:S05]  /*18600*/  @!P0 BRA `(.L_x_3112) ;  /* 0x0000000000148947 */ /* 0x000fea0003800000 */
[----:B------:R-:W2:Y:S02]  /*18610*/  LDC.64 R2, c[0x0][0xa08] ;  /* 0x00028200ff027b82 */ /* 0x000ea40000000a00 */
[----:B--2---:R-:W-:-:S05]  /*18620*/  IMAD.WIDE R2, R34, 0x4, R2 ;  /* 0x0000000422027825 */ /* 0x004fca00078e0202 */
[----:B------:R-:W2:Y:S04]  /*18630*/  LDG.E R8, desc[UR42][R2.64] ;  /* 0x0000002a02087981 */ /* 0x000ea8000c1e1900 */
[----:B------:R-:W2:Y:S02]  /*18640*/  LDG.E R9, desc[UR42][R2.64+0x4] ;  /* 0x0000042a02097981 */ /* 0x000ea4000c1e1900 */
[----:B--2---:R-:W-:-:S07]  /*18650*/  IMAD.IADD R8, R9, 0x1, -R8 ;  /* 0x0000000109087824 */ /* 0x004fce00078e0a08 */
.L_x_3112:
[----:B--2---:R-:W2:Y:S01]  /*18660*/  @P1 LDG.E R2, desc[UR42][R4.64] ;  /* 0x0000002a04021981 */ /* 0x004ea2000c1e1900 */
[----:B------:R-:W3:Y:S03]  /*18670*/  LDC R3, c[0x0][0x448] ;  /* 0x00011200ff037b82 */ /* 0x000ee60000000800 */
[----:B------:R4:W2:Y:S01]  /*18680*/  @P1 LDG.E R9, desc[UR42][R4.64+0x4] ;  /* 0x0000042a04091981 */ /* 0x0008a2000c1e1900 */
[----:B-----5:R-:W-:Y:S01]  /*18690*/  IMAD.IADD R8, R8, 0x1, -R11 ;  /* 0x0000000108087824 */ /* 0x020fe200078e0a0b */
[----:B------:R-:W-:Y:S04]  /*186a0*/  BSSY B0, `(.L_x_3113) ;  /* 0x0000127000007945 */ /* 0x000fe80003800000 */
[----:B----4-:R-:W-:-:S04]  /*186b0*/  IADD3 R4, -R8, RZ, RZ ;  /* 0x000000ff08047210 */ /* 0x010fc80007ffe1ff */
[----:B------:R-:W-:Y:S02]  /*186c0*/  VIMNMX R4, RZ, R4, !PT ;  /* 0x00000004ff047248 */ /* 0x000fe40007fe0100 */
[----:B---3--:R-:W-:-:S13]  /*186d0*/  ISETP.NE.AND P0, PT, R3, 0x1, PT ;  /* 0x000000010300780c */ /* 0x008fda0003f05270 */
[----:B------:R-:W3:Y:S08]  /*186e0*/  @P0 LDC R3, c[0x0][0x44c] ;  /* 0x00011300ff030b82 */ /* 0x000ef00000000800 */
[----:B------:R-:W4:Y:S01]  /*186f0*/  @P0 LDC R6, c[0x0][0x450] ;  /* 0x00011400ff060b82 */ /* 0x000f220000000800 */
[----:B--2---:R-:W-:Y:S01]  /*18700*/  @P1 IMAD.IADD R7, R9, 0x1, -R2 ;  /* 0x0000000109071824 */ /* 0x004fe200078e0a02 */
[----:B------:R-:W-:-:S04]  /*18710*/  SHF.L.U32 R2, R17, 0x7, RZ ;  /* 0x0000000711027819 */ /* 0x000fc800000006ff */
[----:B------:R-:W-:Y:S01]  /*18720*/  IADD3 R37, R8, R7, RZ ;  /* 0x0000000708257210 */ /* 0x000fe20007ffe0ff */
[----:B------:R-:W-:-:S04]  /*18730*/  VIADD R2, R2, 0x7f ;  /* 0x0000007f02027836 */ /* 0x000fc80000000000 */
[----:B---3--:R-:W-:-:S04]  /*18740*/  @P0 IMAD.HI.U32 R9, R2, R3, RZ ;  /* 0x0000000302090227 */ /* 0x008fc800078e00ff */
[----:B------:R-:W-:Y:S01]  /*18750*/  IMAD.MOV.U32 R3, RZ, RZ, R2 ;  /* 0x000000ffff037224 */ /* 0x000fe200078e0002 */
[----:B----4-:R-:W-:Y:S01]  /*18760*/  @P0 SHF.R.U32.HI R3, RZ, R6, R9 ;  /* 0x00000006ff030219 */ /* 0x010fe20000011609 */
[C---:B------:R-:W-:Y:S01]  /*18770*/  VIADD R5, R37.reuse, 0x7f ;  /* 0x0000007f25057836 */ /* 0x040fe20000000000 */
[----:B------:R-:W-:-:S04]  /*18780*/  IADD3 R6, R37, 0x80, -R10 ;  /* 0x0000008025067810 */ /* 0x000fc80007ffe80a */
[----:B------:R-:W-:Y:S01]  /*18790*/  SHF.R.S32.HI R2, RZ, 0x1f, R5 ;  /* 0x0000001fff027819 */ /* 0x000fe20000011405 */
[----:B------:R-:W-:-:S03]  /*187a0*/  IMAD.IADD R3, R6, 0x1, R3 ;  /* 0x0000000106037824 */ /* 0x000fc600078e0203 */
[----:B------:R-:W-:Y:S02]  /*187b0*/  LEA.HI R5, R2, R5, RZ, 0x7 ;  /* 0x0000000502057211 */ /* 0x000fe400078f38ff */
[----:B------:R-:W-:Y:S02]  /*187c0*/  SHF.R.S32.HI R2, RZ, 0x1f, R3 ;  /* 0x0000001fff027819 */ /* 0x000fe40000011403 */
[----:B------:R-:W-:Y:S02]  /*187d0*/  SHF.R.S32.HI R5, RZ, 0x7, R5 ;  /* 0x00000007ff057819 */ /* 0x000fe40000011405 */
[----:B------:R-:W-:-:S04]  /*187e0*/  LEA.HI R2, R2, R3, RZ, 0x7 ;  /* 0x0000000302027211 */ /* 0x000fc800078f38ff */
[----:B------:R-:W-:-:S04]  /*187f0*/  SHF.R.S32.HI R2, RZ, 0x7, R2 ;  /* 0x00000007ff027819 */ /* 0x000fc80000011402 */
[----:B------:R-:W-:-:S05]  /*18800*/  VIMNMX R3, R5, R2, PT ;  /* 0x0000000205037248 */ /* 0x000fca0003fe0100 */
[----:B------:R-:W-:-:S05]  /*18810*/  IMAD R2, R3, 0x80, -R8 ;  /* 0x0000008003027824 */ /* 0x000fca00078e0a08 */
[----:B------:R-:W-:-:S04]  /*18820*/  VIMNMX R7, R2, R7, PT ;  /* 0x0000000702077248 */ /* 0x000fc80003fe0100 */
[----:B------:R-:W-:Y:S02]  /*18830*/  ISETP.GT.AND P0, PT, R7, R4, PT ;  /* 0x000000040700720c */ /* 0x000fe40003f04270 */
[----:B------:R-:W-:-:S11]  /*18840*/  SHF.R.U32.HI R4, RZ, 0x7, R4 ;  /* 0x00000007ff047819 */ /* 0x000fd60000011604 */
[----:B------:R-:W-:-:S05]  /*18850*/  @P0 VIADD R2, R7, 0x7f ;  /* 0x0000007f07020836 */ /* 0x000fca0000000000 */
[----:B------:R-:W-:-:S04]  /*18860*/  @P0 SHF.R.S32.HI R3, RZ, 0x1f, R2 ;  /* 0x0000001fff030819 */ /* 0x000fc80000011402 */
[----:B------:R-:W-:Y:S01]  /*18870*/  @P0 LEA.HI R2, R3, R2, RZ, 0x7 ;  /* 0x0000000203020211 */ /* 0x000fe200078f38ff */
[----:B------:R-:W-:-:S03]  /*18880*/  IMAD.MOV.U32 R3, RZ, RZ, R4 ;  /* 0x000000ffff037224 */ /* 0x000fc600078e0004 */
[----:B------:R-:W-:Y:S02]  /*18890*/  @P0 SHF.R.S32.HI R3, RZ, 0x7, R2 ;  /* 0x00000007ff030819 */ /* 0x000fe40000011402 */
[----:B------:R-:W-:Y:S02]  /*188a0*/  PLOP3.LUT P0, PT, PT, PT, PT, 0x80, 0x0 ;  /* 0x000000000000781c */ /* 0x000fe40003f0f070 */
[----:B------:R-:W-:-:S13]  /*188b0*/  ISETP.GT.AND P2, PT, R3, R4, PT ;  /* 0x000000040300720c */ /* 0x000fda0003f44270 */
[----:B------:R-:W-:Y:S05]  /*188c0*/  @!P2 BRA `(.L_x_3114) ;  /* 0x000000100010a947 */ /* 0x000fea0003800000 */
[----:B------:R-:W-:Y:S01]  /*188d0*/  UMOV UR4, 0xffffffff ;  /* 0xffffffff00047882 */ /* 0x000fe20000000000 */
[----:B------:R-:W-:Y:S02]  /*188e0*/  SEL R2, R34, RZ, !P1 ;  /* 0x000000ff22027207 */ /* 0x000fe40004800000 */
[----:B------:R-:W-:Y:S05]  /*188f0*/  BRA.DIV UR4, `(.L_x_3115) ;  /* 0x00000082044c7947 */ /* 0x000fea000b800000 */
[----:B------:R-:W2:Y:S02]  /*18900*/  S2R R7, SR_TID.X ;  /* 0x0000000000077919 */ /* 0x000ea40000002100 */
[----:B--2---:R-:W-:-:S04]  /*18910*/  SHF.R.U32.HI R7, RZ, 0x5, R7 ;  /* 0x00000005ff077819 */ /* 0x004fc80000011607 */
[----:B------:R-:W-:-:S05]  /*18920*/  LOP3.LUT R7, R7, 0x3, RZ, 0xc0, !PT ;  /* 0x0000000307077812 */ /* 0x000fca00078ec0ff */
[----:B------:R2:W3:Y:S02]  /*18930*/  SHFL.IDX PT, R14, R7, RZ, 0x1f ;  /* 0x00001fff070e7589 */ /* 0x0004e400000e0000 */
.L_x_3338:
[----:B---3--:R-:W-:Y:S02]  /*18940*/  ISETP.NE.AND P0, PT, R14, RZ, PT ;  /* 0x000000ff0e00720c */ /* 0x008fe40003f05270 */
[----:B------:R-:W-:-:S11]  /*18950*/  PLOP3.LUT P6, PT, PT, PT, PT, 0x8, 0x0 ;  /* 0x000000000000781c */ /* 0x000fd60003fce170 */
[----:B------:R-:W-:Y:S05]  /*18960*/  @P0 BRA `(.L_x_3116) ;  /* 0x00000000000c0947 */ /* 0x000fea0003800000 */
[----:B------:R-:W-:-:S03]  /*18970*/  UMOV UR4, 0xffffffff ;  /* 0xffffffff00047882 */ /* 0x000fc60000000000 */
[----:B------:R-:W-:Y:S05]  /*18980*/  BRA.DIV UR4, `(.L_x_3117) ;  /* 0x00000082045c7947 */ /* 0x000fea000b800000 */
[----:B------:R-:W-:-:S13]  /*18990*/  ELECT P6, URZ, PT ;  /* 0x00000000003f782f */ /* 0x000fda00038c0000 */
.L_x_3116:
[----:B--2---:R-:W2:Y:S01]  /*189a0*/  LDL R7, [R1+0x24] ;  /* 0x0000240001077983 */ /* 0x004ea20000100800 */
[----:B------:R-:W-:Y:S01]  /*189b0*/  BSSY B1, `(.L_x_3118) ;  /* 0x0000008000017945 */ /* 0x000fe20003800000 */
[----:B--2---:R-:W-:-:S05]  /*189c0*/  VIADD R7, R7, 0x1 ;  /* 0x0000000107077836 */ /* 0x004fca0000000000 */
[----:B------:R-:W-:-:S04]  /*189d0*/  LEA.HI R8, R7, R7, RZ, 0x1 ;  /* 0x0000000707087211 */ /* 0x000fc800078f08ff */
[----:B------:R-:W-:-:S04]  /*189e0*/  LOP3.LUT R8, R8, 0xfffffffe, RZ, 0xc0, !PT ;  /* 0xfffffffe08087812 */ /* 0x000fc800078ec0ff */
[----:B------:R-:W-:-:S04]  /*189f0*/  IADD3 R7, R7, -R8, RZ ;  /* 0x8000000807077210 */ /* 0x000fc80007ffe0ff */
[----:B------:R-:W-:-:S04]  /*18a00*/  SHF.L.U32 R7, R7, 0x1f, RZ ;  /* 0x0000001f07077819 */ /* 0x000fc800000006ff */
[----:B------:R-:W2:Y:S02]  /*18a10*/  SYNCS.PHASECHK.TRANS64.TRYWAIT P0, [R22+URZ+0x28820], R7 ;  /* 0x02882007160075a7 */ /* 0x000ea4000800017f */
[----:B--2---:R-:W-:Y:S05]  /*18a20*/  @!P0 BRA `(.L_x_3119) ;  /* 0x0000008000548947 */ /* 0x004fea0003800000 */
.L_x_3341:
[----:B------:R-:W-:Y:S05]  /*18a30*/  BSYNC B1 ;  /* 0x0000000000017941 */ /* 0x000fea0003800000 */
.L_x_3118:
[----:B------:R-:W-:Y:S04]  /*18a40*/  BSSY B1, `(.L_x_3120) ;  /* 0x000006e000017945 */ /* 0x000fe80003800000 */
[----:B------:R-:W-:Y:S05]  /*18a50*/  @!P6 BRA `(.L_x_3121) ;  /* 0x0000000400b0e947 */ /* 0x000fea0003800000 */
[----:B--2---:R-:W-:Y:S01]  /*18a60*/  IMAD R7, R27, 0x8, R22 ;  /* 0x000000081b077824 */ /* 0x004fe200078e0216 */
[----:B------:R-:W-:Y:S01]  /*18a70*/  SHF.L.U32 R8, R29, 0x1f, RZ ;  /* 0x0000001f1d087819 */ /* 0x000fe200000006ff */
[----:B------:R-:W2:Y:S01]  /*18a80*/  S2R R9, SR_TID.X ;  /* 0x0000000000097919 */ /* 0x000ea20000002100 */
[----:B------:R-:W-:Y:S02]  /*18a90*/  BSSY B2, `(.L_x_3122) ;  /* 0x0000005000027945 */ /* 0x000fe40003800000 */
[----:B------:R-:W3:Y:S01]  /*18aa0*/  SYNCS.PHASECHK.TRANS64.TRYWAIT P0, [R7+URZ+0x288a0], R8 ;  /* 0x0288a008070075a7 */ /* 0x000ee2000800017f */
[----:B--2---:R-:W-:-:S04]  /*18ab0*/  LOP3.LUT R9, R9, 0x7f, RZ, 0xc0, !PT ;  /* 0x0000007f09097812 */ /* 0x004fc800078ec0ff */
[----:B------:R-:W-:Y:S01]  /*18ac0*/  ISETP.NE.AND P1, PT, R9, RZ, PT ;  /* 0x000000ff0900720c */ /* 0x000fe20003f25270 */
[----:B---3--:R-:W-:-:S12]  /*18ad0*/  @!P0 BRA `(.L_x_3123) ;  /* 0x00000080003c8947 */ /* 0x008fd80003800000 */
.L_x_3342:
[----:B------:R-:W-:Y:S05]  /*18ae0*/  BSYNC B2 ;  /* 0x0000000000027941 */ /* 0x000fea0003800000 */
.L_x_3122:
[----:B------:R-:W-:Y:S04]  /*18af0*/  BSSY B2, `(.L_x_3124) ;  /* 0x0000009000027945 */ /* 0x000fe80003800000 */
[----:B------:R-:W-:Y:S05]  /*18b00*/  @P1 BRA `(.L_x_3125) ;  /* 0x00000000001c1947 */ /* 0x000fea0003800000 */
[----:B0-----:R-:W0:Y:S01]  /*18b10*/  S2R R10, SR_TID.X ;  /* 0x00000000000a7919 */ /* 0x001e220000002100 */
[----:B------:R-:W-:-:S04]  /*18b20*/  IMAD.MOV.U32 R9, RZ, RZ, 0x8000 ;  /* 0x00008000ff097424 */ /* 0x000fc800078e00ff */
[----:B------:R3:W-:Y:S01]  /*18b30*/  SYNCS.ARRIVE.TRANS64 RZ, [R7+URZ+0x28890], R9 ;  /* 0x0288900907ff79a7 */ /* 0x0007e2000800003f */
[----:B0-----:R-:W-:-:S04]  /*18b40*/  LOP3.LUT R10, R10, 0x1f, RZ, 0xc0, !PT ;  /* 0x0000001f0a0a7812 */ /* 0x001fc800078ec0ff */
[----:B------:R-:W-:-:S13]  /*18b50*/  ISETP.NE.AND P0, PT, R10, RZ, PT ;  /* 0x000000ff0a00720c */ /* 0x000fda0003f05270 */
[----:B---3--:R-:W-:Y:S05]  /*18b60*/  @!P0 BRA `(.L_x_3125) ;  /* 0x0000000000048947 */ /* 0x008fea0003800000 */
[----:B------:R-:W-:Y:S01]  /*18b70*/  BPT.TRAP 0x1 ;  /* 0x000000040000795c */ /* 0x000fe20000300000 */
.L_x_3125:
[----:B------:R-:W-:Y:S05]  /*18b80*/  BSYNC B2 ;  /* 0x0000000000027941 */ /* 0x000fea0003800000 */
.L_x_3124:
[----:B------:R-:W-:Y:S01]  /*18b90*/  IMAD.MOV.U32 R14, RZ, RZ, RZ ;  /* 0x000000ffff0e7224 */ /* 0x000fe200078e00ff */
[----:B------:R-:W-:Y:S01]  /*18ba0*/  LEA R9, R3, R0, 0x7 ;  /* 0x0000000003097211 */ /* 0x000fe200078e38ff */
[C---:B0-----:R-:W-:Y:S01]  /*18bb0*/  IMAD R10, R27.reuse, 0x8000, R22 ;  /* 0x000080001b0a7824 */ /* 0x041fe200078e0216 */
[----:B------:R-:W-:Y:S01]  /*18bc0*/  UIADD3 UR4, UP0, UR40, 0x570, URZ ;  /* 0x0000057028047890 */ /* 0x000fe2000ff1e03f */
[----:B------:R-:W-:Y:S01]  /*18bd0*/  PLOP3.LUT P0, PT, PT, PT, PT, 0x80, 0x0 ;  /* 0x000000000000781c */ /* 0x000fe20003f0f070 */
[----:B-1----:R-:W-:Y:S01]  /*18be0*/  IMAD.SHL.U32 R11, R27, 0x4000, RZ ;  /* 0x000040001b0b7824 */ /* 0x002fe200078e00ff */
[----:B------:R-:W-:Y:S01]  /*18bf0*/  R2UR UR10, R14 ;  /* 0x000000000e0a72ca */ /* 0x000fe200000e0000 */
[----:B------:R-:W-:Y:S01]  /*18c00*/  VIADD R9, R9, 0xffffff80 ;  /* 0xffffff8009097836 */ /* 0x000fe20000000000 */
[----:B------:R-:W-:Y:S01]  /*18c10*/  IADD3 R12, R7, 0x28890, RZ ;  /* 0x00028890070c7810 */ /* 0x000fe20007ffe0ff */
[----:B------:R-:W-:Y:S01]  /*18c20*/  VIADD R13, R10, 0x18400 ;  /* 0x000184000a0d7836 */ /* 0x000fe20000000000 */
[----:B------:R-:W-:Y:S01]  /*18c30*/  UIADD3.X UR5, URZ, UR41, URZ, UP0, !UPT ;  /* 0x000000293f057290 */ /* 0x000fe200087fe43f */
[----:B------:R-:W-:Y:S01]  /*18c40*/  UMOV UR6, 0x0 ;  /* 0x0000000000067882 */ /* 0x000fe20000000000 */
[----:B------:R-:W-:-:S10]  /*18c50*/  UMOV UR7, 0x12f00000 ;  /* 0x12f0000000077882 */ /* 0x000fd40000000000 */
.L_x_3126:
        /* <DEDUP_REMOVED lines=16> */
.L_x_3127:
        /* <DEDUP_REMOVED lines=13> */
.L_x_3343:
[----:B------:R-:W-:Y:S05]  /*18e30*/  BSYNC B2 ;  /* 0x0000000000027941 */ /* 0x000fea0003800000 */
.L_x_3128:
[----:B------:R-:W-:Y:S01]  /*18e40*/  BSSY B2, `(.L_x_3130) ;  /* 0x000000b000027945 */ /* 0x000fe20003800000 */
[----:B------:R-:W-:Y:S01]  /*18e50*/  MOV R12, 0x0 ;  /* 0x00000000000c7802 */ /* 0x000fe20000000f00 */
[----:B------:R-:W-:Y:S02]  /*18e60*/  IMAD.MOV.U32 R13, RZ, RZ, 0x12f00000 ;  /* 0x12f00000ff0d7424 */ /* 0x000fe400078e00ff */
[----:B------:R-:W-:Y:S05]  /*18e70*/  @P1 BRA `(.L_x_3131) ;  /* 0x00000000001c1947 */ /* 0x000fea0003800000 */
[----:B------:R-:W1:Y:S01]  /*18e80*/  S2R R10, SR_TID.X ;  /* 0x00000000000a7919 */ /* 0x000e620000002100 */
[----:B0-2---:R-:W-:-:S04]  /*18e90*/  IMAD.MOV.U32 R8, RZ, RZ, 0x8000 ;  /* 0x00008000ff087424 */ /* 0x005fc800078e00ff */
[----:B------:R3:W-:Y:S01]  /*18ea0*/  SYNCS.ARRIVE.TRANS64 RZ, [R7+URZ+0x288b0], R8 ;  /* 0x0288b00807ff79a7 */ /* 0x0007e2000800003f */
[----:B-1----:R-:W-:-:S04]  /*18eb0*/  LOP3.LUT R10, R10, 0x1f, RZ, 0xc0, !PT ;  /* 0x0000001f0a0a7812 */ /* 0x002fc800078ec0ff */
[----:B------:R-:W-:-:S13]  /*18ec0*/  ISETP.NE.AND P0, PT, R10, RZ, PT ;  /* 0x000000ff0a00720c */ /* 0x000fda0003f05270 */
[----:B---3--:R-:W-:Y:S05]  /*18ed0*/  @!P0 BRA `(.L_x_3131) ;  /* 0x0000000000048947 */ /* 0x008fea0003800000 */
[----:B------:R-:W-:Y:S01]  /*18ee0*/  BPT.TRAP 0x1 ;  /* 0x000000040000795c */ /* 0x000fe20000300000 */
.L_x_3131:
[----:B------:R-:W-:Y:S05]  /*18ef0*/  BSYNC B2 ;  /* 0x0000000000027941 */ /* 0x000fea0003800000 */
.L_x_3130:
[----:B------:R-:W-:Y:S01]  /*18f00*/  R2UR UR10, R14 ;  /* 0x000000000e0a72ca */ /* 0x000fe200000e0000 */
[----:B------:R-:W-:Y:S01]  /*18f10*/  IMAD R11, R11, 0x2, R22 ;  /* 0x000000020b0b7824 */ /* 0x000fe200078e0216 */
[----:B------:R-:W-:Y:S01]  /*18f20*/  R2UR UR6, R12 ;  /* 0x000000000c0672ca */ /* 0x000fe200000e0000 */
[----:B------:R-:W-:Y:S01]  /*18f30*/  UIADD3 UR4, UP0, UR40, 0x670, URZ ;  /* 0x0000067028047890 */ /* 0x000fe2000ff1e03f */
[----:B------:R-:W-:Y:S01]  /*18f40*/  R2UR UR7, R13 ;  /* 0x000000000d0772ca */ /* 0x000fe200000e0000 */
[----:B0-2---:R-:W-:Y:S01]  /*18f50*/  VIADD R8, R11, 0x400 ;  /* 0x000004000b087836 */ /* 0x005fe20000000000 */
[----:B------:R-:W-:Y:S01]  /*18f60*/  PLOP3.LUT P0, PT, PT, PT, PT, 0x80, 0x0 ;  /* 0x000000000000781c */ /* 0x000fe20003f0f070 */
[----:B------:R-:W-:Y:S01]  /*18f70*/  UIADD3.X UR5, URZ, UR41, URZ, UP0, !UPT ;  /* 0x000000293f057290 */ /* 0x000fe200087fe43f */
[----:B------:R-:W-:-:S11]  /*18f80*/  IADD3 R7, R7, 0x288b0, RZ ;  /* 0x000288b007077810 */ /* 0x000fd60007ffe0ff */
.L_x_3132:
        /* <DEDUP_REMOVED lines=15> */
.L_x_3133:
        /* <DEDUP_REMOVED lines=9> */
[----:B---3--:R-:W-:Y:S05]  /*19110*/  @P0 BRA.U.ANY `(.L_x_3133) ;  /* 0xfffffffd00d80947 */ /* 0x008fea000393ffff */
.L_x_3121:
[----:B------:R-:W-:Y:S05]  /*19120*/  BSYNC B1 ;  /* 0x0000000000017941 */ /* 0x000fea0003800000 */
.L_x_3120:
[----:B-1----:R-:W-:Y:S01]  /*19130*/  IADD3 R11, R3, -0x2, RZ ;  /* 0xfffffffe030b7810 */ /* 0x002fe20007ffe0ff */
[----:B------:R-:W-:Y:S01]  /*19140*/  VIADD R27, R27, 0x1 ;  /* 0x000000011b1b7836 */ /* 0x000fe20000000000 */
[----:B------:R-:W-:Y:S02]  /*19150*/  PLOP3.LUT P0, PT, PT, PT, PT, 0x8, 0x0 ;  /* 0x000000000000781c */ /* 0x000fe40003f0e170 */
[----:B------:R-:W-:Y:S02]  /*19160*/  ISETP.GE.AND P2, PT, R11, R4, PT ;  /* 0x000000040b00720c */ /* 0x000fe40003f46270 */
[----:B------:R-:W-:-:S04]  /*19170*/  ISETP.NE.AND P1, PT, R27, 0x2, PT ;  /* 0x000000021b00780c */ /* 0x000fc80003f25270 */
[----:B------:R-:W-:Y:S02]  /*19180*/  SEL R8, RZ, 0x1, P1 ;  /* 0x00000001ff087807 */ /* 0x000fe40000800000 */
[----:B------:R-:W-:Y:S02]  /*19190*/  SEL R27, R27, RZ, P1 ;  /* 0x000000ff1b1b7207 */ /* 0x000fe40000800000 */
[----:B------:R-:W-:-:S03]  /*191a0*/  LOP3.LUT R29, R29, R8, RZ, 0x3c, !PT ;  /* 0x000000081d1d7212 */ /* 0x000fc600078e3cff */
[----:B------:R-:W-:Y:S05]  /*191b0*/  @!P2 BRA `(.L_x_3114) ;  /* 0x0000000400d4a947 */ /* 0x000fea0003800000 */
.L_x_3148:
[----:B------:R-:W-:Y:S05]  /*191c0*/  YIELD ;  /* 0x0000000000007946 */ /* 0x000fea0003800000 */
[----:B------:R-:W-:Y:S04]  /*191d0*/  BSSY B1, `(.L_x_3134) ;  /* 0x000006b000017945 */ /* 0x000fe80003800000 */
[----:B------:R-:W-:Y:S05]  /*191e0*/  @!P6 BRA `(.L_x_3135) ;  /* 0x0000000400a4e947 */ /* 0x000fea0003800000 */
[----:B0-----:R-:W-:Y:S01]  /*191f0*/  IMAD R10, R27, 0x8, R22 ;  /* 0x000000081b0a7824 */ /* 0x001fe200078e0216 */
[----:B------:R-:W-:Y:S01]  /*19200*/  SHF.L.U32 R9, R29, 0x1f, RZ ;  /* 0x0000001f1d097819 */ /* 0x000fe200000006ff */
[----:B------:R-:W0:Y:S01]  /*19210*/  S2R R3, SR_TID.X ;  /* 0x0000000000037919 */ /* 0x000e220000002100 */
[----:B------:R-:W-:Y:S02]  /*19220*/  BSSY B2, `(.L_x_3136) ;  /* 0x0000005000027945 */ /* 0x000fe40003800000 */
[----:B------:R-:W1:Y:S01]  /*19230*/  SYNCS.PHASECHK.TRANS64.TRYWAIT P1, [R10+URZ+0x288a0], R9 ;  /* 0x0288a0090a0075a7 */ /* 0x000e62000802017f */
[----:B0-----:R-:W-:-:S04]  /*19240*/  LOP3.LUT R3, R3, 0x7f, RZ, 0xc0, !PT ;  /* 0x0000007f03037812 */ /* 0x001fc800078ec0ff */
[----:B------:R-:W-:Y:S01]  /*19250*/  ISETP.NE.AND P2, PT, R3, RZ, PT ;  /* 0x000000ff0300720c */ /* 0x000fe20003f45270 */
[----:B-1----:R-:W-:-:S12]  /*19260*/  @!P1 BRA `(.L_x_3137) ;  /* 0x0000007800809947 */ /* 0x002fd80003800000 */
.L_x_3344:
[----:B------:R-:W-:Y:S05]  /*19270*/  BSYNC B2 ;  /* 0x0000000000027941 */ /* 0x000fea0003800000 */
.L_x_3136:
[----:B------:R-:W-:Y:S04]  /*19280*/  BSSY B2, `(.L_x_3138) ;  /* 0x0000009000027945 */ /* 0x000fe80003800000 */
[----:B------:R-:W-:Y:S05]  /*19290*/  @P2 BRA `(.L_x_3139) ;  /* 0x00000000001c2947 */ /* 0x000fea0003800000 */
[----:B--2---:R-:W1:Y:S01]  /*192a0*/  S2R R7, SR_TID.X ;  /* 0x0000000000077919 */ /* 0x004e620000002100 */
[----:B------:R-:W-:-:S04]  /*192b0*/  IMAD.MOV.U32 R3, RZ, RZ, 0x8000 ;  /* 0x00008000ff037424 */ /* 0x000fc800078e00ff */
[----:B------:R3:W-:Y:S01]  /*192c0*/  SYNCS.ARRIVE.TRANS64 RZ, [R10+URZ+0x28890], R3 ;  /* 0x028890030aff79a7 */ /* 0x0007e2000800003f */
[----:B-1----:R-:W-:-:S04]  /*192d0*/  LOP3.LUT R7, R7, 0x1f, RZ, 0xc0, !PT ;  /* 0x0000001f07077812 */ /* 0x002fc800078ec0ff */
[----:B------:R-:W-:-:S13]  /*192e0*/  ISETP.NE.AND P1, PT, R7, RZ, PT ;  /* 0x000000ff0700720c */ /* 0x000fda0003f25270 */
[----:B---3--:R-:W-:Y:S05]  /*192f0*/  @!P1 BRA `(.L_x_3139) ;  /* 0x0000000000049947 */ /* 0x008fea0003800000 */
[----:B------:R-:W-:Y:S01]  /*19300*/  BPT.TRAP 0x1 ;  /* 0x000000040000795c */ /* 0x000fe20000300000 */
.L_x_3139:
[----:B------:R-:W-:Y:S05]  /*19310*/  BSYNC B2 ;  /* 0x0000000000027941 */ /* 0x000fea0003800000 */
.L_x_3138:
[----:B------:R-:W-:Y:S01]  /*19320*/  IMAD.MOV.U32 R14, RZ, RZ, RZ ;  /* 0x000000ffff0e7224 */ /* 0x000fe200078e00ff */
[----:B------:R-:W-:Y:S01]  /*19330*/  LEA R8, R27, R22, 0xf ;  /* 0x000000161b087211 */ /* 0x000fe200078e78ff */
[----:B------:R-:W-:Y:S01]  /*19340*/  UIADD3 UR4, UP0, UR40, 0x570, URZ ;  /* 0x0000057028047890 */ /* 0x000fe2000ff1e03f */
[----:B------:R-:W-:Y:S01]  /*19350*/  PLOP3.LUT P1, PT, PT, PT, PT, 0x80, 0x0 ;  /* 0x000000000000781c */ /* 0x000fe20003f2f070 */
[----:B--2---:R-:W-:Y:S01]  /*19360*/  IMAD R7, R11, 0x80, R0 ;  /* 0x000000800b077824 */ /* 0x004fe200078e0200 */
[----:B------:R-:W-:Y:S01]  /*19370*/  R2UR UR10, R14 ;  /* 0x000000000e0a72ca */ /* 0x000fe200000e0000 */
[----:B------:R-:W-:Y:S01]  /*19380*/  VIADD R3, R10, 0x28890 ;  /* 0x000288900a037836 */ /* 0x000fe20000000000 */
[----:B------:R-:W-:Y:S01]  /*19390*/  UIADD3.X UR5, URZ, UR41, URZ, UP0, !UPT ;  /* 0x000000293f057290 */ /* 0x000fe200087fe43f */
[----:B------:R-:W-:Y:S01]  /*193a0*/  VIADD R12, R8, 0x18400 ;  /* 0x00018400080c7836 */ /* 0x000fe20000000000 */
[----:B------:R-:W-:Y:S01]  /*193b0*/  UMOV UR6, 0x0 ;  /* 0x0000000000067882 */ /* 0x000fe20000000000 */
[----:B------:R-:W-:-:S10]  /*193c0*/  UMOV UR7, 0x12f00000 ;  /* 0x12f0000000077882 */ /* 0x000fd40000000000 */
.L_x_3140:
        /* <DEDUP_REMOVED lines=16> */
.L_x_3141:
        /* <DEDUP_REMOVED lines=13> */
.L_x_3345:
[----:B------:R-:W-:Y:S05]  /*195a0*/  BSYNC B2 ;  /* 0x0000000000027941 */ /* 0x000fea0003800000 */
.L_x_3142:
[----:B------:R-:W-:Y:S01]  /*195b0*/  BSSY B2, `(.L_x_3144) ;  /* 0x000000b000027945 */ /* 0x000fe20003800000 */
[----:B------:R-:W-:Y:S02]  /*195c0*/  IMAD.MOV.U32 R12, RZ, RZ, 0x0 ;  /* 0x00000000ff0c7424 */ /* 0x000fe400078e00ff */
[----:B------:R-:W-:Y:S01]  /*195d0*/  IMAD.MOV.U32 R13, RZ, RZ, 0x12f00000 ;  /* 0x12f00000ff0d7424 */ /* 0x000fe200078e00ff */
[----:B------:R-:W-:Y:S06]  /*195e0*/  @P2 BRA `(.L_x_3145) ;  /* 0x00000000001c2947 */ /* 0x000fec0003800000 */
[----:B------:R-:W2:Y:S01]  /*195f0*/  S2R R20, SR_TID.X ;  /* 0x0000000000147919 */ /* 0x000ea20000002100 */
[----:B------:R-:W-:-:S04]  /*19600*/  MOV R3, 0x8000 ;  /* 0x0000800000037802 */ /* 0x000fc80000000f00 */
[----:B------:R3:W-:Y:S01]  /*19610*/  SYNCS.ARRIVE.TRANS64 RZ, [R10+URZ+0x288b0], R3 ;  /* 0x0288b0030aff79a7 */ /* 0x0007e2000800003f */
[----:B--2---:R-:W-:-:S04]  /*19620*/  LOP3.LUT R20, R20, 0x1f, RZ, 0xc0, !PT ;  /* 0x0000001f14147812 */ /* 0x004fc800078ec0ff */
[----:B------:R-:W-:-:S13]  /*19630*/  ISETP.NE.AND P1, PT, R20, RZ, PT ;  /* 0x000000ff1400720c */ /* 0x000fda0003f25270 */
[----:B---3--:R-:W-:Y:S05]  /*19640*/  @!P1 BRA `(.L_x_3145) ;  /* 0x0000000000049947 */ /* 0x008fea0003800000 */
[----:B------:R-:W-:Y:S01]  /*19650*/  BPT.TRAP 0x1 ;  /* 0x000000040000795c */ /* 0x000fe20000300000 */
.L_x_3145:
[----:B------:R-:W-:Y:S05]  /*19660*/  BSYNC B2 ;  /* 0x0000000000027941 */ /* 0x000fea0003800000 */
.L_x_3144:
[----:B------:R-:W-:Y:S01]  /*19670*/  R2UR UR10, R14 ;  /* 0x000000000e0a72ca */ /* 0x000fe200000e0000 */
[----:B------:R-:W-:Y:S01]  /*19680*/  UIADD3 UR4, UP0, UR40, 0x670, URZ ;  /* 0x0000067028047890 */ /* 0x000fe2000ff1e03f */
[----:B------:R-:W-:Y:S01]  /*19690*/  R2UR UR6, R12 ;  /* 0x000000000c0672ca */ /* 0x000fe200000e0000 */
[----:B01----:R-:W-:Y:S01]  /*196a0*/  VIADD R10, R10, 0x288b0 ;  /* 0x000288b00a0a7836 */ /* 0x003fe20000000000 */
[----:B------:R-:W-:Y:S01]  /*196b0*/  R2UR UR7, R13 ;  /* 0x000000000d0772ca */ /* 0x000fe200000e0000 */
[----:B------:R-:W-:Y:S01]  /*196c0*/  VIADD R3, R8, 0x400 ;  /* 0x0000040008037836 */ /* 0x000fe20000000000 */
[----:B------:R-:W-:Y:S01]  /*196d0*/  PLOP3.LUT P1, PT, PT, PT, PT, 0x80, 0x0 ;  /* 0x000000000000781c */ /* 0x000fe20003f2f070 */
[----:B------:R-:W-:-:S12]  /*196e0*/  UIADD3.X UR5, URZ, UR41, URZ, UP0, !UPT ;  /* 0x000000293f057290 */ /* 0x000fd800087fe43f */
.L_x_3146:
        /* <DEDUP_REMOVED lines=15> */
.L_x_3147:
        /* <DEDUP_REMOVED lines=10> */
.L_x_3135:
[----:B------:R-:W-:Y:S05]  /*19880*/  BSYNC B1 ;  /* 0x0000000000017941 */ /* 0x000fea0003800000 */
.L_x_3134:
[C---:B------:R-:W-:Y:S01]  /*19890*/  ISETP.GT.AND P2, PT, R11.reuse, R4, PT ;  /* 0x000000040b00720c */ /* 0x040fe20003f44270 */
[----:B------:R-:W-:Y:S01]  /*198a0*/  VIADD R11, R11, 0xffffffff ;  /* 0xffffffff0b0b7836 */ /* 0x000fe20000000000 */
[----:B------:R-:W-:-:S04]  /*198b0*/  IADD3 R27, R27, 0x1, RZ ;  /* 0x000000011b1b7810 */ /* 0x000fc80007ffe0ff */
[----:B------:R-:W-:-:S04]  /*198c0*/  ISETP.NE.AND P1, PT, R27, 0x2, PT ;  /* 0x000000021b00780c */ /* 0x000fc80003f25270 */
[----:B------:R-:W-:Y:S02]  /*198d0*/  SEL R8, RZ, 0x1, P1 ;  /* 0x00000001ff087807 */ /* 0x000fe40000800000 */
[----:B------:R-:W-:Y:S02]  /*198e0*/  SEL R27, R27, RZ, P1 ;  /* 0x000000ff1b1b7207 */ /* 0x000fe40000800000 */
[----:B------:R-:W-:Y:S01]  /*198f0*/  LOP3.LUT R29, R29, R8, RZ, 0x3c, !PT ;  /* 0x000000081d1d7212 */ /* 0x000fe200078e3cff */
[----:B------:R-:W-:Y:S06]  /*19900*/  @P2 BRA `(.L_x_3148) ;  /* 0xfffffff8002c2947 */ /* 0x000fec000383ffff */
.L_x_3114:
[----:B------:R-:W-:Y:S05]  /*19910*/  BSYNC B0 ;  /* 0x0000000000007941 */ /* 0x000fea0003800000 */
.L_x_3113:
[----:B------:R-:W3:Y:S01]  /*19920*/  LDC R0, c[0x0][0x448] ;  /* 0x00011200ff007b82 */ /* 0x000ee20000000800 */
[----:B------:R-:W-:Y:S01]  /*19930*/  LEA R3, R17, 0x7f, 0x7 ;  /* 0x0000007f11037811 */ /* 0x000fe200078e38ff */
[----:B------:R-:W-:Y:S05]  /*19940*/  @!P0 WARPSYNC.ALL ;  /* 0x0000000000008948 */ /* 0x000fea0003800000 */
[----:B------:R-:W-:Y:S01]  /*19950*/  BSSY B7, `(.L_x_3149) ;  /* 0x0000387000077945 */ /* 0x000fe20003800000 */
[----:B------:R-:W-:Y:S01]  /*19960*/  @!P0 BAR.SYNC.DEFER_BLOCKING 0xc, 0x180 ;  /* 0x0306000000008b1d */ /* 0x000fe20000010000 */
[----:B---3--:R-:W-:-:S13]  /*19970*/  ISETP.NE.AND P1, PT, R0, 0x1, PT ;  /* 0x000000010000780c */ /* 0x008fda0003f25270 */
[----:B------:R-:W3:Y:S08]  /*19980*/  @P1 LDC R0, c[0x0][0x44c] ;  /* 0x00011300ff001b82 */ /* 0x000ef00000000800 */
[----:B--2---:R-:W2:Y:S01]  /*19990*/  @P1 LDC R7, c[0x0][0x450] ;  /* 0x00011400ff071b82 */ /* 0x004ea20000000800 */
[----:B---3--:R-:W-:-:S05]  /*199a0*/  @P1 IMAD.HI.U32 R0, R3, R0, RZ ;  /* 0x0000000003001227 */ /* 0x008fca00078e00ff */
[----:B--2---:R-:W-:-:S05]  /*199b0*/  @P1 SHF.R.U32.HI R3, RZ, R7, R0 ;  /* 0x00000007ff031219 */ /* 0x004fca0000011600 */
[----:B------:R-:W-:-:S05]  /*199c0*/  IMAD.IADD R3, R6, 0x1, R3 ;  /* 0x0000000106037824 */ /* 0x000fca00078e0203 */
[----:B------:R-:W-:-:S04]  /*199d0*/  SHF.R.S32.HI R0, RZ, 0x1f, R3 ;  /* 0x0000001fff007819 */ /* 0x000fc80000011403 */
[----:B------:R-:W-:-:S04]  /*199e0*/  LEA.HI R0, R0, R3, RZ, 0x7 ;  /* 0x0000000300007211 */ /* 0x000fc800078f38ff */
[----:B------:R-:W-:-:S04]  /*199f0*/  SHF.R.S32.HI R0, RZ, 0x7, R0 ;  /* 0x00000007ff007819 */ /* 0x000fc80000011400 */
[----:B------:R-:W-:-:S04]  /*19a00*/  VIMNMX R35, R5, R0, PT ;  /* 0x0000000005237248 */ /* 0x000fc80003fe0100 */
[----:B------:R-:W-:Y:S01]  /*19a10*/  ISETP.GT.AND P0, PT, R35, RZ, PT ;  /* 0x000000ff2300720c */ /* 0x000fe20003f04270 */
[----:B------:R2:W-:-:S12]  /*19a20*/  STL [R1+0x10], R35 ;  /* 0x0000102301007387 */ /* 0x0005d80000100800 */
[----:B--2---:R-:W-:Y:S05]  /*19a30*/  @P0 BRA `(.L_x_3150) ;  /* 0x0000000000440947 */ /* 0x004fea0003800000 */
[----:B------:R-:W2:Y:S02]  /*19a40*/  S2R R8, SR_TID.X ;  /* 0x0000000000087919 */ /* 0x000ea40000002100 */
[----:B--2---:R-:W-:-:S04]  /*19a50*/  LOP3.LUT R8, R8, 0x7f, RZ, 0xc0, !PT ;  /* 0x0000007f08087812 */ /* 0x004fc800078ec0ff */
[----:B------:R-:W-:-:S13]  /*19a60*/  ISETP.NE.AND P0, PT, R8, RZ, PT ;  /* 0x000000ff0800720c */ /* 0x000fda0003f05270 */
[----:B------:R-:W-:Y:S05]  /*19a70*/  @P0 BRA `(.L_x_3151) ;  /* 0x0000003400d00947 */ /* 0x000fea0003800000 */
[----:B------:R-:W2:Y:S01]  /*19a80*/  S2R R5, SR_LANEID ;  /* 0x0000000000057919 */ /* 0x000ea20000000000 */
[----:B------:R-:W-:Y:S01]  /*19a90*/  VOTEU.ANY UR4, UPT, PT ;  /* 0x0000000000047886 */ /* 0x000fe200038e0100 */
[----:B------:R-:W3:Y:S01]  /*19aa0*/  LDC.64 R2, c[0x0][0xc60] ;  /* 0x00031800ff027b82 */ /* 0x000ee20000000a00 */
[----:B------:R-:W2:Y:S02]  /*19ab0*/  FLO.U32 R0, UR4 ;  /* 0x0000000400007d00 */ /* 0x000ea400080e0000 */
[----:B--2---:R-:W-:-:S06]  /*19ac0*/  ISETP.EQ.U32.AND P0, PT, R0, R5, PT ;  /* 0x000000050000720c */ /* 0x004fcc0003f02070 */
[----:B------:R-:W3:Y:S07]  /*19ad0*/  POPC R5, UR4 ;  /* 0x0000000400057d09 */ /* 0x000eee0008000000 */
[----:B---3--:R-:W2:Y:S01]  /*19ae0*/  @P0 ATOMG.E.ADD.STRONG.GPU PT, R3, desc[UR42][R2.64], R5 ;  /* 0x00000005020309a8 */ /* 0x008ea200081ee1ea */
[----:B------:R-:W3:Y:S02]  /*19af0*/  S2R R4, SR_LTMASK ;  /* 0x0000000000047919 */ /* 0x000ee40000003900 */
[----:B---3--:R-:W-:-:S04]  /*19b00*/  LOP3.LUT R4, R4, UR4, RZ, 0xc0, !PT ;  /* 0x0000000404047c12 */ /* 0x008fc8000f8ec0ff */
[----:B------:R-:W3:Y:S01]  /*19b10*/  POPC R7, R4 ;  /* 0x0000000400077309 */ /* 0x000ee20000000000 */
[----:B--2---:R-:W3:Y:S02]  /*19b20*/  SHFL.IDX PT, R0, R3, R0, 0x1f ;  /* 0x00001f0003007589 */ /* 0x004ee400000e0000 */
[----:B---3--:R-:W-:Y:S01]  /*19b30*/  IADD3 R16, R0, UR37, R7 ;  /* 0x0000002500107c10 */ /* 0x008fe2000fffe007 */
[----:B------:R-:W-:Y:S06]  /*19b40*/  BRA `(.L_x_3151) ;  /* 0x00000034009c7947 */ /* 0x000fec0003800000 */
.L_x_3150:
        /* <DEDUP_REMOVED lines=8> */
[----:B------:R-:W-:Y:S01]  /*19bd0*/  MOV R4, UR6 ;  /* 0x0000000600047c02 */ /* 0x000fe20008000f00 */
[----:B------:R-:W-:Y:S01]  /*19be0*/  IMAD.U32 R5, RZ, RZ, UR7 ;  /* 0x00000007ff057e24 */ /* 0x000fe2000f8e00ff */
[----:B------:R-:W2:Y:S01]  /*19bf0*/  LDC.64 R2, c[0x4][R2] ;  /* 0x0100000002027b82 */ /* 0x000ea20000000a00 */
[----:B------:R-:W-:Y:S01]  /*19c00*/  IMAD.U32 R6, RZ, RZ, UR8 ;  /* 0x00000008ff067e24 */ /* 0x000fe2000f8e00ff */
[----:B0-----:R-:W-:Y:S01]  /*19c10*/  MOV R10, UR4 ;  /* 0x00000004000a7c02 */ /* 0x001fe20008000f00 */
[----:B------:R-:W-:Y:S01]  /*19c20*/  IMAD.U32 R7, RZ, RZ, UR9 ;  /* 0x00000009ff077e24 */ /* 0x000fe2000f8e00ff */
[----:B------:R-:W-:Y:S01]  /*19c30*/  MOV R13, RZ ;  /* 0x000000ff000d7202 */ /* 0x000fe20000000f00 */
[----:B-1----:R-:W-:-:S02]  /*19c40*/  IMAD.U32 R11, RZ, RZ, UR5 ;  /* 0x00000005ff0b7e24 */ /* 0x002fc4000f8e00ff */
[----:B------:R-:W-:Y:S02]  /*19c50*/  IMAD.MOV.U32 R8, RZ, RZ, 0x70 ;  /* 0x00000070ff087424 */ /* 0x000fe400078e00ff */
[----:B------:R-:W-:-:S07]  /*19c60*/  IMAD.MOV.U32 R12, RZ, RZ, 0x1 ;  /* 0x00000001ff0c7424 */ /* 0x000fce00078e00ff */
[----:B------:R-:W-:-:S07]  /*19c70*/  LEPC R20, `(.L_x_3153) ;  /* 0x000000001014794e */ /* 0x000fce0000000000 */
[----:B--2---:R-:W-:Y:S05]  /*19c80*/  CALL.ABS.NOINC R2 ;  /* 0x0000000002007343 */ /* 0x004fea0003c00000 */
.L_x_3153:
[----:B------:R-:W-:Y:S05]  /*19c90*/  BSYNC B6 ;  /* 0x0000000000067941 */ /* 0x000fea0003800000 */
.L_x_3152:
        /* <DEDUP_REMOVED lines=8> */
[----:B------:R2:W3:Y:S01]  /*19d20*/  LDC.64 R2, c[0x4][R26] ;  /* 0x010000001a027b82 */ /* 0x0004e20000000a00 */
[----:B------:R-:W-:Y:S01]  /*19d30*/  IMAD.U32 R4, RZ, RZ, UR6 ;  /* 0x00000006ff047e24 */ /* 0x000fe2000f8e00ff */
[----:B------:R-:W-:Y:S01]  /*19d40*/  MOV R6, UR8 ;  /* 0x0000000800067c02 */ /* 0x000fe20008000f00 */
[----:B------:R-:W-:Y:S01]  /*19d50*/  IMAD.U32 R5, RZ, RZ, UR7 ;  /* 0x00000007ff057e24 */ /* 0x000fe2000f8e00ff */
[----:B------:R-:W-:Y:S01]  /*19d60*/  MOV R8, 0x70 ;  /* 0x0000007000087802 */ /* 0x000fe20000000f00 */
[----:B------:R-:W-:Y:S02]  /*19d70*/  IMAD.U32 R7, RZ, RZ, UR9 ;  /* 0x00000009ff077e24 */ /* 0x000fe4000f8e00ff */
[----:B0-----:R-:W-:-:S02]  /*19d80*/  IMAD.U32 R10, RZ, RZ, UR4 ;  /* 0x00000004ff0a7e24 */ /* 0x001fc4000f8e00ff */
[----:B-1----:R-:W-:Y:S02]  /*19d90*/  IMAD.U32 R11, RZ, RZ, UR5 ;  /* 0x00000005ff0b7e24 */ /* 0x002fe4000f8e00ff */
[----:B------:R-:W-:Y:S02]  /*19da0*/  IMAD.MOV.U32 R12, RZ, RZ, 0x1 ;  /* 0x00000001ff0c7424 */ /* 0x000fe400078e00ff */
[----:B--2---:R-:W-:-:S07]  /*19db0*/  IMAD.MOV.U32 R13, RZ, RZ, RZ ;  /* 0x000000ffff0d7224 */ /* 0x004fce00078e00ff */
[----:B------:R-:W-:-:S07]  /*19dc0*/  LEPC R20, `(.L_x_3156) ;  /* 0x000000001014794e */ /* 0x000fce0000000000 */
[----:B---3--:R-:W-:Y:S05]  /*19dd0*/  CALL.ABS.NOINC R2 ;  /* 0x0000000002007343 */ /* 0x008fea0003c00000 */
.L_x_3156:
[----:B------:R0:W1:Y:S01]  /*19de0*/  LDC.64 R2, c[0x4][R26] ;  /* 0x010000001a027b82 */ /* 0x0000620000000a00 */
[----:B------:R-:W-:Y:S01]  /*19df0*/  ULDC.64 UR4, c[0x4][0x80] ;  /* 0x0100200000047ab9 */ /* 0x000fe20000000a00 */
[----:B------:R-:W-:Y:S01]  /*19e00*/  ULDC.64 UR6, c[0x4][0x88] ;  /* 0x0100220000067ab9 */ /* 0x000fe20000000a00 */
[----:B------:R-:W-:Y:S01]  /*19e10*/  ULDC.64 UR8, c[0x4][0x18] ;  /* 0x0100060000087ab9 */ /* 0x000fe20000000a00 */
[----:B------:R-:W-:Y:S01]  /*19e20*/  IMAD.U32 R4, RZ, RZ, UR4 ;  /* 0x00000004ff047e24 */ /* 0x000fe2000f8e00ff */
[----:B------:R-:W-:Y:S01]  /*19e30*/  MOV R5, UR5 ;  /* 0x0000000500057c02 */ /* 0x000fe20008000f00 */
        /* <DEDUP_REMOVED lines=8> */
[----:B-1----:R-:W-:Y:S05]  /*19ec0*/  CALL.ABS.NOINC R2 ;  /* 0x0000000002007343 */ /* 0x002fea0003c00000 */
.L_x_3155:
[----:B------:R-:W-:Y:S05]  /*19ed0*/  BSYNC B6 ;  /* 0x0000000000067941 */ /* 0x000fea0003800000 */
.L_x_3154:
[----:B------:R-:W-:Y:S01]  /*19ee0*/  ULDC.64 UR4, c[0x0][0x9f8] ;  /* 0x00027e0000047ab9 */ /* 0x000fe20000000a00 */
[----:B------:R-:W2:Y:S01]  /*19ef0*/  LDL R20, [R1] ;  /* 0x0000000001147983 */ /* 0x000ea20000100800 */
[----:B------:R-:W-:Y:S01]  /*19f00*/  ISETP.NE.U32.AND P0, PT, RZ, UR4, PT ;  /* 0x00000004ff007c0c */ /* 0x000fe2000bf05070 */
[----:B------:R-:W3:Y:S01]  /*19f10*/  LDC R0, c[0x0][0x430] ;  /* 0x00010c00ff007b82 */ /* 0x000ee20000000800 */
[----:B------:R-:W-:Y:S02]  /*19f20*/  MOV R26, R35 ;  /* 0x00000023001a7202 */ /* 0x000fe40000000f00 */
[----:B------:R-:W-:-:S13]  /*19f30*/  ISETP.NE.AND.EX P0, PT, RZ, UR5, PT, P0 ;  /* 0x00000005ff007c0c */ /* 0x000fda000bf05300 */
[----:B------:R-:W-:Y:S01]  /*19f40*/  @P0 IADD3 R2, P1, R23, UR4, RZ ;  /* 0x0000000417020c10 */ /* 0x000fe2000ff3e0ff */
[----:B------:R-:W4:Y:S01]  /*19f50*/  S2R R35, SR_TID.X ;  /* 0x0000000000237919 */ /* 0x000f220000002100 */
[----:B------:R-:W0:Y:S02]  /*19f60*/  S2R R21, SR_TID.X ;  /* 0x0000000000157919 */ /* 0x000e240000002100 */
[----:B------:R-:W-:Y:S01]  /*19f70*/  @P0 IADD3.X R3, R24, UR5, RZ, P1, !PT ;  /* 0x0000000518030c10 */ /* 0x000fe20008ffe4ff */
[----:B------:R-:W-:Y:S01]  /*19f80*/  VIADD R26, R26, 0xffffffff ;  /* 0xffffffff1a1a7836 */ /* 0x000fe20000000000 */
[----:B------:R-:W-:-:S03]  /*19f90*/  ULDC UR4, c[0x0][0x2f4] ;  /* 0x0000bd0000047ab9 */ /* 0x000fc60000000800 */
[----:B------:R1:W2:Y:S01]  /*19fa0*/  @P0 LDG.E R34, desc[UR42][R2.64] ;  /* 0x0000002a02220981 */ /* 0x0002a2000c1e1900 */
[----:B---3--:R-:W-:Y:S01]  /*19fb0*/  ISETP.NE.AND P1, PT, R0, 0x1, PT ;  /* 0x000000010000780c */ /* 0x008fe20003f25270 */
[----:B------:R-:W-:-:S12]  /*19fc0*/  IMAD.SHL.U32 R8, R26, 0x80, RZ ;  /* 0x000000801a087824 */ /* 0x000fd800078e00ff */
[----:B------:R-:W3:Y:S01]  /*19fd0*/  @P1 LDC R7, c[0x0][0x434] ;  /* 0x00010d00ff071b82 */ /* 0x000ee20000000800 */
[----:B----4-:R-:W-:-:S07]  /*19fe0*/  IMAD.SHL.U32 R35, R35, 0x10, RZ ;  /* 0x0000001023237824 */ /* 0x010fce00078e00ff */
[----:B------:R-:W4:Y:S01]  /*19ff0*/  @P1 LDC R5, c[0x0][0x438] ;  /* 0x00010e00ff051b82 */ /* 0x000f220000000800 */
[----:B0-----:R-:W-:Y:S02]  /*1a000*/  LOP3.LUT R21, R21, 0x7f, RZ, 0xc0, !PT ;  /* 0x0000007f15157812 */ /* 0x001fe400078ec0ff */
[----:B------:R-:W-:Y:S02]  /*1a010*/  LOP3.LUT R35, R35, 0x70, RZ, 0xc0, !PT ;  /* 0x0000007023237812 */ /* 0x000fe400078ec0ff */
[----:B------:R-:W-:-:S04]  /*1a020*/  SHF.R.U32.HI R21, RZ, 0x3, R21 ;  /* 0x00000003ff157819 */ /* 0x000fc80000011615 */
[----:B------:R-:W-:-:S04]  /*1a030*/  LOP3.LUT R6, R8, R21, R35, 0xfe, !PT ;  /* 0x0000001508067212 */ /* 0x000fc800078efe23 */
[----:B------:R-:W-:-:S13]  /*1a040*/  ISETP.GE.AND P0, PT, R6, R37, PT ;  /* 0x000000250600720c */ /* 0x000fda0003f06270 */
[----:B-1----:R-:W0:Y:S01]  /*1a050*/  @!P0 LDC.64 R2, c[0x0][0x428] ;  /* 0x00010a00ff028b82 */ /* 0x002e220000000a00 */
[----:B------:R-:W-:Y:S01]  /*1a060*/  LOP3.LUT R32, R32, 0xfffffffb, RZ, 0xc0, !PT ;  /* 0xfffffffb20207812 */ /* 0x000fe200078ec0ff */
[----:B------:R-:W-:Y:S01]  /*1a070*/  UMOV UR5, 0xffffffff ;  /* 0xffffffff00057882 */ /* 0x000fe20000000000 */
[----:B--2---:R-:W-:-:S05]  /*1a080*/  IADD3 R6, R6, R20, RZ ;  /* 0x0000001406067210 */ /* 0x004fca0007ffe0ff */
[----:B---3--:R-:W-:-:S04]  /*1a090*/  @P1 IMAD.HI.U32 R7, R6, R7, RZ ;  /* 0x0000000706071227 */ /* 0x008fc800078e00ff */
[----:B------:R-:W-:Y:S01]  /*1a0a0*/  IMAD.MOV.U32 R4, RZ, RZ, R6 ;  /* 0x000000ffff047224 */ /* 0x000fe200078e0006 */
[----:B----4-:R-:W-:-:S05]  /*1a0b0*/  @P1 SHF.R.U32.HI R4, RZ, R5, R7 ;  /* 0x00000005ff041219 */ /* 0x010fca0000011607 */
[----:B------:R-:W-:-:S04]  /*1a0c0*/  IMAD.MOV R5, RZ, RZ, -R4 ;  /* 0x000000ffff057224 */ /* 0x000fc800078e0a04 */
[----:B------:R-:W-:Y:S01]  /*1a0d0*/  IMAD R0, R0, R5, R6 ;  /* 0x0000000500007224 */ /* 0x000fe200078e0206 */
[----:B------:R-:W-:Y:S02]  /*1a0e0*/  @!P0 SHF.R.S32.HI R5, RZ, 0x1f, R4 ;  /* 0x0000001fff058819 */ /* 0x000fe40000011404 */
[----:B------:R-:W-:Y:S01]  /*1a0f0*/  SHF.R.S32.HI R9, RZ, 0x1f, R34 ;  /* 0x0000001fff097819 */ /* 0x000fe20000011422 */
[----:B0-----:R-:W-:-:S04]  /*1a100*/  @!P0 IMAD.WIDE.U32 R4, R34, R2, R4 ;  /* 0x0000000222048225 */ /* 0x001fc800078e0004 */
[----:B------:R-:W-:-:S04]  /*1a110*/  @!P0 IMAD R6, R9, R2, RZ ;  /* 0x0000000209068224 */ /* 0x000fc800078e02ff */
[----:B------:R-:W-:Y:S02]  /*1a120*/  @!P0 IMAD R6, R34, R3, R6 ;  /* 0x0000000322068224 */ /* 0x000fe400078e0206 */
[----:B------:R-:W0:Y:S01]  /*1a130*/  @!P0 LDC.64 R2, c[0x0][0x418] ;  /* 0x00010600ff028b82 */ /* 0x000e220000000a00 */
[----:B------:R-:W-:Y:S02]  /*1a140*/  IMAD.U32 R7, RZ, RZ, UR38 ;  /* 0x00000026ff077e24 */ /* 0x000fe4000f8e00ff */
[----:B------:R-:W-:-:S03]  /*1a150*/  @!P0 IMAD.IADD R6, R5, 0x1, R6 ;  /* 0x0000000105068824 */ /* 0x000fc600078e0206 */
[----:B------:R-:W-:Y:S02]  /*1a160*/  ISETP.NE.AND P2, PT, R7, 0x3, PT ;  /* 0x000000030700780c */ /* 0x000fe40003f45270 */
[----:B0-----:R-:W-:-:S04]  /*1a170*/  @!P0 LEA R2, P1, R4, R2, 0x2 ;  /* 0x0000000204028211 */ /* 0x001fc800078210ff */
[----:B------:R-:W-:Y:S02]  /*1a180*/  @!P0 LEA.HI.X R3, R4, R3, R6, 0x2, P1 ;  /* 0x0000000304038211 */ /* 0x000fe400008f1406 */
[----:B------:R-:W-:-:S06]  /*1a190*/  MOV R4, RZ ;  /* 0x000000ff00047202 */ /* 0x000fcc0000000f00 */
[----:B------:R0:W5:Y:S01]  /*1a1a0*/  @!P0 LDG.E R4, desc[UR42][R2.64] ;  /* 0x0000002a02048981 */ /* 0x000162000c1e1900 */
[----:B------:R-:W-:Y:S02]  /*1a1b0*/  ISETP.GE.AND P0, PT, R31, UR4, PT ;  /* 0x000000041f007c0c */ /* 0x000fe4000bf06270 */
[----:B------:R-:W-:Y:S01]  /*1a1c0*/  @P2 LOP3.LUT R32, R32, 0x4, RZ, 0xfc, !PT ;  /* 0x0000000420202812 */ /* 0x000fe200078efcff */
[----:B------:R0:W-:Y:S03]  /*1a1d0*/  STL [R1+0x4], R9 ;  /* 0x0000040901007387 */ /* 0x0001e60000100800 */
[----:B------:R-:W-:-:S07]  /*1a1e0*/  LOP3.LUT R32, R32, 0xfffffffd, RZ, 0xc0, !PT ;  /* 0xfffffffd20207812 */ /* 0x000fce00078ec0ff */
[----:B------:R-:W-:Y:S02]  /*1a1f0*/  @P0 LOP3.LUT R32, R32, 0x2, RZ, 0xfc, !PT ;  /* 0x0000000220200812 */ /* 0x000fe400078efcff */
[----:B------:R-:W-:Y:S02]  /*1a200*/  ISETP.GE.AND P0, PT, R30, UR4, PT ;  /* 0x000000041e007c0c */ /* 0x000fe4000bf06270 */
[----:B------:R-:W-:-:S11]  /*1a210*/  LOP3.LUT R32, R32, 0xfffffffe, RZ, 0xc0, !PT ;  /* 0xfffffffe20207812 */ /* 0x000fd600078ec0ff */
[----:B------:R-:W-:Y:S01]  /*1a220*/  @P0 LOP3.LUT R32, R32, 0x1, RZ, 0xfc, !PT ;  /* 0x0000000120200812 */ /* 0x000fe200078efcff */
[----:B0-----:R-:W-:Y:S06]  /*1a230*/  BRA.DIV UR5, `(.L_x_3157) ;  /* 0x0000006a05b47947 */ /* 0x001fec000b800000 */
.L_x_3348:
[----:B------:R-:W-:Y:S01]  /*1a240*/  SHF.R.S32.HI R35, RZ, 0x1f, R18 ;  /* 0x0000001fff237819 */ /* 0x000fe20000011412 */
[----:B------:R-:W-:Y:S06]  /*1a250*/  @!P2 BRA `(.L_x_3158) ;  /* 0x000000000004a947 */ /* 0x000fec0003800000 */
[----:B------:R-:W-:Y:S01]  /*1a260*/  BPT.TRAP 0x1 ;  /* 0x000000040000795c */ /* 0x000fe20000300000 */
.L_x_3158:
        /* <DEDUP_REMOVED lines=25> */
.L_x_3349:
[----:B------:R-:W-:Y:S05]  /*1a400*/  BSYNC B0 ;  /* 0x0000000000007941 */ /* 0x000fea0003800000 */
.L_x_3159:
        /* <DEDUP_REMOVED lines=21> */
[----:B------:R-:W-:Y:S01]  /*1a560*/  UMOV UR4, 0xffffffff ;  /* 0xffffffff00047882 */ /* 0x000fe20000000000 */
[----:B------:R-:W-:Y:S02]  /*1a570*/  SHF.R.U32.HI R9, RZ, 0x3, R9 ;  /* 0x00000003ff097819 */ /* 0x000fe40000011609 */
[----:B------:R-:W-:Y:S02]  /*1a580*/  IADD3 R0, R3, R0, RZ ;  /* 0x0000000003007210 */ /* 0x000fe40007ffe0ff */
[----:B------:R-:W-:-:S02]  /*1a590*/  IADD3 R6, -R9, R37, -R8 ;  /* 0x0000002509067210 */ /* 0x000fc40007ffe908 */
        /* <DEDUP_REMOVED lines=82> */
.L_x_3367:
        /* <DEDUP_REMOVED lines=11> */
.L_x_3162:
        /* <DEDUP_REMOVED lines=11> */
.L_x_3163:
        /* <DEDUP_REMOVED lines=17> */
[----:B------:R-:W-:-:S05]  /*1ad30*/  IMAD.WIDE.U32 R2, R3, UR4, RZ ;  /* 0x0000000403027c25 */ /* 0x000fca000f8e00ff */
[----:B------:R-:W-:Y:S01]  /*1ad40*/  IADD3 R0, R3, R0, RZ ;  /* 0x0000000003007210 */ /* 0x000fe20007ffe0ff */
        /* <DEDUP_REMOVED lines=9> */
[----:B-1----:R-:W-:Y:S01]  /*1ade0*/  MOV R7, UR7 ;  /* 0x0000000700077c02 */ /* 0x002fe20008000f00 */
        /* <DEDUP_REMOVED lines=9> */
[----:B0-----:R-:W-:Y:S05]  /*1ae80*/  CALL.ABS.NOINC R2 ;  /* 0x0000000002007343 */ /* 0x001fea0003c00000 */
.L_x_3165:
[----:B------:R-:W-:Y:S05]  /*1ae90*/  BSYNC B6 ;  /* 0x0000000000067941 */ /* 0x000fea0003800000 */
.L_x_3164:
[----:B------:R-:W2:Y:S01]  /*1aea0*/  LDL.LU R20, [R1+0x20] ;  /* 0x0000200001147983 */ /* 0x000ea20000300800 */
[----:B------:R-:W3:Y:S01]  /*1aeb0*/  LDC R6, c[0x0][0x448] ;  /* 0x00011200ff067b82 */ /* 0x000ee20000000800 */
[----:B------:R-:W-:Y:S01]  /*1aec0*/  ULDC.64 UR4, c[0x0][0x2d8] ;  /* 0x0000b60000047ab9 */ /* 0x000fe20000000a00 */
[----:B------:R-:W-:Y:S01]  /*1aed0*/  ULDC.64 UR6, c[0x0][0x280] ;  /* 0x0000a00000067ab9 */ /* 0x000fe20000000a00 */
[----:B------:R-:W4:Y:S04]  /*1aee0*/  LDL.LU R21, [R1+0xc] ;  /* 0x00000c0001157983 */ /* 0x000f280000300800 */
[----:B0-----:R-:W4:Y:S01]  /*1aef0*/  LDL.LU.64 R2, [R1+0x18] ;  /* 0x0000180001027983 */ /* 0x001f220000300a00 */
[----:B------:R-:W-:-:S03]  /*1af00*/  IMAD R0, R35, UR4, RZ ;  /* 0x0000000423007c24 */ /* 0x000fc6000f8e02ff */
[----:B------:R0:W5:Y:S01]  /*1af10*/  LDL R10, [R1+0x14] ;  /* 0x00001400010a7983 */ /* 0x0001620000100800 */
[----:B------:R-:W-:-:S03]  /*1af20*/  IMAD R5, R18, UR5, R0 ;  /* 0x0000000512057c24 */ /* 0x000fc6000f8e0200 */
[----:B------:R0:W5:Y:S01]  /*1af30*/  LDL R8, [R1+0x8] ;  /* 0x0000080001087983 */ /* 0x0001620000100800 */
[----:B---3--:R-:W-:-:S13]  /*1af40*/  ISETP.NE.AND P0, PT, R6, 0x1, PT ;  /* 0x000000010600780c */ /* 0x008fda0003f05270 */
[----:B-1----:R-:W1:Y:S01]  /*1af50*/  @P0 LDC R7, c[0x0][0x44c] ;  /* 0x00011300ff070b82 */ /* 0x002e620000000800 */
[----:B----4-:R-:W-:Y:S02]  /*1af60*/  IMAD.MOV.U32 R3, RZ, RZ, R21 ;  /* 0x000000ffff037224 */ /* 0x010fe400078e0015 */
[----:B------:R-:W-:Y:S01]  /*1af70*/  IMAD.WIDE.U32 R2, R18, UR4, R2 ;  /* 0x0000000412027c25 */ /* 0x000fe2000f8e0002 */
[----:B------:R-:W-:Y:S01]  /*1af80*/  ULDC.64 UR4, c[0x0][0x2e0] ;  /* 0x0000b80000047ab9 */ /* 0x000fe20000000a00 */
[----:B------:R-:W3:Y:S02]  /*1af90*/  S2R R21, SR_TID.X ;  /* 0x0000000000157919 */ /* 0x000ee40000002100 */
[----:B--2---:R-:W-:Y:S02]  /*1afa0*/  IMAD R0, R20, UR4, RZ ;  /* 0x0000000414007c24 */ /* 0x004fe4000f8e02ff */
[----:B------:R-:W2:Y:S01]  /*1afb0*/  S2R R20, SR_TID.X ;  /* 0x0000000000147919 */ /* 0x000ea20000002100 */
[----:B------:R-:W-:-:S02]  /*1afc0*/  IMAD.IADD R3, R3, 0x1, R5 ;  /* 0x0000000103037824 */ /* 0x000fc400078e0205 */
[C---:B------:R-:W-:Y:S02]  /*1afd0*/  IMAD R0, R33.reuse, UR5, R0 ;  /* 0x0000000521007c24 */ /* 0x040fe4000f8e0200 */
[----:B------:R-:W-:Y:S01]  /*1afe0*/  IMAD.WIDE.U32 R2, R33, UR4, R2 ;  /* 0x0000000421027c25 */ /* 0x000fe2000f8e0002 */
[----:B------:R-:W-:-:S03]  /*1aff0*/  ULDC.64 UR4, c[0x0][0x2d0] ;  /* 0x0000b40000047ab9 */ /* 0x000fc60000000a00 */
[----:B------:R-:W-:Y:S02]  /*1b000*/  IMAD.IADD R3, R3, 0x1, R0 ;  /* 0x0000000103037824 */ /* 0x000fe400078e0200 */
[----:B------:R-:W4:Y:S01]  /*1b010*/  @P0 LDC R0, c[0x0][0x450] ;  /* 0x00011400ff000b82 */ /* 0x000f220000000800 */
[----:B---3--:R-:W-:Y:S02]  /*1b020*/  SHF.L.U32 R21, R21, 0x4, RZ ;  /* 0x0000000415157819 */ /* 0x008fe400000006ff */
[----:B--2---:R-:W-:Y:S02]  /*1b030*/  LOP3.LUT R20, R20, 0x7f, RZ, 0xc0, !PT ;  /* 0x0000007f14147812 */ /* 0x004fe400078ec0ff */
[----:B------:R-:W-:Y:S02]  /*1b040*/  LOP3.LUT R21, R21, 0x70, RZ, 0xc0, !PT ;  /* 0x0000007015157812 */ /* 0x000fe400078ec0ff */
[----:B------:R-:W-:-:S04]  /*1b050*/  SHF.R.U32.HI R20, RZ, 0x3, R20 ;  /* 0x00000003ff147819 */ /* 0x000fc80000011614 */
[----:B------:R-:W-:-:S05]  /*1b060*/  LOP3.LUT R20, R20, R21, RZ, 0xfc, !PT ;  /* 0x0000001514147212 */ /* 0x000fca00078efcff */
[----:B------:R-:W-:-:S04]  /*1b070*/  IMAD R5, R17, 0x80, R20 ;  /* 0x0000008011057824 */ /* 0x000fc800078e0214 */
[----:B-1----:R-:W-:-:S04]  /*1b080*/  @P0 IMAD.HI.U32 R7, R5, R7, RZ ;  /* 0x0000000705070227 */ /* 0x002fc800078e00ff */
[----:B------:R-:W-:Y:S01]  /*1b090*/  IMAD.MOV.U32 R4, RZ, RZ, R5 ;  /* 0x000000ffff047224 */ /* 0x000fe200078e0005 */
[----:B----4-:R-:W-:Y:S01]  /*1b0a0*/  @P0 SHF.R.U32.HI R4, RZ, R0, R7 ;  /* 0x00000000ff040219 */ /* 0x010fe20000011607 */
[----:B------:R-:W1:Y:S03]  /*1b0b0*/  S2R R20, SR_TID.X ;  /* 0x0000000000147919 */ /* 0x000e660000002100 */
[----:B------:R-:W-:-:S05]  /*1b0c0*/  IADD3 R0, -R4, RZ, RZ ;  /* 0x000000ff04007210 */ /* 0x000fca0007ffe1ff */
        /* <DEDUP_REMOVED lines=22> */
[----:B-----5:R-:W-:Y:S02]  /*1b230*/  IMAD R5, R10, R6, RZ ;  /* 0x000000060a057224 */ /* 0x020fe400078e02ff */
[----:B------:R-:W-:Y:S01]  /*1b240*/  IMAD R17, R17, 0x80, R9 ;  /* 0x0000008011117824 */ /* 0x000fe200078e0209 */
[----:B------:R-:W1:Y:S03]  /*1b250*/  SHFL.IDX PT, R2, R4, RZ, 0x181f ;  /* 0x00181fff04027589 */ /* 0x000e6600000e0000 */
[C---:B------:R-:W-:Y:S01]  /*1b260*/  VIADD R6, R17.reuse, 0x10 ;  /* 0x0000001011067836 */ /* 0x040fe20000000000 */
[----:B------:R-:W-:-:S13]  /*1b270*/  ISETP.GE.AND P3, PT, R17, R5, PT ;  /* 0x000000051100720c */ /* 0x000fda0003f66270 */
[----:B0-----:R-:W-:-:S04]  /*1b280*/  @!P3 LEA R14, P2, R31, R14, 0x1 ;  /* 0x0000000e1f0eb211 */ /* 0x001fc800078408ff */
[----:B-1----:R-:W-:Y:S01]  /*1b290*/  @!P3 IADD3.X R3, RZ, R2, RZ, P2, !PT ;  /* 0x00000002ff03b210 */ /* 0x002fe200017fe4ff */
        /* <DEDUP_REMOVED lines=8> */
[----:B-1----:R-:W-:Y:S01]  /*1b320*/  @!P3 IMAD.X R7, RZ, RZ, R2, P2 ;  /* 0x000000ffff07b224 */ /* 0x002fe200010e0602 */
[----:B------:R-:W-:Y:S02]  /*1b330*/  @!P3 MOV R2, R14 ;  /* 0x0000000e0002b202 */ /* 0x000fe40000000f00 */
[----:B------:R-:W0:Y:S01]  /*1b340*/  SHFL.IDX PT, R14, R0, 0x2, 0x181f ;  /* 0x00581f00000e7f89 */ /* 0x000e2200000e0000 */
[----:B------:R-:W-:-:S05]  /*1b350*/  @!P3 IMAD.MOV.U32 R3, RZ, RZ, R7 ;  /* 0x000000ffff03b224 */ /* 0x000fca00078e0007 */
[----:B------:R-:W-:Y:S04]  /*1b360*/  @!P3 LDGSTS.E.BYPASS.LTC128B.128 [R8+0x10c00], desc[UR42][R2.64], !P0 ;  /* 0x10c000000208bfae */ /* 0x000fe8000c101d6a */
[----:B------:R1:W-:Y:S01]  /*1b370*/  @!P3 LDGSTS.E.BYPASS.LTC128B.128 [R8+0x14c00], desc[UR42][R2.64+0x80], !P1 ;  /* 0x14c000800208bfae */ /* 0x0003e2000c901d6a */
[----:B------:R-:W-:Y:S01]  /*1b380*/  ISETP.GE.AND P3, PT, R6, R5, PT ;  /* 0x000000050600720c */ /* 0x000fe20003f66270 */
[----:B------:R-:W-:Y:S02]  /*1b390*/  VIADD R6, R17, 0x30 ;  /* 0x0000003011067836 */ /* 0x000fe40000000000 */
        /* <DEDUP_REMOVED lines=38> */
[----:B------:R-:W-:-:S03]  /*1b600*/  ISETP.GE.AND P3, PT, R6, R5, PT ;  /* 0x000000050600720c */ /* 0x000fc60003f66270 */
[----:B-1----:R-:W1:Y:S10]  /*1b610*/  SHFL.IDX PT, R2, R4, 0x6, 0x181f ;  /* 0x00d81f0004027f89 */ /* 0x002e7400000e0000 */
[----:B0-----:R-:W-:Y:S01]  /*1b620*/  @!P3 LEA R14, P2, R31, R14, 0x1 ;  /* 0x0000000e1f0eb211 */ /* 0x001fe200078408ff */
[----:B------:R-:W0:Y:S04]  /*1b630*/  SHFL.IDX PT, R4, R4, 0x7, 0x181f ;  /* 0x00f81f0004047f89 */ /* 0x000e2800000e0000 */
[----:B-1----:R-:W-:Y:S01]  /*1b640*/  @!P3 IMAD.X R7, RZ, RZ, R2, P2 ;  /* 0x000000ffff07b224 */ /* 0x002fe200010e0602 */
[----:B------:R-:W-:-:S02]  /*1b650*/  @!P3 MOV R2, R14 ;  /* 0x0000000e0002b202 */ /* 0x000fc40000000f00 */
[----:B------:R1:W2:Y:S01]  /*1b660*/  SHFL.IDX PT, R14, R0, 0x7, 0x181f ;  /* 0x00f81f00000e7f89 */ /* 0x0002a200000e0000 */
[----:B------:R-:W-:-:S05]  /*1b670*/  @!P3 IMAD.MOV.U32 R3, RZ, RZ, R7 ;  /* 0x000000ffff03b224 */ /* 0x000fca00078e0007 */
[----:B------:R1:W-:Y:S04]  /*1b680*/  @!P3 LDGSTS.E.BYPASS.LTC128B.128 [R8+0x13400], desc[UR42][R2.64], !P0 ;  /* 0x134000000208bfae */ /* 0x0003e8000c101d6a */
[----:B0-----:R1:W-:Y:S02]  /*1b690*/  @!P3 LDGSTS.E.BYPASS.LTC128B.128 [R8+0x17400], desc[UR42][R2.64+0x80], !P1 ;  /* 0x174000800208bfae */ /* 0x0013e4000c901d6a */
.L_x_3384:
        /* <DEDUP_REMOVED lines=11> */
.L_x_3168:
[----:B------:R-:W-:Y:S05]  /*1b750*/  BSYNC B0 ;  /* 0x0000000000007941 */ /* 0x000fea0003800000 */
.L_x_3167:
[----:B------:R-:W-:Y:S01]  /*1b760*/  NOP ;  /* 0x0000000000007918 */ /* 0x000fe20000000000 */
[----:B------:R-:W-:-:S13]  /*1b770*/  PLOP3.LUT P0, PT, PT, PT, PT, 0x80, 0x0 ;  /* 0x000000000000781c */ /* 0x000fda0003f0f070 */
.L_x_3169:
[----:B------:R-:W-:Y:S02]  /*1b780*/  PLOP3.LUT P1, PT, P1, P0, PT, 0xa2, 0x0 ;  /* 0x000000000000781c */ /* 0x000fe40000f21472 */
[----:B------:R-:W-:-:S08]  /*1b790*/  @P0 R2UR P1, UR4, R22 ;  /* 0x00000000160402ca */ /* 0x000fd00000020000 */
[----:B------:R-:W-:-:S05]  /*1b7a0*/  @P0 PLOP3.LUT P0, PT, P1, PT, PT, 0x80, 0x0 ;  /* 0x000000000000081c */ /* 0x000fca0000f0f070 */
[----:B------:R-:W-:Y:S01]  /*1b7b0*/  @!P1 SYNCS.ARRIVE.TRANS64.RED.A0T1 RZ, [UR4+0x28800], RZ ;  /* 0x028800ffffff99a7 */ /* 0x000fe20008200404 */
[----:B------:R-:W-:Y:S07]  /*1b7c0*/  @!P1 ARRIVES.LDGSTSBAR.64.TRANSCNT [UR4+0x28800] ;  /* 0x02880000ff0099b0 */ /* 0x000fee0008000a84 */
[----:B------:R-:W-:Y:S05]  /*1b7d0*/  @P0 BRA.U.ANY `(.L_x_3169) ;  /* 0xfffffffd00e80947 */ /* 0x000fea000393ffff */
[----:B0-----:R-:W3:Y:S02]  /*1b7e0*/  LDL.LU R2, [R1+0x24] ;  /* 0x0000240001027983 */ /* 0x001ee40000300800 */
[----:B---3--:R-:W-:-:S04]  /*1b7f0*/  IADD3 R2, R2, 0x1, RZ ;  /* 0x0000000102027810 */ /* 0x008fc80007ffe0ff */
[----:B------:R-:W-:Y:S01]  /*1b800*/  LEA.HI R0, R2, R2, RZ, 0x1 ;  /* 0x0000000202007211 */ /* 0x000fe200078f08ff */
[----:B------:R0:W-:Y:S03]  /*1b810*/  STL [R1+0x24], R2 ;  /* 0x0000240201007387 */ /* 0x0001e60000100800 */
        /* <DEDUP_REMOVED lines=10> */
.L_x_3385:
[----:B------:R-:W-:Y:S05]  /*1b8c0*/  BSYNC B0 ;  /* 0x0000000000007941 */ /* 0x000fea0003800000 */
.L_x_3170:
        /* <DEDUP_REMOVED lines=8> */
[----:B------:R-:W-:Y:S01]  /*1b950*/  MOV R10, R25 ;  /* 0x00000019000a7202 */ /* 0x000fe20000000f00 */
[----:B---3--:R-:W-:-:S10]  /*1b960*/  VIADD R6, R0, 0xfffffffe ;  /* 0xfffffffe00067836 */ /* 0x008fd40000000000 */
.L_x_3186:
[----:B------:R-:W3:Y:S01]  /*1b970*/  LDL R7, [R1] ;  /* 0x0000000001077983 */ /* 0x000ee20000100800 */
[----:B------:R-:W1:Y:S03]  /*1b980*/  LDC R0, c[0x0][0x430] ;  /* 0x00010c00ff007b82 */ /* 0x000e660000000800 */
[----:B------:R-:W4:Y:S01]  /*1b990*/  LDL R5, [R1+0x4] ;  /* 0x0000040001057983 */ /* 0x000f220000100800 */
[----:B------:R-:W-:Y:S05]  /*1b9a0*/  YIELD ;  /* 0x0000000000007946 */ /* 0x000fea0003800000 */
[----:B------:R-:W5:Y:S01]  /*1b9b0*/  S2R R2, SR_TID.X ;  /* 0x0000000000027919 */ /* 0x000f620000002100 */
[----:B------:R-:W-:Y:S01]  /*1b9c0*/  ULDC.64 UR4, c[0x0][0x428] ;  /* 0x00010a0000047ab9 */ /* 0x000fe20000000a00 */
[----:B------:R-:W2:Y:S01]  /*1b9d0*/  S2R R4, SR_TID.X ;  /* 0x0000000000047919 */ /* 0x000ea20000002100 */
[----:B-1----:R-:W-:-:S13]  /*1b9e0*/  ISETP.NE.AND P0, PT, R0, 0x1, PT ;  /* 0x000000010000780c */ /* 0x002fda0003f05270 */
[----:B0-----:R-:W0:Y:S01]  /*1b9f0*/  @P0 LDC R3, c[0x0][0x434] ;  /* 0x00010d00ff030b82 */ /* 0x001e220000000800 */
[----:B-----5:R-:W-:-:S07]  /*1ba00*/  LOP3.LUT R2, R2, 0x7f, RZ, 0xc0, !PT ;  /* 0x0000007f02027812 */ /* 0x020fce00078ec0ff */
[----:B------:R-:W1:Y:S01]  /*1ba10*/  @P0 LDC R8, c[0x0][0x438] ;  /* 0x00010e00ff080b82 */ /* 0x000e620000000800 */
[----:B------:R-:W-:Y:S01]  /*1ba20*/  SHF.R.U32.HI R2, RZ, 0x3, R2 ;  /* 0x00000003ff027819 */ /* 0x000fe20000011602 */
[----:B--2---:R-:W-:-:S04]  /*1ba30*/  IMAD.SHL.U32 R4, R4, 0x10, RZ ;  /* 0x0000001004047824 */ /* 0x004fc800078e00ff */
        /* <DEDUP_REMOVED lines=17> */
[----:B------:R-:W-:Y:S01]  /*1bb50*/  MOV R7, UR38 ;  /* 0x0000002600077c02 */ /* 0x000fe20008000f00 */
[----:B------:R-:W-:Y:S02]  /*1bb60*/  VIADD R25, R10, 0x1 ;  /* 0x000000010a197836 */ /* 0x000fe40000000000 */
[----:B------:R-:W-:Y:S01]  /*1bb70*/  IMAD.MOV.U32 R26, RZ, RZ, R6 ;  /* 0x000000ffff1a7224 */ /* 0x000fe200078e0006 */
        /* <DEDUP_REMOVED lines=8> */
.L_x_3174:
[----:B------:R-:W-:Y:S01]  /*1bc00*/  IMAD R6, R25, 0x8, R22 ;  /* 0x0000000819067824 */ /* 0x000fe200078e0216 */
[----:B------:R-:W-:Y:S01]  /*1bc10*/  SHF.L.U32 R3, R28, 0x1f, RZ ;  /* 0x0000001f1c037819 */ /* 0x000fe200000006ff */
[----:B------:R-:W-:Y:S03]  /*1bc20*/  BSSY B1, `(.L_x_3175) ;  /* 0x0000003000017945 */ /* 0x000fe60003800000 */
[----:B------:R-:W0:Y:S02]  /*1bc30*/  SYNCS.PHASECHK.TRANS64.TRYWAIT P0, [R6+URZ+0x28840], R3 ;  /* 0x02884003060075a7 */ /* 0x000e24000800017f */
[----:B0-----:R-:W-:Y:S05]  /*1bc40*/  @!P0 BRA `(.L_x_3176) ;  /* 0x0000006400d88947 */ /* 0x001fea0003800000 */
.L_x_3386:
[----:B------:R-:W-:Y:S05]  /*1bc50*/  BSYNC B1 ;  /* 0x0000000000017941 */ /* 0x000fea0003800000 */
.L_x_3175:
        /* <DEDUP_REMOVED lines=13> */
[----:B------:R-:W-:-:S04]  /*1bd30*/  ULDC.64 UR4, c[0x0][0x308] ;  /* 0x0000c20000047ab9 */ /* 0x000fc80000000a00 */
[----:B------:R-:W-:Y:S01]  /*1bd40*/  IADD3 R3, R3, R5, RZ ;  /* 0x0000000503037210 */ /* 0x000fe20007ffe0ff */
[----:B------:R-:W-:-:S04]  /*1bd50*/  IMAD R5, R35, UR4, RZ ;  /* 0x0000000423057c24 */ /* 0x000fc8000f8e02ff */
[C---:B------:R-:W-:Y:S02]  /*1bd60*/  IMAD R5, R18.reuse, UR5, R5 ;  /* 0x0000000512057c24 */ /* 0x040fe4000f8e0205 */
[----:B------:R-:W-:Y:S01]  /*1bd70*/  IMAD.WIDE.U32 R2, R18, UR4, R2 ;  /* 0x0000000412027c25 */ /* 0x000fe2000f8e0002 */
[----:B------:R-:W-:-:S03]  /*1bd80*/  ULDC.64 UR4, c[0x0][0x2e8] ;  /* 0x0000ba0000047ab9 */ /* 0x000fc60000000a00 */
[----:B------:R-:W-:Y:S01]  /*1bd90*/  IMAD.IADD R5, R5, 0x1, R3 ;  /* 0x0000000105057824 */ /* 0x000fe200078e0203 */
[----:B------:R-:W-:Y:S01]  /*1bda0*/  LEA R7, P0, R2, UR4, 0x1 ;  /* 0x0000000402077c11 */ /* 0x000fe2000f8008ff */
[----:B------:R-:W-:-:S03]  /*1bdb0*/  UMOV UR4, 0xffffffff ;  /* 0xffffffff00047882 */ /* 0x000fc60000000000 */
[----:B------:R-:W-:Y:S01]  /*1bdc0*/  LEA.HI.X R9, R2, UR5, R5, 0x1, P0 ;  /* 0x0000000502097c11 */ /* 0x000fe200080f0c05 */
[----:B------:R-:W-:Y:S08]  /*1bdd0*/  BRA.DIV UR4, `(.L_x_3177) ;  /* 0x0000006604887947 */ /* 0x000ff0000b800000 */
        /* <DEDUP_REMOVED lines=44> */
[----:B------:R-:W-:Y:S04]  /*1c0a0*/  LDGSTS.E.BYPASS.LTC128B.128 [R8+0x1b400], desc[UR42][R2.64], !P4 ;  /* 0x1b40000002087fae */ /* 0x000fe8000e101d6a */
[----:B------:R0:W-:Y:S04]  /*1c0b0*/  LDGSTS.E.BYPASS.LTC128B.128 [R8+0x1f400], desc[UR42][R2.64+0x80], !P3 ;  /* 0x1f40008002087fae */ /* 0x0001e8000d901d6a */
[----:B0-2---:R0:W1:Y:S02]  /*1c0c0*/  SHFL.IDX PT, R2, R7, 0x7, 0x181f ;  /* 0x00f81f0007027f89 */ /* 0x00506400000e0000 */
.L_x_3404:
[----:B-1----:R-:W-:-:S04]  /*1c0d0*/  IADD3 R2, P0, R2, R5, RZ ;  /* 0x0000000502027210 */ /* 0x002fc80007f1e0ff */
        /* <DEDUP_REMOVED lines=8> */
.L_x_3178:
        /* <DEDUP_REMOVED lines=11> */
.L_x_3179:
[----:B------:R1:W-:Y:S01]  /*1c210*/  SYNCS.ARRIVE.TRANS64.A1T0 RZ, [R6+URZ+0x28830], RZ ;  /* 0x028830ff06ff79a7 */ /* 0x0003e2000810003f */
[----:B------:R-:W-:Y:S05]  /*1c220*/  @!P4 BRA `(.L_x_3180) ;  /* 0x000000000004c947 */ /* 0x000fea0003800000 */
[----:B------:R-:W-:Y:S01]  /*1c230*/  BPT.TRAP 0x1 ;  /* 0x000000040000795c */ /* 0x000fe20000300000 */
.L_x_3180:
[----:B------:R-:W-:Y:S01]  /*1c240*/  SHF.L.U32 R2, R17, 0x1f, RZ ;  /* 0x0000001f11027819 */ /* 0x000fe200000006ff */
[----:B-1----:R-:W-:Y:S01]  /*1c250*/  IMAD R6, R10, 0x8, R22 ;  /* 0x000000080a067824 */ /* 0x002fe200078e0216 */
[----:B------:R-:W-:Y:S03]  /*1c260*/  BSSY B1, `(.L_x_3181) ;  /* 0x0000003000017945 */ /* 0x000fe60003800000 */
[----:B------:R-:W1:Y:S02]  /*1c270*/  SYNCS.PHASECHK.TRANS64.TRYWAIT P0, [R6+URZ+0x28860], R2 ;  /* 0x02886002060075a7 */ /* 0x000e64000800017f */
[----:B-1----:R-:W-:Y:S05]  /*1c280*/  @!P0 BRA `(.L_x_3182) ;  /* 0x0000006800a88947 */ /* 0x002fea0003800000 */
.L_x_3405:
[----:B------:R-:W-:Y:S05]  /*1c290*/  BSYNC B1 ;  /* 0x0000000000017941 */ /* 0x000fea0003800000 */
.L_x_3181:
[----:B------:R-:W2:Y:S01]  /*1c2a0*/  S2R R3, SR_TID.X ;  /* 0x0000000000037919 */ /* 0x000ea20000002100 */
[----:B------:R-:W-:Y:S01]  /*1c2b0*/  IMAD R8, R33, -0x80, R37 ;  /* 0xffffff8021087824 */ /* 0x000fe200078e0225 */
[----:B------:R-:W-:Y:S01]  /*1c2c0*/  UMOV UR4, 0xffffffff ;  /* 0xffffffff00047882 */ /* 0x000fe20000000000 */
[----:B0-----:R-:W-:Y:S01]  /*1c2d0*/  IMAD R7, R10, 0x4000, R36 ;  /* 0x000040000a077824 */ /* 0x001fe200078e0224 */
[----:B--2---:R-:W-:-:S04]  /*1c2e0*/  LOP3.LUT R3, R3, 0x7f, RZ, 0xc0, !PT ;  /* 0x0000007f03037812 */ /* 0x004fc800078ec0ff */
[----:B------:R-:W-:-:S04]  /*1c2f0*/  SHF.R.U32.HI R3, RZ, 0x3, R3 ;  /* 0x00000003ff037819 */ /* 0x000fc80000011603 */
[----:B------:R-:W-:Y:S01]  /*1c300*/  IADD3 R8, -R3, R8, RZ ;  /* 0x0000000803087210 */ /* 0x000fe20007ffe1ff */
[----:B------:R-:W-:Y:S06]  /*1c310*/  BRA.DIV UR4, `(.L_x_3183) ;  /* 0x0000006a04987947 */ /* 0x000fec000b800000 */
[----:B-1----:R-:W0:Y:S01]  /*1c320*/  SHFL.IDX PT, R2, R23, RZ, 0x181f ;  /* 0x00181fff17027589 */ /* 0x002e2200000e0000 */
[----:B------:R-:W-:-:S03]  /*1c330*/  IMAD R7, R7, 0x2, R22 ;  /* 0x0000000207077824 */ /* 0x000fc600078e0216 */
        /* <DEDUP_REMOVED lines=57> */
.L_x_3423:
        /* <DEDUP_REMOVED lines=24> */
[----:B------:R-:W-:-:S04]  /*1c850*/  ULDC.64 UR4, c[0x0][0x318] ;  /* 0x0000c60000047ab9 */ /* 0x000fc80000000a00 */
[----:B------:R-:W-:Y:S02]  /*1c860*/  IADD3 R3, R5, R3, RZ ;  /* 0x0000000305037210 */ /* 0x000fe40007ffe0ff */
[----:B------:R-:W-:-:S04]  /*1c870*/  LEA R23, P0, R2, UR4, 0x1 ;  /* 0x0000000402177c11 */ /* 0x000fc8000f8008ff */
[----:B------:R-:W-:Y:S02]  /*1c880*/  LEA.HI.X R24, R2, UR5, R3, 0x1, P0 ;  /* 0x0000000502187c11 */ /* 0x000fe400080f0c03 */
[----:B------:R-:W-:-:S13]  /*1c890*/  PLOP3.LUT P0, PT, PT, PT, PT, 0x80, 0x0 ;  /* 0x000000000000781c */ /* 0x000fda0003f0f070 */
.L_x_3184:
        /* <DEDUP_REMOVED lines=11> */
.L_x_3185:
[C---:B------:R-:W-:Y:S01]  /*1c950*/  ISETP.GT.AND P0, PT, R26.reuse, RZ, PT ;  /* 0x000000ff1a00720c */ /* 0x040fe20003f04270 */
[----:B------:R0:W-:Y:S01]  /*1c960*/  SYNCS.ARRIVE.TRANS64.A1T0 RZ, [R6+URZ+0x28850], RZ ;  /* 0x028850ff06ff79a7 */ /* 0x0001e2000810003f */
[----:B------:R-:W-:Y:S01]  /*1c970*/  IMAD.MOV.U32 R17, RZ, RZ, R28 ;  /* 0x000000ffff117224 */ /* 0x000fe200078e001c */
[----:B------:R-:W-:Y:S01]  /*1c980*/  MOV R10, R25 ;  /* 0x00000019000a7202 */ /* 0x000fe20000000f00 */
[----:B------:R-:W-:Y:S02]  /*1c990*/  IMAD.MOV.U32 R33, RZ, RZ, R26 ;  /* 0x000000ffff217224 */ /* 0x000fe400078e001a */
[----:B0-----:R-:W-:-:S07]  /*1c9a0*/  VIADD R6, R26, 0xffffffff ;  /* 0xffffffff1a067836 */ /* 0x001fce0000000000 */
[----:B------:R-:W-:Y:S05]  /*1c9b0*/  @P0 BRA `(.L_x_3186) ;  /* 0xffffffec00ec0947 */ /* 0x000fea000383ffff */
.L_x_3173:
[----:B------:R-:W-:Y:S05]  /*1c9c0*/  BSYNC B0 ;  /* 0x0000000000007941 */ /* 0x000fea0003800000 */
.L_x_3172:
        /* <DEDUP_REMOVED lines=17> */
.L_x_3188:
[----:B------:R-:W-:Y:S05]  /*1cae0*/  BSYNC B0 ;  /* 0x0000000000007941 */ /* 0x000fea0003800000 */
.L_x_3187:
[----:B------:R-:W-:-:S05]  /*1caf0*/  IMAD.U32 R0, RZ, RZ, UR38 ;  /* 0x00000026ff007e24 */ /* 0x000fca000f8e00ff */
[----:B------:R-:W-:-:S13]  /*1cb00*/  ISETP.NE.AND P0, PT, R0, 0x3, PT ;  /* 0x000000030000780c */ /* 0x000fda0003f05270 */
[----:B------:R-:W-:Y:S05]  /*1cb10*/  @!P0 BRA `(.L_x_3189) ;  /* 0x0000000000048947 */ /* 0x000fea0003800000 */
[----:B------:R-:W-:Y:S01]  /*1cb20*/  BPT.TRAP 0x1 ;  /* 0x000000040000795c */ /* 0x000fe20000300000 */
.L_x_3189:
[----:B------:R-:W-:Y:S01]  /*1cb30*/  IMAD R0, R25, 0x8, R22 ;  /* 0x0000000819007824 */ /* 0x000fe200078e0216 */
[----:B0-----:R-:W-:Y:S01]  /*1cb40*/  SHF.L.U32 R3, R28, 0x1f, RZ ;  /* 0x0000001f1c037819 */ /* 0x001fe200000006ff */
[----:B------:R-:W-:Y:S01]  /*1cb50*/  BSSY B0, `(.L_x_3190) ;  /* 0x0000004000007945 */ /* 0x000fe20003800000 */
[----:B------:R-:W-:Y:S02]  /*1cb60*/  IMAD R6, R26, -0x80, R37 ;  /* 0xffffff801a067824 */ /* 0x000fe400078e0225 */
[----:B------:R-:W0:Y:S02]  /*1cb70*/  SYNCS.PHASECHK.TRANS64.TRYWAIT P0, [R0+URZ+0x28860], R3 ;  /* 0x02886003000075a7 */ /* 0x000e24000800017f */
[----:B0-----:R-:W-:Y:S05]  /*1cb80*/  @!P0 BRA `(.L_x_3191) ;  /* 0x0000006c00048947 */ /* 0x001fea0003800000 */
.L_x_3424:
[----:B------:R-:W-:Y:S05]  /*1cb90*/  BSYNC B0 ;  /* 0x0000000000007941 */ /* 0x000fea0003800000 */
.L_x_3190:
[----:B------:R-:W1:Y:S01]  /*1cba0*/  S2R R2, SR_TID.X ;  /* 0x0000000000027919 */ /* 0x000e620000002100 */
[----:B------:R-:W-:Y:S01]  /*1cbb0*/  UMOV UR4, 0xffffffff ;  /* 0xffffffff00047882 */ /* 0x000fe20000000000 */
[----:B------:R-:W-:Y:S01]  /*1cbc0*/  IMAD R9, R25, 0x4000, R36 ;  /* 0x0000400019097824 */ /* 0x000fe200078e0224 */
[----:B-1----:R-:W-:-:S04]  /*1cbd0*/  LOP3.LUT R2, R2, 0x7f, RZ, 0xc0, !PT ;  /* 0x0000007f02027812 */ /* 0x002fc800078ec0ff */
[----:B------:R-:W-:-:S04]  /*1cbe0*/  SHF.R.U32.HI R2, RZ, 0x3, R2 ;  /* 0x00000003ff027819 */ /* 0x000fc80000011602 */
[----:B------:R-:W-:Y:S01]  /*1cbf0*/  IADD3 R6, -R2, R6, RZ ;  /* 0x0000000602067210 */ /* 0x000fe20007ffe1ff */
        /* <DEDUP_REMOVED lines=64> */
.L_x_3442:
        /* <DEDUP_REMOVED lines=11> */
.L_x_3193:
        /* <DEDUP_REMOVED lines=11> */
.L_x_3194:
[----:B------:R0:W-:Y:S01]  /*1d160*/  SYNCS.ARRIVE.TRANS64.A1T0 RZ, [R0+URZ+0x28850], RZ ;  /* 0x028850ff00ff79a7 */ /* 0x0001e2000810003f */
[----:B------:R-:W-:-:S05]  /*1d170*/  VIADD R25, R25, 0x1 ;  /* 0x0000000119197836 */ /* 0x000fca0000000000 */
[----:B------:R-:W-:-:S04]  /*1d180*/  ISETP.NE.AND P0, PT, R25, 0x2, PT ;  /* 0x000000021900780c */ /* 0x000fc80003f05270 */
[----:B------:R-:W-:Y:S02]  /*1d190*/  SEL R3, RZ, 0x1, P0 ;  /* 0x00000001ff037807 */ /* 0x000fe40000000000 */
[----:B------:R-:W-:Y:S02]  /*1d1a0*/  SEL R25, R25, RZ, P0 ;  /* 0x000000ff19197207 */ /* 0x000fe40000000000 */
[----:B0-----:R-:W-:-:S07]  /*1d1b0*/  LOP3.LUT R28, R28, R3, RZ, 0x3c, !PT ;  /* 0x000000031c1c7212 */ /* 0x001fce00078e3cff */
.L_x_3151:
[----:B------:R-:W-:Y:S05]  /*1d1c0*/  BSYNC B7 ;  /* 0x0000000000077941 */ /* 0x000fea0003800000 */
.L_x_3149:
[----:B------:R-:W-:-:S13]  /*1d1d0*/  LOP3.LUT P0, RZ, R32, 0x8, RZ, 0xc0, !PT ;  /* 0x0000000820ff7812 */ /* 0x000fda000780c0ff */
[----:B------:R-:W-:Y:S05]  /*1d1e0*/  @!P0 BRA `(.L_x_3195) ;  /* 0x0000000000248947 */ /* 0x000fea0003800000 */
[----:B------:R-:W-:Y:S05]  /*1d1f0*/  WARPSYNC.ALL ;  /* 0x0000000000007948 */ /* 0x000fea0003800000 */
[----:B------:R-:W2:Y:S08]  /*1d200*/  S2UR UR5, SR_CgaCtaId ;  /* 0x00000000000579c3 */ /* 0x000eb00000008800 */
[----:B------:R-:W-:Y:S06]  /*1d210*/  BAR.SYNC.DEFER_BLOCKING 0x5, 0x180 ;  /* 0x0146000000007b1d */ /* 0x000fec0000010000 */
[----:B------:R-:W-:-:S02]  /*1d220*/  UMOV UR4, 0x400 ;  /* 0x0000040000047882 */ /* 0x000fc40000000000 */
[----:B--2---:R-:W-:-:S06]  /*1d230*/  ULEA UR4, UR5, UR4, 0x18 ;  /* 0x0000000405047291 */ /* 0x004fcc000f8ec03f */
[----:B------:R-:W-:-:S05]  /*1d240*/  IMAD.U32 R22, RZ, RZ, UR4 ;  /* 0x00000004ff167e24 */ /* 0x000fca000f8e00ff */
[----:B------:R4:W2:Y:S01]  /*1d250*/  LDS.128 R16, [R22+0x288d0] ;  /* 0x0288d00016107984 */ /* 0x0008a20000000c00 */
[----:B------:R-:W-:Y:S06]  /*1d260*/  BAR.ARV 0x4, 0x180 ;  /* 0x0106000000007b1d */ /* 0x000fec0000002000 */
[----:B------:R-:W-:Y:S05]  /*1d270*/  BRA `(.L_x_3196) ;  /* 0x0000000800cc7947 */ /* 0x000fea0003800000 */
.L_x_3195:
[----:B------:R-:W2:Y:S01]  /*1d280*/  S2R R8, SR_TID.X ;  /* 0x0000000000087919 */ /* 0x000ea20000002100 */
[----:B------:R-:W-:Y:S01]  /*1d290*/  UMOV UR4, 0xffffffff ;  /* 0xffffffff00047882 */ /* 0x000fe20000000000 */
[----:B--2---:R-:W-:-:S04]  /*1d2a0*/  LOP3.LUT R8, R8, 0x1f, RZ, 0xc0, !PT ;  /* 0x0000001f08087812 */ /* 0x004fc800078ec0ff */
[----:B------:R-:W-:Y:S01]  /*1d2b0*/  ISETP.NE.AND P0, PT, R8, 0x1f, PT ;  /* 0x0000001f0800780c */ /* 0x000fe20003f05270 */
[----:B------:R-:W-:-:S12]  /*1d2c0*/  BRA.DIV UR4, `(.L_x_3197) ;  /* 0x0000006e04c47947 */ /* 0x000fd8000b800000 */
[----:B------:R-:W-:Y:S01]  /*1d2d0*/  IMAD.IADD R5, R19, 0x1, R8 ;  /* 0x0000000113057824 */ /* 0x000fe200078e0208 */
[----:B------:R-:W-:-:S04]  /*1d2e0*/  ULDC UR4, c[0x0][0xc3c] ;  /* 0x00030f0000047ab9 */ /* 0x000fc80000000800 */
[----:B------:R-:W-:-:S13]  /*1d2f0*/  ISETP.GE.OR P1, PT, R5, UR4, !P0 ;  /* 0x0000000405007c0c */ /* 0x000fda000c726670 */
[----:B------:R-:W2:Y:S02]  /*1d300*/  @!P1 LDC.64 R2, c[0x0][0xc80] ;  /* 0x00032000ff029b82 */ /* 0x000ea40000000a00 */
[----:B--2---:R-:W-:-:S06]  /*1d310*/  @!P1 IMAD.WIDE R2, R5, 0x4, R2 ;  /* 0x0000000405029825 */ /* 0x004fcc00078e0202 */
[----:B------:R-:W2:Y:S01]  /*1d320*/  @!P1 LDG.E R2, desc[UR42][R2.64] ;  /* 0x0000002a02029981 */ /* 0x000ea2000c1e1900 */
[----:B------:R-:W-:Y:S02]  /*1d330*/  MOV R5, RZ ;  /* 0x000000ff00057202 */ /* 0x000fe40000000f00 */
[C---:B------:R-:W-:Y:S01]  /*1d340*/  ISETP.GE.U32.AND P2, PT, R8.reuse, 0x2, PT ;  /* 0x000000020800780c */ /* 0x040fe20003f46070 */
[----:B------:R-:W-:Y:S01]  /*1d350*/  SHFL.IDX PT, R0, R16, RZ, 0x1f ;  /* 0x00001fff10007589 */ /* 0x000fe200000e0000 */
[C---:B------:R-:W-:Y:S02]  /*1d360*/  ISETP.GE.U32.AND P3, PT, R8.reuse, 0x4, PT ;  /* 0x000000040800780c */ /* 0x040fe40003f66070 */
[C---:B------:R-:W-:Y:S01]  /*1d370*/  ISETP.GE.U32.AND P4, PT, R8.reuse, 0x8, PT ;  /* 0x000000080800780c */ /* 0x040fe20003f86070 */
[----:B------:R-:W-:Y:S01]  /*1d380*/  SHFL.IDX PT, R4, R16, 0x1, 0x1f ;  /* 0x00201f0010047f89 */ /* 0x000fe200000e0000 */
[C---:B------:R-:W-:Y:S01]  /*1d390*/  ISETP.GE.U32.AND P5, PT, R8.reuse, 0x10, PT ;  /* 0x000000100800780c */ /* 0x040fe20003fa6070 */
[----:B--2---:R-:W-:Y:S01]  /*1d3a0*/  @!P1 IMAD.MOV.U32 R5, RZ, RZ, R2 ;  /* 0x000000ffff059224 */ /* 0x004fe200078e0002 */
[----:B------:R-:W-:-:S04]  /*1d3b0*/  ISETP.NE.AND P1, PT, R8, RZ, PT ;  /* 0x000000ff0800720c */ /* 0x000fc80003f25270 */
        /* <DEDUP_REMOVED lines=11> */
[----:B------:R-:W-:-:S05]  /*1d470*/  IMAD.IADD R3, R2, 0x1, R3 ;  /* 0x0000000102037824 */ /* 0x000fca00078e0203 */
[----:B------:R-:W2:Y:S02]  /*1d480*/  SHFL.UP PT, R14, R3, 0x10, RZ ;  /* 0x06000000030e7989 */ /* 0x000ea400000e00ff */
[----:B--2---:R-:W-:-:S05]  /*1d490*/  SEL R6, R14, RZ, P5 ;  /* 0x000000ff0e067207 */ /* 0x004fca0002800000 */
[----:B------:R-:W-:-:S05]  /*1d4a0*/  IMAD.IADD R6, R3, 0x1, R6 ;  /* 0x0000000103067824 */ /* 0x000fca00078e0206 */
[----:B------:R2:W3:Y:S02]  /*1d4b0*/  SHFL.IDX PT, R14, R6, 0x1f, 0x1f ;  /* 0x03e01f00060e7f89 */ /* 0x0004e400000e0000 */
.L_x_3452:
[----:B------:R-:W-:Y:S02]  /*1d4c0*/  ULDC UR4, c[0x0][0xc38] ;  /* 0x00030e0000047ab9 */ /* 0x000fe40000000800 */
[----:B------:R-:W-:-:S04]  /*1d4d0*/  IMAD.U32 R7, RZ, RZ, UR4 ;  /* 0x00000004ff077e24 */ /* 0x000fc8000f8e00ff */
[----:B---3--:R-:W-:-:S05]  /*1d4e0*/  IMAD R14, R14, R7, RZ ;  /* 0x000000070e0e7224 */ /* 0x008fca00078e02ff */
[----:B------:R-:W-:-:S04]  /*1d4f0*/  IADD3 R9, R4, R14, RZ ;  /* 0x0000000e04097210 */ /* 0x000fc80007ffe0ff */
[----:B------:R-:W-:-:S13]  /*1d500*/  ISETP.GT.AND P6, PT, R9, R0, PT ;  /* 0x000000000900720c */ /* 0x000fda0003fc4270 */
[----:B------:R-:W-:Y:S05]  /*1d510*/  @P6 BRA `(.L_x_3198) ;  /* 0x00000000009c6947 */ /* 0x000fea0003800000 */
.L_x_3203:
[----:B------:R-:W3:Y:S01]  /*1d520*/  LDC R2, c[0x0][0xc3c] ;  /* 0x00030f00ff027b82 */ /* 0x000ee20000000800 */
[----:B------:R-:W-:-:S05]  /*1d530*/  VIADD R19, R19, 0x1f ;  /* 0x0000001f13137836 */ /* 0x000fca0000000000 */
[----:B---3--:R-:W-:-:S13]  /*1d540*/  ISETP.GE.AND P6, PT, R19, R2, PT ;  /* 0x000000021300720c */ /* 0x008fda0003fc6270 */
[----:B------:R-:W-:Y:S05]  /*1d550*/  @P6 BRA `(.L_x_3199) ;  /* 0x0000000400d06947 */ /* 0x000fea0003800000 */
[----:B------:R-:W3:Y:S01]  /*1d560*/  S2R R3, SR_TID.X ;  /* 0x0000000000037919 */ /* 0x000ee20000002100 */
[----:B------:R-:W-:Y:S01]  /*1d570*/  BSSY B0, `(.L_x_3200) ;  /* 0x0000009000007945 */ /* 0x000fe20003800000 */
[----:B------:R-:W-:Y:S01]  /*1d580*/  IMAD.MOV.U32 R5, RZ, RZ, RZ ;  /* 0x000000ffff057224 */ /* 0x000fe200078e00ff */
[----:B---3--:R-:W-:-:S05]  /*1d590*/  LOP3.LUT R3, R3, 0x1f, RZ, 0xc0, !PT ;  /* 0x0000001f03037812 */ /* 0x008fca00078ec0ff */
[----:B------:R-:W-:-:S05]  /*1d5a0*/  IMAD.IADD R7, R19, 0x1, R3 ;  /* 0x0000000113077824 */ /* 0x000fca00078e0203 */
[----:B------:R-:W-:-:S13]  /*1d5b0*/  ISETP.GE.OR P6, PT, R7, R2, !P0 ;  /* 0x000000020700720c */ /* 0x000fda00047c6670 */
[----:B------:R-:W-:Y:S05]  /*1d5c0*/  @P6 BRA `(.L_x_3201) ;  /* 0x00000000000c6947 */ /* 0x000fea0003800000 */
[----:B------:R-:W3:Y:S02]  /*1d5d0*/  LDC.64 R2, c[0x0][0xc80] ;  /* 0x00032000ff027b82 */ /* 0x000ee40000000a00 */
[----:B---3--:R-:W-:-:S05]  /*1d5e0*/  IMAD.WIDE R2, R7, 0x4, R2 ;  /* 0x0000000407027825 */ /* 0x008fca00078e0202 */
[----:B------:R3:W5:Y:S02]  /*1d5f0*/  LDG.E R5, desc[UR42][R2.64] ;  /* 0x0000002a02057981 */ /* 0x000764000c1e1900 */
.L_x_3201:
[----:B------:R-:W-:Y:S05]  /*1d600*/  BSYNC B0 ;  /* 0x0000000000007941 */ /* 0x000fea0003800000 */
.L_x_3200:
[----:B------:R-:W-:-:S03]  /*1d610*/  UMOV UR4, 0xffffffff ;  /* 0xffffffff00047882 */ /* 0x000fc60000000000 */
[----:B------:R-:W-:Y:S05]  /*1d620*/  BRA.DIV UR4, `(.L_x_3202) ;  /* 0x0000007204107947 */ /* 0x000fea000b800000 */
[----:B-----5:R-:W4:Y:S02]  /*1d630*/  SHFL.UP PT, R14, R5, 0x1, RZ ;  /* 0x04200000050e7989 */ /* 0x020f2400000e00ff */
[----:B----4-:R-:W-:-:S04]  /*1d640*/  SEL R14, R14, RZ, P1 ;  /* 0x000000ff0e0e7207 */ /* 0x010fc80000800000 */
[----:B------:R-:W-:-:S05]  /*1d650*/  IADD3 R13, R5, R14, RZ ;  /* 0x0000000e050d7210 */ /* 0x000fca0007ffe0ff */
[----:B------:R-:W3:Y:S02]  /*1d660*/  SHFL.UP PT, R14, R13, 0x2, RZ ;  /* 0x044000000d0e7989 */ /* 0x000ee400000e00ff */
[----:B---3--:R-:W-:-:S05]  /*1d670*/  SEL R2, R14, RZ, P2 ;  /* 0x000000ff0e027207 */ /* 0x008fca0001000000 */
[----:B------:R-:W-:-:S05]  /*1d680*/  IMAD.IADD R2, R13, 0x1, R2 ;  /* 0x000000010d027824 */ /* 0x000fca00078e0202 */
[----:B------:R-:W3:Y:S02]  /*1d690*/  SHFL.UP PT, R14, R2, 0x4, RZ ;  /* 0x04800000020e7989 */ /* 0x000ee400000e00ff */
[----:B---3--:R-:W-:-:S05]  /*1d6a0*/  SEL R3, R14, RZ, P3 ;  /* 0x000000ff0e037207 */ /* 0x008fca0001800000 */
[----:B------:R-:W-:-:S05]  /*1d6b0*/  IMAD.IADD R3, R2, 0x1, R3 ;  /* 0x0000000102037824 */ /* 0x000fca00078e0203 */
[----:B------:R-:W3:Y:S02]  /*1d6c0*/  SHFL.UP PT, R14, R3, 0x8, RZ ;  /* 0x05000000030e7989 */ /* 0x000ee400000e00ff */
[----:B---3--:R-:W-:-:S05]  /*1d6d0*/  SEL R4, R14, RZ, P4 ;  /* 0x000000ff0e047207 */ /* 0x008fca0002000000 */
[----:B------:R-:W-:-:S05]  /*1d6e0*/  IMAD.IADD R4, R3, 0x1, R4 ;  /* 0x0000000103047824 */ /* 0x000fca00078e0204 */
[----:B------:R-:W3:Y:S02]  /*1d6f0*/  SHFL.UP PT, R14, R4, 0x10, RZ ;  /* 0x06000000040e7989 */ /* 0x000ee400000e00ff */
[----:B---3--:R-:W-:-:S04]  /*1d700*/  SEL R7, R14, RZ, P5 ;  /* 0x000000ff0e077207 */ /* 0x008fc80002800000 */
[----:B--2---:R-:W-:-:S05]  /*1d710*/  IADD3 R6, R4, R7, RZ ;  /* 0x0000000704067210 */ /* 0x004fca0007ffe0ff */
[----:B------:R2:W3:Y:S02]  /*1d720*/  SHFL.IDX PT, R14, R6, 0x1f, 0x1f ;  /* 0x03e01f00060e7f89 */ /* 0x0004e400000e0000 */
.L_x_3460:
[----:B------:R-:W-:Y:S02]  /*1d730*/  ULDC UR4, c[0x0][0xc38] ;  /* 0x00030e0000047ab9 */ /* 0x000fe40000000800 */
[----:B------:R-:W-:-:S04]  /*1d740*/  IMAD.U32 R7, RZ, RZ, UR4 ;  /* 0x00000004ff077e24 */ /* 0x000fc8000f8e00ff */
[----:B---3--:R-:W-:-:S04]  /*1d750*/  IMAD R14, R14, R7, RZ ;  /* 0x000000070e0e7224 */ /* 0x008fc800078e02ff */
[----:B------:R-:W-:-:S05]  /*1d760*/  IMAD.IADD R9, R14, 0x1, R9 ;  /* 0x000000010e097824 */ /* 0x000fca00078e0209 */
[----:B------:R-:W-:-:S13]  /*1d770*/  ISETP.GT.AND P6, PT, R9, R0, PT ;  /* 0x000000000900720c */ /* 0x000fda0003fc4270 */
[----:B------:R-:W-:Y:S05]  /*1d780*/  @!P6 BRA `(.L_x_3203) ;  /* 0xfffffffc0064e947 */ /* 0x000fea000383ffff */
.L_x_3198:
[----:B------:R-:W-:Y:S01]  /*1d790*/  IMAD.IADD R16, R9, 0x1, -R14 ;  /* 0x0000000109107824 */ /* 0x000fe200078e0a0e */
[----:B------:R-:W-:-:S03]  /*1d7a0*/  UMOV UR4, 0xffffffff ;  /* 0xffffffff00047882 */ /* 0x000fc60000000000 */
[----:B------:R-:W-:-:S05]  /*1d7b0*/  IMAD R3, R6, R7, R16 ;  /* 0x0000000706037224 */ /* 0x000fca00078e0210 */
[----:B------:R-:W-:Y:S01]  /*1d7c0*/  ISETP.GT.AND P6, PT, R3, R0, PT ;  /* 0x000000000300720c */ /* 0x000fe20003fc4270 */
[----:B------:R-:W-:-:S12]  /*1d7d0*/  BRA.DIV UR4, `(.L_x_3204) ;  /* 0x0000007204607947 */ /* 0x000fd8000b800000 */
[----:B------:R-:W-:-:S04]  /*1d7e0*/  VOTE.ANY R2, PT, !P6 ;  /* 0x0000000000027806 */ /* 0x000fc800070e0100 */
[----:B------:R-:W3:Y:S02]  /*1d7f0*/  POPC R4, R2 ;  /* 0x0000000200047309 */ /* 0x000ee40000000000 */
[----:B---3--:R3:W4:Y:S02]  /*1d800*/  SHFL.IDX PT, R5, R5, R4, 0x1f ;  /* 0x00001f0405057589 */ /* 0x00872400000e0000 */
.L_x_3464:
[----:B------:R-:W-:Y:S02]  /*1d810*/  ISETP.NE.AND P0, PT, R2, RZ, PT ;  /* 0x000000ff0200720c */ /* 0x000fe40003f05270 */
[----:B------:R-:W-:-:S11]  /*1d820*/  MOV R14, RZ ;  /* 0x000000ff000e7202 */ /* 0x000fd60000000f00 */
[----:B------:R-:W-:Y:S05]  /*1d830*/  @!P0 BRA `(.L_x_3205) ;  /* 0x0000000000108947 */ /* 0x000fea0003800000 */
[----:B------:R-:W-:Y:S01]  /*1d840*/  UMOV UR4, 0xffffffff ;  /* 0xffffffff00047882 */ /* 0x000fe20000000000 */
[----:B------:R-:W-:Y:S02]  /*1d850*/  VIADD R12, R4, 0xffffffff ;  /* 0xffffffff040c7836 */ /* 0x000fe40000000000 */
[----:B------:R-:W-:Y:S05]  /*1d860*/  BRA.DIV UR4, `(.L_x_3206) ;  /* 0x0000007204847947 */ /* 0x000fea000b800000 */
[----:B------:R0:W0:Y:S02]  /*1d870*/  SHFL.IDX PT, R14, R6, R12, 0x1f ;  /* 0x00001f0c060e7589 */ /* 0x00002400000e0000 */
.L_x_3205:
[----:B------:R-:W5:Y:S01]  /*1d880*/  LDC.64 R2, c[0x0][0xc90] ;  /* 0x00032400ff027b82 */ /* 0x000f620000000a00 */
[----:B------:R-:W-:-:S04]  /*1d890*/  IMAD.IADD R19, R4, 0x1, R19 ;  /* 0x0000000104137824 */ /* 0x000fc800078e0213 */
[----:B-----5:R-:W-:-:S05]  /*1d8a0*/  IMAD.WIDE R2, R19, 0x4, R2 ;  /* 0x0000000413027825 */ /* 0x020fca00078e0202 */
[----:B0-2---:R0:W3:Y:S01]  /*1d8b0*/  LDG.E R6, desc[UR42][R2.64] ;  /* 0x0000002a02067981 */ /* 0x0050e2000c1e1900 */
[----:B------:R-:W-:Y:S02]  /*1d8c0*/  IMAD R16, R14, R7, R16 ;  /* 0x000000070e107224 */ /* 0x000fe400078e0210 */
[----:B0-----:R-:W-:Y:S02]  /*1d8d0*/  IMAD.MOV.U32 R2, RZ, RZ, RZ ;  /* 0x000000ffff027224 */ /* 0x001fe400078e00ff */
[----:B---34-:R-:W-:-:S05]  /*1d8e0*/  IMAD R4, R5, R6, RZ ;  /* 0x0000000605047224 */ /* 0x018fca00078e02ff */
[----:B------:R-:W-:-:S04]  /*1d8f0*/  IABS R8, R4 ;  /* 0x0000000400087213 */ /* 0x000fc80000000000 */
[----:B------:R-:W0:Y:S08]  /*1d900*/  I2F.RP R10, R8 ;  /* 0x00000008000a7306 */ /* 0x000e300000209400 */
[----:B0-----:R-:W1:Y:S02]  /*1d910*/  MUFU.RCP R10, R10 ;  /* 0x0000000a000a7308 */ /* 0x001e640000001000 */
[----:B-1----:R-:W-:-:S06]  /*1d920*/  VIADD R11, R10, 0xffffffe ;  /* 0x0ffffffe0a0b7836 */ /* 0x002fcc0000000000 */
[----:B------:R-:W0:Y:S02]  /*1d930*/  F2I.FTZ.U32.TRUNC.NTZ R3, R11 ;  /* 0x0000000b00037305 */ /* 0x000e24000021f000 */
[----:B0-----:R-:W-:-:S05]  /*1d940*/  IADD3 R9, RZ, -R3, RZ ;  /* 0x80000003ff097210 */ /* 0x001fca0007ffe0ff */
        /* <DEDUP_REMOVED lines=11> */
[-C--:B------:R-:W-:Y:S01]  /*1da00*/  @!P1 IADD3 R3, R3, -R8.reuse, RZ ;  /* 0x8000000803039210 */ /* 0x080fe20007ffe0ff */
[----:B------:R-:W-:Y:S01]  /*1da10*/  @!P1 VIADD R2, R2, 0x1 ;  /* 0x0000000102029836 */ /* 0x000fe20000000000 */
[----:B------:R-:W-:Y:S02]  /*1da20*/  ISETP.NE.AND P1, PT, R4, RZ, PT ;  /* 0x000000ff0400720c */ /* 0x000fe40003f25270 */
[----:B------:R-:W-:-:S13]  /*1da30*/  ISETP.GE.U32.AND P0, PT, R3, R8, PT ;  /* 0x000000080300720c */ /* 0x000fda0003f06070 */
[----:B------:R-:W-:-:S04]  /*1da40*/  @P0 VIADD R2, R2, 0x1 ;  /* 0x0000000102020836 */ /* 0x000fc80000000000 */
[----:B------:R-:W-:Y:S01]  /*1da50*/  @!P2 IMAD.MOV R2, RZ, RZ, -R2 ;  /* 0x000000ffff02a224 */ /* 0x000fe200078e0a02 */
[----:B------:R-:W-:-:S05]  /*1da60*/  @!P1 LOP3.LUT R2, RZ, R4, RZ, 0x33, !PT ;  /* 0x00000004ff029212 */ /* 0x000fca00078e33ff */
[----:B------:R-:W-:Y:S02]  /*1da70*/  IMAD R0, R6, R2, RZ ;  /* 0x0000000206007224 */ /* 0x000fe400078e02ff */
[----:B------:R-:W-:-:S03]  /*1da80*/  IMAD.MOV R2, RZ, RZ, -R2 ;  /* 0x000000ffff027224 */ /* 0x000fc600078e0a02 */
[----:B------:R-:W-:Y:S01]  /*1da90*/  IADD3 R3, -R0, RZ, RZ ;  /* 0x000000ff00037210 */ /* 0x000fe20007ffe1ff */
        /* <DEDUP_REMOVED lines=24> */
[----:B------:R-:W-:-:S05]  /*1dc20*/  @P0 IADD3 R2, R2, 0x1, RZ ;  /* 0x0000000102020810 */ /* 0x000fca0007ffe0ff */
[----:B------:R-:W-:Y:S01]  /*1dc30*/  @!P2 IMAD.MOV R2, RZ, RZ, -R2 ;  /* 0x000000ffff02a224 */ /* 0x000fe200078e0a02 */
[----:B------:R-:W-:Y:S01]  /*1dc40*/  @!P1 LOP3.LUT R2, RZ, R6, RZ, 0x33, !PT ;  /* 0x00000006ff029212 */ /* 0x000fe200078e33ff */
[----:B------:R-:W-:-:S04]  /*1dc50*/  IMAD.MOV R6, RZ, RZ, -R6 ;  /* 0x000000ffff067224 */ /* 0x000fc800078e0a06 */
[----:B------:R-:W-:Y:S01]  /*1dc60*/  IMAD R18, R2, R6, R9 ;  /* 0x0000000602127224 */ /* 0x000fe200078e0209 */
[----:B------:R-:W-:-:S04]  /*1dc70*/  LOP3.LUT R2, RZ, R2, RZ, 0x33, !PT ;  /* 0x00000002ff027212 */ /* 0x000fc800078e33ff */
[----:B------:R-:W-:Y:S01]  /*1dc80*/  IADD3 R17, R5, R2, RZ ;  /* 0x0000000205117210 */ /* 0x000fe20007ffe0ff */
[----:B------:R-:W-:Y:S06]  /*1dc90*/  BRA `(.L_x_3207) ;  /* 0x00000000001c7947 */ /* 0x000fec0003800000 */
.L_x_3199:
[----:B------:R-:W-:Y:S01]  /*1dca0*/  UMOV UR4, URZ ;  /* 0x0000003f00047c82 */ /* 0x000fe20008000000 */
[----:B------:R-:W-:Y:S01]  /*1dcb0*/  UMOV UR5, URZ ;  /* 0x0000003f00057c82 */ /* 0x000fe20008000000 */
[----:B------:R-:W-:Y:S01]  /*1dcc0*/  ULDC UR6, c[0x0][0xc3c] ;  /* 0x00030f0000067ab9 */ /* 0x000fe20000000800 */
[----:B------:R-:W-:Y:S01]  /*1dcd0*/  IMAD.MOV.U32 R16, RZ, RZ, R0 ;  /* 0x000000ffff107224 */ /* 0x000fe200078e0000 */
[----:B------:R-:W-:Y:S01]  /*1dce0*/  MOV R19, UR6 ;  /* 0x0000000600137c02 */ /* 0x000fe20008000f00 */
[----:B------:R-:W-:Y:S02]  /*1dcf0*/  IMAD.U32 R17, RZ, RZ, UR4 ;  /* 0x00000004ff117e24 */ /* 0x000fe4000f8e00ff */
[----:B------:R-:W-:-:S07]  /*1dd00*/  IMAD.U32 R18, RZ, RZ, UR5 ;  /* 0x00000005ff127e24 */ /* 0x000fce000f8e00ff */
.L_x_3207:
[----:B------:R-:W3:Y:S01]  /*1dd10*/  S2R R0, SR_TID.X ;  /* 0x0000000000007919 */ /* 0x000ee20000002100 */
[----:B------:R-:W-:Y:S05]  /*1dd20*/  WARPSYNC.ALL ;  /* 0x0000000000007948 */ /* 0x000fea0003800000 */
[----:B------:R-:W-:Y:S01]  /*1dd30*/  BAR.SYNC.DEFER_BLOCKING 0x4, 0x180 ;  /* 0x0106000000007b1d */ /* 0x000fe20000010000 */
[----:B---3--:R-:W-:-:S04]  /*1dd40*/  LOP3.LUT R0, R0, 0x1f, RZ, 0xc0, !PT ;  /* 0x0000001f00007812 */ /* 0x008fc800078ec0ff */
[----:B------:R-:W-:-:S13]  /*1dd50*/  ISETP.NE.AND P0, PT, R0, RZ, PT ;  /* 0x000000ff0000720c */ /* 0x000fda0003f05270 */
[----:B------:R-:W3:Y:S01]  /*1dd60*/  @!P0 S2R R3, SR_CgaCtaId ;  /* 0x0000000000038919 */ /* 0x000ee20000008800 */
[----:B------:R-:W-:-:S04]  /*1dd70*/  @!P0 MOV R0, 0x400 ;  /* 0x0000040000008802 */ /* 0x000fc80000000f00 */
[----:B---3--:R-:W-:-:S05]  /*1dd80*/  @!P0 LEA R22, R3, R0, 0x18 ;  /* 0x0000000003168211 */ /* 0x008fca00078ec0ff */
[----:B------:R3:W-:Y:S01]  /*1dd90*/  @!P0 STS.128 [R22+0x288d0], R16 ;  /* 0x0288d01016008388 */ /* 0x0007e20000000c00 */
[----:B------:R-:W-:Y:S06]  /*1dda0*/  BAR.ARV 0x5, 0x180 ;  /* 0x0146000000007b1d */ /* 0x000fec0000002000 */
.L_x_3196:
[----:B------:R-:W-:Y:S02]  /*1ddb0*/  ULDC UR4, c[0x0][0xc3c] ;  /* 0x00030f0000047ab9 */ /* 0x000fe40000000800 */
[----:B--2---:R-:W-:-:S13]  /*1ddc0*/  ISETP.GE.AND P0, PT, R19, UR4, PT ;  /* 0x0000000413007c0c */ /* 0x004fda000bf06270 */
[----:B------:R-:W-:Y:S05]  /*1ddd0*/  @!P0 BRA `(.L_x_3208) ;  /* 0xffffffa000f48947 */ /* 0x000fea000383ffff */
[----:B------:R-:W-:Y:S05]  /*1dde0*/  BSYNC B8 ;  /* 0x0000000000087941 */ /* 0x000fea0003800000 */
.L_x_3109:
[----:B------:R-:W2:Y:S01]  /*1ddf0*/  LDL.LU R0, [R1+0x24] ;  /* 0x0000240001007983 */ /* 0x000ea20000300800 */
[----:B------:R-:W-:Y:S01]  /*1de00*/  BSSY B0, `(.L_x_3209) ;  /* 0x000000b000007945 */ /* 0x000fe20003800000 */
[----:B------:R-:W5:Y:S01]  /*1de10*/  S2R R5, SR_CgaCtaId ;  /* 0x0000000000057919 */ /* 0x000f620000008800 */
[----:B--2---:R-:W-:-:S05]  /*1de20*/  VIADD R0, R0, 0x1 ;  /* 0x0000000100007836 */ /* 0x004fca0000000000 */
[----:B-1----:R-:W-:-:S04]  /*1de30*/  LEA.HI R2, R0, R0, RZ, 0x1 ;  /* 0x0000000000027211 */ /* 0x002fc800078f08ff */
[----:B------:R-:W-:Y:S02]  /*1de40*/  LOP3.LUT R3, R2, 0xfffffffe, RZ, 0xc0, !PT ;  /* 0xfffffffe02037812 */ /* 0x000fe400078ec0ff */
[----:B------:R-:W-:-:S03]  /*1de50*/  MOV R2, 0x400 ;  /* 0x0000040000027802 */ /* 0x000fc60000000f00 */
[----:B------:R-:W-:Y:S01]  /*1de60*/  IMAD.IADD R0, R0, 0x1, -R3 ;  /* 0x0000000100007824 */ /* 0x000fe200078e0a03 */
[----:B-----5:R-:W-:-:S04]  /*1de70*/  LEA R4, R5, R2, 0x18 ;  /* 0x0000000205047211 */ /* 0x020fc800078ec0ff */
[----:B------:R-:W-:-:S04]  /*1de80*/  SHF.L.U32 R0, R0, 0x1f, RZ ;  /* 0x0000001f00007819 */ /* 0x000fc800000006ff */
[----:B------:R-:W1:Y:S02]  /*1de90*/  SYNCS.PHASECHK.TRANS64.TRYWAIT P0, [R4+URZ+0x28820], R0 ;  /* 0x02882000040075a7 */ /* 0x000e64000800017f */
[----:B-1----:R-:W-:Y:S05]  /*1dea0*/  @!P0 BRA `(.L_x_3210) ;  /* 0x0000006c00188947 */ /* 0x002fea0003800000 */
.L_x_3467:
[----:B------:R-:W-:Y:S05]  /*1deb0*/  BSYNC B0 ;  /* 0x0000000000007941 */ /* 0x000fea0003800000 */
.L_x_3209:
[----:B------:R-:W-:-:S03]  /*1dec0*/  UMOV UR4, 0xffffffff ;  /* 0xffffffff00047882 */ /* 0x000fc60000000000 */
[----:B------:R-:W-:Y:S05]  /*1ded0*/  BRA.DIV UR4, `(.L_x_3211) ;  /* 0x0000006e04207947 */ /* 0x000fea000b800000 */
[----:B-1----:R-:W1:Y:S02]  /*1dee0*/  S2R R0, SR_TID.X ;  /* 0x0000000000007919 */ /* 0x002e640000002100 */
[----:B-1----:R-:W-:-:S04]  /*1def0*/  SHF.R.U32.HI R0, RZ, 0x5, R0 ;  /* 0x00000005ff007819 */ /* 0x002fc80000011600 */
[----:B------:R-:W-:-:S05]  /*1df00*/  LOP3.LUT R0, R0, 0x3, RZ, 0xc0, !PT ;  /* 0x0000000300007812 */ /* 0x000fca00078ec0ff */
[----:B------:R1:W2:Y:S02]  /*1df10*/  SHFL.IDX PT, R14, R0, RZ, 0x1f ;  /* 0x00001fff000e7589 */ /* 0x0002a400000e0000 */
.L_x_3470:
[----:B--2---:R-:W-:-:S13]  /*1df20*/  ISETP.NE.AND P0, PT, R14, RZ, PT ;  /* 0x000000ff0e00720c */ /* 0x004fda0003f05270 */
[----:B------:R-:W-:Y:S05]  /*1df30*/  @P0 BRA `(.L_x_2878) ;  /* 0x0000000000880947 */ /* 0x000fea0003800000 */
[----:B------:R-:W-:-:S03]  /*1df40*/  UMOV UR4, 0xffffffff ;  /* 0xffffffff00047882 */ /* 0x000fc60000000000 */
[----:B------:R-:W-:Y:S05]  /*1df50*/  BRA.DIV UR4, `(.L_x_3212) ;  /* 0x0000006e04347947 */ /* 0x000fea000b800000 */
[----:B------:R-:W-:-:S13]  /*1df60*/  ELECT P6, URZ, PT ;  /* 0x00000000003f782f */ /* 0x000fda00038c0000 */
.L_x_3473:
[----:B------:R-:W-:Y:S05]  /*1df70*/  @!P6 BRA `(.L_x_2878) ;  /* 0x000000000078e947 */ /* 0x000fea0003800000 */
[----:B------:R-:W-:-:S06]  /*1df80*/  ULOP3.LUT UR4, UR36, 0x2, URZ, 0xfc, !UPT ;  /* 0x0000000224047892 */ /* 0x000fcc000f8efc3f */
[----:B-1----:R-:W-:-:S05]  /*1df90*/  IMAD.U32 R0, RZ, RZ, UR4 ;  /* 0x00000004ff007e24 */ /* 0x002fca000f8e00ff */
[----:B------:R-:W-:-:S13]  /*1dfa0*/  ISETP.NE.AND P0, PT, R0, 0x3, PT ;  /* 0x000000030000780c */ /* 0x000fda0003f05270 */
[----:B------:R-:W-:Y:S05]  /*1dfb0*/  @!P0 BRA `(.L_x_3213) ;  /* 0x0000000000048947 */ /* 0x000fea0003800000 */
[----:B------:R-:W-:Y:S01]  /*1dfc0*/  BPT.TRAP 0x1 ;  /* 0x000000040000795c */ /* 0x000fe20000300000 */
.L_x_3213:
[C---:B------:R-:W-:Y:S01]  /*1dfd0*/  LEA R5, R25.reuse, R4, 0x3 ;  /* 0x0000000419057211 */ /* 0x040fe200078e18ff */
[----:B------:R-:W-:Y:S01]  /*1dfe0*/  VIADD R25, R25, 0x1 ;  /* 0x0000000119197836 */ /* 0x000fe20000000000 */
[----:B------:R-:W-:-:S04]  /*1dff0*/  SHF.L.U32 R0, R28, 0x1f, RZ ;  /* 0x0000001f1c007819 */ /* 0x000fc800000006ff */
[----:B------:R-:W1:Y:S01]  /*1e000*/  SYNCS.PHASECHK.TRANS64.TRYWAIT P1, [R5+URZ+0x28840], R0 ;  /* 0x02884000050075a7 */ /* 0x000e62000802017f */
[----:B------:R-:W-:-:S04]  /*1e010*/  ISETP.NE.AND P2, PT, R25, 0x2, PT ;  /* 0x000000021900780c */ /* 0x000fc80003f45270 */
[----:B------:R-:W-:Y:S01]  /*1e020*/  SEL R3, RZ, 0x1, P2 ;  /* 0x00000001ff037807 */ /* 0x000fe20001000000 */
[----:B-1----:R-:W-:Y:S08]  /*1e030*/  @!P1 BRA `(.L_x_3214) ;  /* 0x0000006c001c9947 */ /* 0x002ff00003800000 */
.L_x_3474:
[----:B------:R-:W-:Y:S02]  /*1e040*/  SEL R25, R25, RZ, P2 ;  /* 0x000000ff19197207 */ /* 0x000fe40001000000 */
[----:B------:R-:W-:Y:S01]  /*1e050*/  LOP3.LUT R2, R28, R3, RZ, 0x3c, !PT ;  /* 0x000000031c027212 */ /* 0x000fe200078e3cff */
[----:B------:R-:W-:Y:S06]  /*1e060*/  @!P0 BRA `(.L_x_3215) ;  /* 0x0000000000048947 */ /* 0x000fec0003800000 */
[----:B------:R-:W-:Y:S01]  /*1e070*/  BPT.TRAP 0x1 ;  /* 0x000000040000795c */ /* 0x000fe20000300000 */
.L_x_3215:
[----:B------:R-:W-:Y:S01]  /*1e080*/  IMAD R25, R25, 0x8, R4 ;  /* 0x0000000819197824 */ /* 0x000fe200078e0204 */
[----:B------:R-:W-:-:S04]  /*1e090*/  SHF.L.U32 R2, R2, 0x1f, RZ ;  /* 0x0000001f02027819 */ /* 0x000fc800000006ff */
[----:B------:R-:W2:Y:S02]  /*1e0a0*/  SYNCS.PHASECHK.TRANS64.TRYWAIT P1, [R25+URZ+0x28840], R2 ;  /* 0x02884002190075a7 */ /* 0x000ea4000802017f */
[----:B--2---:R-:W-:Y:S05]  /*1e0b0*/  @!P1 BRA `(.L_x_3216) ;  /* 0x0000006c00109947 */ /* 0x004fea0003800000 */
.L_x_3475:
[----:B------:R-:W-:Y:S05]  /*1e0c0*/  @!P0 BRA `(.L_x_3217) ;  /* 0x0000000000048947 */ /* 0x000fea0003800000 */
[----:B------:R-:W-:Y:S01]  /*1e0d0*/  BPT.TRAP 0x1 ;  /* 0x000000040000795c */ /* 0x000fe20000300000 */
.L_x_3217:
[----:B------:R-:W5:Y:S02]  /*1e0e0*/  SYNCS.PHASECHK.TRANS64.TRYWAIT P1, [R5+URZ+0x28860], R0 ;  /* 0x02886000050075a7 */ /* 0x000f64000802017f */
[----:B-----5:R-:W-:Y:S05]  /*1e0f0*/  @!P1 BRA `(.L_x_3218) ;  /* 0x0000006c00149947 */ /* 0x020fea0003800000 */
.L_x_3476:
[----:B------:R-:W-:Y:S05]  /*1e100*/  @!P0 BRA `(.L_x_3219) ;  /* 0x0000000000048947 */ /* 0x000fea0003800000 */
[----:B------:R-:W-:Y:S01]  /*1e110*/  BPT.TRAP 0x1 ;  /* 0x000000040000795c */ /* 0x000fe20000300000 */
.L_x_3219:
[----:B------:R0:W0:Y:S02]  /*1e120*/  SYNCS.PHASECHK.TRANS64.TRYWAIT P0, [R25+URZ+0x28860], R2 ;  /* 0x02886002190075a7 */ /* 0x000024000800017f */
[----:B0-----:R-:W-:Y:S05]  /*1e130*/  @!P0 NANOSLEEP.SYNCS 0x989680 ;  /* 0x009896800000895d */ /* 0x001fea0003900000 */
[----:B------:R-:W0:Y:S02]  /*1e140*/  @!P0 SYNCS.PHASECHK.TRANS64 P0, [R25+URZ+0x28860], R2 ;  /* 0x02886002190085a7 */ /* 0x000e24000800007f */
[----:B0-----:R-:W-:Y:S05]  /*1e150*/  @!P0 BRA `(.L_x_3219) ;  /* 0xfffffffc00f08947 */ /* 0x001fea000383ffff */
.L_x_2878:
[----:B------:R-:W-:Y:S05]  /*1e160*/  BSYNC B9 ;  /* 0x0000000000097941 */ /* 0x000fea0003800000 */
.L_x_2875:
[----:B------:R-:W-:Y:S05]  /*1e170*/  EXIT ;  /* 0x000000000000794d */ /* 0x000fea0003800000 */
.L_x_2900:
[----:B0-----:R0:W1:Y:S02]  /*1e180*/  SYNCS.PHASECHK.TRANS64.TRYWAIT P6, [R91+URZ+0x28890], R102 ;  /* 0x028890665b0075a7 */ /* 0x00106400080c017f */
[----:B-1----:R-:W-:Y:S05]  /*1e190*/  @!P6 NANOSLEEP.SYNCS 0x989680 ;  /* 0x009896800000e95d */ /* 0x002fea0003900000 */
[----:B------:R-:W1:Y:S02]  /*1e1a0*/  @!P6 SYNCS.PHASECHK.TRANS64 P6, [R91+URZ+0x28890], R102 ;  /* 0x028890665b00e5a7 */ /* 0x000e6400080c007f */
[----:B-1----:R-:W-:Y:S05]  /*1e1b0*/  @!P6 BRA `(.L_x_2900) ;  /* 0xfffffffc00f0e947 */ /* 0x002fea000383ffff */
[----:B------:R-:W-:Y:S05]  /*1e1c0*/  BRA `(.L_x_3220) ;  /* 0xfffffe4c00807947 */ /* 0x000fea000383ffff */
.L_x_2901:
        /* <DEDUP_REMOVED lines=8> */
.L_x_3222:
[----:B------:R-:W-:Y:S05]  /*1e250*/  BSYNC B1 ;  /* 0x0000000000017941 */ /* 0x000fea0003800000 */
.L_x_3221:
[----:B------:R-:W-:Y:S01]  /*1e260*/  MOV R13, R108 ;  /* 0x0000006c000d7202 */ /* 0x000fe20000000f00 */
[----:B------:R-:W-:Y:S02]  /*1e270*/  IMAD.MOV.U32 R12, RZ, RZ, RZ ;  /* 0x000000ffff0c7224 */ /* 0x000fe400078e00ff */
[----:B------:R-:W-:Y:S02]  /*1e280*/  IMAD.MOV.U32 R11, RZ, RZ, 0x181f ;  /* 0x0000181fff0b7424 */ /* 0x000fe400078e00ff */
[----:B------:R-:W-:Y:S02]  /*1e290*/  IMAD.MOV.U32 R15, RZ, RZ, -0x1 ;  /* 0xffffffffff0f7424 */ /* 0x000fe400078e00ff */
[----:B------:R-:W-:-:S07]  /*1e2a0*/  IMAD.MOV.U32 R79, RZ, RZ, R14 ;  /* 0x000000ffff4f7224 */ /* 0x000fce00078e000e */
[----:B------:R-:W-:Y:S05]  /*1e2b0*/  WARPSYNC.COLLECTIVE R15, `(.L_x_3223) ;  /* 0x000000000f087348 */ /* 0x000fea0003c00000 */
[----:B------:R0:W1:Y:S02]  /*1e2c0*/  SHFL.IDX P6, R14, R13, R12, R11 ;  /* 0x0000000c0d0e7389 */ /* 0x00006400000c000b */
[----:B01----:R-:W-:Y:S01]  /*1e2d0*/  ENDCOLLECTIVE ;  /* 0x000000000000791b */ /* 0x003fe20003800000 */
.L_x_3223:
[----:B------:R-:W-:Y:S01]  /*1e2e0*/  MOV R105, R14 ;  /* 0x0000000e00697202 */ /* 0x000fe20000000f00 */
[----:B------:R-:W-:Y:S06]  /*1e2f0*/  BRA `(.L_x_3224) ;  /* 0xfffffe4c00487947 */ /* 0x000fec000383ffff */
.L_x_2910:
        /* <DEDUP_REMOVED lines=8> */
.L_x_3226:
[----:B------:R-:W-:Y:S05]  /*1e380*/  BSYNC B1 ;  /* 0x0000000000017941 */ /* 0x000fea0003800000 */
.L_x_3225:
        /* <DEDUP_REMOVED lines=8> */
.L_x_3227:
[----:B------:R-:W-:Y:S01]  /*1e410*/  IMAD.MOV.U32 R73, RZ, RZ, R14 ;  /* 0x000000ffff497224 */ /* 0x000fe200078e000e */
[----:B------:R-:W-:Y:S06]  /*1e420*/  BRA `(.L_x_3228) ;  /* 0xfffffe5000ac7947 */ /* 0x000fec000383ffff */
.L_x_2919:
        /* <DEDUP_REMOVED lines=8> */
.L_x_3230:
[----:B------:R-:W-:Y:S05]  /*1e4b0*/  BSYNC B1 ;  /* 0x0000000000017941 */ /* 0x000fea0003800000 */
.L_x_3229:
        /* <DEDUP_REMOVED lines=8> */
.L_x_3231:
[----:B------:R-:W-:Y:S01]  /*1e540*/  MOV R65, R14 ;  /* 0x0000000e00417202 */ /* 0x000fe20000000f00 */
[----:B------:R-:W-:Y:S06]  /*1e550*/  BRA `(.L_x_3232) ;  /* 0xfffffe5800107947 */ /* 0x000fec000383ffff */
.L_x_2928:
        /* <DEDUP_REMOVED lines=8> */
.L_x_3234:
[----:B------:R-:W-:Y:S05]  /*1e5e0*/  BSYNC B1 ;  /* 0x0000000000017941 */ /* 0x000fea0003800000 */
.L_x_3233:
        /* <DEDUP_REMOVED lines=8> */
.L_x_3235:
[----:B------:R-:W-:Y:S01]  /*1e670*/  IMAD.MOV.U32 R53, RZ, RZ, R14 ;  /* 0x000000ffff357224 */ /* 0x000fe200078e000e */
[----:B------:R-:W-:Y:S06]  /*1e680*/  BRA `(.L_x_3236) ;  /* 0xfffffe5c00707947 */ /* 0x000fec000383ffff */
.L_x_2940:
[----:B-1----:R1:W2:Y:S02]  /*1e690*/  SYNCS.PHASECHK.TRANS64.TRYWAIT P4, [R91+URZ+0x28890], R102 ;  /* 0x028890665b0075a7 */ /* 0x0022a4000808017f */
[----:B--2---:R-:W-:Y:S05]  /*1e6a0*/  @!P4 NANOSLEEP.SYNCS 0x989680 ;  /* 0x009896800000c95d */ /* 0x004fea0003900000 */
[----:B------:R-:W2:Y:S02]  /*1e6b0*/  @!P4 SYNCS.PHASECHK.TRANS64 P4, [R91+URZ+0x28890], R102 ;  /* 0x028890665b00c5a7 */ /* 0x000ea4000808007f */
[----:B--2---:R-:W-:Y:S05]  /*1e6c0*/  @!P4 BRA `(.L_x_2940) ;  /* 0xfffffffc00f0c947 */ /* 0x004fea000383ffff */
[----:B------:R-:W-:Y:S05]  /*1e6d0*/  BRA `(.L_x_3237) ;  /* 0xfffffe6c003c7947 */ /* 0x000fea000383ffff */
.L_x_2941:
        /* <DEDUP_REMOVED lines=8> */
.L_x_3239:
[----:B------:R-:W-:Y:S05]  /*1e760*/  BSYNC B1 ;  /* 0x0000000000017941 */ /* 0x000fea0003800000 */
.L_x_3238:
        /* <DEDUP_REMOVED lines=8> */
.L_x_3240:
[----:B------:R-:W-:Y:S01]  /*1e7f0*/  MOV R106, R14 ;  /* 0x0000000e006a7202 */ /* 0x000fe20000000f00 */
[----:B------:R-:W-:Y:S06]  /*1e800*/  BRA `(.L_x_3241) ;  /* 0xfffffe6c00087947 */ /* 0x000fec000383ffff */
.L_x_2946:
[----:B------:R-:W-:Y:S01]  /*1e810*/  BSSY B1, `(.L_x_3242) ;  /* 0x0000008000017945 */ /* 0x000fe20003800000 */
[----:B----4-:R-:W-:Y:S01]  /*1e820*/  IMAD.MOV.U32 R13, RZ, RZ, R103 ;  /* 0x000000ffff0d7224 */ /* 0x010fe200078e0067 */
[----:B------:R-:W-:Y:S01]  /*1e830*/  MOV R15, 0xffffffff ;  /* 0xffffffff000f7802 */ /* 0x000fe20000000f00 */
[----:B------:R-:W-:Y:S02]  /*1e840*/  IMAD.MOV.U32 R12, RZ, RZ, 0x1 ;  /* 0x00000001ff0c7424 */ /* 0x000fe400078e00ff */
[----:B------:R-:W-:-:S07]  /*1e850*/  IMAD.MOV.U32 R11, RZ, RZ, 0x181f ;  /* 0x0000181fff0b7424 */ /* 0x000fce00078e00ff */
[----:B0123--:R-:W-:Y:S05]  /*1e860*/  WARPSYNC.COLLECTIVE R15, `(.L_x_3243) ;  /* 0x000000000f087348 */ /* 0x00ffea0003c00000 */
[----:B------:R4:W0:Y:S02]  /*1e870*/  SHFL.IDX P6, R14, R13, R12, R11 ;  /* 0x0000000c0d0e7389 */ /* 0x00082400000c000b */
[----:B01234-:R-:W-:Y:S01]  /*1e880*/  ENDCOLLECTIVE ;  /* 0x000000000000791b */ /* 0x01ffe20003800000 */
.L_x_3243:
[----:B------:R-:W-:Y:S05]  /*1e890*/  BSYNC B1 ;  /* 0x0000000000017941 */ /* 0x000fea0003800000 */
.L_x_3242:
        /* <DEDUP_REMOVED lines=8> */
.L_x_3244:
[----:B------:R-:W-:Y:S01]  /*1e920*/  IMAD.MOV.U32 R50, RZ, RZ, R14 ;  /* 0x000000ffff327224 */ /* 0x000fe200078e000e */
[----:B------:R-:W-:Y:S06]  /*1e930*/  BRA `(.L_x_3245) ;  /* 0xfffffe7000a47947 */ /* 0x000fec000383ffff */
.L_x_2951:
        /* <DEDUP_REMOVED lines=8> */
.L_x_3247:
[----:B------:R-:W-:Y:S05]  /*1e9c0*/  BSYNC B1 ;  /* 0x0000000000017941 */ /* 0x000fea0003800000 */
.L_x_3246:
        /* <DEDUP_REMOVED lines=8> */
.L_x_3248:
[----:B------:R-:W-:Y:S01]  /*1ea50*/  MOV R50, R14 ;  /* 0x0000000e00327202 */ /* 0x000fe20000000f00 */
[----:B------:R-:W-:Y:S06]  /*1ea60*/  BRA `(.L_x_3249) ;  /* 0xfffffe7800407947 */ /* 0x000fec000383ffff */
.L_x_2956:
        /* <DEDUP_REMOVED lines=8> */
.L_x_3251:
[----:B------:R-:W-:Y:S05]  /*1eaf0*/  BSYNC B1 ;  /* 0x0000000000017941 */ /* 0x000fea0003800000 */
.L_x_3250:
        /* <DEDUP_REMOVED lines=8> */
.L_x_3252:
[----:B------:R-:W-:Y:S01]  /*1eb80*/  IMAD.MOV.U32 R108, RZ, RZ, R14 ;  /* 0x000000ffff6c7224 */ /* 0x000fe200078e000e */
[----:B------:R-:W-:Y:S06]  /*1eb90*/  BRA `(.L_x_3253) ;  /* 0xfffffe7c00d87947 */ /* 0x000fec000383ffff */
.L_x_2961:
[----:B0-----:R0:W1:Y:S02]  /*1eba0*/  SYNCS.PHASECHK.TRANS64.TRYWAIT P3, [R91+URZ+0x28890], R102 ;  /* 0x028890665b0075a7 */ /* 0x001064000806017f */
[----:B-1----:R-:W-:Y:S05]  /*1ebb0*/  @!P3 NANOSLEEP.SYNCS 0x989680 ;  /* 0x009896800000b95d */ /* 0x002fea0003900000 */
[----:B------:R-:W1:Y:S02]  /*1ebc0*/  @!P3 SYNCS.PHASECHK.TRANS64 P3, [R91+URZ+0x28890], R102 ;  /* 0x028890665b00b5a7 */ /* 0x000e64000806007f */
[----:B-1----:R-:W-:Y:S05]  /*1ebd0*/  @!P3 BRA `(.L_x_2961) ;  /* 0xfffffffc00f0b947 */ /* 0x002fea000383ffff */
[----:B------:R-:W-:Y:S05]  /*1ebe0*/  BRA `(.L_x_3254) ;  /* 0xfffffe8400c47947 */ /* 0x000fea000383ffff */
.L_x_2962:
        /* <DEDUP_REMOVED lines=8> */
.L_x_3256:
[----:B------:R-:W-:Y:S05]  /*1ec70*/  BSYNC B1 ;  /* 0x0000000000017941 */ /* 0x000fea0003800000 */
.L_x_3255:
        /* <DEDUP_REMOVED lines=8> */
.L_x_3257:
[----:B------:R-:W-:Y:S05]  /*1ed00*/  BRA `(.L_x_3258) ;  /* 0xfffffe8400ec7947 */ /* 0x000fea000383ffff */
.L_x_2965:
[----:B------:R-:W-:Y:S01]  /*1ed10*/  BSSY B1, `(.L_x_3259) ;  /* 0x0000008000017945 */ /* 0x000fe20003800000 */
[----:B----4-:R-:W-:Y:S01]  /*1ed20*/  MOV R13, R46 ;  /* 0x0000002e000d7202 */ /* 0x010fe20000000f00 */
[----:B------:R-:W-:Y:S02]  /*1ed30*/  IMAD.MOV.U32 R12, RZ, RZ, 0x1 ;  /* 0x00000001ff0c7424 */ /* 0x000fe400078e00ff */
[----:B------:R-:W-:Y:S02]  /*1ed40*/  IMAD.MOV.U32 R11, RZ, RZ, 0x181f ;  /* 0x0000181fff0b7424 */ /* 0x000fe400078e00ff */
[----:B------:R-:W-:-:S07]  /*1ed50*/  IMAD.MOV.U32 R15, RZ, RZ, -0x1 ;  /* 0xffffffffff0f7424 */ /* 0x000fce00078e00ff */
[----:B0123--:R-:W-:Y:S05]  /*1ed60*/  WARPSYNC.COLLECTIVE R15, `(.L_x_3260) ;  /* 0x000000000f087348 */ /* 0x00ffea0003c00000 */
[----:B---3--:R3:W4:Y:S02]  /*1ed70*/  SHFL.IDX P6, R14, R13, R12, R11 ;  /* 0x0000000c0d0e7389 */ /* 0x00872400000c000b */
[----:B01234-:R-:W-:Y:S01]  /*1ed80*/  ENDCOLLECTIVE ;  /* 0x000000000000791b */ /* 0x01ffe20003800000 */
.L_x_3260:
[----:B------:R-:W-:Y:S05]  /*1ed90*/  BSYNC B1 ;  /* 0x0000000000017941 */ /* 0x000fea0003800000 */
.L_x_3259:
[----:B------:R-:W-:Y:S01]  /*1eda0*/  IMAD.MOV.U32 R13, RZ, RZ, R44 ;  /* 0x000000ffff0d7224 */ /* 0x000fe200078e002c */
[----:B------:R-:W-:Y:S01]  /*1edb0*/  MOV R15, 0xffffffff ;  /* 0xffffffff000f7802 */ /* 0x000fe20000000f00 */
[----:B------:R-:W-:Y:S01]  /*1edc0*/  IMAD.MOV.U32 R12, RZ, RZ, 0x1 ;  /* 0x00000001ff0c7424 */ /* 0x000fe200078e00ff */
[----:B------:R-:W-:Y:S01]  /*1edd0*/  MOV R45, R14 ;  /* 0x0000000e002d7202 */ /* 0x000fe20000000f00 */
[----:B------:R-:W-:-:S07]  /*1ede0*/  IMAD.MOV.U32 R11, RZ, RZ, 0x181f ;  /* 0x0000181fff0b7424 */ /* 0x000fce00078e00ff */
[----:B------:R-:W-:Y:S05]  /*1edf0*/  WARPSYNC.COLLECTIVE R15, `(.L_x_3261) ;  /* 0x000000000f087348 */ /* 0x000fea0003c00000 */
[----:B------:R0:W1:Y:S02]  /*1ee00*/  SHFL.IDX P6, R14, R13, R12, R11 ;  /* 0x0000000c0d0e7389 */ /* 0x00006400000c000b */
[----:B01----:R-:W-:Y:S01]  /*1ee10*/  ENDCOLLECTIVE ;  /* 0x000000000000791b */ /* 0x003fe20003800000 */
.L_x_3261:
[----:B------:R-:W-:Y:S05]  /*1ee20*/  BRA `(.L_x_3262) ;  /* 0xfffffe8400ec7947 */ /* 0x000fea000383ffff */
.L_x_2968:
        /* <DEDUP_REMOVED lines=8> */
.L_x_3264:
[----:B------:R-:W-:Y:S05]  /*1eeb0*/  BSYNC B1 ;  /* 0x0000000000017941 */ /* 0x000fea0003800000 */
.L_x_3263:
        /* <DEDUP_REMOVED lines=8> */
.L_x_3265:
[----:B------:R-:W-:Y:S05]  /*1ef40*/  BRA `(.L_x_3266) ;  /* 0xfffffe8400f07947 */ /* 0x000fea000383ffff */
.L_x_2971:
        /* <DEDUP_REMOVED lines=8> */
.L_x_3268:
[----:B------:R-:W-:Y:S05]  /*1efd0*/  BSYNC B1 ;  /* 0x0000000000017941 */ /* 0x000fea0003800000 */
.L_x_3267:
        /* <DEDUP_REMOVED lines=8> */
.L_x_3269:
[----:B------:R-:W-:Y:S05]  /*1f060*/  BRA `(.L_x_3270) ;  /* 0xfffffe8400f47947 */ /* 0x000fea000383ffff */
.L_x_2975:
[----:B------:R0:W0:Y:S02]  /*1f070*/  SYNCS.PHASECHK.TRANS64.TRYWAIT P4, [R91+URZ+0x288b0], R102 ;  /* 0x0288b0665b0075a7 */ /* 0x000024000808017f */
[----:B0-----:R-:W-:Y:S05]  /*1f080*/  @!P4 NANOSLEEP.SYNCS 0x989680 ;  /* 0x009896800000c95d */ /* 0x001fea0003900000 */
[----:B------:R-:W0:Y:S02]  /*1f090*/  @!P4 SYNCS.PHASECHK.TRANS64 P4, [R91+URZ+0x288b0], R102 ;  /* 0x0288b0665b00c5a7 */ /* 0x000e24000808007f */
[----:B0-----:R-:W-:Y:S05]  /*1f0a0*/  @!P4 BRA `(.L_x_2975) ;  /* 0xfffffffc00f0c947 */ /* 0x001fea000383ffff */
[----:B------:R-:W-:Y:S05]  /*1f0b0*/  BRA `(.L_x_3271) ;  /* 0xfffffe8800707947 */ /* 0x000fea000383ffff */
.L_x_2987:
[----:B------:R-:W-:Y:S01]  /*1f0c0*/  BSSY B0, `(.L_x_3272) ;  /* 0x0000008000007945 */ /* 0x000fe20003800000 */
[----:B----4-:R-:W-:Y:S01]  /*1f0d0*/  IMAD.MOV.U32 R13, RZ, RZ, R220 ;  /* 0x000000ffff0d7224 */ /* 0x010fe200078e00dc */
[----:B------:R-:W-:Y:S01]  /*1f0e0*/  MOV R12, RZ ;  /* 0x000000ff000c7202 */ /* 0x000fe20000000f00 */
[----:B------:R-:W-:Y:S02]  /*1f0f0*/  IMAD.MOV.U32 R11, RZ, RZ, 0x1f ;  /* 0x0000001fff0b7424 */ /* 0x000fe400078e00ff */
[----:B------:R-:W-:-:S07]  /*1f100*/  IMAD.MOV.U32 R15, RZ, RZ, -0x1 ;  /* 0xffffffffff0f7424 */ /* 0x000fce00078e00ff */
[----:B--2--5:R-:W-:Y:S05]  /*1f110*/  WARPSYNC.COLLECTIVE R15, `(.L_x_3273) ;  /* 0x000000000f087348 */ /* 0x024fea0003c00000 */
[----:B------:R0:W1:Y:S02]  /*1f120*/  SHFL.IDX P6, R14, R13, R12, R11 ;  /* 0x0000000c0d0e7389 */ /* 0x00006400000c000b */
[----:B012--5:R-:W-:Y:S01]  /*1f130*/  ENDCOLLECTIVE ;  /* 0x000000000000791b */ /* 0x027fe20003800000 */
.L_x_3273:
[----:B------:R-:W-:Y:S05]  /*1f140*/  BSYNC B0 ;  /* 0x0000000000007941 */ /* 0x000fea0003800000 */
.L_x_3272:
[----:B------:R-:W-:Y:S01]  /*1f150*/  IMAD.MOV.U32 R190, RZ, RZ, R14 ;  /* 0x000000ffffbe7224 */ /* 0x000fe200078e000e */
[----:B------:R-:W-:Y:S06]  /*1f160*/  BRA `(.L_x_3274) ;  /* 0xfffffe9000dc7947 */ /* 0x000fec000383ffff */
.L_x_2997:
[----:B------:R-:W-:Y:S01]  /*1f170*/  BSSY B1, `(.L_x_3275) ;  /* 0x0000008000017945 */ /* 0x000fe20003800000 */
[----:B------:R-:W-:Y:S01]  /*1f180*/  MOV R13, R6 ;  /* 0x00000006000d7202 */ /* 0x000fe20000000f00 */
[----:B------:R-:W-:Y:S02]  /*1f190*/  IMAD.MOV.U32 R12, RZ, RZ, RZ ;  /* 0x000000ffff0c7224 */ /* 0x000fe400078e00ff */
[----:B------:R-:W-:Y:S02]  /*1f1a0*/  IMAD.MOV.U32 R11, RZ, RZ, 0x181f ;  /* 0x0000181fff0b7424 */ /* 0x000fe400078e00ff */
[----:B------:R-:W-:-:S07]  /*1f1b0*/  IMAD.MOV.U32 R15, RZ, RZ, -0x1 ;  /* 0xffffffffff0f7424 */ /* 0x000fce00078e00ff */
[----:B0-2---:R-:W-:Y:S05]  /*1f1c0*/  WARPSYNC.COLLECTIVE R15, `(.L_x_3276) ;  /* 0x000000000f087348 */ /* 0x005fea0003c00000 */
[----:B------:R1:W3:Y:S02]  /*1f1d0*/  SHFL.IDX P6, R14, R13, R12, R11 ;  /* 0x0000000c0d0e7389 */ /* 0x0002e400000c000b */
[----:B0123--:R-:W-:Y:S01]  /*1f1e0*/  ENDCOLLECTIVE ;  /* 0x000000000000791b */ /* 0x00ffe20003800000 */
.L_x_3276:
[----:B------:R-:W-:Y:S05]  /*1f1f0*/  BSYNC B1 ;  /* 0x0000000000017941 */ /* 0x000fea0003800000 */
.L_x_3275:
[----:B------:R-:W-:Y:S01]  /*1f200*/  IMAD.MOV.U32 R13, RZ, RZ, R5 ;  /* 0x000000ffff0d7224 */ /* 0x000fe200078e0005 */
[----:B------:R-:W-:Y:S01]  /*1f210*/  MOV R15, 0xffffffff ;  /* 0xffffffff000f7802 */ /* 0x000fe20000000f00 */
[----:B------:R-:W-:Y:S01]  /*1f220*/  IMAD.MOV.U32 R12, RZ, RZ, RZ ;  /* 0x000000ffff0c7224 */ /* 0x000fe200078e00ff */
[----:B------:R-:W-:Y:S01]  /*1f230*/  MOV R0, R14 ;  /* 0x0000000e00007202 */ /* 0x000fe20000000f00 */
[----:B------:R-:W-:-:S07]  /*1f240*/  IMAD.MOV.U32 R11, RZ, RZ, 0x181f ;  /* 0x0000181fff0b7424 */ /* 0x000fce00078e00ff */
[----:B------:R-:W-:Y:S05]  /*1f250*/  WARPSYNC.COLLECTIVE R15, `(.L_x_3277) ;  /* 0x000000000f087348 */ /* 0x000fea0003c00000 */
[----:B------:R0:W1:Y:S02]  /*1f260*/  SHFL.IDX P6, R14, R13, R12, R11 ;  /* 0x0000000c0d0e7389 */ /* 0x00006400000c000b */
[----:B01----:R-:W-:Y:S01]  /*1f270*/  ENDCOLLECTIVE ;  /* 0x000000000000791b */ /* 0x003fe20003800000 */
.L_x_3277:
[----:B------:R-:W-:Y:S02]  /*1f280*/  IMAD.MOV.U32 R13, RZ, RZ, R8 ;  /* 0x000000ffff0d7224 */ /* 0x000fe400078e0008 */
[----:B------:R-:W-:-:S07]  /*1f290*/  IMAD.MOV.U32 R3, RZ, RZ, R14 ;  /* 0x000000ffff037224 */ /* 0x000fce00078e000e */
[----:B------:R-:W-:Y:S05]  /*1f2a0*/  WARPSYNC.COLLECTIVE R15, `(.L_x_3278) ;  /* 0x000000000f087348 */ /* 0x000fea0003c00000 */
[----:B------:R0:W1:Y:S02]  /*1f2b0*/  SHFL.IDX P6, R14, R13, R12, R11 ;  /* 0x0000000c0d0e7389 */ /* 0x00006400000c000b */
[----:B01----:R-:W-:Y:S01]  /*1f2c0*/  ENDCOLLECTIVE ;  /* 0x000000000000791b */ /* 0x003fe20003800000 */
.L_x_3278:
[----:B------:R-:W-:Y:S01]  /*1f2d0*/  MOV R13, R7 ;  /* 0x00000007000d7202 */ /* 0x000fe20000000f00 */
[----:B------:R-:W-:-:S07]  /*1f2e0*/  IMAD.MOV.U32 R4, RZ, RZ, R14 ;  /* 0x000000ffff047224 */ /* 0x000fce00078e000e */
[----:B------:R-:W-:Y:S05]  /*1f2f0*/  WARPSYNC.COLLECTIVE R15, `(.L_x_3279) ;  /* 0x000000000f087348 */ /* 0x000fea0003c00000 */
[----:B------:R0:W1:Y:S02]  /*1f300*/  SHFL.IDX P6, R14, R13, R12, R11 ;  /* 0x0000000c0d0e7389 */ /* 0x00006400000c000b */
[----:B01----:R-:W-:Y:S01]  /*1f310*/  ENDCOLLECTIVE ;  /* 0x000000000000791b */ /* 0x003fe20003800000 */
.L_x_3279:
[----:B------:R-:W-:Y:S05]  /*1f320*/  BRA `(.L_x_3280) ;  /* 0xfffffe9800307947 */ /* 0x000fea000383ffff */
.L_x_3000:
[----:B------:R-:W-:Y:S01]  /*1f330*/  BSSY B1, `(.L_x_3281) ;  /* 0x0000008000017945 */ /* 0x000fe20003800000 */
[----:B--2---:R-:W-:Y:S01]  /*1f340*/  IMAD.MOV.U32 R13, RZ, RZ, R6 ;  /* 0x000000ffff0d7224 */ /* 0x004fe200078e0006 */
[----:B------:R-:W-:Y:S01]  /*1f350*/  MOV R15, 0xffffffff ;  /* 0xffffffff000f7802 */ /* 0x000fe20000000f00 */
[----:B------:R-:W-:Y:S02]  /*1f360*/  IMAD.MOV.U32 R12, RZ, RZ, 0x1 ;  /* 0x00000001ff0c7424 */ /* 0x000fe400078e00ff */
[----:B------:R-:W-:-:S07]  /*1f370*/  IMAD.MOV.U32 R11, RZ, RZ, 0x181f ;  /* 0x0000181fff0b7424 */ /* 0x000fce00078e00ff */
[----:B-1----:R-:W-:Y:S05]  /*1f380*/  WARPSYNC.COLLECTIVE R15, `(.L_x_3282) ;  /* 0x000000000f087348 */ /* 0x002fea0003c00000 */
[----:B------:R0:W2:Y:S02]  /*1f390*/  SHFL.IDX P6, R14, R13, R12, R11 ;  /* 0x0000000c0d0e7389 */ /* 0x0000a400000c000b */
[----:B012---:R-:W-:Y:S01]  /*1f3a0*/  ENDCOLLECTIVE ;  /* 0x000000000000791b */ /* 0x007fe20003800000 */
.L_x_3282:
[----:B------:R-:W-:Y:S05]  /*1f3b0*/  BSYNC B1 ;  /* 0x0000000000017941 */ /* 0x000fea0003800000 */
.L_x_3281:
        /* <DEDUP_REMOVED lines=8> */
.L_x_3283:
[----:B------:R-:W-:Y:S02]  /*1f440*/  IMAD.MOV.U32 R13, RZ, RZ, R8 ;  /* 0x000000ffff0d7224 */ /* 0x000fe400078e0008 */
[----:B------:R-:W-:-:S07]  /*1f450*/  IMAD.MOV.U32 R3, RZ, RZ, R14 ;  /* 0x000000ffff037224 */ /* 0x000fce00078e000e */
[----:B------:R-:W-:Y:S05]  /*1f460*/  WARPSYNC.COLLECTIVE R15, `(.L_x_3284) ;  /* 0x000000000f087348 */ /* 0x000fea0003c00000 */
[----:B------:R0:W1:Y:S02]  /*1f470*/  SHFL.IDX P6, R14, R13, R12, R11 ;  /* 0x0000000c0d0e7389 */ /* 0x00006400000c000b */
[----:B01----:R-:W-:Y:S01]  /*1f480*/  ENDCOLLECTIVE ;  /* 0x000000000000791b */ /* 0x003fe20003800000 */
.L_x_3284:
[----:B------:R-:W-:Y:S01]  /*1f490*/  IMAD.MOV.U32 R13, RZ, RZ, R7 ;  /* 0x000000ffff0d7224 */ /* 0x000fe200078e0007 */
[----:B------:R-:W-:-:S07]  /*1f4a0*/  MOV R4, R14 ;  /* 0x0000000e00047202 */ /* 0x000fce0000000f00 */
[----:B------:R-:W-:Y:S05]  /*1f4b0*/  WARPSYNC.COLLECTIVE R15, `(.L_x_3285) ;  /* 0x000000000f087348 */ /* 0x000fea0003c00000 */
[----:B------:R0:W1:Y:S02]  /*1f4c0*/  SHFL.IDX P6, R14, R13, R12, R11 ;  /* 0x0000000c0d0e7389 */ /* 0x00006400000c000b */
[----:B01----:R-:W-:Y:S01]  /*1f4d0*/  ENDCOLLECTIVE ;  /* 0x000000000000791b */ /* 0x003fe20003800000 */
.L_x_3285:
[----:B------:R-:W-:Y:S05]  /*1f4e0*/  BRA `(.L_x_3286) ;  /* 0xfffffe98009c7947 */ /* 0x000fea000383ffff */
.L_x_3003:
[----:B------:R-:W-:Y:S01]  /*1f4f0*/  BSSY B1, `(.L_x_3287) ;  /* 0x0000008000017945 */ /* 0x000fe20003800000 */
[----:B------:R-:W-:Y:S01]  /*1f500*/  IMAD.MOV.U32 R13, RZ, RZ, R6 ;  /* 0x000000ffff0d7224 */ /* 0x000fe200078e0006 */
[----:B------:R-:W-:Y:S01]  /*1f510*/  MOV R11, 0x181f ;  /* 0x0000181f000b7802 */ /* 0x000fe20000000f00 */
[----:B------:R-:W-:Y:S02]  /*1f520*/  IMAD.MOV.U32 R12, RZ, RZ, 0x2 ;  /* 0x00000002ff0c7424 */ /* 0x000fe400078e00ff */
[----:B------:R-:W-:-:S07]  /*1f530*/  IMAD.MOV.U32 R15, RZ, RZ, -0x1 ;  /* 0xffffffffff0f7424 */ /* 0x000fce00078e00ff */
[----:B-12---:R-:W-:Y:S05]  /*1f540*/  WARPSYNC.COLLECTIVE R15, `(.L_x_3288) ;  /* 0x000000000f087348 */ /* 0x006fea0003c00000 */
[----:B------:R0:W3:Y:S02]  /*1f550*/  SHFL.IDX P6, R14, R13, R12, R11 ;  /* 0x0000000c0d0e7389 */ /* 0x0000e400000c000b */
[----:B0123--:R-:W-:Y:S01]  /*1f560*/  ENDCOLLECTIVE ;  /* 0x000000000000791b */ /* 0x00ffe20003800000 */
.L_x_3288:
[----:B------:R-:W-:Y:S05]  /*1f570*/  BSYNC B1 ;  /* 0x0000000000017941 */ /* 0x000fea0003800000 */
.L_x_3287:
        /* <DEDUP_REMOVED lines=8> */
.L_x_3289:
[----:B------:R-:W-:Y:S01]  /*1f600*/  MOV R13, R8 ;  /* 0x00000008000d7202 */ /* 0x000fe20000000f00 */
[----:B------:R-:W-:-:S07]  /*1f610*/  IMAD.MOV.U32 R3, RZ, RZ, R14 ;  /* 0x000000ffff037224 */ /* 0x000fce00078e000e */
[----:B------:R-:W-:Y:S05]  /*1f620*/  WARPSYNC.COLLECTIVE R15, `(.L_x_3290) ;  /* 0x000000000f087348 */ /* 0x000fea0003c00000 */
[----:B------:R0:W1:Y:S02]  /*1f630*/  SHFL.IDX P6, R14, R13, R12, R11 ;  /* 0x0000000c0d0e7389 */ /* 0x00006400000c000b */
[----:B01----:R-:W-:Y:S01]  /*1f640*/  ENDCOLLECTIVE ;  /* 0x000000000000791b */ /* 0x003fe20003800000 */
.L_x_3290:
[----:B------:R-:W-:Y:S02]  /*1f650*/  IMAD.MOV.U32 R13, RZ, RZ, R7 ;  /* 0x000000ffff0d7224 */ /* 0x000fe400078e0007 */
[----:B------:R-:W-:-:S07]  /*1f660*/  IMAD.MOV.U32 R4, RZ, RZ, R14 ;  /* 0x000000ffff047224 */ /* 0x000fce00078e000e */
[----:B------:R-:W-:Y:S05]  /*1f670*/  WARPSYNC.COLLECTIVE R15, `(.L_x_3291) ;  /* 0x000000000f087348 */ /* 0x000fea0003c00000 */
[----:B------:R0:W1:Y:S02]  /*1f680*/  SHFL.IDX P6, R14, R13, R12, R11 ;  /* 0x0000000c0d0e7389 */ /* 0x00006400000c000b */
[----:B01----:R-:W-:Y:S01]  /*1f690*/  ENDCOLLECTIVE ;  /* 0x000000000000791b */ /* 0x003fe20003800000 */
.L_x_3291:
[----:B------:R-:W-:Y:S05]  /*1f6a0*/  BRA `(.L_x_3292) ;  /* 0xfffffe9800f87947 */ /* 0x000fea000383ffff */
.L_x_3006:
        /* <DEDUP_REMOVED lines=8> */
.L_x_3294:
[----:B------:R-:W-:Y:S05]  /*1f730*/  BSYNC B1 ;  /* 0x0000000000017941 */ /* 0x000fea0003800000 */
.L_x_3293:
        /* <DEDUP_REMOVED lines=8> */
.L_x_3295:
[----:B------:R-:W-:Y:S01]  /*1f7c0*/  IMAD.MOV.U32 R13, RZ, RZ, R8 ;  /* 0x000000ffff0d7224 */ /* 0x000fe200078e0008 */
[----:B------:R-:W-:-:S07]  /*1f7d0*/  MOV R3, R14 ;  /* 0x0000000e00037202 */ /* 0x000fce0000000f00 */
[----:B------:R-:W-:Y:S05]  /*1f7e0*/  WARPSYNC.COLLECTIVE R15, `(.L_x_3296) ;  /* 0x000000000f087348 */ /* 0x000fea0003c00000 */
[----:B------:R0:W1:Y:S02]  /*1f7f0*/  SHFL.IDX P6, R14, R13, R12, R11 ;  /* 0x0000000c0d0e7389 */ /* 0x00006400000c000b */
[----:B01----:R-:W-:Y:S01]  /*1f800*/  ENDCOLLECTIVE ;  /* 0x000000000000791b */ /* 0x003fe20003800000 */
.L_x_3296:
[----:B------:R-:W-:Y:S02]  /*1f810*/  IMAD.MOV.U32 R13, RZ, RZ, R7 ;  /* 0x000000ffff0d7224 */ /* 0x000fe400078e0007 */
[----:B------:R-:W-:-:S07]  /*1f820*/  IMAD.MOV.U32 R4, RZ, RZ, R14 ;  /* 0x000000ffff047224 */ /* 0x000fce00078e000e */
[----:B------:R-:W-:Y:S05]  /*1f830*/  WARPSYNC.COLLECTIVE R15, `(.L_x_3297) ;  /* 0x000000000f087348 */ /* 0x000fea0003c00000 */
[----:B------:R0:W1:Y:S02]  /*1f840*/  SHFL.IDX P6, R14, R13, R12, R11 ;  /* 0x0000000c0d0e7389 */ /* 0x00006400000c000b */
[----:B01----:R-:W-:Y:S01]  /*1f850*/  ENDCOLLECTIVE ;  /* 0x000000000000791b */ /* 0x003fe20003800000 */
.L_x_3297:
[----:B------:R-:W-:Y:S05]  /*1f860*/  BRA `(.L_x_3298) ;  /* 0xfffffe9c00547947 */ /* 0x000fea000383ffff */
.L_x_3010:
[----:B0-----:R0:W1:Y:S02]  /*1f870*/  SYNCS.PHASECHK.TRANS64.TRYWAIT P0, [R18+URZ+0x28800], R5 ;  /* 0x02880005120075a7 */ /* 0x001064000800017f */
[----:B-1----:R-:W-:Y:S05]  /*1f880*/  @!P0 NANOSLEEP.SYNCS 0x989680 ;  /* 0x009896800000895d */ /* 0x002fea0003900000 */
[----:B------:R-:W1:Y:S02]  /*1f890*/  @!P0 SYNCS.PHASECHK.TRANS64 P0, [R18+URZ+0x28800], R5 ;  /* 0x02880005120085a7 */ /* 0x000e64000800007f */
[----:B-1----:R-:W-:Y:S05]  /*1f8a0*/  @!P0 BRA `(.L_x_3010) ;  /* 0xfffffffc00f08947 */ /* 0x002fea000383ffff */
[----:B------:R-:W-:Y:S05]  /*1f8b0*/  BRA `(.L_x_3299) ;  /* 0xfffffea000107947 */ /* 0x000fea000383ffff */
.L_x_3026:
[----:B------:R-:W1:Y:S01]  /*1f8c0*/  LDC R45, c[0x0][0x3f4] ;  /* 0x0000fd00ff2d7b82 */ /* 0x000e620000000800 */
[----:B------:R-:W-:Y:S01]  /*1f8d0*/  BSSY B1, `(.L_x_3300) ;  /* 0x0000008000017945 */ /* 0x000fe20003800000 */
[----:B----4-:R-:W-:Y:S01]  /*1f8e0*/  MOV R13, R35 ;  /* 0x00000023000d7202 */ /* 0x010fe20000000f00 */
[----:B------:R-:W-:Y:S02]  /*1f8f0*/  IMAD.MOV.U32 R12, RZ, RZ, RZ ;  /* 0x000000ffff0c7224 */ /* 0x000fe400078e00ff */
[----:B------:R-:W-:Y:S02]  /*1f900*/  IMAD.MOV.U32 R11, RZ, RZ, 0x181f ;  /* 0x0000181fff0b7424 */ /* 0x000fe400078e00ff */
[----:B------:R-:W-:-:S07]  /*1f910*/  IMAD.MOV.U32 R15, RZ, RZ, -0x1 ;  /* 0xffffffffff0f7424 */ /* 0x000fce00078e00ff */
[----:B012---:R-:W-:Y:S05]  /*1f920*/  WARPSYNC.COLLECTIVE R15, `(.L_x_3301) ;  /* 0x000000000f087348 */ /* 0x007fea0003c00000 */
[----:B------:R3:W4:Y:S02]  /*1f930*/  SHFL.IDX P6, R14, R13, R12, R11 ;  /* 0x0000000c0d0e7389 */ /* 0x00072400000c000b */
[----:B01234-:R-:W-:Y:S01]  /*1f940*/  ENDCOLLECTIVE ;  /* 0x000000000000791b */ /* 0x01ffe20003800000 */
.L_x_3301:
[----:B------:R-:W-:Y:S05]  /*1f950*/  BSYNC B1 ;  /* 0x0000000000017941 */ /* 0x000fea0003800000 */
.L_x_3300:
[----:B------:R-:W-:Y:S01]  /*1f960*/  IMAD.MOV.U32 R13, RZ, RZ, R32 ;  /* 0x000000ffff0d7224 */ /* 0x000fe200078e0020 */
[----:B------:R-:W-:Y:S01]  /*1f970*/  MOV R15, 0xffffffff ;  /* 0xffffffff000f7802 */ /* 0x000fe20000000f00 */
[----:B------:R-:W-:Y:S01]  /*1f980*/  IMAD.MOV.U32 R12, RZ, RZ, RZ ;  /* 0x000000ffff0c7224 */ /* 0x000fe200078e00ff */
[----:B------:R-:W-:Y:S01]  /*1f990*/  MOV R3, R14 ;  /* 0x0000000e00037202 */ /* 0x000fe20000000f00 */
[----:B------:R-:W-:Y:S01]  /*1f9a0*/  IMAD.MOV.U32 R11, RZ, RZ, 0x181f ;  /* 0x0000181fff0b7424 */ /* 0x000fe200078e00ff */
[----:B------:R-:W-:Y:S01]  /*1f9b0*/  ISETP.GE.AND P0, PT, R16, R45, PT ;  /* 0x0000002d1000720c */ /* 0x000fe20003f06270 */
[----:B------:R-:W-:-:S12]  /*1f9c0*/  IMAD R0, R192, R5, RZ ;  /* 0x00000005c0007224 */ /* 0x000fd800078e02ff */
[----:B------:R-:W-:Y:S05]  /*1f9d0*/  WARPSYNC.COLLECTIVE R15, `(.L_x_3302) ;  /* 0x000000000f087348 */ /* 0x000fea0003c00000 */
[----:B------:R0:W1:Y:S02]  /*1f9e0*/  SHFL.IDX P6, R14, R13, R12, R11 ;  /* 0x0000000c0d0e7389 */ /* 0x00006400000c000b */
[----:B01----:R-:W-:Y:S01]  /*1f9f0*/  ENDCOLLECTIVE ;  /* 0x000000000000791b */ /* 0x003fe20003800000 */
.L_x_3302:
[----:B------:R-:W-:Y:S01]  /*1fa00*/  ISETP.GE.OR P1, PT, R55, R0, P0 ;  /* 0x000000003700720c */ /* 0x000fe20000726670 */
[----:B------:R-:W-:-:S12]  /*1fa10*/  IMAD.MOV.U32 R13, RZ, RZ, R33 ;  /* 0x000000ffff0d7224 */ /* 0x000fd800078e0021 */
[C---:B------:R-:W-:Y:S01]  /*1fa20*/  @!P1 SHF.L.U64.HI R6, R16.reuse, 0x1, R17 ;  /* 0x0000000110069819 */ /* 0x040fe20000010211 */
[----:B------:R-:W-:Y:S02]  /*1fa30*/  @!P1 IMAD.SHL.U32 R7, R16, 0x2, RZ ;  /* 0x0000000210079824 */ /* 0x000fe400078e00ff */
[----:B------:R-:W-:-:S07]  /*1fa40*/  IMAD.MOV.U32 R4, RZ, RZ, R14 ;  /* 0x000000ffff047224 */ /* 0x000fce00078e000e */
[----:B------:R-:W-:Y:S05]  /*1fa50*/  WARPSYNC.COLLECTIVE R15, `(.L_x_3303) ;  /* 0x000000000f087348 */ /* 0x000fea0003c00000 */
[----:B------:R0:W1:Y:S02]  /*1fa60*/  SHFL.IDX P6, R14, R13, R12, R11 ;  /* 0x0000000c0d0e7389 */ /* 0x00006400000c000b */
[----:B01----:R-:W-:Y:S01]  /*1fa70*/  ENDCOLLECTIVE ;  /* 0x000000000000791b */ /* 0x003fe20003800000 */
.L_x_3303:
[----:B------:R-:W-:-:S05]  /*1fa80*/  @!P1 IADD3 R4, P2, R4, R7, RZ ;  /* 0x0000000704049210 */ /* 0x000fca0007f5e0ff */
[----:B------:R-:W-:Y:S02]  /*1fa90*/  @!P1 IMAD.X R3, R3, 0x1, R6, P2 ;  /* 0x0000000103039824 */ /* 0x000fe400010e0606 */
[----:B------:R-:W-:-:S03]  /*1faa0*/  @!P1 IMAD.MOV.U32 R24, RZ, RZ, R4 ;  /* 0x000000ffff189224 */ /* 0x000fc600078e0004 */
[----:B------:R-:W-:Y:S02]  /*1fab0*/  @!P1 MOV R25, R3 ;  /* 0x0000000300199202 */ /* 0x000fe40000000f00 */
[----:B------:R-:W-:-:S04]  /*1fac0*/  MOV R13, R34 ;  /* 0x00000022000d7202 */ /* 0x000fc80000000f00 */
[----:B------:R-:W5:Y:S01]  /*1fad0*/  @!P1 LD.E.128 R24, desc[UR42][R24.64] ;  /* 0x0000002a18189980 */ /* 0x000f62000c101d00 */
[----:B------:R-:W-:-:S07]  /*1fae0*/  IMAD.MOV.U32 R5, RZ, RZ, R14 ;  /* 0x000000ffff057224 */ /* 0x000fce00078e000e */
[----:B-----5:R-:W-:Y:S05]  /*1faf0*/  WARPSYNC.COLLECTIVE R15, `(.L_x_3304) ;  /* 0x000000000f087348 */ /* 0x020fea0003c00000 */
[----:B------:R0:W1:Y:S02]  /*1fb00*/  SHFL.IDX P6, R14, R13, R12, R11 ;  /* 0x0000000c0d0e7389 */ /* 0x00006400000c000b */
[----:B01---5:R-:W-:Y:S01]  /*1fb10*/  ENDCOLLECTIVE ;  /* 0x000000000000791b */ /* 0x023fe20003800000 */
.L_x_3304:
[----:B------:R-:W-:-:S05]  /*1fb20*/  @!P1 IADD3 R14, P2, R14, R7, RZ ;  /* 0x000000070e0e9210 */ /* 0x000fca0007f5e0ff */
[----:B------:R-:W-:Y:S02]  /*1fb30*/  @!P1 IMAD.X R5, R5, 0x1, R6, P2 ;  /* 0x0000000105059824 */ /* 0x000fe400010e0606 */
[----:B------:R-:W-:-:S06]  /*1fb40*/  @!P1 IMAD.MOV.U32 R4, RZ, RZ, R14 ;  /* 0x000000ffff049224 */ /* 0x000fcc00078e000e */
[----:B------:R-:W5:Y:S01]  /*1fb50*/  @!P1 LD.E.128 R4, desc[UR42][R4.64] ;  /* 0x0000002a04049980 */ /* 0x000f62000c101d00 */
[----:B------:R-:W-:Y:S02]  /*1fb60*/  IMAD.MOV.U32 R13, RZ, RZ, R35 ;  /* 0x000000ffff0d7224 */ /* 0x000fe400078e0023 */
[----:B------:R-:W-:-:S07]  /*1fb70*/  IMAD.MOV.U32 R12, RZ, RZ, 0x1 ;  /* 0x00000001ff0c7424 */ /* 0x000fce00078e00ff */
[----:B-----5:R-:W-:Y:S05]  /*1fb80*/  WARPSYNC.COLLECTIVE R15, `(.L_x_3305) ;  /* 0x000000000f087348 */ /* 0x020fea0003c00000 */
[----:B------:R0:W1:Y:S02]  /*1fb90*/  SHFL.IDX P6, R14, R13, R12, R11 ;  /* 0x0000000c0d0e7389 */ /* 0x00006400000c000b */
[----:B01---5:R-:W-:Y:S01]  /*1fba0*/  ENDCOLLECTIVE ;  /* 0x000000000000791b */ /* 0x023fe20003800000 */
.L_x_3305:
[----:B------:R-:W-:Y:S02]  /*1fbb0*/  CS2R R46, SRZ ;  /* 0x00000000002e7805 */ /* 0x000fe4000001ff00 */
[----:B------:R-:W-:Y:S02]  /*1fbc0*/  MOV R13, R32 ;  /* 0x00000020000d7202 */ /* 0x000fe40000000f00 */
[----:B------:R-:W-:Y:S02]  /*1fbd0*/  CS2R R48, SRZ ;  /* 0x0000000000307805 */ /* 0x000fe4000001ff00 */
[----:B------:R-:W-:Y:S02]  /*1fbe0*/  CS2R R20, SRZ ;  /* 0x0000000000147805 */ /* 0x000fe4000001ff00 */
[----:B------:R-:W-:Y:S01]  /*1fbf0*/  CS2R R36, SRZ ;  /* 0x0000000000247805 */ /* 0x000fe2000001ff00 */
[----:B------:R-:W-:-:S04]  /*1fc00*/  @!P1 IMAD.MOV.U32 R46, RZ, RZ, R24 ;  /* 0x000000ffff2e9224 */ /* 0x000fc800078e0018 */
[----:B------:R-:W-:-:S05]  /*1fc10*/  IMAD.MOV.U32 R3, RZ, RZ, R46 ;  /* 0x000000ffff037224 */ /* 0x000fca00078e002e */
[----:B------:R-:W-:Y:S01]  /*1fc20*/  PRMT R64, R64, 0x5410, R3 ;  /* 0x0000541040407816 */ /* 0x000fe20000000003 */
[----:B------:R-:W-:-:S07]  /*1fc30*/  IMAD.MOV.U32 R3, RZ, RZ, R14 ;  /* 0x000000ffff037224 */ /* 0x000fce00078e000e */
[----:B------:R-:W-:Y:S05]  /*1fc40*/  WARPSYNC.COLLECTIVE R15, `(.L_x_3306) ;  /* 0x000000000f087348 */ /* 0x000fea0003c00000 */
[----:B------:R0:W1:Y:S02]  /*1fc50*/  SHFL.IDX P6, R14, R13, R12, R11 ;  /* 0x0000000c0d0e7389 */ /* 0x00006400000c000b */
[----:B01----:R-:W-:Y:S01]  /*1fc60*/  ENDCOLLECTIVE ;  /* 0x000000000000791b */ /* 0x003fe20003800000 */
.L_x_3306:
[----:B------:R-:W-:-:S05]  /*1fc70*/  @!P1 MOV R47, R25 ;  /* 0x00000019002f9202 */ /* 0x000fca0000000f00 */
[----:B------:R-:W-:-:S05]  /*1fc80*/  IMAD.MOV.U32 R8, RZ, RZ, R47 ;  /* 0x000000ffff087224 */ /* 0x000fca00078e002f */
[----:B------:R-:W-:Y:S01]  /*1fc90*/  PRMT R66, R8, 0x7610, R66 ;  /* 0x0000761008427816 */ /* 0x000fe20000000042 */
[----:B------:R-:W-:Y:S02]  /*1fca0*/  IMAD.MOV.U32 R13, RZ, RZ, R33 ;  /* 0x000000ffff0d7224 */ /* 0x000fe400078e0021 */
[----:B------:R-:W-:-:S07]  /*1fcb0*/  IMAD.MOV.U32 R8, RZ, RZ, R14 ;  /* 0x000000ffff087224 */ /* 0x000fce00078e000e */
[----:B------:R-:W-:Y:S05]  /*1fcc0*/  WARPSYNC.COLLECTIVE R15, `(.L_x_3307) ;  /* 0x000000000f087348 */ /* 0x000fea0003c00000 */
[----:B------:R0:W1:Y:S02]  /*1fcd0*/  SHFL.IDX P6, R14, R13, R12, R11 ;  /* 0x0000000c0d0e7389 */ /* 0x00006400000c000b */
[----:B01----:R-:W-:Y:S01]  /*1fce0*/  ENDCOLLECTIVE ;  /* 0x000000000000791b */ /* 0x003fe20003800000 */
.L_x_3307:
[----:B------:R-:W-:Y:S01]  /*1fcf0*/  MOV R13, R34 ;  /* 0x00000022000d7202 */ /* 0x000fe20000000f00 */
[----:B------:R-:W-:-:S07]  /*1fd00*/  IMAD.MOV.U32 R9, RZ, RZ, R14 ;  /* 0x000000ffff097224 */ /* 0x000fce00078e000e */
[----:B------:R-:W-:Y:S05]  /*1fd10*/  WARPSYNC.COLLECTIVE R15, `(.L_x_3308) ;  /* 0x000000000f087348 */ /* 0x000fea0003c00000 */
[----:B------:R0:W1:Y:S02]  /*1fd20*/  SHFL.IDX P6, R14, R13, R12, R11 ;  /* 0x0000000c0d0e7389 */ /* 0x00006400000c000b */
[----:B01----:R-:W-:Y:S01]  /*1fd30*/  ENDCOLLECTIVE ;  /* 0x000000000000791b */ /* 0x003fe20003800000 */
.L_x_3308:
[----:B------:R-:W-:Y:S01]  /*1fd40*/  @!P1 MOV R49, R27 ;  /* 0x0000001b00319202 */ /* 0x000fe20000000f00 */
[----:B------:R-:W-:Y:S01]  /*1fd50*/  @!P1 IMAD.MOV.U32 R48, RZ, RZ, R26 ;  /* 0x000000ffff309224 */ /* 0x000fe200078e001a */
[----:B------:R-:W-:Y:S01]  /*1fd60*/  @!P1 MOV R21, R5 ;  /* 0x0000000500159202 */ /* 0x000fe20000000f00 */
[----:B------:R-:W-:Y:S02]  /*1fd70*/  @!P1 IMAD.MOV.U32 R20, RZ, RZ, R4 ;  /* 0x000000ffff149224 */ /* 0x000fe400078e0004 */
[----:B------:R-:W-:Y:S02]  /*1fd80*/  @!P1 IMAD.MOV.U32 R36, RZ, RZ, R6 ;  /* 0x000000ffff249224 */ /* 0x000fe400078e0006 */
[----:B------:R-:W-:Y:S02]  /*1fd90*/  @!P1 IMAD.MOV.U32 R37, RZ, RZ, R7 ;  /* 0x000000ffff259224 */ /* 0x000fe400078e0007 */
[----:B------:R-:W-:Y:S02]  /*1fda0*/  IMAD.MOV.U32 R10, RZ, RZ, R48 ;  /* 0x000000ffff0a7224 */ /* 0x000fe400078e0030 */
        /* <DEDUP_REMOVED lines=11> */
.L_x_3029:
[----:B------:R-:W-:Y:S01]  /*1fe60*/  BSSY B1, `(.L_x_3310) ;  /* 0x0000008000017945 */ /* 0x000fe20003800000 */
[----:B----4-:R-:W-:Y:S01]  /*1fe70*/  IMAD.MOV.U32 R13, RZ, RZ, R35 ;  /* 0x000000ffff0d7224 */ /* 0x010fe200078e0023 */
[----:B------:R-:W-:Y:S01]  /*1fe80*/  MOV R12, 0x2 ;  /* 0x00000002000c7802 */ /* 0x000fe20000000f00 */
[----:B------:R-:W-:Y:S02]  /*1fe90*/  IMAD.MOV.U32 R11, RZ, RZ, 0x181f ;  /* 0x0000181fff0b7424 */ /* 0x000fe400078e00ff */
[----:B-1----:R-:W-:-:S07]  /*1fea0*/  IMAD.MOV.U32 R15, RZ, RZ, -0x1 ;  /* 0xffffffffff0f7424 */ /* 0x002fce00078e00ff */
[----:B------:R-:W-:Y:S05]  /*1feb0*/  WARPSYNC.COLLECTIVE R15, `(.L_x_3311) ;  /* 0x000000000f087348 */ /* 0x000fea0003c00000 */
[----:B------:R0:W1:Y:S02]  /*1fec0*/  SHFL.IDX P6, R14, R13, R12, R11 ;  /* 0x0000000c0d0e7389 */ /* 0x00006400000c000b */
[----:B01----:R-:W-:Y:S01]  /*1fed0*/  ENDCOLLECTIVE ;  /* 0x000000000000791b */ /* 0x003fe20003800000 */
.L_x_3311:
[----:B------:R-:W-:Y:S05]  /*1fee0*/  BSYNC B1 ;  /* 0x0000000000017941 */ /* 0x000fea0003800000 */
.L_x_3310:
[----:B------:R-:W-:Y:S01]  /*1fef0*/  MOV R13, R32 ;  /* 0x00000020000d7202 */ /* 0x000fe20000000f00 */
[----:B------:R-:W-:Y:S02]  /*1ff00*/  IMAD.MOV.U32 R12, RZ, RZ, 0x2 ;  /* 0x00000002ff0c7424 */ /* 0x000fe400078e00ff */
[----:B------:R-:W-:Y:S02]  /*1ff10*/  IMAD.MOV.U32 R11, RZ, RZ, 0x181f ;  /* 0x0000181fff0b7424 */ /* 0x000fe400078e00ff */
[----:B------:R-:W-:Y:S02]  /*1ff20*/  IMAD.MOV.U32 R15, RZ, RZ, -0x1 ;  /* 0xffffffffff0f7424 */ /* 0x000fe400078e00ff */
[----:B------:R-:W-:Y:S02]  /*1ff30*/  IMAD.MOV.U32 R3, RZ, RZ, R14 ;  /* 0x000000ffff037224 */ /* 0x000fe400078e000e */
[----:B------:R-:W-:-:S07]  /*1ff40*/  VIADD R9, R55, 0x40 ;  /* 0x0000004037097836 */ /* 0x000fce0000000000 */
[----:B------:R-:W-:Y:S05]  /*1ff50*/  WARPSYNC.COLLECTIVE R15, `(.L_x_3312) ;  /* 0x000000000f087348 */ /* 0x000fea0003c00000 */
[----:B------:R0:W1:Y:S02]  /*1ff60*/  SHFL.IDX P6, R14, R13, R12, R11 ;  /* 0x0000000c0d0e7389 */ /* 0x00006400000c000b */
[----:B01----:R-:W-:Y:S01]  /*1ff70*/  ENDCOLLECTIVE ;  /* 0x000000000000791b */ /* 0x003fe20003800000 */
.L_x_3312:
[----:B------:R-:W-:Y:S01]  /*1ff80*/  ISETP.GE.OR P1, PT, R9, R0, P0 ;  /* 0x000000000900720c */ /* 0x000fe20000726670 */
[----:B------:R-:W-:-:S12]  /*1ff90*/  IMAD.MOV.U32 R13, RZ, RZ, R33 ;  /* 0x000000ffff0d7224 */ /* 0x000fd800078e0021 */
[C---:B------:R-:W-:Y:S01]  /*1ffa0*/  @!P1 IMAD.SHL.U32 R31, R16.reuse, 0x2, RZ ;  /* 0x00000002101f9824 */ /* 0x040fe200078e00ff */
[----:B------:R-:W-:Y:S02]  /*1ffb0*/  @!P1 SHF.L.U64.HI R29, R16, 0x1, R17 ;  /* 0x00000001101d9819 */ /* 0x000fe40000010211 */
[----:B------:R-:W-:-:S07]  /*1ffc0*/  MOV R8, R14 ;  /* 0x0000000e00087202 */ /* 0x000fce0000000f00 */
[----:B------:R-:W-:Y:S05]  /*1ffd0*/  WARPSYNC.COLLECTIVE R15, `(.L_x_3313) ;  /* 0x000000000f087348 */ /* 0x000fea0003c00000 */
[----:B------:R0:W1:Y:S02]  /*1ffe0*/  SHFL.IDX P6, R14, R13, R12, R11 ;  /* 0x0000000c0d0e7389 */ /* 0x00006400000c000b */
[----:B01----:R-:W-:Y:S01]  /*1fff0*/  ENDCOLLECTIVE ;  /* 0x000000000000791b */ /* 0x003fe20003800000 */
.L_x_3313:
[----:B------:R-:W-:-:S05]  /*20000*/  @!P1 IADD3 R8, P2, R8, R31, RZ ;  /* 0x0000001f08089210 */ /* 0x000fca0007f5e0ff */
[----:B------:R-:W-:Y:S01]  /*20010*/  @!P1 IMAD.X R9, R3, 0x1, R29, P2 ;  /* 0x0000000103099824 */ /* 0x000fe200010e061d */
[----:B------:R-:W-:Y:S01]  /*20020*/  MOV R13, R34 ;  /* 0x00000022000d7202 */ /* 0x000fe20000000f00 */
[----:B------:R-:W-:-:S07]  /*20030*/  IMAD.MOV.U32 R28, RZ, RZ, R14 ;  /* 0x000000ffff1c7224 */ /* 0x000fce00078e000e */
[----:B------:R-:W-:Y:S05]  /*20040*/  WARPSYNC.COLLECTIVE R15, `(.L_x_3314) ;  /* 0x000000000f087348 */ /* 0x000fea0003c00000 */
[----:B------:R0:W1:Y:S02]  /*20050*/  SHFL.IDX P6, R14, R13, R12, R11 ;  /* 0x0000000c0d0e7389 */ /* 0x00006400000c000b */
[----:B01----:R-:W-:Y:S01]  /*20060*/  ENDCOLLECTIVE ;  /* 0x000000000000791b */ /* 0x003fe20003800000 */
.L_x_3314:
[----:B------:R-:W2:Y:S01]  /*20070*/  @!P1 LD.E.128 R8, desc[UR42][R8.64] ;  /* 0x0000002a08089980 */ /* 0x000ea2000c101d00 */
[----:B------:R-:W-:-:S05]  /*20080*/  @!P1 IADD3 R14, P2, R14, R31, RZ ;  /* 0x0000001f0e0e9210 */ /* 0x000fca0007f5e0ff */
[----:B------:R-:W-:-:S05]  /*20090*/  @!P1 IMAD.X R3, R28, 0x1, R29, P2 ;  /* 0x000000011c039824 */ /* 0x000fca00010e061d */
[----:B------:R-:W-:-:S05]  /*200a0*/  @!P1 MOV R15, R3 ;  /* 0x00000003000f9202 */ /* 0x000fca0000000f00 */
[----:B------:R0:W5:Y:S01]  /*200b0*/  @!P1 LD.E.128 R28, desc[UR42][R14.64] ;  /* 0x0000002a0e1c9980 */ /* 0x000162000c101d00 */
[----:B------:R-:W-:Y:S02]  /*200c0*/  CS2R R50, SRZ ;  /* 0x0000000000327805 */ /* 0x000fe4000001ff00 */
[----:B------:R-:W-:Y:S01]  /*200d0*/  CS2R R52, SRZ ;  /* 0x0000000000347805 */ /* 0x000fe2000001ff00 */
[----:B------:R-:W-:Y:S01]  /*200e0*/  IMAD.MOV.U32 R13, RZ, RZ, R35 ;  /* 0x000000ffff0d7224 */ /* 0x000fe200078e0023 */
[----:B------:R-:W-:Y:S02]  /*200f0*/  CS2R R38, SRZ ;  /* 0x0000000000267805 */ /* 0x000fe4000001ff00 */
[----:B------:R-:W-:Y:S01]  /*20100*/  CS2R R40, SRZ ;  /* 0x0000000000287805 */ /* 0x000fe2000001ff00 */
[----:B0-----:R-:W-:Y:S02]  /*20110*/  IMAD.MOV.U32 R15, RZ, RZ, -0x1 ;  /* 0xffffffffff0f7424 */ /* 0x001fe400078e00ff */
[----:B--2---:R-:W-:-:S02]  /*20120*/  @!P1 IMAD.MOV.U32 R50, RZ, RZ, R8 ;  /* 0x000000ffff329224 */ /* 0x004fc400078e0008 */
[----:B------:R-:W-:Y:S02]  /*20130*/  @!P1 IMAD.MOV.U32 R51, RZ, RZ, R9 ;  /* 0x000000ffff339224 */ /* 0x000fe400078e0009 */
[----:B------:R-:W-:Y:S02]  /*20140*/  IMAD.MOV.U32 R3, RZ, RZ, R50 ;  /* 0x000000ffff037224 */ /* 0x000fe400078e0032 */
[----:B------:R-:W-:Y:S01]  /*20150*/  @!P1 IMAD.MOV.U32 R53, RZ, RZ, R11 ;  /* 0x000000ffff359224 */ /* 0x000fe200078e000b */
[----:B------:R-:W-:Y:S01]  /*20160*/  MOV R12, R51 ;  /* 0x00000033000c7202 */ /* 0x000fe20000000f00 */
[----:B------:R-:W-:Y:S02]  /*20170*/  IMAD.MOV.U32 R11, RZ, RZ, 0x181f ;  /* 0x0000181fff0b7424 */ /* 0x000fe400078e00ff */
[----:B------:R-:W-:Y:S01]  /*20180*/  @!P1 IMAD.MOV.U32 R52, RZ, RZ, R10 ;  /* 0x000000ffff349224 */ /* 0x000fe200078e000a */
[----:B------:R-:W-:Y:S01]  /*20190*/  PRMT R59, R3, 0x5410, R12 ;  /* 0x00005410033b7816 */ /* 0x000fe2000000000c */
[----:B------:R-:W-:Y:S01]  /*201a0*/  IMAD.MOV.U32 R9, RZ, RZ, R53 ;  /* 0x000000ffff097224 */ /* 0x000fe200078e0035 */
[----:B------:R-:W-:Y:S01]  /*201b0*/  MOV R12, 0x3 ;  /* 0x00000003000c7802 */ /* 0x000fe20000000f00 */
[----:B------:R-:W-:-:S07]  /*201c0*/  IMAD.MOV.U32 R8, RZ, RZ, R52 ;  /* 0x000000ffff087224 */ /* 0x000fce00078e0034 */
[----:B-----5:R-:W-:Y:S05]  /*201d0*/  WARPSYNC.COLLECTIVE R15, `(.L_x_3315) ;  /* 0x000000000f087348 */ /* 0x020fea0003c00000 */
[----:B------:R0:W1:Y:S02]  /*201e0*/  SHFL.IDX P6, R14, R13, R12, R11 ;  /* 0x0000000c0d0e7389 */ /* 0x00006400000c000b */
[----:B01---5:R-:W-:Y:S01]  /*201f0*/  ENDCOLLECTIVE ;  /* 0x000000000000791b */ /* 0x023fe20003800000 */
.L_x_3315:
[----:B------:R-:W-:Y:S01]  /*20200*/  PRMT R44, R8, 0x5410, R9 ;  /* 0x00005410082c7816 */ /* 0x000fe20000000009 */
[----:B------:R-:W-:Y:S01]  /*20210*/  @!P1 IMAD.MOV.U32 R39, RZ, RZ, R29 ;  /* 0x000000ffff279224 */ /* 0x000fe200078e001d */
[----:B------:R-:W-:Y:S01]  /*20220*/  @!P1 MOV R38, R28 ;  /* 0x0000001c00269202 */ /* 0x000fe20000000f00 */
[----:B------:R-:W-:Y:S02]  /*20230*/  @!P1 IMAD.MOV.U32 R40, RZ, RZ, R30 ;  /* 0x000000ffff289224 */ /* 0x000fe400078e001e */
[----:B------:R-:W-:Y:S01]  /*20240*/  @!P1 IMAD.MOV.U32 R41, RZ, RZ, R31 ;  /* 0x000000ffff299224 */ /* 0x000fe200078e001f */
[----:B------:R-:W-:Y:S01]  /*20250*/  MOV R8, R38 ;  /* 0x0000002600087202 */ /* 0x000fe20000000f00 */
[----:B------:R-:W-:Y:S01]  /*20260*/  IMAD.MOV.U32 R9, RZ, RZ, R39 ;  /* 0x000000ffff097224 */ /* 0x000fe200078e0027 */
[----:B------:R-:W-:Y:S01]  /*20270*/  MOV R13, R32 ;  /* 0x00000020000d7202 */ /* 0x000fe20000000f00 */
[----:B------:R-:W-:-:S03]  /*20280*/  IMAD.MOV.U32 R10, RZ, RZ, R40 ;  /* 0x000000ffff0a7224 */ /* 0x000fc600078e0028 */
[----:B------:R-:W-:Y:S02]  /*20290*/  PRMT R62, R8, 0x5410, R9 ;  /* 0x00005410083e7816 */ /* 0x000fe40000000009 */
[----:B------:R-:W-:Y:S01]  /*202a0*/  CS2R R8, SRZ ;  /* 0x0000000000087805 */ /* 0x000fe2000001ff00 */
[----:B------:R-:W-:-:S07]  /*202b0*/  IMAD.MOV.U32 R3, RZ, RZ, R14 ;  /* 0x000000ffff037224 */ /* 0x000fce00078e000e */
[----:B------:R-:W-:Y:S05]  /*202c0*/  WARPSYNC.COLLECTIVE R15, `(.L_x_3316) ;  /* 0x000000000f087348 */ /* 0x000fea0003c00000 */
[----:B------:R0:W1:Y:S02]  /*202d0*/  SHFL.IDX P6, R14, R13, R12, R11 ;  /* 0x0000000c0d0e7389 */ /* 0x00006400000c000b */
[----:B01----:R-:W-:Y:S01]  /*202e0*/  ENDCOLLECTIVE ;  /* 0x000000000000791b */ /* 0x003fe20003800000 */
.L_x_3316:
[----:B------:R-:W-:Y:S02]  /*202f0*/  IMAD.MOV.U32 R13, RZ, RZ, R33 ;  /* 0x000000ffff0d7224 */ /* 0x000fe400078e0021 */
[----:B------:R-:W-:-:S07]  /*20300*/  IMAD.MOV.U32 R32, RZ, RZ, R14 ;  /* 0x000000ffff207224 */ /* 0x000fce00078e000e */
[----:B------:R-:W-:Y:S05]  /*20310*/  WARPSYNC.COLLECTIVE R15, `(.L_x_3317) ;  /* 0x000000000f087348 */ /* 0x000fea0003c00000 */
[----:B------:R0:W1:Y:S02]  /*20320*/  SHFL.IDX P6, R14, R13, R12, R11 ;  /* 0x0000000c0d0e7389 */ /* 0x00006400000c000b */
[----:B01----:R-:W-:Y:S01]  /*20330*/  ENDCOLLECTIVE ;  /* 0x000000000000791b */ /* 0x003fe20003800000 */
.L_x_3317:
[----:B------:R-:W-:Y:S01]  /*20340*/  MOV R13, R34 ;  /* 0x00000022000d7202 */ /* 0x000fe20000000f00 */
[----:B------:R-:W-:-:S07]  /*20350*/  IMAD.MOV.U32 R33, RZ, RZ, R14 ;  /* 0x000000ffff217224 */ /* 0x000fce00078e000e */
[----:B------:R-:W-:Y:S05]  /*20360*/  WARPSYNC.COLLECTIVE R15, `(.L_x_3318) ;  /* 0x000000000f087348 */ /* 0x000fea0003c00000 */
[----:B------:R0:W1:Y:S02]  /*20370*/  SHFL.IDX P6, R14, R13, R12, R11 ;  /* 0x0000000c0d0e7389 */ /* 0x00006400000c000b */
[----:B01----:R-:W-:Y:S01]  /*20380*/  ENDCOLLECTIVE ;  /* 0x000000000000791b */ /* 0x003fe20003800000 */
.L_x_3318:
[----:B------:R-:W-:-:S05]  /*20390*/  IMAD.MOV.U32 R11, RZ, RZ, R41 ;  /* 0x000000ffff0b7224 */ /* 0x000fca00078e0029 */
[----:B------:R-:W-:Y:S01]  /*203a0*/  PRMT R63, R10, 0x5410, R11 ;  /* 0x000054100a3f7816 */ /* 0x000fe2000000000b */
[----:B------:R-:W-:Y:S01]  /*203b0*/  IMAD.MOV.U32 R34, RZ, RZ, R14 ;  /* 0x000000ffff227224 */ /* 0x000fe200078e000e */
[----:B------:R-:W-:Y:S06]  /*203c0*/  BRA `(.L_x_3319) ;  /* 0xfffffeb400a87947 */ /* 0x000fec000383ffff */
.L_x_3033:
[----:B0-----:R0:W1:Y:S02]  /*203d0*/  SYNCS.PHASECHK.TRANS64.TRYWAIT P4, [R18+URZ+0x28800], R29 ;  /* 0x0288001d120075a7 */ /* 0x001064000808017f */
[----:B-1----:R-:W-:Y:S05]  /*203e0*/  @!P4 NANOSLEEP.SYNCS 0x989680 ;  /* 0x009896800000c95d */ /* 0x002fea0003900000 */
[----:B------:R-:W1:Y:S02]  /*203f0*/  @!P4 SYNCS.PHASECHK.TRANS64 P4, [R18+URZ+0x28800], R29 ;  /* 0x0288001d1200c5a7 */ /* 0x000e64000808007f */
[----:B-1----:R-:W-:Y:S05]  /*20400*/  @!P4 BRA `(.L_x_3033) ;  /* 0xfffffffc00f0c947 */ /* 0x002fea000383ffff */
[----:B------:R-:W-:Y:S05]  /*20410*/  BRA `(.L_x_3320) ;  /* 0xfffffeb800447947 */ /* 0x000fea000383ffff */
.L_x_3043:
[----:B---3--:R3:W0:Y:S02]  /*20420*/  SYNCS.PHASECHK.TRANS64.TRYWAIT P1, [R0+URZ+0x28830], R3 ;  /* 0x02883003000075a7 */ /* 0x008624000802017f */
[----:B0-----:R-:W-:Y:S05]  /*20430*/  @!P1 NANOSLEEP.SYNCS 0x989680 ;  /* 0x009896800000995d */ /* 0x001fea0003900000 */
[----:B------:R-:W0:Y:S02]  /*20440*/  @!P1 SYNCS.PHASECHK.TRANS64 P1, [R0+URZ+0x28830], R3 ;  /* 0x02883003000095a7 */ /* 0x000e24000802007f */
[----:B0-----:R-:W-:Y:S05]  /*20450*/  @!P1 BRA `(.L_x_3043) ;  /* 0xfffffffc00f09947 */ /* 0x001fea000383ffff */
[----:B------:R-:W-:Y:S05]  /*20460*/  BRA `(.L_x_3042) ;  /* 0xfffffed000987947 */ /* 0x000fea000383ffff */
.L_x_3050:
[----:B-1----:R1:W2:Y:S02]  /*20470*/  SYNCS.PHASECHK.TRANS64.TRYWAIT P3, [R5+URZ+0x28830], R6 ;  /* 0x02883006050075a7 */ /* 0x0022a4000806017f */
[----:B--2---:R-:W-:Y:S05]  /*20480*/  @!P3 NANOSLEEP.SYNCS 0x989680 ;  /* 0x009896800000b95d */ /* 0x004fea0003900000 */
[----:B------:R-:W2:Y:S02]  /*20490*/  @!P3 SYNCS.PHASECHK.TRANS64 P3, [R5+URZ+0x28830], R6 ;  /* 0x028830060500b5a7 */ /* 0x000ea4000806007f */
[----:B--2---:R-:W-:Y:S05]  /*204a0*/  @!P3 BRA `(.L_x_3050) ;  /* 0xfffffffc00f0b947 */ /* 0x004fea000383ffff */
[----:B------:R-:W-:Y:S05]  /*204b0*/  BRA `(.L_x_3049) ;  /* 0xfffffef400ec7947 */ /* 0x000fea000383ffff */
.L_x_3054:
[----:B-1----:R1:W2:Y:S02]  /*204c0*/  SYNCS.PHASECHK.TRANS64.TRYWAIT P2, [R6+URZ+0x28850], R5 ;  /* 0x02885005060075a7 */ /* 0x0022a4000804017f */
[----:B--2---:R-:W-:Y:S05]  /*204d0*/  @!P2 NANOSLEEP.SYNCS 0x989680 ;  /* 0x009896800000a95d */ /* 0x004fea0003900000 */
[----:B------:R-:W2:Y:S02]  /*204e0*/  @!P2 SYNCS.PHASECHK.TRANS64 P2, [R6+URZ+0x28850], R5 ;  /* 0x028850050600a5a7 */ /* 0x000ea4000804007f */
[----:B--2---:R-:W-:Y:S05]  /*204f0*/  @!P2 BRA `(.L_x_3054) ;  /* 0xfffffffc00f0a947 */ /* 0x004fea000383ffff */
[----:B------:R-:W-:Y:S05]  /*20500*/  BRA `(.L_x_3051) ;  /* 0xfffffefc00087947 */ /* 0x000fea000383ffff */
.L_x_3063:
[----:B-1----:R1:W2:Y:S02]  /*20510*/  SYNCS.PHASECHK.TRANS64.TRYWAIT P1, [R5+URZ+0x28830], R6 ;  /* 0x02883006050075a7 */ /* 0x0022a4000802017f */
[----:B--2---:R-:W-:Y:S05]  /*20520*/  @!P1 NANOSLEEP.SYNCS 0x989680 ;  /* 0x009896800000995d */ /* 0x004fea0003900000 */
[----:B------:R-:W2:Y:S02]  /*20530*/  @!P1 SYNCS.PHASECHK.TRANS64 P1, [R5+URZ+0x28830], R6 ;  /* 0x02883006050095a7 */ /* 0x000ea4000802007f */
[----:B--2---:R-:W-:Y:S05]  /*20540*/  @!P1 BRA `(.L_x_3063) ;  /* 0xfffffffc00f09947 */ /* 0x004fea000383ffff */
[----:B------:R-:W-:Y:S05]  /*20550*/  BRA `(.L_x_3062) ;  /* 0xffffff2000c07947 */ /* 0x000fea000383ffff */
.L_x_3067:
[----:B-1----:R1:W2:Y:S02]  /*20560*/  SYNCS.PHASECHK.TRANS64.TRYWAIT P1, [R6+URZ+0x28850], R5 ;  /* 0x02885005060075a7 */ /* 0x0022a4000802017f */
[----:B--2---:R-:W-:Y:S05]  /*20570*/  @!P1 NANOSLEEP.SYNCS 0x989680 ;  /* 0x009896800000995d */ /* 0x004fea0003900000 */
[----:B------:R-:W2:Y:S02]  /*20580*/  @!P1 SYNCS.PHASECHK.TRANS64 P1, [R6+URZ+0x28850], R5 ;  /* 0x02885005060095a7 */ /* 0x000ea4000802007f */
[----:B--2---:R-:W-:Y:S05]  /*20590*/  @!P1 BRA `(.L_x_3067) ;  /* 0xfffffffc00f09947 */ /* 0x004fea000383ffff */
[----:B------:R-:W-:Y:S05]  /*205a0*/  BRA `(.L_x_3064) ;  /* 0xffffff2400d07947 */ /* 0x000fea000383ffff */
.L_x_3074:
[----:B-1----:R1:W2:Y:S02]  /*205b0*/  SYNCS.PHASECHK.TRANS64.TRYWAIT P1, [R13+URZ+0x28850], R4 ;  /* 0x028850040d0075a7 */ /* 0x0022a4000802017f */
[----:B--2---:R-:W-:Y:S05]  /*205c0*/  @!P1 NANOSLEEP.SYNCS 0x989680 ;  /* 0x009896800000995d */ /* 0x004fea0003900000 */
[----:B------:R-:W2:Y:S02]  /*205d0*/  @!P1 SYNCS.PHASECHK.TRANS64 P1, [R13+URZ+0x28850], R4 ;  /* 0x028850040d0095a7 */ /* 0x000ea4000802007f */
[----:B--2---:R-:W-:Y:S05]  /*205e0*/  @!P1 BRA `(.L_x_3074) ;  /* 0xfffffffc00f09947 */ /* 0x004fea000383ffff */
[----:B------:R-:W-:Y:S05]  /*205f0*/  BRA `(.L_x_3073) ;  /* 0xffffff4400187947 */ /* 0x000fea000383ffff */
.L_x_3089:
[----:B------:R-:W-:Y:S01]  /*20600*/  MOV R13, R4 ;  /* 0x00000004000d7202 */ /* 0x000fe20000000f00 */
[----:B------:R-:W-:Y:S02]  /*20610*/  IMAD.MOV.U32 R12, RZ, RZ, RZ ;  /* 0x000000ffff0c7224 */ /* 0x000fe400078e00ff */
[----:B------:R-:W-:Y:S02]  /*20620*/  IMAD.MOV.U32 R11, RZ, RZ, 0x181f ;  /* 0x0000181fff0b7424 */ /* 0x000fe400078e00ff */
[----:B------:R-:W-:-:S07]  /*20630*/  IMAD.MOV.U32 R15, RZ, RZ, -0x1 ;  /* 0xffffffffff0f7424 */ /* 0x000fce00078e00ff */
[----:B-12---:R-:W-:Y:S05]  /*20640*/  WARPSYNC.COLLECTIVE R15, `(.L_x_3321) ;  /* 0x000000000f087348 */ /* 0x006fea0003c00000 */
[----:B------:R0:W3:Y:S02]  /*20650*/  SHFL.IDX P6, R14, R13, R12, R11 ;  /* 0x0000000c0d0e7389 */ /* 0x0000e400000c000b */
[----:B0123--:R-:W-:Y:S01]  /*20660*/  ENDCOLLECTIVE ;  /* 0x000000000000791b */ /* 0x00ffe20003800000 */
.L_x_3321:
[----:B------:R-:W-:Y:S01]  /*20670*/  IMAD.MOV.U32 R13, RZ, RZ, R0 ;  /* 0x000000ffff0d7224 */ /* 0x000fe200078e0000 */
[----:B------:R-:W-:-:S07]  /*20680*/  MOV R3, R14 ;  /* 0x0000000e00037202 */ /* 0x000fce0000000f00 */
[----:B------:R-:W-:Y:S05]  /*20690*/  WARPSYNC.COLLECTIVE R15, `(.L_x_3322) ;  /* 0x000000000f087348 */ /* 0x000fea0003c00000 */
[----:B------:R0:W1:Y:S02]  /*206a0*/  SHFL.IDX P6, R14, R13, R12, R11 ;  /* 0x0000000c0d0e7389 */ /* 0x00006400000c000b */
[----:B01----:R-:W-:Y:S01]  /*206b0*/  ENDCOLLECTIVE ;  /* 0x000000000000791b */ /* 0x003fe20003800000 */
.L_x_3322:
[----:B------:R-:W-:Y:S05]  /*206c0*/  BRA `(.L_x_3323) ;  /* 0xffffff6800507947 */ /* 0x000fea000383ffff */
.L_x_3092:
[----:B------:R-:W-:Y:S01]  /*206d0*/  BSSY B1, `(.L_x_3324) ;  /* 0x0000008000017945 */ /* 0x000fe20003800000 */
[----:B------:R-:W-:Y:S01]  /*206e0*/  IMAD.MOV.U32 R13, RZ, RZ, R4 ;  /* 0x000000ffff0d7224 */ /* 0x000fe200078e0004 */
[----:B------:R-:W-:Y:S01]  /*206f0*/  MOV R11, 0x181f ;  /* 0x0000181f000b7802 */ /* 0x000fe20000000f00 */
[----:B------:R-:W-:Y:S02]  /*20700*/  IMAD.MOV.U32 R12, RZ, RZ, 0x1 ;  /* 0x00000001ff0c7424 */ /* 0x000fe400078e00ff */
[----:B---3--:R-:W-:-:S07]  /*20710*/  IMAD.MOV.U32 R15, RZ, RZ, -0x1 ;  /* 0xffffffffff0f7424 */ /* 0x008fce00078e00ff */
[----:B012-4-:R-:W-:Y:S05]  /*20720*/  WARPSYNC.COLLECTIVE R15, `(.L_x_3325) ;  /* 0x000000000f087348 */ /* 0x017fea0003c00000 */
[----:B----4-:R3:W4:Y:S02]  /*20730*/  SHFL.IDX P6, R14, R13, R12, R11 ;  /* 0x0000000c0d0e7389 */ /* 0x01072400000c000b */
[----:B01234-:R-:W-:Y:S01]  /*20740*/  ENDCOLLECTIVE ;  /* 0x000000000000791b */ /* 0x01ffe20003800000 */
.L_x_3325:
[----:B------:R-:W-:Y:S05]  /*20750*/  BSYNC B1 ;  /* 0x0000000000017941 */ /* 0x000fea0003800000 */
.L_x_3324:
        /* <DEDUP_REMOVED lines=8> */
.L_x_3326:
[----:B------:R-:W-:Y:S05]  /*207e0*/  BRA `(.L_x_3327) ;  /* 0xffffff6800507947 */ /* 0x000fea000383ffff */
.L_x_3095:
[----:B------:R-:W-:Y:S01]  /*207f0*/  BSSY B1, `(.L_x_3328) ;  /* 0x0000008000017945 */ /* 0x000fe20003800000 */
[----:B------:R-:W-:Y:S01]  /*20800*/  IMAD.MOV.U32 R13, RZ, RZ, R4 ;  /* 0x000000ffff0d7224 */ /* 0x000fe200078e0004 */
[----:B------:R-:W-:Y:S01]  /*20810*/  MOV R12, 0x2 ;  /* 0x00000002000c7802 */ /* 0x000fe20000000f00 */
[----:B------:R-:W-:Y:S02]  /*20820*/  IMAD.MOV.U32 R11, RZ, RZ, 0x181f ;  /* 0x0000181fff0b7424 */ /* 0x000fe400078e00ff */
[----:B0-----:R-:W-:-:S07]  /*20830*/  IMAD.MOV.U32 R15, RZ, RZ, -0x1 ;  /* 0xffffffffff0f7424 */ /* 0x001fce00078e00ff */
[----:B-1234-:R-:W-:Y:S05]  /*20840*/  WARPSYNC.COLLECTIVE R15, `(.L_x_3329) ;  /* 0x000000000f087348 */ /* 0x01efea0003c00000 */
[----:B----4-:R0:W4:Y:S02]  /*20850*/  SHFL.IDX P6, R14, R13, R12, R11 ;  /* 0x0000000c0d0e7389 */ /* 0x01012400000c000b */
[----:B01234-:R-:W-:Y:S01]  /*20860*/  ENDCOLLECTIVE ;  /* 0x000000000000791b */ /* 0x01ffe20003800000 */
.L_x_3329:
[----:B------:R-:W-:Y:S05]  /*20870*/  BSYNC B1 ;  /* 0x0000000000017941 */ /* 0x000fea0003800000 */
.L_x_3328:
        /* <DEDUP_REMOVED lines=8> */
.L_x_3330:
[----:B------:R-:W-:Y:S05]  /*20900*/  BRA `(.L_x_3331) ;  /* 0xffffff6800507947 */ /* 0x000fea000383ffff */
.L_x_3098:
[----:B------:R-:W-:Y:S01]  /*20910*/  BSSY B1, `(.L_x_3332) ;  /* 0x0000008000017945 */ /* 0x000fe20003800000 */
[----:B------:R-:W-:Y:S01]  /*20920*/  MOV R13, R4 ;  /* 0x00000004000d7202 */ /* 0x000fe20000000f00 */
[----:B------:R-:W-:Y:S02]  /*20930*/  IMAD.MOV.U32 R12, RZ, RZ, 0x3 ;  /* 0x00000003ff0c7424 */ /* 0x000fe400078e00ff */
[----:B------:R-:W-:Y:S02]  /*20940*/  IMAD.MOV.U32 R11, RZ, RZ, 0x181f ;  /* 0x0000181fff0b7424 */ /* 0x000fe400078e00ff */
[----:B0-----:R-:W-:-:S07]  /*20950*/  IMAD.MOV.U32 R15, RZ, RZ, -0x1 ;  /* 0xffffffffff0f7424 */ /* 0x001fce00078e00ff */
[----:B-1234-:R-:W-:Y:S05]  /*20960*/  WARPSYNC.COLLECTIVE R15, `(.L_x_3333) ;  /* 0x000000000f087348 */ /* 0x01efea0003c00000 */
[----:B------:R0:W0:Y:S02]  /*20970*/  SHFL.IDX P6, R14, R13, R12, R11 ;  /* 0x0000000c0d0e7389 */ /* 0x00002400000c000b */
[----:B01234-:R-:W-:Y:S01]  /*20980*/  ENDCOLLECTIVE ;  /* 0x000000000000791b */ /* 0x01ffe20003800000 */
.L_x_3333:
[----:B------:R-:W-:Y:S05]  /*20990*/  BSYNC B1 ;  /* 0x0000000000017941 */ /* 0x000fea0003800000 */
.L_x_3332:
        /* <DEDUP_REMOVED lines=8> */
.L_x_3334:
[----:B------:R-:W-:Y:S05]  /*20a20*/  BRA `(.L_x_3335) ;  /* 0xffffff6800507947 */ /* 0x000fea000383ffff */
.L_x_3115:
[----:B0-----:R-:W0:Y:S01]  /*20a30*/  S2R R10, SR_TID.X ;  /* 0x00000000000a7919 */ /* 0x001e220000002100 */
[----:B------:R-:W-:Y:S01]  /*20a40*/  BSSY B1, `(.L_x_3336) ;  /* 0x000000a000017945 */ /* 0x000fe20003800000 */
[----:B------:R-:W-:Y:S01]  /*20a50*/  IMAD.MOV.U32 R12, RZ, RZ, RZ ;  /* 0x000000ffff0c7224 */ /* 0x000fe200078e00ff */
[----:B------:R-:W-:Y:S01]  /*20a60*/  MOV R15, 0xffffffff ;  /* 0xffffffff000f7802 */ /* 0x000fe20000000f00 */
[----:B-1----:R-:W-:Y:S01]  /*20a70*/  IMAD.MOV.U32 R11, RZ, RZ, 0x1f ;  /* 0x0000001fff0b7424 */ /* 0x002fe200078e00ff */
[----:B0-----:R-:W-:-:S04]  /*20a80*/  SHF.R.U32.HI R10, RZ, 0x5, R10 ;  /* 0x00000005ff0a7819 */ /* 0x001fc8000001160a */
[----:B------:R-:W-:-:S05]  /*20a90*/  LOP3.LUT R10, R10, 0x3, RZ, 0xc0, !PT ;  /* 0x000000030a0a7812 */ /* 0x000fca00078ec0ff */
[----:B------:R-:W-:-:S07]  /*20aa0*/  IMAD.MOV.U32 R13, RZ, RZ, R10 ;  /* 0x000000ffff0d7224 */ /* 0x000fce00078e000a */
[----:B------:R-:W-:Y:S05]  /*20ab0*/  WARPSYNC.COLLECTIVE R15, `(.L_x_3337) ;  /* 0x000000000f087348 */ /* 0x000fea0003c00000 */
[----:B------:R0:W1:Y:S02]  /*20ac0*/  SHFL.IDX P6, R14, R13, R12, R11 ;  /* 0x0000000c0d0e7389 */ /* 0x00006400000c000b */
[----:B01----:R-:W-:Y:S01]  /*20ad0*/  ENDCOLLECTIVE ;  /* 0x000000000000791b */ /* 0x003fe20003800000 */
.L_x_3337:
[----:B------:R-:W-:Y:S05]  /*20ae0*/  BSYNC B1 ;  /* 0x0000000000017941 */ /* 0x000fea0003800000 */
.L_x_3336:
[----:B------:R-:W-:Y:S05]  /*20af0*/  BRA `(.L_x_3338) ;  /* 0xffffff7c00907947 */ /* 0x000fea000383ffff */
.L_x_3117:
[----:B------:R-:W-:Y:S01]  /*20b00*/  BSSY B1, `(.L_x_3339) ;  /* 0x0000006000017945 */ /* 0x000fe20003800000 */
[----:B------:R-:W-:-:S07]  /*20b10*/  IMAD.MOV.U32 R15, RZ, RZ, -0x1 ;  /* 0xffffffffff0f7424 */ /* 0x000fce00078e00ff */
[----:B012---:R-:W-:Y:S05]  /*20b20*/  WARPSYNC.COLLECTIVE R15, `(.L_x_3340) ;  /* 0x000000000f0c7348 */ /* 0x007fea0003c00000 */
[----:B------:R-:W-:Y:S02]  /*20b30*/  ELECT P6, UR62, PT ;  /* 0x00000000003e782f */ /* 0x000fe400038c0000 */
[----:B------:R-:W-:Y:S01]  /*20b40*/  MOV R14, UR62 ;  /* 0x0000003e000e7c02 */ /* 0x000fe20008000f00 */
[----:B012---:R-:W-:Y:S10]  /*20b50*/  ENDCOLLECTIVE ;  /* 0x000000000000791b */ /* 0x007ff40003800000 */
.L_x_3340:
[----:B------:R-:W-:Y:S05]  /*20b60*/  BSYNC B1 ;  /* 0x0000000000017941 */ /* 0x000fea0003800000 */
.L_x_3339:
[----:B------:R-:W-:Y:S05]  /*20b70*/  BRA `(.L_x_3116) ;  /* 0xffffff7c00887947 */ /* 0x000fea000383ffff */
.L_x_3119:
[----:B--2---:R2:W3:Y:S02]  /*20b80*/  SYNCS.PHASECHK.TRANS64.TRYWAIT P0, [R22+URZ+0x28820], R7 ;  /* 0x02882007160075a7 */ /* 0x0044e4000800017f */
[----:B---3--:R-:W-:Y:S05]  /*20b90*/  @!P0 NANOSLEEP.SYNCS 0x989680 ;  /* 0x009896800000895d */ /* 0x008fea0003900000 */
[----:B------:R-:W3:Y:S02]  /*20ba0*/  @!P0 SYNCS.PHASECHK.TRANS64 P0, [R22+URZ+0x28820], R7 ;  /* 0x02882007160085a7 */ /* 0x000ee4000800007f */
[----:B---3--:R-:W-:Y:S05]  /*20bb0*/  @!P0 BRA `(.L_x_3119) ;  /* 0xfffffffc00f08947 */ /* 0x008fea000383ffff */
[----:B------:R-:W-:Y:S05]  /*20bc0*/  BRA `(.L_x_3341) ;  /* 0xffffff7c00987947 */ /* 0x000fea000383ffff */
.L_x_3123:
[----:B--2---:R2:W3:Y:S02]  /*20bd0*/  SYNCS.PHASECHK.TRANS64.TRYWAIT P0, [R7+URZ+0x288a0], R8 ;  /* 0x0288a008070075a7 */ /* 0x0044e4000800017f */
[----:B---3--:R-:W-:Y:S05]  /*20be0*/  @!P0 NANOSLEEP.SYNCS 0x989680 ;  /* 0x009896800000895d */ /* 0x008fea0003900000 */
[----:B------:R-:W3:Y:S02]  /*20bf0*/  @!P0 SYNCS.PHASECHK.TRANS64 P0, [R7+URZ+0x288a0], R8 ;  /* 0x0288a008070085a7 */ /* 0x000ee4000800007f */
[----:B---3--:R-:W-:Y:S05]  /*20c00*/  @!P0 BRA `(.L_x_3123) ;  /* 0xfffffffc00f08947 */ /* 0x008fea000383ffff */
[----:B------:R-:W-:Y:S05]  /*20c10*/  BRA `(.L_x_3342) ;  /* 0xffffff7c00b07947 */ /* 0x000fea000383ffff */
.L_x_3129:
[----:B0-----:R0:W1:Y:S02]  /*20c20*/  SYNCS.PHASECHK.TRANS64.TRYWAIT P0, [R7+URZ+0x288c0], R8 ;  /* 0x0288c008070075a7 */ /* 0x001064000800017f */
[----:B-1----:R-:W-:Y:S05]  /*20c30*/  @!P0 NANOSLEEP.SYNCS 0x989680 ;  /* 0x009896800000895d */ /* 0x002fea0003900000 */
[----:B------:R-:W1:Y:S02]  /*20c40*/  @!P0 SYNCS.PHASECHK.TRANS64 P0, [R7+URZ+0x288c0], R8 ;  /* 0x0288c008070085a7 */ /* 0x000e64000800007f */
[----:B-1----:R-:W-:Y:S05]  /*20c50*/  @!P0 BRA `(.L_x_3129) ;  /* 0xfffffffc00f08947 */ /* 0x002fea000383ffff */
[----:B------:R-:W-:Y:S05]  /*20c60*/  BRA `(.L_x_3343) ;  /* 0xffffff8000707947 */ /* 0x000fea000383ffff */
.L_x_3137:
[----:B0-----:R0:W1:Y:S02]  /*20c70*/  SYNCS.PHASECHK.TRANS64.TRYWAIT P1, [R10+URZ+0x288a0], R9 ;  /* 0x0288a0090a0075a7 */ /* 0x001064000802017f */
[----:B-1----:R-:W-:Y:S05]  /*20c80*/  @!P1 NANOSLEEP.SYNCS 0x989680 ;  /* 0x009896800000995d */ /* 0x002fea0003900000 */
[----:B------:R-:W1:Y:S02]  /*20c90*/  @!P1 SYNCS.PHASECHK.TRANS64 P1, [R10+URZ+0x288a0], R9 ;  /* 0x0288a0090a0095a7 */ /* 0x000e64000802007f */
[----:B-1----:R-:W-:Y:S05]  /*20ca0*/  @!P1 BRA `(.L_x_3137) ;  /* 0xfffffffc00f09947 */ /* 0x002fea000383ffff */
[----:B------:R-:W-:Y:S05]  /*20cb0*/  BRA `(.L_x_3344) ;  /* 0xffffff84006c7947 */ /* 0x000fea000383ffff */
.L_x_3143:
[----:B-1----:R1:W2:Y:S02]  /*20cc0*/  SYNCS.PHASECHK.TRANS64.TRYWAIT P1, [R10+URZ+0x288c0], R9 ;  /* 0x0288c0090a0075a7 */ /* 0x0022a4000802017f */
[----:B--2---:R-:W-:Y:S05]  /*20cd0*/  @!P1 NANOSLEEP.SYNCS 0x989680 ;  /* 0x009896800000995d */ /* 0x004fea0003900000 */
[----:B------:R-:W2:Y:S02]  /*20ce0*/  @!P1 SYNCS.PHASECHK.TRANS64 P1, [R10+URZ+0x288c0], R9 ;  /* 0x0288c0090a0095a7 */ /* 0x000ea4000802007f */
[----:B--2---:R-:W-:Y:S05]  /*20cf0*/  @!P1 BRA `(.L_x_3143) ;  /* 0xfffffffc00f09947 */ /* 0x004fea000383ffff */
[----:B------:R-:W-:Y:S05]  /*20d00*/  BRA `(.L_x_3345) ;  /* 0xffffff8800247947 */ /* 0x000fea000383ffff */
.L_x_3157:
        /* <DEDUP_REMOVED lines=11> */
.L_x_3347:
[----:B------:R-:W-:Y:S05]  /*20dc0*/  BSYNC B0 ;  /* 0x0000000000007941 */ /* 0x000fea0003800000 */
.L_x_3346:
[----:B------:R-:W-:Y:S05]  /*20dd0*/  BRA `(.L_x_3348) ;  /* 0xffffff9400187947 */ /* 0x000fea000383ffff */
.L_x_3160:
[----:B0-----:R0:W1:Y:S02]  /*20de0*/  SYNCS.PHASECHK.TRANS64.TRYWAIT P0, [R7+URZ+0x28840], R2 ;  /* 0x02884002070075a7 */ /* 0x001064000800017f */
[----:B-1----:R-:W-:Y:S05]  /*20df0*/  @!P0 NANOSLEEP.SYNCS 0x989680 ;  /* 0x009896800000895d */ /* 0x002fea0003900000 */
[----:B------:R-:W1:Y:S02]  /*20e00*/  @!P0 SYNCS.PHASECHK.TRANS64 P0, [R7+URZ+0x28840], R2 ;  /* 0x02884002070085a7 */ /* 0x000e64000800007f */
[----:B-1----:R-:W-:Y:S05]  /*20e10*/  @!P0 BRA `(.L_x_3160) ;  /* 0xfffffffc00f08947 */ /* 0x002fea000383ffff */
[----:B------:R-:W-:Y:S05]  /*20e20*/  BRA `(.L_x_3349) ;  /* 0xffffff9400747947 */ /* 0x000fea000383ffff */
.L_x_3161:
        /* <DEDUP_REMOVED lines=8> */
.L_x_3351:
[----:B------:R-:W-:Y:S05]  /*20eb0*/  BSYNC B0 ;  /* 0x0000000000007941 */ /* 0x000fea0003800000 */
.L_x_3350:
[----:B------:R-:W-:Y:S01]  /*20ec0*/  IMAD.MOV.U32 R13, RZ, RZ, R4 ;  /* 0x000000ffff0d7224 */ /* 0x000fe200078e0004 */
[----:B------:R-:W-:Y:S01]  /*20ed0*/  MOV R12, RZ ;  /* 0x000000ff000c7202 */ /* 0x000fe20000000f00 */
[----:B------:R-:W-:Y:S02]  /*20ee0*/  IMAD.MOV.U32 R11, RZ, RZ, 0x181f ;  /* 0x0000181fff0b7424 */ /* 0x000fe400078e00ff */
[----:B------:R-:W-:Y:S02]  /*20ef0*/  IMAD.MOV.U32 R15, RZ, RZ, -0x1 ;  /* 0xffffffffff0f7424 */ /* 0x000fe400078e00ff */
[----:B------:R-:W-:Y:S02]  /*20f00*/  IMAD.MOV.U32 R2, RZ, RZ, R14 ;  /* 0x000000ffff027224 */ /* 0x000fe400078e000e */
[----:B------:R-:W-:-:S07]  /*20f10*/  @P0 IMAD R8, R5, 0x2, R22 ;  /* 0x0000000205080824 */ /* 0x000fce00078e0216 */
[----:B------:R-:W-:Y:S05]  /*20f20*/  WARPSYNC.COLLECTIVE R15, `(.L_x_3352) ;  /* 0x000000000f087348 */ /* 0x000fea0003c00000 */
[----:B------:R0:W1:Y:S02]  /*20f30*/  SHFL.IDX P6, R14, R13, R12, R11 ;  /* 0x0000000c0d0e7389 */ /* 0x00006400000c000b */
[----:B01----:R-:W-:Y:S01]  /*20f40*/  ENDCOLLECTIVE ;  /* 0x000000000000791b */ /* 0x003fe20003800000 */
.L_x_3352:
[----:B------:R-:W-:Y:S02]  /*20f50*/  IMAD.MOV.U32 R13, RZ, RZ, R0 ;  /* 0x000000ffff0d7224 */ /* 0x000fe400078e0000 */
[----:B------:R-:W-:Y:S02]  /*20f60*/  IMAD.MOV.U32 R12, RZ, RZ, 0x1 ;  /* 0x00000001ff0c7424 */ /* 0x000fe400078e00ff */
[----:B------:R-:W-:-:S07]  /*20f70*/  IMAD.MOV.U32 R3, RZ, RZ, R14 ;  /* 0x000000ffff037224 */ /* 0x000fce00078e000e */
[----:B------:R-:W-:Y:S05]  /*20f80*/  WARPSYNC.COLLECTIVE R15, `(.L_x_3353) ;  /* 0x000000000f087348 */ /* 0x000fea0003c00000 */
[----:B------:R0:W1:Y:S02]  /*20f90*/  SHFL.IDX P6, R14, R13, R12, R11 ;  /* 0x0000000c0d0e7389 */ /* 0x00006400000c000b */
[----:B01----:R-:W-:Y:S01]  /*20fa0*/  ENDCOLLECTIVE ;  /* 0x000000000000791b */ /* 0x003fe20003800000 */
.L_x_3353:
        /* <DEDUP_REMOVED lines=16> */
.L_x_3354:
[----:B------:R-:W-:Y:S01]  /*210b0*/  @P0 LEA R8, R5, R22, 0x1 ;  /* 0x0000001605080211 */ /* 0x000fe200078e08ff */
[----:B------:R-:W-:Y:S02]  /*210c0*/  IMAD.MOV.U32 R13, RZ, RZ, R0 ;  /* 0x000000ffff0d7224 */ /* 0x000fe400078e0000 */
[----:B------:R-:W-:Y:S02]  /*210d0*/  IMAD.MOV.U32 R12, RZ, RZ, 0x2 ;  /* 0x00000002ff0c7424 */ /* 0x000fe400078e00ff */
[----:B------:R-:W-:-:S07]  /*210e0*/  IMAD.MOV.U32 R3, RZ, RZ, R14 ;  /* 0x000000ffff037224 */ /* 0x000fce00078e000e */
[----:B------:R-:W-:Y:S05]  /*210f0*/  WARPSYNC.COLLECTIVE R15, `(.L_x_3355) ;  /* 0x000000000f087348 */ /* 0x000fea0003c00000 */
[----:B------:R0:W1:Y:S02]  /*21100*/  SHFL.IDX P6, R14, R13, R12, R11 ;  /* 0x0000000c0d0e7389 */ /* 0x00006400000c000b */
[----:B01----:R-:W-:Y:S01]  /*21110*/  ENDCOLLECTIVE ;  /* 0x000000000000791b */ /* 0x003fe20003800000 */
.L_x_3355:
        /* <DEDUP_REMOVED lines=16> */
.L_x_3356:
[----:B------:R-:W-:Y:S01]  /*21220*/  @P0 IMAD R8, R5, 0x2, R22 ;  /* 0x0000000205080824 */ /* 0x000fe200078e0216 */
[----:B------:R-:W-:Y:S01]  /*21230*/  MOV R13, R0 ;  /* 0x00000000000d7202 */ /* 0x000fe20000000f00 */
[----:B------:R-:W-:Y:S02]  /*21240*/  IMAD.MOV.U32 R12, RZ, RZ, 0x3 ;  /* 0x00000003ff0c7424 */ /* 0x000fe400078e00ff */
[----:B------:R-:W-:-:S07]  /*21250*/  IMAD.MOV.U32 R3, RZ, RZ, R14 ;  /* 0x000000ffff037224 */ /* 0x000fce00078e000e */
[----:B------:R-:W-:Y:S05]  /*21260*/  WARPSYNC.COLLECTIVE R15, `(.L_x_3357) ;  /* 0x000000000f087348 */ /* 0x000fea0003c00000 */
[----:B------:R0:W1:Y:S02]  /*21270*/  SHFL.IDX P6, R14, R13, R12, R11 ;  /* 0x0000000c0d0e7389 */ /* 0x00006400000c000b */
[----:B01----:R-:W-:Y:S01]  /*21280*/  ENDCOLLECTIVE ;  /* 0x000000000000791b */ /* 0x003fe20003800000 */
.L_x_3357:
        /* <DEDUP_REMOVED lines=16> */
.L_x_3358:
[----:B------:R-:W-:Y:S02]  /*21390*/  @P0 IMAD R8, R5, 0x2, R22 ;  /* 0x0000000205080824 */ /* 0x000fe400078e0216 */
[----:B------:R-:W-:Y:S01]  /*213a0*/  IMAD.MOV.U32 R13, RZ, RZ, R0 ;  /* 0x000000ffff0d7224 */ /* 0x000fe200078e0000 */
[----:B------:R-:W-:Y:S02]  /*213b0*/  MOV R12, 0x4 ;  /* 0x00000004000c7802 */ /* 0x000fe40000000f00 */
[----:B------:R-:W-:-:S07]  /*213c0*/  MOV R3, R14 ;  /* 0x0000000e00037202 */ /* 0x000fce0000000f00 */
[----:B------:R-:W-:Y:S05]  /*213d0*/  WARPSYNC.COLLECTIVE R15, `(.L_x_3359) ;  /* 0x000000000f087348 */ /* 0x000fea0003c00000 */
[----:B------:R0:W1:Y:S02]  /*213e0*/  SHFL.IDX P6, R14, R13, R12, R11 ;  /* 0x0000000c0d0e7389 */ /* 0x00006400000c000b */
[----:B01----:R-:W-:Y:S01]  /*213f0*/  ENDCOLLECTIVE ;  /* 0x000000000000791b */ /* 0x003fe20003800000 */
.L_x_3359:
        /* <DEDUP_REMOVED lines=16> */
.L_x_3360:
[----:B------:R-:W-:Y:S02]  /*21500*/  @P0 IMAD R8, R5, 0x2, R22 ;  /* 0x0000000205080824 */ /* 0x000fe400078e0216 */
[----:B------:R-:W-:Y:S02]  /*21510*/  IMAD.MOV.U32 R13, RZ, RZ, R0 ;  /* 0x000000ffff0d7224 */ /* 0x000fe400078e0000 */
[----:B------:R-:W-:Y:S02]  /*21520*/  IMAD.MOV.U32 R12, RZ, RZ, 0x5 ;  /* 0x00000005ff0c7424 */ /* 0x000fe400078e00ff */
[----:B------:R-:W-:-:S07]  /*21530*/  IMAD.MOV.U32 R3, RZ, RZ, R14 ;  /* 0x000000ffff037224 */ /* 0x000fce00078e000e */
[----:B------:R-:W-:Y:S05]  /*21540*/  WARPSYNC.COLLECTIVE R15, `(.L_x_3361) ;  /* 0x000000000f087348 */ /* 0x000fea0003c00000 */
[----:B------:R0:W1:Y:S02]  /*21550*/  SHFL.IDX P6, R14, R13, R12, R11 ;  /* 0x0000000c0d0e7389 */ /* 0x00006400000c000b */
[----:B01----:R-:W-:Y:S01]  /*21560*/  ENDCOLLECTIVE ;  /* 0x000000000000791b */ /* 0x003fe20003800000 */
.L_x_3361:
        /* <DEDUP_REMOVED lines=16> */
.L_x_3362:
[----:B------:R-:W-:Y:S01]  /*21670*/  @P0 LEA R8, R5, R22, 0x1 ;  /* 0x0000001605080211 */ /* 0x000fe200078e08ff */
[----:B------:R-:W-:Y:S02]  /*21680*/  IMAD.MOV.U32 R13, RZ, RZ, R0 ;  /* 0x000000ffff0d7224 */ /* 0x000fe400078e0000 */
[----:B------:R-:W-:Y:S02]  /*21690*/  IMAD.MOV.U32 R12, RZ, RZ, 0x6 ;  /* 0x00000006ff0c7424 */ /* 0x000fe400078e00ff */
[----:B------:R-:W-:-:S07]  /*216a0*/  IMAD.MOV.U32 R3, RZ, RZ, R14 ;  /* 0x000000ffff037224 */ /* 0x000fce00078e000e */
[----:B------:R-:W-:Y:S05]  /*216b0*/  WARPSYNC.COLLECTIVE R15, `(.L_x_3363) ;  /* 0x000000000f087348 */ /* 0x000fea0003c00000 */
[----:B------:R0:W1:Y:S02]  /*216c0*/  SHFL.IDX P6, R14, R13, R12, R11 ;  /* 0x0000000c0d0e7389 */ /* 0x00006400000c000b */
[----:B01----:R-:W-:Y:S01]  /*216d0*/  ENDCOLLECTIVE ;  /* 0x000000000000791b */ /* 0x003fe20003800000 */
.L_x_3363:
        /* <DEDUP_REMOVED lines=16> */
.L_x_3364:
[----:B------:R-:W-:Y:S01]  /*217e0*/  @P0 IMAD R8, R5, 0x2, R22 ;  /* 0x0000000205080824 */ /* 0x000fe200078e0216 */
[----:B------:R-:W-:Y:S01]  /*217f0*/  MOV R13, R0 ;  /* 0x00000000000d7202 */ /* 0x000fe20000000f00 */
[----:B------:R-:W-:Y:S02]  /*21800*/  IMAD.MOV.U32 R12, RZ, RZ, 0x7 ;  /* 0x00000007ff0c7424 */ /* 0x000fe400078e00ff */
[----:B------:R-:W-:-:S07]  /*21810*/  IMAD.MOV.U32 R3, RZ, RZ, R14 ;  /* 0x000000ffff037224 */ /* 0x000fce00078e000e */
[----:B------:R-:W-:Y:S05]  /*21820*/  WARPSYNC.COLLECTIVE R15, `(.L_x_3365) ;  /* 0x000000000f087348 */ /* 0x000fea0003c00000 */
[----:B------:R0:W1:Y:S02]  /*21830*/  SHFL.IDX P6, R14, R13, R12, R11 ;  /* 0x0000000c0d0e7389 */ /* 0x00006400000c000b */
[----:B01----:R-:W-:Y:S01]  /*21840*/  ENDCOLLECTIVE ;  /* 0x000000000000791b */ /* 0x003fe20003800000 */
.L_x_3365:
        /* <DEDUP_REMOVED lines=10> */
.L_x_3366:
[----:B------:R-:W-:Y:S01]  /*218f0*/  @!PT LDS RZ, [RZ] ;  /* 0x00000000fffff984 */ /* 0x000fe20000000800 */
[----:B------:R-:W-:Y:S01]  /*21900*/  @!PT LDS RZ, [RZ] ;  /* 0x00000000fffff984 */ /* 0x000fe20000000800 */
[----:B------:R-:W-:Y:S01]  /*21910*/  @!PT LDS RZ, [RZ] ;  /* 0x00000000fffff984 */ /* 0x000fe20000000800 */
[----:B------:R-:W-:Y:S04]  /*21920*/  @P0 LDGSTS.E.BYPASS.LTC128B.128 [R8+0x1b400], desc[UR42][R2.64], !P3 ;  /* 0x1b40000002080fae */ /* 0x000fe8000d901d6a */
[----:B------:R0:W-:Y:S02]  /*21930*/  @P0 LDGSTS.E.BYPASS.LTC128B.128 [R8+0x1f400], desc[UR42][R2.64+0x80], !P2 ;  /* 0x1f40008002080fae */ /* 0x0001e4000d101d6a */
[----:B0-----:R-:W-:Y:S01]  /*21940*/  MOV R2, R14 ;  /* 0x0000000e00027202 */ /* 0x001fe20000000f00 */
[----:B------:R-:W-:Y:S06]  /*21950*/  BRA `(.L_x_3367) ;  /* 0xffffff9000587947 */ /* 0x000fec000383ffff */
.L_x_3166:
[----:B------:R-:W-:Y:S01]  /*21960*/  IMAD.MOV.U32 R13, RZ, RZ, R4 ;  /* 0x000000ffff0d7224 */ /* 0x000fe200078e0004 */
[----:B------:R-:W-:Y:S01]  /*21970*/  MOV R15, 0xffffffff ;  /* 0xffffffff000f7802 */ /* 0x000fe20000000f00 */
[----:B------:R-:W-:Y:S02]  /*21980*/  IMAD.MOV.U32 R12, RZ, RZ, RZ ;  /* 0x000000ffff0c7224 */ /* 0x000fe400078e00ff */
[----:B------:R-:W-:Y:S02]  /*21990*/  IMAD.MOV.U32 R11, RZ, RZ, 0x181f ;  /* 0x0000181fff0b7424 */ /* 0x000fe400078e00ff */
[----:B-----5:R-:W-:Y:S02]  /*219a0*/  IMAD R5, R10, R6, RZ ;  /* 0x000000060a057224 */ /* 0x020fe400078e02ff */
[----:B------:R-:W-:-:S07]  /*219b0*/  IMAD R17, R17, 0x80, R9 ;  /* 0x0000008011117824 */ /* 0x000fce00078e0209 */
[----:B------:R-:W-:Y:S05]  /*219c0*/  WARPSYNC.COLLECTIVE R15, `(.L_x_3368) ;  /* 0x000000000f087348 */ /* 0x000fea0003c00000 */
[----:B------:R0:W1:Y:S02]  /*219d0*/  SHFL.IDX P6, R14, R13, R12, R11 ;  /* 0x0000000c0d0e7389 */ /* 0x00006400000c000b */
[----:B01----:R-:W-:Y:S01]  /*219e0*/  ENDCOLLECTIVE ;  /* 0x000000000000791b */ /* 0x003fe20003800000 */
.L_x_3368:
[C---:B------:R-:W-:Y:S01]  /*219f0*/  VIADD R6, R17.reuse, 0x10 ;  /* 0x0000001011067836 */ /* 0x040fe20000000000 */
[----:B------:R-:W-:Y:S01]  /*21a00*/  ISETP.GE.AND P3, PT, R17, R5, PT ;  /* 0x000000051100720c */ /* 0x000fe20003f66270 */
[----:B------:R-:W-:Y:S02]  /*21a10*/  IMAD.MOV.U32 R13, RZ, RZ, R0 ;  /* 0x000000ffff0d7224 */ /* 0x000fe400078e0000 */
[----:B------:R-:W-:-:S10]  /*21a20*/  IMAD.MOV.U32 R2, RZ, RZ, R14 ;  /* 0x000000ffff027224 */ /* 0x000fd400078e000e */
[----:B------:R-:W-:Y:S05]  /*21a30*/  WARPSYNC.COLLECTIVE R15, `(.L_x_3369) ;  /* 0x000000000f087348 */ /* 0x000fea0003c00000 */
[----:B------:R0:W1:Y:S02]  /*21a40*/  SHFL.IDX P6, R14, R13, R12, R11 ;  /* 0x0000000c0d0e7389 */ /* 0x00006400000c000b */
[----:B01----:R-:W-:Y:S01]  /*21a50*/  ENDCOLLECTIVE ;  /* 0x000000000000791b */ /* 0x003fe20003800000 */
.L_x_3369:
[----:B------:R-:W-:Y:S01]  /*21a60*/  IMAD.MOV.U32 R13, RZ, RZ, R4 ;  /* 0x000000ffff0d7224 */ /* 0x000fe200078e0004 */
[----:B------:R-:W-:Y:S02]  /*21a70*/  MOV R12, 0x1 ;  /* 0x00000001000c7802 */ /* 0x000fe40000000f00 */
[----:B------:R-:W-:-:S04]  /*21a80*/  @!P3 LEA R14, P2, R31, R14, 0x1 ;  /* 0x0000000e1f0eb211 */ /* 0x000fc800078408ff */
[----:B------:R-:W-:Y:S01]  /*21a90*/  @!P3 IADD3.X R3, RZ, R2, RZ, P2, !PT ;  /* 0x00000002ff03b210 */ /* 0x000fe200017fe4ff */
[----:B------:R-:W-:-:S08]  /*21aa0*/  @!P3 IMAD.MOV.U32 R2, RZ, RZ, R14 ;  /* 0x000000ffff02b224 */ /* 0x000fd000078e000e */
[----:B------:R-:W-:Y:S05]  /*21ab0*/  WARPSYNC.COLLECTIVE R15, `(.L_x_3370) ;  /* 0x000000000f087348 */ /* 0x000fea0003c00000 */
[----:B------:R0:W1:Y:S02]  /*21ac0*/  SHFL.IDX P6, R14, R13, R12, R11 ;  /* 0x0000000c0d0e7389 */ /* 0x00006400000c000b */
[----:B01----:R-:W-:Y:S01]  /*21ad0*/  ENDCOLLECTIVE ;  /* 0x000000000000791b */ /* 0x003fe20003800000 */
.L_x_3370:
        /* <DEDUP_REMOVED lines=12> */
.L_x_3371:
        /* <DEDUP_REMOVED lines=8> */
.L_x_3372:
        /* <DEDUP_REMOVED lines=13> */
.L_x_3373:
        /* <DEDUP_REMOVED lines=8> */
.L_x_3374:
        /* <DEDUP_REMOVED lines=13> */
.L_x_3375:
        /* <DEDUP_REMOVED lines=8> */
.L_x_3376:
        /* <DEDUP_REMOVED lines=13> */
.L_x_3377:
        /* <DEDUP_REMOVED lines=8> */
.L_x_3378:
        /* <DEDUP_REMOVED lines=13> */
.L_x_3379:
[----:B------:R-:W-:Y:S02]  /*220e0*/  IMAD.MOV.U32 R13, RZ, RZ, R4 ;  /* 0x000000ffff0d7224 */ /* 0x000fe400078e0004 */
[----:B------:R-:W-:Y:S01]  /*220f0*/  IMAD.MOV.U32 R12, RZ, RZ, 0x6 ;  /* 0x00000006ff0c7424 */ /* 0x000fe200078e00ff */
[----:B------:R-:W-:-:S05]  /*22100*/  @!P3 LEA R14, P2, R31, R14, 0x1 ;  /* 0x0000000e1f0eb211 */ /* 0x000fca00078408ff */
[----:B------:R-:W-:Y:S01]  /*22110*/  @!P3 IMAD.X R7, RZ, RZ, R2, P2 ;  /* 0x000000ffff07b224 */ /* 0x000fe200010e0602 */
[----:B------:R-:W-:-:S07]  /*22120*/  @!P3 MOV R2, R14 ;  /* 0x0000000e0002b202 */ /* 0x000fce0000000f00 */
[----:B------:R-:W-:Y:S05]  /*22130*/  WARPSYNC.COLLECTIVE R15, `(.L_x_3380) ;  /* 0x000000000f087348 */ /* 0x000fea0003c00000 */
[----:B------:R0:W1:Y:S02]  /*22140*/  SHFL.IDX P6, R14, R13, R12, R11 ;  /* 0x0000000c0d0e7389 */ /* 0x00006400000c000b */
[----:B01----:R-:W-:Y:S01]  /*22150*/  ENDCOLLECTIVE ;  /* 0x000000000000791b */ /* 0x003fe20003800000 */
.L_x_3380:
[----:B------:R-:W-:-:S05]  /*22160*/  @!P3 IMAD.MOV.U32 R3, RZ, RZ, R7 ;  /* 0x000000ffff03b224 */ /* 0x000fca00078e0007 */
        /* <DEDUP_REMOVED lines=11> */
.L_x_3381:
        /* <DEDUP_REMOVED lines=8> */
.L_x_3382:
[----:B------:R-:W-:-:S05]  /*222a0*/  @!P3 IMAD.MOV.U32 R3, RZ, RZ, R7 ;  /* 0x000000ffff03b224 */ /* 0x000fca00078e0007 */
        /* <DEDUP_REMOVED lines=10> */
.L_x_3383:
[----:B------:R-:W-:Y:S05]  /*22350*/  BRA `(.L_x_3384) ;  /* 0xffffff9000d07947 */ /* 0x000fea000383ffff */
.L_x_3171:
[----:B0-----:R0:W1:Y:S02]  /*22360*/  SYNCS.PHASECHK.TRANS64.TRYWAIT P0, [R22+URZ+0x28820], R3 ;  /* 0x02882003160075a7 */ /* 0x001064000800017f */
[----:B-1----:R-:W-:Y:S05]  /*22370*/  @!P0 NANOSLEEP.SYNCS 0x989680 ;  /* 0x009896800000895d */ /* 0x002fea0003900000 */
[----:B------:R-:W1:Y:S02]  /*22380*/  @!P0 SYNCS.PHASECHK.TRANS64 P0, [R22+URZ+0x28820], R3 ;  /* 0x02882003160085a7 */ /* 0x000e64000800007f */
[----:B-1----:R-:W-:Y:S05]  /*22390*/  @!P0 BRA `(.L_x_3171) ;  /* 0xfffffffc00f08947 */ /* 0x002fea000383ffff */
[----:B------:R-:W-:Y:S05]  /*223a0*/  BRA `(.L_x_3385) ;  /* 0xffffff9400447947 */ /* 0x000fea000383ffff */
.L_x_3176:
[----:B0-----:R0:W1:Y:S02]  /*223b0*/  SYNCS.PHASECHK.TRANS64.TRYWAIT P0, [R6+URZ+0x28840], R3 ;  /* 0x02884003060075a7 */ /* 0x001064000800017f */
[----:B-1----:R-:W-:Y:S05]  /*223c0*/  @!P0 NANOSLEEP.SYNCS 0x989680 ;  /* 0x009896800000895d */ /* 0x002fea0003900000 */
[----:B------:R-:W1:Y:S02]  /*223d0*/  @!P0 SYNCS.PHASECHK.TRANS64 P0, [R6+URZ+0x28840], R3 ;  /* 0x02884003060085a7 */ /* 0x000e64000800007f */
[----:B-1----:R-:W-:Y:S05]  /*223e0*/  @!P0 BRA `(.L_x_3176) ;  /* 0xfffffffc00f08947 */ /* 0x002fea000383ffff */
[----:B------:R-:W-:Y:S05]  /*223f0*/  BRA `(.L_x_3386) ;  /* 0xffffff9800147947 */ /* 0x000fea000383ffff */
.L_x_3177:
        /* <DEDUP_REMOVED lines=8> */
.L_x_3388:
[----:B------:R-:W-:Y:S05]  /*22480*/  BSYNC B1 ;  /* 0x0000000000017941 */ /* 0x000fea0003800000 */
.L_x_3387:
        /* <DEDUP_REMOVED lines=10> */
.L_x_3389:
[----:B------:R-:W-:Y:S01]  /*22530*/  IMAD.MOV.U32 R13, RZ, RZ, R9 ;  /* 0x000000ffff0d7224 */ /* 0x000fe200078e0009 */
[----:B------:R-:W-:Y:S01]  /*22540*/  MOV R12, 0x1 ;  /* 0x00000001000c7802 */ /* 0x000fe20000000f00 */
[----:B------:R-:W-:-:S07]  /*22550*/  IMAD.MOV.U32 R2, RZ, RZ, R14 ;  /* 0x000000ffff027224 */ /* 0x000fce00078e000e */
[----:B------:R-:W-:Y:S05]  /*22560*/  WARPSYNC.COLLECTIVE R15, `(.L_x_3390) ;  /* 0x000000000f087348 */ /* 0x000fea0003c00000 */
[----:B------:R0:W1:Y:S02]  /*22570*/  SHFL.IDX P6, R14, R13, R12, R11 ;  /* 0x0000000c0d0e7389 */ /* 0x00006400000c000b */
[----:B01----:R-:W-:Y:S01]  /*22580*/  ENDCOLLECTIVE ;  /* 0x000000000000791b */ /* 0x003fe20003800000 */
.L_x_3390:
        /* <DEDUP_REMOVED lines=12> */
.L_x_3391:
[----:B------:R-:W-:Y:S02]  /*22650*/  IMAD.MOV.U32 R13, RZ, RZ, R9 ;  /* 0x000000ffff0d7224 */ /* 0x000fe400078e0009 */
[----:B------:R-:W-:Y:S02]  /*22660*/  IMAD.MOV.U32 R12, RZ, RZ, 0x2 ;  /* 0x00000002ff0c7424 */ /* 0x000fe400078e00ff */
[----:B------:R-:W-:-:S07]  /*22670*/  IMAD.MOV.U32 R2, RZ, RZ, R14 ;  /* 0x000000ffff027224 */ /* 0x000fce00078e000e */
[----:B------:R-:W-:Y:S05]  /*22680*/  WARPSYNC.COLLECTIVE R15, `(.L_x_3392) ;  /* 0x000000000f087348 */ /* 0x000fea0003c00000 */
[----:B------:R0:W1:Y:S02]  /*22690*/  SHFL.IDX P6, R14, R13, R12, R11 ;  /* 0x0000000c0d0e7389 */ /* 0x00006400000c000b */
[----:B01----:R-:W-:Y:S01]  /*226a0*/  ENDCOLLECTIVE ;  /* 0x000000000000791b */ /* 0x003fe20003800000 */
.L_x_3392:
[----:B------:R-:W-:-:S04]  /*226b0*/  IADD3 R2, P0, R2, R5, RZ ;  /* 0x0000000502027210 */ /* 0x000fc80007f1e0ff */
[----:B------:R-:W-:-:S05]  /*226c0*/  IADD3.X R3, RZ, R3, RZ, P0, !PT ;  /* 0x00000003ff037210 */ /* 0x000fca00007fe4ff */
        /* <DEDUP_REMOVED lines=10> */
.L_x_3393:
[----:B------:R-:W-:Y:S01]  /*22770*/  IMAD.MOV.U32 R13, RZ, RZ, R9 ;  /* 0x000000ffff0d7224 */ /* 0x000fe200078e0009 */
[----:B------:R-:W-:Y:S01]  /*22780*/  MOV R12, 0x3 ;  /* 0x00000003000c7802 */ /* 0x000fe20000000f00 */
[----:B------:R-:W-:-:S07]  /*22790*/  IMAD.MOV.U32 R2, RZ, RZ, R14 ;  /* 0x000000ffff027224 */ /* 0x000fce00078e000e */
[----:B------:R-:W-:Y:S05]  /*227a0*/  WARPSYNC.COLLECTIVE R15, `(.L_x_3394) ;  /* 0x000000000f087348 */ /* 0x000fea0003c00000 */
[----:B------:R0:W1:Y:S02]  /*227b0*/  SHFL.IDX P6, R14, R13, R12, R11 ;  /* 0x0000000c0d0e7389 */ /* 0x00006400000c000b */
[----:B01----:R-:W-:Y:S01]  /*227c0*/  ENDCOLLECTIVE ;  /* 0x000000000000791b */ /* 0x003fe20003800000 */
.L_x_3394:
        /* <DEDUP_REMOVED lines=12> */
.L_x_3395:
[----:B------:R-:W-:Y:S02]  /*22890*/  IMAD.MOV.U32 R13, RZ, RZ, R9 ;  /* 0x000000ffff0d7224 */ /* 0x000fe400078e0009 */
[----:B------:R-:W-:Y:S02]  /*228a0*/  IMAD.MOV.U32 R12, RZ, RZ, 0x4 ;  /* 0x00000004ff0c7424 */ /* 0x000fe400078e00ff */
[----:B------:R-:W-:-:S07]  /*228b0*/  IMAD.MOV.U32 R2, RZ, RZ, R14 ;  /* 0x000000ffff027224 */ /* 0x000fce00078e000e */
[----:B------:R-:W-:Y:S05]  /*228c0*/  WARPSYNC.COLLECTIVE R15, `(.L_x_3396) ;  /* 0x000000000f087348 */ /* 0x000fea0003c00000 */
[----:B------:R0:W1:Y:S02]  /*228d0*/  SHFL.IDX P6, R14, R13, R12, R11 ;  /* 0x0000000c0d0e7389 */ /* 0x00006400000c000b */
[----:B01----:R-:W-:Y:S01]  /*228e0*/  ENDCOLLECTIVE ;  /* 0x000000000000791b */ /* 0x003fe20003800000 */
.L_x_3396:
        /* <DEDUP_REMOVED lines=12> */
.L_x_3397:
[----:B------:R-:W-:Y:S01]  /*229b0*/  IMAD.MOV.U32 R13, RZ, RZ, R9 ;  /* 0x000000ffff0d7224 */ /* 0x000fe200078e0009 */
[----:B------:R-:W-:Y:S01]  /*229c0*/  MOV R12, 0x5 ;  /* 0x00000005000c7802 */ /* 0x000fe20000000f00 */
[----:B------:R-:W-:-:S07]  /*229d0*/  IMAD.MOV.U32 R2, RZ, RZ, R14 ;  /* 0x000000ffff027224 */ /* 0x000fce00078e000e */
[----:B------:R-:W-:Y:S05]  /*229e0*/  WARPSYNC.COLLECTIVE R15, `(.L_x_3398) ;  /* 0x000000000f087348 */ /* 0x000fea0003c00000 */
[----:B------:R0:W1:Y:S02]  /*229f0*/  SHFL.IDX P6, R14, R13, R12, R11 ;  /* 0x0000000c0d0e7389 */ /* 0x00006400000c000b */
[----:B01----:R-:W-:Y:S01]  /*22a00*/  ENDCOLLECTIVE ;  /* 0x000000000000791b */ /* 0x003fe20003800000 */
.L_x_3398:
        /* <DEDUP_REMOVED lines=12> */
.L_x_3399:
[----:B------:R-:W-:Y:S02]  /*22ad0*/  IMAD.MOV.U32 R13, RZ, RZ, R9 ;  /* 0x000000ffff0d7224 */ /* 0x000fe400078e0009 */
[----:B------:R-:W-:Y:S02]  /*22ae0*/  IMAD.MOV.U32 R12, RZ, RZ, 0x6 ;  /* 0x00000006ff0c7424 */ /* 0x000fe400078e00ff */
[----:B------:R-:W-:-:S07]  /*22af0*/  IMAD.MOV.U32 R2, RZ, RZ, R14 ;  /* 0x000000ffff027224 */ /* 0x000fce00078e000e */
[----:B------:R-:W-:Y:S05]  /*22b00*/  WARPSYNC.COLLECTIVE R15, `(.L_x_3400) ;  /* 0x000000000f087348 */ /* 0x000fea0003c00000 */
[----:B------:R0:W1:Y:S02]  /*22b10*/  SHFL.IDX P6, R14, R13, R12, R11 ;  /* 0x0000000c0d0e7389 */ /* 0x00006400000c000b */
[----:B01----:R-:W-:Y:S01]  /*22b20*/  ENDCOLLECTIVE ;  /* 0x000000000000791b */ /* 0x003fe20003800000 */
.L_x_3400:
        /* <DEDUP_REMOVED lines=12> */
.L_x_3401:
[----:B------:R-:W-:Y:S01]  /*22bf0*/  IMAD.MOV.U32 R13, RZ, RZ, R9 ;  /* 0x000000ffff0d7224 */ /* 0x000fe200078e0009 */
[----:B------:R-:W-:Y:S01]  /*22c00*/  MOV R12, 0x7 ;  /* 0x00000007000c7802 */ /* 0x000fe20000000f00 */
[----:B------:R-:W-:-:S07]  /*22c10*/  IMAD.MOV.U32 R2, RZ, RZ, R14 ;  /* 0x000000ffff027224 */ /* 0x000fce00078e000e */
[----:B------:R-:W-:Y:S05]  /*22c20*/  WARPSYNC.COLLECTIVE R15, `(.L_x_3402) ;  /* 0x000000000f087348 */ /* 0x000fea0003c00000 */
[----:B------:R0:W1:Y:S02]  /*22c30*/  SHFL.IDX P6, R14, R13, R12, R11 ;  /* 0x0000000c0d0e7389 */ /* 0x00006400000c000b */
[----:B01----:R-:W-:Y:S01]  /*22c40*/  ENDCOLLECTIVE ;  /* 0x000000000000791b */ /* 0x003fe20003800000 */
.L_x_3402:
        /* <DEDUP_REMOVED lines=12> */
.L_x_3403:
[----:B------:R-:W-:Y:S01]  /*22d10*/  IMAD.MOV.U32 R2, RZ, RZ, R14 ;  /* 0x000000ffff027224 */ /* 0x000fe200078e000e */
[----:B------:R-:W-:Y:S06]  /*22d20*/  BRA `(.L_x_3404) ;  /* 0xffffff9000e87947 */ /* 0x000fec000383ffff */
.L_x_3182:
[----:B-1----:R1:W2:Y:S02]  /*22d30*/  SYNCS.PHASECHK.TRANS64.TRYWAIT P0, [R6+URZ+0x28860], R2 ;  /* 0x02886002060075a7 */ /* 0x0022a4000800017f */
[----:B--2---:R-:W-:Y:S05]  /*22d40*/  @!P0 NANOSLEEP.SYNCS 0x989680 ;  /* 0x009896800000895d */ /* 0x004fea0003900000 */
[----:B------:R-:W2:Y:S02]  /*22d50*/  @!P0 SYNCS.PHASECHK.TRANS64 P0, [R6+URZ+0x28860], R2 ;  /* 0x02886002060085a7 */ /* 0x000ea4000800007f */
[----:B--2---:R-:W-:Y:S05]  /*22d60*/  @!P0 BRA `(.L_x_3182) ;  /* 0xfffffffc00f08947 */ /* 0x004fea000383ffff */
[----:B------:R-:W-:Y:S05]  /*22d70*/  BRA `(.L_x_3405) ;  /* 0xffffff9400447947 */ /* 0x000fea000383ffff */
.L_x_3183:
[----:B------:R-:W-:Y:S01]  /*22d80*/  BSSY B1, `(.L_x_3406) ;  /* 0x0000008000017945 */ /* 0x000fe20003800000 */
[----:B------:R-:W-:Y:S01]  /*22d90*/  MOV R13, R24 ;  /* 0x00000018000d7202 */ /* 0x000fe20000000f00 */
[----:B------:R-:W-:Y:S02]  /*22da0*/  IMAD.MOV.U32 R12, RZ, RZ, RZ ;  /* 0x000000ffff0c7224 */ /* 0x000fe400078e00ff */
[----:B------:R-:W-:Y:S02]  /*22db0*/  IMAD.MOV.U32 R11, RZ, RZ, 0x181f ;  /* 0x0000181fff0b7424 */ /* 0x000fe400078e00ff */
[----:B------:R-:W-:-:S07]  /*22dc0*/  IMAD.MOV.U32 R15, RZ, RZ, -0x1 ;  /* 0xffffffffff0f7424 */ /* 0x000fce00078e00ff */
[----:B-1----:R-:W-:Y:S05]  /*22dd0*/  WARPSYNC.COLLECTIVE R15, `(.L_x_3407) ;  /* 0x000000000f087348 */ /* 0x002fea0003c00000 */
[----:B------:R0:W2:Y:S02]  /*22de0*/  SHFL.IDX P6, R14, R13, R12, R11 ;  /* 0x0000000c0d0e7389 */ /* 0x0000a400000c000b */
[----:B012---:R-:W-:Y:S01]  /*22df0*/  ENDCOLLECTIVE ;  /* 0x000000000000791b */ /* 0x007fe20003800000 */
.L_x_3407:
[----:B------:R-:W-:Y:S05]  /*22e00*/  BSYNC B1 ;  /* 0x0000000000017941 */ /* 0x000fea0003800000 */
.L_x_3406:
[----:B------:R-:W-:Y:S01]  /*22e10*/  IMAD.MOV.U32 R13, RZ, RZ, R23 ;  /* 0x000000ffff0d7224 */ /* 0x000fe200078e0017 */
[----:B------:R-:W-:Y:S01]  /*22e20*/  MOV R15, 0xffffffff ;  /* 0xffffffff000f7802 */ /* 0x000fe20000000f00 */
[----:B------:R-:W-:Y:S01]  /*22e30*/  IMAD.MOV.U32 R12, RZ, RZ, RZ ;  /* 0x000000ffff0c7224 */ /* 0x000fe200078e00ff */
[----:B------:R-:W-:Y:S01]  /*22e40*/  MOV R3, R14 ;  /* 0x0000000e00037202 */ /* 0x000fe20000000f00 */
[----:B------:R-:W-:Y:S02]  /*22e50*/  IMAD.MOV.U32 R11, RZ, RZ, 0x181f ;  /* 0x0000181fff0b7424 */ /* 0x000fe400078e00ff */
[----:B------:R-:W-:-:S07]  /*22e60*/  IMAD R7, R7, 0x2, R22 ;  /* 0x0000000207077824 */ /* 0x000fce00078e0216 */
[----:B------:R-:W-:Y:S05]  /*22e70*/  WARPSYNC.COLLECTIVE R15, `(.L_x_3408) ;  /* 0x000000000f087348 */ /* 0x000fea0003c00000 */
[----:B------:R0:W1:Y:S02]  /*22e80*/  SHFL.IDX P6, R14, R13, R12, R11 ;  /* 0x0000000c0d0e7389 */ /* 0x00006400000c000b */
[----:B01----:R-:W-:Y:S01]  /*22e90*/  ENDCOLLECTIVE ;  /* 0x000000000000791b */ /* 0x003fe20003800000 */
.L_x_3408:
[----:B------:R-:W-:Y:S01]  /*22ea0*/  MOV R13, R24 ;  /* 0x00000018000d7202 */ /* 0x000fe20000000f00 */
[----:B------:R-:W-:Y:S02]  /*22eb0*/  IMAD.MOV.U32 R12, RZ, RZ, 0x1 ;  /* 0x00000001ff0c7424 */ /* 0x000fe400078e00ff */
[----:B------:R-:W-:-:S07]  /*22ec0*/  IMAD.MOV.U32 R2, RZ, RZ, R14 ;  /* 0x000000ffff027224 */ /* 0x000fce00078e000e */
[----:B------:R-:W-:Y:S05]  /*22ed0*/  WARPSYNC.COLLECTIVE R15, `(.L_x_3409) ;  /* 0x000000000f087348 */ /* 0x000fea0003c00000 */
[----:B------:R0:W1:Y:S02]  /*22ee0*/  SHFL.IDX P6, R14, R13, R12, R11 ;  /* 0x0000000c0d0e7389 */ /* 0x00006400000c000b */
[----:B01----:R-:W-:Y:S01]  /*22ef0*/  ENDCOLLECTIVE ;  /* 0x000000000000791b */ /* 0x003fe20003800000 */
.L_x_3409:
        /* <DEDUP_REMOVED lines=14> */
.L_x_3410:
[----:B------:R-:W-:Y:S02]  /*22fe0*/  IMAD.MOV.U32 R13, RZ, RZ, R24 ;  /* 0x000000ffff0d7224 */ /* 0x000fe400078e0018 */
[----:B------:R-:W-:Y:S01]  /*22ff0*/  IMAD.MOV.U32 R12, RZ, RZ, 0x2 ;  /* 0x00000002ff0c7424 */ /* 0x000fe200078e00ff */
[----:B------:R-:W-:-:S07]  /*23000*/  MOV R2, R14 ;  /* 0x0000000e00027202 */ /* 0x000fce0000000f00 */
[----:B------:R-:W-:Y:S05]  /*23010*/  WARPSYNC.COLLECTIVE R15, `(.L_x_3411) ;  /* 0x000000000f087348 */ /* 0x000fea0003c00000 */
[----:B------:R0:W1:Y:S02]  /*23020*/  SHFL.IDX P6, R14, R13, R12, R11 ;  /* 0x0000000c0d0e7389 */ /* 0x00006400000c000b */
[----:B01----:R-:W-:Y:S01]  /*23030*/  ENDCOLLECTIVE ;  /* 0x000000000000791b */ /* 0x003fe20003800000 */
.L_x_3411:
        /* <DEDUP_REMOVED lines=14> */
.L_x_3412:
[----:B------:R-:W-:Y:S01]  /*23120*/  MOV R13, R24 ;  /* 0x00000018000d7202 */ /* 0x000fe20000000f00 */
[----:B------:R-:W-:Y:S02]  /*23130*/  IMAD.MOV.U32 R12, RZ, RZ, 0x3 ;  /* 0x00000003ff0c7424 */ /* 0x000fe400078e00ff */
[----:B------:R-:W-:-:S07]  /*23140*/  IMAD.MOV.U32 R2, RZ, RZ, R14 ;  /* 0x000000ffff027224 */ /* 0x000fce00078e000e */
[----:B------:R-:W-:Y:S05]  /*23150*/  WARPSYNC.COLLECTIVE R15, `(.L_x_3413) ;  /* 0x000000000f087348 */ /* 0x000fea0003c00000 */
[----:B------:R0:W1:Y:S02]  /*23160*/  SHFL.IDX P6, R14, R13, R12, R11 ;  /* 0x0000000c0d0e7389 */ /* 0x00006400000c000b */
[----:B01----:R-:W-:Y:S01]  /*23170*/  ENDCOLLECTIVE ;  /* 0x000000000000791b */ /* 0x003fe20003800000 */
.L_x_3413:
        /* <DEDUP_REMOVED lines=14> */
.L_x_3414:
[----:B------:R-:W-:Y:S02]  /*23260*/  IMAD.MOV.U32 R13, RZ, RZ, R24 ;  /* 0x000000ffff0d7224 */ /* 0x000fe400078e0018 */
[----:B------:R-:W-:Y:S01]  /*23270*/  IMAD.MOV.U32 R12, RZ, RZ, 0x4 ;  /* 0x00000004ff0c7424 */ /* 0x000fe200078e00ff */
[----:B------:R-:W-:-:S07]  /*23280*/  MOV R2, R14 ;  /* 0x0000000e00027202 */ /* 0x000fce0000000f00 */
[----:B------:R-:W-:Y:S05]  /*23290*/  WARPSYNC.COLLECTIVE R15, `(.L_x_3415) ;  /* 0x000000000f087348 */ /* 0x000fea0003c00000 */
[----:B------:R0:W1:Y:S02]  /*232a0*/  SHFL.IDX P6, R14, R13, R12, R11 ;  /* 0x0000000c0d0e7389 */ /* 0x00006400000c000b */
[----:B01----:R-:W-:Y:S01]  /*232b0*/  ENDCOLLECTIVE ;  /* 0x000000000000791b */ /* 0x003fe20003800000 */
.L_x_3415:
        /* <DEDUP_REMOVED lines=14> */
.L_x_3416:
[----:B------:R-:W-:Y:S01]  /*233a0*/  MOV R13, R24 ;  /* 0x00000018000d7202 */ /* 0x000fe20000000f00 */
[----:B------:R-:W-:Y:S02]  /*233b0*/  IMAD.MOV.U32 R12, RZ, RZ, 0x5 ;  /* 0x00000005ff0c7424 */ /* 0x000fe400078e00ff */
[----:B------:R-:W-:-:S07]  /*233c0*/  IMAD.MOV.U32 R2, RZ, RZ, R14 ;  /* 0x000000ffff027224 */ /* 0x000fce00078e000e */
[----:B------:R-:W-:Y:S05]  /*233d0*/  WARPSYNC.COLLECTIVE R15, `(.L_x_3417) ;  /* 0x000000000f087348 */ /* 0x000fea0003c00000 */
[----:B------:R0:W1:Y:S02]  /*233e0*/  SHFL.IDX P6, R14, R13, R12, R11 ;  /* 0x0000000c0d0e7389 */ /* 0x00006400000c000b */
[----:B01----:R-:W-:Y:S01]  /*233f0*/  ENDCOLLECTIVE ;  /* 0x000000000000791b */ /* 0x003fe20003800000 */
.L_x_3417:
        /* <DEDUP_REMOVED lines=14> */
.L_x_3418:
[----:B------:R-:W-:Y:S02]  /*234e0*/  IMAD.MOV.U32 R13, RZ, RZ, R24 ;  /* 0x000000ffff0d7224 */ /* 0x000fe400078e0018 */
[----:B------:R-:W-:Y:S01]  /*234f0*/  IMAD.MOV.U32 R12, RZ, RZ, 0x6 ;  /* 0x00000006ff0c7424 */ /* 0x000fe200078e00ff */
[----:B------:R-:W-:-:S07]  /*23500*/  MOV R2, R14 ;  /* 0x0000000e00027202 */ /* 0x000fce0000000f00 */
[----:B------:R-:W-:Y:S05]  /*23510*/  WARPSYNC.COLLECTIVE R15, `(.L_x_3419) ;  /* 0x000000000f087348 */ /* 0x000fea0003c00000 */
[----:B------:R0:W1:Y:S02]  /*23520*/  SHFL.IDX P6, R14, R13, R12, R11 ;  /* 0x0000000c0d0e7389 */ /* 0x00006400000c000b */
[----:B01----:R-:W-:Y:S01]  /*23530*/  ENDCOLLECTIVE ;  /* 0x000000000000791b */ /* 0x003fe20003800000 */
.L_x_3419:
        /* <DEDUP_REMOVED lines=14> */
.L_x_3420:
[----:B------:R-:W-:Y:S01]  /*23620*/  MOV R13, R24 ;  /* 0x00000018000d7202 */ /* 0x000fe20000000f00 */
[----:B------:R-:W-:Y:S02]  /*23630*/  IMAD.MOV.U32 R12, RZ, RZ, 0x7 ;  /* 0x00000007ff0c7424 */ /* 0x000fe400078e00ff */
[----:B------:R-:W-:-:S07]  /*23640*/  IMAD.MOV.U32 R2, RZ, RZ, R14 ;  /* 0x000000ffff027224 */ /* 0x000fce00078e000e */
[----:B------:R-:W-:Y:S05]  /*23650*/  WARPSYNC.COLLECTIVE R15, `(.L_x_3421) ;  /* 0x000000000f087348 */ /* 0x000fea0003c00000 */
[----:B------:R0:W1:Y:S02]  /*23660*/  SHFL.IDX P6, R14, R13, R12, R11 ;  /* 0x0000000c0d0e7389 */ /* 0x00006400000c000b */
[----:B01----:R-:W-:Y:S01]  /*23670*/  ENDCOLLECTIVE ;  /* 0x000000000000791b */ /* 0x003fe20003800000 */
.L_x_3421:
        /* <DEDUP_REMOVED lines=13> */
.L_x_3422:
[----:B------:R-:W-:Y:S01]  /*23750*/  @!PT LDS RZ, [RZ] ;  /* 0x00000000fffff984 */ /* 0x000fe20000000800 */
[----:B------:R-:W-:Y:S01]  /*23760*/  @!PT LDS RZ, [RZ] ;  /* 0x00000000fffff984 */ /* 0x000fe20000000800 */
[----:B------:R-:W-:Y:S01]  /*23770*/  @!PT LDS RZ, [RZ] ;  /* 0x00000000fffff984 */ /* 0x000fe20000000800 */
[----:B------:R0:W-:Y:S01]  /*23780*/  LDGSTS.E.BYPASS.LTC128B.128 [R7+0x7400], desc[UR42][R2.64+0x80], !P0 ;  /* 0x0740008002077fae */ /* 0x0001e2000c101d6a */
[----:B------:R-:W-:Y:S05]  /*23790*/  BRA `(.L_x_3423) ;  /* 0xffffff8c00cc7947 */ /* 0x000fea000383ffff */
.L_x_3191:
[----:B0-----:R0:W1:Y:S02]  /*237a0*/  SYNCS.PHASECHK.TRANS64.TRYWAIT P0, [R0+URZ+0x28860], R3 ;  /* 0x02886003000075a7 */ /* 0x001064000800017f */
[----:B-1----:R-:W-:Y:S05]  /*237b0*/  @!P0 NANOSLEEP.SYNCS 0x989680 ;  /* 0x009896800000895d */ /* 0x002fea0003900000 */
[----:B------:R-:W1:Y:S02]  /*237c0*/  @!P0 SYNCS.PHASECHK.TRANS64 P0, [R0+URZ+0x28860], R3 ;  /* 0x02886003000085a7 */ /* 0x000e64000800007f */
[----:B-1----:R-:W-:Y:S05]  /*237d0*/  @!P0 BRA `(.L_x_3191) ;  /* 0xfffffffc00f08947 */ /* 0x002fea000383ffff */
[----:B------:R-:W-:Y:S05]  /*237e0*/  BRA `(.L_x_3424) ;  /* 0xffffff9000e87947 */ /* 0x000fea000383ffff */
.L_x_3192:
[----:B------:R-:W-:Y:S01]  /*237f0*/  BSSY B0, `(.L_x_3425) ;  /* 0x0000008000007945 */ /* 0x000fe20003800000 */
[----:B------:R-:W-:Y:S01]  /*23800*/  MOV R13, R24 ;  /* 0x00000018000d7202 */ /* 0x000fe20000000f00 */
[----:B------:R-:W-:Y:S02]  /*23810*/  IMAD.MOV.U32 R12, RZ, RZ, RZ ;  /* 0x000000ffff0c7224 */ /* 0x000fe400078e00ff */
[----:B------:R-:W-:Y:S02]  /*23820*/  IMAD.MOV.U32 R11, RZ, RZ, 0x181f ;  /* 0x0000181fff0b7424 */ /* 0x000fe400078e00ff */
[----:B------:R-:W-:-:S07]  /*23830*/  IMAD.MOV.U32 R15, RZ, RZ, -0x1 ;  /* 0xffffffffff0f7424 */ /* 0x000fce00078e00ff */
[----:B0-2---:R-:W-:Y:S05]  /*23840*/  WARPSYNC.COLLECTIVE R15, `(.L_x_3426) ;  /* 0x000000000f087348 */ /* 0x005fea0003c00000 */
[----:B--2---:R1:W2:Y:S02]  /*23850*/  SHFL.IDX P6, R14, R13, R12, R11 ;  /* 0x0000000c0d0e7389 */ /* 0x0042a400000c000b */
[----:B012---:R-:W-:Y:S01]  /*23860*/  ENDCOLLECTIVE ;  /* 0x000000000000791b */ /* 0x007fe20003800000 */
.L_x_3426:
[----:B------:R-:W-:Y:S05]  /*23870*/  BSYNC B0 ;  /* 0x0000000000007941 */ /* 0x000fea0003800000 */
.L_x_3425:
[----:B------:R-:W-:Y:S01]  /*23880*/  IMAD.MOV.U32 R13, RZ, RZ, R23 ;  /* 0x000000ffff0d7224 */ /* 0x000fe200078e0017 */
[----:B------:R-:W-:Y:S01]  /*23890*/  MOV R15, 0xffffffff ;  /* 0xffffffff000f7802 */ /* 0x000fe20000000f00 */
[----:B------:R-:W-:Y:S01]  /*238a0*/  IMAD.MOV.U32 R12, RZ, RZ, RZ ;  /* 0x000000ffff0c7224 */ /* 0x000fe200078e00ff */
[----:B------:R-:W-:Y:S01]  /*238b0*/  MOV R3, R14 ;  /* 0x0000000e00037202 */ /* 0x000fe20000000f00 */
[----:B------:R-:W-:Y:S02]  /*238c0*/  IMAD.MOV.U32 R11, RZ, RZ, 0x181f ;  /* 0x0000181fff0b7424 */ /* 0x000fe400078e00ff */
[----:B------:R-:W-:Y:S02]  /*238d0*/  IMAD.SHL.U32 R5, R31, 0x2, RZ ;  /* 0x000000021f057824 */ /* 0x000fe400078e00ff */
[----:B------:R-:W-:-:S07]  /*238e0*/  IMAD R4, R9, 0x2, R22 ;  /* 0x0000000209047824 */ /* 0x000fce00078e0216 */
[----:B------:R-:W-:Y:S05]  /*238f0*/  WARPSYNC.COLLECTIVE R15, `(.L_x_3427) ;  /* 0x000000000f087348 */ /* 0x000fea0003c00000 */
[----:B------:R0:W1:Y:S02]  /*23900*/  SHFL.IDX P6, R14, R13, R12, R11 ;  /* 0x0000000c0d0e7389 */ /* 0x00006400000c000b */
[----:B01----:R-:W-:Y:S01]  /*23910*/  ENDCOLLECTIVE ;  /* 0x000000000000791b */ /* 0x003fe20003800000 */
.L_x_3427:
        /* <DEDUP_REMOVED lines=11> */
.L_x_3428:
        /* <DEDUP_REMOVED lines=13> */
.L_x_3429:
[----:B------:R-:W-:Y:S02]  /*23aa0*/  IMAD.MOV.U32 R13, RZ, RZ, R24 ;  /* 0x000000ffff0d7224 */ /* 0x000fe400078e0018 */
[----:B------:R-:W-:Y:S01]  /*23ab0*/  IMAD.MOV.U32 R12, RZ, RZ, 0x2 ;  /* 0x00000002ff0c7424 */ /* 0x000fe200078e00ff */
[----:B------:R-:W-:-:S07]  /*23ac0*/  MOV R10, R14 ;  /* 0x0000000e000a7202 */ /* 0x000fce0000000f00 */
[----:B------:R-:W-:Y:S05]  /*23ad0*/  WARPSYNC.COLLECTIVE R15, `(.L_x_3430) ;  /* 0x000000000f087348 */ /* 0x000fea0003c00000 */
[----:B------:R0:W1:Y:S02]  /*23ae0*/  SHFL.IDX P6, R14, R13, R12, R11 ;  /* 0x0000000c0d0e7389 */ /* 0x00006400000c000b */
[----:B01----:R-:W-:Y:S01]  /*23af0*/  ENDCOLLECTIVE ;  /* 0x000000000000791b */ /* 0x003fe20003800000 */
.L_x_3430:
[----:B------:R-:W-:-:S05]  /*23b00*/  IADD3 R2, P2, R10, R5, RZ ;  /* 0x000000050a027210 */ /* 0x000fca0007f5e0ff */
[----:B------:R-:W-:-:S05]  /*23b10*/  IMAD.X R3, RZ, RZ, R7, P2 ;  /* 0x000000ffff037224 */ /* 0x000fca00010e0607 */
        /* <DEDUP_REMOVED lines=12> */
.L_x_3431:
[----:B------:R-:W-:Y:S01]  /*23be0*/  IMAD.MOV.U32 R13, RZ, RZ, R24 ;  /* 0x000000ffff0d7224 */ /* 0x000fe200078e0018 */
[----:B------:R-:W-:Y:S02]  /*23bf0*/  MOV R12, 0x3 ;  /* 0x00000003000c7802 */ /* 0x000fe40000000f00 */
[----:B------:R-:W-:-:S13]  /*23c00*/  IADD3 R2, P2, R14, R5, RZ ;  /* 0x000000050e027210 */ /* 0x000fda0007f5e0ff */
[----:B------:R-:W-:Y:S05]  /*23c10*/  WARPSYNC.COLLECTIVE R15, `(.L_x_3432) ;  /* 0x000000000f087348 */ /* 0x000fea0003c00000 */
[----:B------:R0:W1:Y:S02]  /*23c20*/  SHFL.IDX P6, R14, R13, R12, R11 ;  /* 0x0000000c0d0e7389 */ /* 0x00006400000c000b */
[----:B01----:R-:W-:Y:S01]  /*23c30*/  ENDCOLLECTIVE ;  /* 0x000000000000791b */ /* 0x003fe20003800000 */
.L_x_3432:
        /* <DEDUP_REMOVED lines=13> */
.L_x_3433:
[----:B------:R-:W-:Y:S01]  /*23d10*/  MOV R13, R24 ;  /* 0x00000018000d7202 */ /* 0x000fe20000000f00 */
[----:B------:R-:W-:Y:S01]  /*23d20*/  IMAD.MOV.U32 R12, RZ, RZ, 0x4 ;  /* 0x00000004ff0c7424 */ /* 0x000fe200078e00ff */
[----:B------:R-:W-:-:S13]  /*23d30*/  IADD3 R2, P2, R14, R5, RZ ;  /* 0x000000050e027210 */ /* 0x000fda0007f5e0ff */
[----:B------:R-:W-:Y:S05]  /*23d40*/  WARPSYNC.COLLECTIVE R15, `(.L_x_3434) ;  /* 0x000000000f087348 */ /* 0x000fea0003c00000 */
[----:B------:R0:W1:Y:S02]  /*23d50*/  SHFL.IDX P6, R14, R13, R12, R11 ;  /* 0x0000000c0d0e7389 */ /* 0x00006400000c000b */
[----:B01----:R-:W-:Y:S01]  /*23d60*/  ENDCOLLECTIVE ;  /* 0x000000000000791b */ /* 0x003fe20003800000 */
.L_x_3434:
        /* <DEDUP_REMOVED lines=13> */
.L_x_3435:
[----:B------:R-:W-:Y:S02]  /*23e40*/  IMAD.MOV.U32 R13, RZ, RZ, R24 ;  /* 0x000000ffff0d7224 */ /* 0x000fe400078e0018 */
[----:B------:R-:W-:Y:S01]  /*23e50*/  IMAD.MOV.U32 R12, RZ, RZ, 0x5 ;  /* 0x00000005ff0c7424 */ /* 0x000fe200078e00ff */
[----:B------:R-:W-:-:S07]  /*23e60*/  MOV R10, R14 ;  /* 0x0000000e000a7202 */ /* 0x000fce0000000f00 */
[----:B------:R-:W-:Y:S05]  /*23e70*/  WARPSYNC.COLLECTIVE R15, `(.L_x_3436) ;  /* 0x000000000f087348 */ /* 0x000fea0003c00000 */
[----:B------:R0:W1:Y:S02]  /*23e80*/  SHFL.IDX P6, R14, R13, R12, R11 ;  /* 0x0000000c0d0e7389 */ /* 0x00006400000c000b */
[----:B01----:R-:W-:Y:S01]  /*23e90*/  ENDCOLLECTIVE ;  /* 0x000000000000791b */ /* 0x003fe20003800000 */
.L_x_3436:
        /* <DEDUP_REMOVED lines=14> */
.L_x_3437:
[----:B------:R-:W-:Y:S01]  /*23f80*/  IMAD.MOV.U32 R13, RZ, RZ, R24 ;  /* 0x000000ffff0d7224 */ /* 0x000fe200078e0018 */
[----:B------:R-:W-:Y:S02]  /*23f90*/  MOV R12, 0x6 ;  /* 0x00000006000c7802 */ /* 0x000fe40000000f00 */
[----:B------:R-:W-:-:S13]  /*23fa0*/  IADD3 R2, P2, R14, R5, RZ ;  /* 0x000000050e027210 */ /* 0x000fda0007f5e0ff */
[----:B------:R-:W-:Y:S05]  /*23fb0*/  WARPSYNC.COLLECTIVE R15, `(.L_x_3438) ;  /* 0x000000000f087348 */ /* 0x000fea0003c00000 */
[----:B------:R0:W1:Y:S02]  /*23fc0*/  SHFL.IDX P6, R14, R13, R12, R11 ;  /* 0x0000000c0d0e7389 */ /* 0x00006400000c000b */
[----:B01----:R-:W-:Y:S01]  /*23fd0*/  ENDCOLLECTIVE ;  /* 0x000000000000791b */ /* 0x003fe20003800000 */
.L_x_3438:
        /* <DEDUP_REMOVED lines=13> */
.L_x_3439:
[----:B------:R-:W-:Y:S02]  /*240b0*/  IMAD.MOV.U32 R13, RZ, RZ, R24 ;  /* 0x000000ffff0d7224 */ /* 0x000fe400078e0018 */
[----:B------:R-:W-:Y:S02]  /*240c0*/  IMAD.MOV.U32 R12, RZ, RZ, 0x7 ;  /* 0x00000007ff0c7424 */ /* 0x000fe400078e00ff */
[----:B------:R-:W-:-:S07]  /*240d0*/  IMAD.MOV.U32 R10, RZ, RZ, R14 ;  /* 0x000000ffff0a7224 */ /* 0x000fce00078e000e */
[----:B------:R-:W-:Y:S05]  /*240e0*/  WARPSYNC.COLLECTIVE R15, `(.L_x_3440) ;  /* 0x000000000f087348 */ /* 0x000fea0003c00000 */
[----:B------:R0:W1:Y:S02]  /*240f0*/  SHFL.IDX P6, R14, R13, R12, R11 ;  /* 0x0000000c0d0e7389 */ /* 0x00006400000c000b */
[----:B01----:R-:W-:Y:S01]  /*24100*/  ENDCOLLECTIVE ;  /* 0x000000000000791b */ /* 0x003fe20003800000 */
.L_x_3440:
[----:B------:R-:W-:-:S04]  /*24110*/  IADD3 R2, P2, R10, R5, RZ ;  /* 0x000000050a027210 */ /* 0x000fc80007f5e0ff */
[----:B------:R-:W-:-:S05]  /*24120*/  IADD3.X R3, RZ, R8, RZ, P2, !PT ;  /* 0x00000008ff037210 */ /* 0x000fca00017fe4ff */
        /* <DEDUP_REMOVED lines=10> */
.L_x_3441:
[----:B------:R-:W-:Y:S05]  /*241d0*/  BRA `(.L_x_3442) ;  /* 0xffffff8c00887947 */ /* 0x000fea000383ffff */
.L_x_3197:
[----:B------:R-:W-:Y:S01]  /*241e0*/  BSSY B0, `(.L_x_3443) ;  /* 0x0000008000007945 */ /* 0x000fe20003800000 */
[----:B------:R-:W-:Y:S01]  /*241f0*/  IMAD.MOV.U32 R13, RZ, RZ, R16 ;  /* 0x000000ffff0d7224 */ /* 0x000fe200078e0010 */
[----:B------:R-:W-:Y:S01]  /*24200*/  MOV R15, 0xffffffff ;  /* 0xffffffff000f7802 */ /* 0x000fe20000000f00 */
[----:B------:R-:W-:Y:S02]  /*24210*/  IMAD.MOV.U32 R12, RZ, RZ, RZ ;  /* 0x000000ffff0c7224 */ /* 0x000fe400078e00ff */
[----:B-1----:R-:W-:-:S07]  /*24220*/  IMAD.MOV.U32 R11, RZ, RZ, 0x1f ;  /* 0x0000001fff0b7424 */ /* 0x002fce00078e00ff */
[----:B0-----:R-:W-:Y:S05]  /*24230*/  WARPSYNC.COLLECTIVE R15, `(.L_x_3444) ;  /* 0x000000000f087348 */ /* 0x001fea0003c00000 */
[----:B------:R1:W2:Y:S02]  /*24240*/  SHFL.IDX P6, R14, R13, R12, R11 ;  /* 0x0000000c0d0e7389 */ /* 0x0002a400000c000b */
[----:B012---:R-:W-:Y:S01]  /*24250*/  ENDCOLLECTIVE ;  /* 0x000000000000791b */ /* 0x007fe20003800000 */
.L_x_3444:
[----:B------:R-:W-:Y:S05]  /*24260*/  BSYNC B0 ;  /* 0x0000000000007941 */ /* 0x000fea0003800000 */
.L_x_3443:
[----:B------:R-:W-:Y:S01]  /*24270*/  IMAD.MOV.U32 R13, RZ, RZ, R16 ;  /* 0x000000ffff0d7224 */ /* 0x000fe200078e0010 */
[----:B------:R-:W-:Y:S01]  /*24280*/  MOV R11, 0x1f ;  /* 0x0000001f000b7802 */ /* 0x000fe20000000f00 */
[----:B------:R-:W-:Y:S02]  /*24290*/  IMAD.MOV.U32 R12, RZ, RZ, 0x1 ;  /* 0x00000001ff0c7424 */ /* 0x000fe400078e00ff */
[----:B------:R-:W-:Y:S02]  /*242a0*/  IMAD.MOV.U32 R15, RZ, RZ, -0x1 ;  /* 0xffffffffff0f7424 */ /* 0x000fe400078e00ff */
[----:B------:R-:W-:Y:S02]  /*242b0*/  IMAD.IADD R5, R19, 0x1, R8 ;  /* 0x0000000113057824 */ /* 0x000fe400078e0208 */
[----:B------:R-:W-:-:S07]  /*242c0*/  IMAD.MOV.U32 R0, RZ, RZ, R14 ;  /* 0x000000ffff007224 */ /* 0x000fce00078e000e */
[----:B------:R-:W-:Y:S05]  /*242d0*/  WARPSYNC.COLLECTIVE R15, `(.L_x_3445) ;  /* 0x000000000f087348 */ /* 0x000fea0003c00000 */
[----:B------:R0:W1:Y:S02]  /*242e0*/  SHFL.IDX P6, R14, R13, R12, R11 ;  /* 0x0000000c0d0e7389 */ /* 0x00006400000c000b */
[----:B01----:R-:W-:Y:S01]  /*242f0*/  ENDCOLLECTIVE ;  /* 0x000000000000791b */ /* 0x003fe20003800000 */
.L_x_3445:
[----:B------:R-:W-:Y:S02]  /*24300*/  ULDC UR4, c[0x0][0xc3c] ;  /* 0x00030f0000047ab9 */ /* 0x000fe40000000800 */
[----:B------:R-:W-:-:S13]  /*24310*/  ISETP.GE.OR P1, PT, R5, UR4, !P0 ;  /* 0x0000000405007c0c */ /* 0x000fda000c726670 */
[----:B------:R-:W0:Y:S01]  /*24320*/  @!P1 LDC.64 R2, c[0x0][0xc80] ;  /* 0x00032000ff029b82 */ /* 0x000e220000000a00 */
[----:B------:R-:W-:Y:S02]  /*24330*/  IMAD.MOV.U32 R11, RZ, RZ, RZ ;  /* 0x000000ffff0b7224 */ /* 0x000fe400078e00ff */
[----:B------:R-:W-:Y:S02]  /*24340*/  IMAD.MOV.U32 R4, RZ, RZ, R14 ;  /* 0x000000ffff047224 */ /* 0x000fe400078e000e */
[----:B0-----:R-:W-:-:S06]  /*24350*/  @!P1 IMAD.WIDE R2, R5, 0x4, R2 ;  /* 0x0000000405029825 */ /* 0x001fcc00078e0202 */
[----:B------:R-:W2:Y:S01]  /*24360*/  @!P1 LDG.E R2, desc[UR42][R2.64] ;  /* 0x0000002a02029981 */ /* 0x000ea2000c1e1900 */
[----:B------:R-:W-:Y:S02]  /*24370*/  MOV R5, RZ ;  /* 0x000000ff00057202 */ /* 0x000fe40000000f00 */
        /* <DEDUP_REMOVED lines=10> */
.L_x_3446:
[----:B------:R-:W-:Y:S01]  /*24420*/  IMAD.MOV.U32 R12, RZ, RZ, 0x2 ;  /* 0x00000002ff0c7424 */ /* 0x000fe200078e00ff */
[----:B------:R-:W-:-:S04]  /*24430*/  SEL R6, R14, RZ, P1 ;  /* 0x000000ff0e067207 */ /* 0x000fc80000800000 */
[----:B------:R-:W-:-:S05]  /*24440*/  IADD3 R6, R5, R6, RZ ;  /* 0x0000000605067210 */ /* 0x000fca0007ffe0ff */
[----:B------:R-:W-:-:S07]  /*24450*/  IMAD.MOV.U32 R13, RZ, RZ, R6 ;  /* 0x000000ffff0d7224 */ /* 0x000fce00078e0006 */
[----:B------:R-:W-:Y:S05]  /*24460*/  WARPSYNC.COLLECTIVE R15, `(.L_x_3447) ;  /* 0x000000000f087348 */ /* 0x000fea0003c00000 */
[----:B------:R0:W1:Y:S02]  /*24470*/  SHFL.UP P6, R14, R13, R12, R11 ;  /* 0x0400000c0d0e7389 */ /* 0x00006400000c000b */
[----:B01----:R-:W-:Y:S01]  /*24480*/  ENDCOLLECTIVE ;  /* 0x000000000000791b */ /* 0x003fe20003800000 */
.L_x_3447:
[----:B------:R-:W-:Y:S01]  /*24490*/  IMAD.MOV.U32 R12, RZ, RZ, 0x4 ;  /* 0x00000004ff0c7424 */ /* 0x000fe200078e00ff */
[----:B------:R-:W-:-:S05]  /*244a0*/  SEL R7, R14, RZ, P2 ;  /* 0x000000ff0e077207 */ /* 0x000fca0001000000 */
[----:B------:R-:W-:-:S05]  /*244b0*/  IMAD.IADD R7, R6, 0x1, R7 ;  /* 0x0000000106077824 */ /* 0x000fca00078e0207 */
[----:B------:R-:W-:-:S07]  /*244c0*/  MOV R13, R7 ;  /* 0x00000007000d7202 */ /* 0x000fce0000000f00 */
[----:B------:R-:W-:Y:S05]  /*244d0*/  WARPSYNC.COLLECTIVE R15, `(.L_x_3448) ;  /* 0x000000000f087348 */ /* 0x000fea0003c00000 */
[----:B------:R0:W1:Y:S02]  /*244e0*/  SHFL.UP P6, R14, R13, R12, R11 ;  /* 0x0400000c0d0e7389 */ /* 0x00006400000c000b */
[----:B01----:R-:W-:Y:S01]  /*244f0*/  ENDCOLLECTIVE ;  /* 0x000000000000791b */ /* 0x003fe20003800000 */
.L_x_3448:
[----:B------:R-:W-:Y:S02]  /*24500*/  MOV R12, 0x8 ;  /* 0x00000008000c7802 */ /* 0x000fe40000000f00 */
[----:B------:R-:W-:-:S05]  /*24510*/  SEL R2, R14, RZ, P3 ;  /* 0x000000ff0e027207 */ /* 0x000fca0001800000 */
[----:B------:R-:W-:-:S04]  /*24520*/  IMAD.IADD R2, R7, 0x1, R2 ;  /* 0x0000000107027824 */ /* 0x000fc800078e0202 */
[----:B------:R-:W-:-:S07]  /*24530*/  IMAD.MOV.U32 R13, RZ, RZ, R2 ;  /* 0x000000ffff0d7224 */ /* 0x000fce00078e0002 */
[----:B------:R-:W-:Y:S05]  /*24540*/  WARPSYNC.COLLECTIVE R15, `(.L_x_3449) ;  /* 0x000000000f087348 */ /* 0x000fea0003c00000 */
[----:B------:R0:W1:Y:S02]  /*24550*/  SHFL.UP P6, R14, R13, R12, R11 ;  /* 0x0400000c0d0e7389 */ /* 0x00006400000c000b */
[----:B01----:R-:W-:Y:S01]  /*24560*/  ENDCOLLECTIVE ;  /* 0x000000000000791b */ /* 0x003fe20003800000 */
.L_x_3449:
[----:B------:R-:W-:Y:S02]  /*24570*/  MOV R12, 0x10 ;  /* 0x00000010000c7802 */ /* 0x000fe40000000f00 */
[----:B------:R-:W-:-:S05]  /*24580*/  SEL R3, R14, RZ, P4 ;  /* 0x000000ff0e037207 */ /* 0x000fca0002000000 */
[----:B------:R-:W-:-:S04]  /*24590*/  IMAD.IADD R3, R2, 0x1, R3 ;  /* 0x0000000102037824 */ /* 0x000fc800078e0203 */
[----:B------:R-:W-:-:S07]  /*245a0*/  IMAD.MOV.U32 R13, RZ, RZ, R3 ;  /* 0x000000ffff0d7224 */ /* 0x000fce00078e0003 */
[----:B------:R-:W-:Y:S05]  /*245b0*/  WARPSYNC.COLLECTIVE R15, `(.L_x_3450) ;  /* 0x000000000f087348 */ /* 0x000fea0003c00000 */
[----:B------:R0:W1:Y:S02]  /*245c0*/  SHFL.UP P6, R14, R13, R12, R11 ;  /* 0x0400000c0d0e7389 */ /* 0x00006400000c000b */
[----:B01----:R-:W-:Y:S01]  /*245d0*/  ENDCOLLECTIVE ;  /* 0x000000000000791b */ /* 0x003fe20003800000 */
.L_x_3450:
        /* <DEDUP_REMOVED lines=8> */
.L_x_3451:
[----:B------:R-:W-:Y:S05]  /*24660*/  BRA `(.L_x_3452) ;  /* 0xffffff8c00947947 */ /* 0x000fea000383ffff */
.L_x_3202:
[----:B------:R-:W-:Y:S01]  /*24670*/  BSSY B0, `(.L_x_3453) ;  /* 0x0000008000007945 */ /* 0x000fe20003800000 */
[----:B-----5:R-:W-:Y:S01]  /*24680*/  IMAD.MOV.U32 R13, RZ, RZ, R5 ;  /* 0x000000ffff0d7224 */ /* 0x020fe200078e0005 */
[----:B------:R-:W-:Y:S01]  /*24690*/  MOV R12, 0x1 ;  /* 0x00000001000c7802 */ /* 0x000fe20000000f00 */
[----:B-1----:R-:W-:Y:S02]  /*246a0*/  IMAD.MOV.U32 R11, RZ, RZ, RZ ;  /* 0x000000ffff0b7224 */ /* 0x002fe400078e00ff */
[----:B------:R-:W-:-:S07]  /*246b0*/  IMAD.MOV.U32 R15, RZ, RZ, -0x1 ;  /* 0xffffffffff0f7424 */ /* 0x000fce00078e00ff */
[----:B0-23--:R-:W-:Y:S05]  /*246c0*/  WARPSYNC.COLLECTIVE R15, `(.L_x_3454) ;  /* 0x000000000f087348 */ /* 0x00dfea0003c00000 */
[----:B------:R1:W4:Y:S02]  /*246d0*/  SHFL.UP P6, R14, R13, R12, R11 ;  /* 0x0400000c0d0e7389 */ /* 0x00032400000c000b */
[----:B01234-:R-:W-:Y:S01]  /*246e0*/  ENDCOLLECTIVE ;  /* 0x000000000000791b */ /* 0x01ffe20003800000 */
.L_x_3454:
[----:B------:R-:W-:Y:S05]  /*246f0*/  BSYNC B0 ;  /* 0x0000000000007941 */ /* 0x000fea0003800000 */
.L_x_3453:
        /* <DEDUP_REMOVED lines=8> */
.L_x_3455:
[----:B------:R-:W-:Y:S02]  /*24780*/  MOV R12, 0x4 ;  /* 0x00000004000c7802 */ /* 0x000fe40000000f00 */
[----:B------:R-:W-:-:S05]  /*24790*/  SEL R2, R14, RZ, P2 ;  /* 0x000000ff0e027207 */ /* 0x000fca0001000000 */
[----:B------:R-:W-:-:S04]  /*247a0*/  IMAD.IADD R2, R13, 0x1, R2 ;  /* 0x000000010d027824 */ /* 0x000fc800078e0202 */
[----:B------:R-:W-:-:S07]  /*247b0*/  IMAD.MOV.U32 R13, RZ, RZ, R2 ;  /* 0x000000ffff0d7224 */ /* 0x000fce00078e0002 */
[----:B------:R-:W-:Y:S05]  /*247c0*/  WARPSYNC.COLLECTIVE R15, `(.L_x_3456) ;  /* 0x000000000f087348 */ /* 0x000fea0003c00000 */
[----:B------:R0:W1:Y:S02]  /*247d0*/  SHFL.UP P6, R14, R13, R12, R11 ;  /* 0x0400000c0d0e7389 */ /* 0x00006400000c000b */
[----:B01----:R-:W-:Y:S01]  /*247e0*/  ENDCOLLECTIVE ;  /* 0x000000000000791b */ /* 0x003fe20003800000 */
.L_x_3456:
[----:B------:R-:W-:Y:S02]  /*247f0*/  MOV R12, 0x8 ;  /* 0x00000008000c7802 */ /* 0x000fe40000000f00 */
[----:B------:R-:W-:-:S05]  /*24800*/  SEL R3, R14, RZ, P3 ;  /* 0x000000ff0e037207 */ /* 0x000fca0001800000 */
[----:B------:R-:W-:-:S04]  /*24810*/  IMAD.IADD R3, R2, 0x1, R3 ;  /* 0x0000000102037824 */ /* 0x000fc800078e0203 */
[----:B------:R-:W-:-:S07]  /*24820*/  IMAD.MOV.U32 R13, RZ, RZ, R3 ;  /* 0x000000ffff0d7224 */ /* 0x000fce00078e0003 */
[----:B------:R-:W-:Y:S05]  /*24830*/  WARPSYNC.COLLECTIVE R15, `(.L_x_3457) ;  /* 0x000000000f087348 */ /* 0x000fea0003c00000 */
[----:B------:R0:W1:Y:S02]  /*24840*/  SHFL.UP P6, R14, R13, R12, R11 ;  /* 0x0400000c0d0e7389 */ /* 0x00006400000c000b */
[----:B01----:R-:W-:Y:S01]  /*24850*/  ENDCOLLECTIVE ;  /* 0x000000000000791b */ /* 0x003fe20003800000 */
.L_x_3457:
[----:B------:R-:W-:Y:S02]  /*24860*/  MOV R12, 0x10 ;  /* 0x00000010000c7802 */ /* 0x000fe40000000f00 */
[----:B------:R-:W-:-:S05]  /*24870*/  SEL R4, R14, RZ, P4 ;  /* 0x000000ff0e047207 */ /* 0x000fca0002000000 */
[----:B------:R-:W-:-:S04]  /*24880*/  IMAD.IADD R4, R3, 0x1, R4 ;  /* 0x0000000103047824 */ /* 0x000fc800078e0204 */
[----:B------:R-:W-:-:S07]  /*24890*/  IMAD.MOV.U32 R13, RZ, RZ, R4 ;  /* 0x000000ffff0d7224 */ /* 0x000fce00078e0004 */
[----:B------:R-:W-:Y:S05]  /*248a0*/  WARPSYNC.COLLECTIVE R15, `(.L_x_3458) ;  /* 0x000000000f087348 */ /* 0x000fea0003c00000 */
[----:B------:R0:W1:Y:S02]  /*248b0*/  SHFL.UP P6, R14, R13, R12, R11 ;  /* 0x0400000c0d0e7389 */ /* 0x00006400000c000b */
[----:B01----:R-:W-:Y:S01]  /*248c0*/  ENDCOLLECTIVE ;  /* 0x000000000000791b */ /* 0x003fe20003800000 */
.L_x_3458:
        /* <DEDUP_REMOVED lines=8> */
.L_x_3459:
[----:B------:R-:W-:Y:S05]  /*24950*/  BRA `(.L_x_3460) ;  /* 0xffffff8c00747947 */ /* 0x000fea000383ffff */
.L_x_3204:
[----:B------:R-:W-:Y:S01]  /*24960*/  BSSY B0, `(.L_x_3461) ;  /* 0x0000006000007945 */ /* 0x000fe20003800000 */
[----:B------:R-:W-:Y:S01]  /*24970*/  PLOP3.LUT P6, PT, P6, PT, PT, 0x8, 0x0 ;  /* 0x000000000000781c */ /* 0x000fe200037ce170 */
[----:B------:R-:W-:-:S12]  /*24980*/  IMAD.MOV.U32 R15, RZ, RZ, -0x1 ;  /* 0xffffffffff0f7424 */ /* 0x000fd800078e00ff */
[----:B012---:R-:W-:Y:S05]  /*24990*/  WARPSYNC.COLLECTIVE R15, `(.L_x_3462) ;  /* 0x000000000f087348 */ /* 0x007fea0003c00000 */
[----:B------:R-:W-:Y:S01]  /*249a0*/  VOTE.ANY R14, PT, P6 ;  /* 0x00000000000e7806 */ /* 0x000fe200030e0100 */
[----:B012---:R-:W-:Y:S06]  /*249b0*/  ENDCOLLECTIVE ;  /* 0x000000000000791b */ /* 0x007fec0003800000 */
.L_x_3462:
[----:B------:R-:W-:Y:S05]  /*249c0*/  BSYNC B0 ;  /* 0x0000000000007941 */ /* 0x000fea0003800000 */
.L_x_3461:
        /* <DEDUP_REMOVED lines=9> */
.L_x_3463:
[----:B------:R-:W-:Y:S01]  /*24a60*/  IMAD.MOV.U32 R5, RZ, RZ, R14 ;  /* 0x000000ffff057224 */ /* 0x000fe200078e000e */
[----:B------:R-:W-:Y:S06]  /*24a70*/  BRA `(.L_x_3464) ;  /* 0xffffff8c00647947 */ /* 0x000fec000383ffff */
.L_x_3206:
[----:B------:R-:W-:Y:S01]  /*24a80*/  BSSY B0, `(.L_x_3465) ;  /* 0x0000007000007945 */ /* 0x000fe20003800000 */
[----:B------:R-:W-:Y:S01]  /*24a90*/  MOV R13, R6 ;  /* 0x00000006000d7202 */ /* 0x000fe20000000f00 */
[----:B-1----:R-:W-:Y:S02]  /*24aa0*/  IMAD.MOV.U32 R11, RZ, RZ, 0x1f ;  /* 0x0000001fff0b7424 */ /* 0x002fe400078e00ff */
[----:B------:R-:W-:-:S07]  /*24ab0*/  IMAD.MOV.U32 R15, RZ, RZ, -0x1 ;  /* 0xffffffffff0f7424 */ /* 0x000fce00078e00ff */
[----:B0-234-:R-:W-:Y:S05]  /*24ac0*/  WARPSYNC.COLLECTIVE R15, `(.L_x_3466) ;  /* 0x000000000f087348 */ /* 0x01dfea0003c00000 */
[----:B------:R1:W0:Y:S02]  /*24ad0*/  SHFL.IDX P6, R14, R13, R12, R11 ;  /* 0x0000000c0d0e7389 */ /* 0x00022400000c000b */
[----:B01234-:R-:W-:Y:S01]  /*24ae0*/  ENDCOLLECTIVE ;  /* 0x000000000000791b */ /* 0x01ffe20003800000 */
.L_x_3466:
[----:B------:R-:W-:Y:S05]  /*24af0*/  BSYNC B0 ;  /* 0x0000000000007941 */ /* 0x000fea0003800000 */
.L_x_3465:
[----:B------:R-:W-:Y:S05]  /*24b00*/  BRA `(.L_x_3205) ;  /* 0xffffff8c005c7947 */ /* 0x000fea000383ffff */
.L_x_3210:
[----:B-1----:R1:W2:Y:S02]  /*24b10*/  SYNCS.PHASECHK.TRANS64.TRYWAIT P0, [R4+URZ+0x28820], R0 ;  /* 0x02882000040075a7 */ /* 0x0022a4000800017f */
[----:B--2---:R-:W-:Y:S05]  /*24b20*/  @!P0 NANOSLEEP.SYNCS 0x989680 ;  /* 0x009896800000895d */ /* 0x004fea0003900000 */
[----:B------:R-:W2:Y:S02]  /*24b30*/  @!P0 SYNCS.PHASECHK.TRANS64 P0, [R4+URZ+0x28820], R0 ;  /* 0x02882000040085a7 */ /* 0x000ea4000800007f */
[----:B--2---:R-:W-:Y:S05]  /*24b40*/  @!P0 BRA `(.L_x_3210) ;  /* 0xfffffffc00f08947 */ /* 0x004fea000383ffff */
[----:B------:R-:W-:Y:S05]  /*24b50*/  BRA `(.L_x_3467) ;  /* 0xffffff9000d47947 */ /* 0x000fea000383ffff */
.L_x_3211:
[----:B------:R-:W2:Y:S01]  /*24b60*/  S2R R2, SR_TID.X ;  /* 0x0000000000027919 */ /* 0x000ea20000002100 */
[----:B------:R-:W-:Y:S01]  /*24b70*/  BSSY B0, `(.L_x_3468) ;  /* 0x000000a000007945 */ /* 0x000fe20003800000 */
[----:B------:R-:W-:Y:S01]  /*24b80*/  IMAD.MOV.U32 R12, RZ, RZ, RZ ;  /* 0x000000ffff0c7224 */ /* 0x000fe200078e00ff */
[----:B------:R-:W-:Y:S01]  /*24b90*/  MOV R15, 0xffffffff ;  /* 0xffffffff000f7802 */ /* 0x000fe20000000f00 */
[----:B------:R-:W-:Y:S01]  /*24ba0*/  IMAD.MOV.U32 R11, RZ, RZ, 0x1f ;  /* 0x0000001fff0b7424 */ /* 0x000fe200078e00ff */
[----:B--2---:R-:W-:-:S04]  /*24bb0*/  SHF.R.U32.HI R2, RZ, 0x5, R2 ;  /* 0x00000005ff027819 */ /* 0x004fc80000011602 */
[----:B------:R-:W-:-:S04]  /*24bc0*/  LOP3.LUT R2, R2, 0x3, RZ, 0xc0, !PT ;  /* 0x0000000302027812 */ /* 0x000fc800078ec0ff */
[----:B------:R-:W-:-:S07]  /*24bd0*/  MOV R13, R2 ;  /* 0x00000002000d7202 */ /* 0x000fce0000000f00 */
[----:B01-34-:R-:W-:Y:S05]  /*24be0*/  WARPSYNC.COLLECTIVE R15, `(.L_x_3469) ;  /* 0x000000000f087348 */ /* 0x01bfea0003c00000 */
[----:B------:R2:W0:Y:S02]  /*24bf0*/  SHFL.IDX P6, R14, R13, R12, R11 ;  /* 0x0000000c0d0e7389 */ /* 0x00042400000c000b */
[----:B01234-:R-:W-:Y:S01]  /*24c00*/  ENDCOLLECTIVE ;  /* 0x000000000000791b */ /* 0x01ffe20003800000 */
.L_x_3469:
[----:B------:R-:W-:Y:S05]  /*24c10*/  BSYNC B0 ;  /* 0x0000000000007941 */ /* 0x000fea0003800000 */
.L_x_3468:
[----:B------:R-:W-:Y:S05]  /*24c20*/  BRA `(.L_x_3470) ;  /* 0xffffff9000bc7947 */ /* 0x000fea000383ffff */
.L_x_3212:
[----:B------:R-:W-:Y:S01]  /*24c30*/  BSSY B0, `(.L_x_3471) ;  /* 0x0000006000007945 */ /* 0x000fe20003800000 */
[----:B------:R-:W-:-:S07]  /*24c40*/  IMAD.MOV.U32 R15, RZ, RZ, -0x1 ;  /* 0xffffffffff0f7424 */ /* 0x000fce00078e00ff */
[----:B01-34-:R-:W-:Y:S05]  /*24c50*/  WARPSYNC.COLLECTIVE R15, `(.L_x_3472) ;  /* 0x000000000f0c7348 */ /* 0x01bfea0003c00000 */
[----:B------:R-:W-:Y:S02]  /*24c60*/  ELECT P6, UR62, PT ;  /* 0x00000000003e782f */ /* 0x000fe400038c0000 */
[----:B------:R-:W-:Y:S01]  /*24c70*/  MOV R14, UR62 ;  /* 0x0000003e000e7c02 */ /* 0x000fe20008000f00 */
[----:B01-34-:R-:W-:Y:S10]  /*24c80*/  ENDCOLLECTIVE ;  /* 0x000000000000791b */ /* 0x01bff40003800000 */
.L_x_3472:
[----:B------:R-:W-:Y:S05]  /*24c90*/  BSYNC B0 ;  /* 0x0000000000007941 */ /* 0x000fea0003800000 */
.L_x_3471:
[----:B------:R-:W-:Y:S05]  /*24ca0*/  BRA `(.L_x_3473) ;  /* 0xffffff9000b07947 */ /* 0x000fea000383ffff */
.L_x_3214:
[----:B-1----:R1:W2:Y:S02]  /*24cb0*/  SYNCS.PHASECHK.TRANS64.TRYWAIT P1, [R5+URZ+0x28840], R0 ;  /* 0x02884000050075a7 */ /* 0x0022a4000802017f */
[----:B--2---:R-:W-:Y:S05]  /*24cc0*/  @!P1 NANOSLEEP.SYNCS 0x989680 ;  /* 0x009896800000995d */ /* 0x004fea0003900000 */
[----:B------:R-:W2:Y:S02]  /*24cd0*/  @!P1 SYNCS.PHASECHK.TRANS64 P1, [R5+URZ+0x28840], R0 ;  /* 0x02884000050095a7 */ /* 0x000ea4000802007f */
[----:B--2---:R-:W-:Y:S05]  /*24ce0*/  @!P1 BRA `(.L_x_3214) ;  /* 0xfffffffc00f09947 */ /* 0x004fea000383ffff */
[----:B------:R-:W-:Y:S05]  /*24cf0*/  BRA `(.L_x_3474) ;  /* 0xffffff9000d07947 */ /* 0x000fea000383ffff */
.L_x_3216:
[----:B--2---:R2:W0:Y:S02]  /*24d00*/  SYNCS.PHASECHK.TRANS64.TRYWAIT P1, [R25+URZ+0x28840], R2 ;  /* 0x02884002190075a7 */ /* 0x004424000802017f */
[----:B0-----:R-:W-:Y:S05]  /*24d10*/  @!P1 NANOSLEEP.SYNCS 0x989680 ;  /* 0x009896800000995d */ /* 0x001fea0003900000 */
[----:B------:R-:W0:Y:S02]  /*24d20*/  @!P1 SYNCS.PHASECHK.TRANS64 P1, [R25+URZ+0x28840], R2 ;  /* 0x02884002190095a7 */ /* 0x000e24000802007f */
[----:B0-----:R-:W-:Y:S05]  /*24d30*/  @!P1 BRA `(.L_x_3216) ;  /* 0xfffffffc00f09947 */ /* 0x001fea000383ffff */
[----:B------:R-:W-:Y:S05]  /*24d40*/  BRA `(.L_x_3475) ;  /* 0xffffff9000dc7947 */ /* 0x000fea000383ffff */
.L_x_3218:
[----:B------:R0:W0:Y:S02]  /*24d50*/  SYNCS.PHASECHK.TRANS64.TRYWAIT P1, [R5+URZ+0x28860], R0 ;  /* 0x02886000050075a7 */ /* 0x000024000802017f */
[----:B0-----:R-:W-:Y:S05]  /*24d60*/  @!P1 NANOSLEEP.SYNCS 0x989680 ;  /* 0x009896800000995d */ /* 0x001fea0003900000 */
[----:B------:R-:W0:Y:S02]  /*24d70*/  @!P1 SYNCS.PHASECHK.TRANS64 P1, [R5+URZ+0x28860], R0 ;  /* 0x02886000050095a7 */ /* 0x000e24000802007f */
[----:B0-----:R-:W-:Y:S05]  /*24d80*/  @!P1 BRA `(.L_x_3218) ;  /* 0xfffffffc00f09947 */ /* 0x001fea000383ffff */
[----:B------:R-:W-:Y:S05]  /*24d90*/  BRA `(.L_x_3476) ;  /* 0xffffff9000d87947 */ /* 0x000fea000383ffff */
.L_x_3477:
        /* <DEDUP_REMOVED lines=14> */
.L_x_3486:


//--------------------- .nv.global.init           --------------------------
	.section	.nv.global.init,"aw",@progbits
.nv.global.init:
	.type		$str$23,@object
	.size		$str$23,($str$24 - $str$23)
$str$23:
        /*0000*/ 	.byte	0x28, 0x61, 0x64, 0x64, 0x72, 0x65, 0x73, 0x73, 0x20, 0x26, 0x20, 0x6d, 0x61, 0x73, 0x6b, 0x29
        /*0010*/ 	.byte	0x20, 0x3d, 0x3d, 0x20, 0x30, 0x00
	.type		$str$24,@object
	.size		$str$24,(__unnamed_4 - $str$24)
$str$24:
        /*0016*/ 	.byte	0x2f, 0x74, 0x6d, 0x70, 0x2f, 0x6f, 0x73, 0x73, 0x5f, 0x6b, 0x65, 0x72, 0x6e, 0x65, 0x6c, 0x73
        /*0026*/ 	.byte	0x5f, 0x73, 0x72, 0x63, 0x2f, 0x66, 0x6c, 0x61, 0x73, 0x68, 0x5f, 0x61, 0x74, 0x74, 0x65, 0x6e
        /*0036*/ 	.byte	0x74, 0x69, 0x6f, 0x6e, 0x2f, 0x63, 0x73, 0x72, 0x63, 0x2f, 0x63, 0x75, 0x74, 0x6c, 0x61, 0x73
        /*0046*/ 	.byte	0x73, 0x2f, 0x69, 0x6e, 0x63, 0x6c, 0x75, 0x64, 0x65, 0x2f, 0x63, 0x75, 0x74, 0x65, 0x2f, 0x70
        /*0056*/ 	.byte	0x6f, 0x69, 0x6e, 0x74, 0x65, 0x72, 0x5f, 0x66, 0x6c, 0x61, 0x67, 0x67, 0x65, 0x64, 0x2e, 0x68
        /*0066*/ 	.byte	0x70, 0x70, 0x00
	.type		__unnamed_4,@object
	.size		__unnamed_4,(__unnamed_3 - __unnamed_4)
__unnamed_4:
        /* <DEDUP_REMOVED lines=24> */
	.type		__unnamed_3,@object
	.size		__unnamed_3,(__unnamed_2 - __unnamed_3)
__unnamed_3:
        /* <DEDUP_REMOVED lines=29> */
	.type		__unnamed_2,@object
	.size		__unnamed_2,(__unnamed_1 - __unnamed_2)
__unnamed_2:
        /* <DEDUP_REMOVED lines=29> */
	.type		__unnamed_1,@object
	.size		__unnamed_1,(.L_0 - __unnamed_1)
__unnamed_1:
        /* <DEDUP_REMOVED lines=28> */
        /*0741*/ 	.byte	0x31, 0x36, 0x33, 0x38, 0x34, 0x3e, 0x3e, 0x3e, 0x3e, 0x3e, 0x20, 0x26, 0x5d, 0x00
.L_0:


//--------------------- .nv.shared._ZN7cutlass13device_kernelIN5flash11enable_sm90INS1_16FlashAttnFwdSm90INS1_25CollectiveMainloopFwdSm90ILi2EN4cute5tupleIJNS5_1CILi1EEES8_S8_EEENS6_IJNS7_ILi128EEESA_SA_EEELi128ENS_6half_tEfNS_4arch4Sm90ELb0ELb0ELb0ELb0ELb1ELb0ELb0ELb1ELb1ELb1ELb0ELb0EEENS1_21CollectiveEpilogueFwdISB_S9_SC_SE_Li256ELb0ELb1ELb0ELb0EEENS1_29StaticPersistentTileSchedulerILb0EEEEEEEEEvNT_6ParamsE --------------------------
	.section	.nv.shared._ZN7cutlass13device_kernelIN5flash11enable_sm90INS1_16FlashAttnFwdSm90INS1_25CollectiveMainloopFwdSm90ILi2EN4cute5tupleIJNS5_1CILi1EEES8_S8_EEENS6_IJNS7_ILi128EEESA_SA_EEELi128ENS_6half_tEfNS_4arch4Sm90ELb0ELb0ELb0ELb0ELb1ELb0ELb0ELb1ELb1ELb1ELb0ELb0EEENS1_21CollectiveEpilogueFwdISB_S9_SC_SE_Li256ELb0ELb1ELb0ELb0EEENS1_29StaticPersistentTileSchedulerILb0EEEEEEEEEvNT_6ParamsE,"aw",@nobits
	.sectionflags	@""
	.align	16
	.zero		1024


//--------------------- .nv.shared.reserved.0     --------------------------
	.section	.nv.shared.reserved.0,"aw",@nobits
	.weak		__nv_reservedSMEM_offset_0_alias
	.size		__nv_reservedSMEM_offset_0_alias, 0, 0
	.other		__nv_reservedSMEM_offset_0_alias,@"STO_CUDA_RESERVED_SHARED STV_DEFAULT"
__nv_reservedSMEM_offset_0_alias:
	.zero		0


//--------------------- .nv.global                --------------------------
	.section	.nv.global,"aw",@nobits
.nv.global:
	.type		_ZN72_INTERNAL_352a07ce_36_flash_fwd_hdim128_fp16_paged_sm90_cu_ee213261_29954cute1_E,@object
	.size		_ZN72_INTERNAL_352a07ce_36_flash_fwd_hdim128_fp16_paged_sm90_cu_ee213261_29954cute1_E,(_ZN72_INTERNAL_352a07ce_36_flash_fwd_hdim128_fp16_paged_sm90_cu_ee213261_29954cuda3std3__45__cpo6cbeginE - _ZN72_INTERNAL_352a07ce_36_flash_fwd_hdim128_fp16_paged_sm90_cu_ee213261_29954cute1_E)
_ZN72_INTERNAL_352a07ce_36_flash_fwd_hdim128_fp16_paged_sm90_cu_ee213261_29954cute1_E:
	.zero		1
	.type		_ZN72_INTERNAL_352a07ce_36_flash_fwd_hdim128_fp16_paged_sm90_cu_ee213261_29954cuda3std3__45__cpo6cbeginE,@object
	.size		_ZN72_INTERNAL_352a07ce_36_flash_fwd_hdim128_fp16_paged_sm90_cu_ee213261_29954cuda3std3__45__cpo6cbeginE,(_ZN72_INTERNAL_352a07ce_36_flash_fwd_hdim128_fp16_paged_sm90_cu_ee213261_29954cuda3std3__48in_placeE - _ZN72_INTERNAL_352a07ce_36_flash_fwd_hdim128_fp16_paged_sm90_cu_ee213261_29954cuda3std3__45__cpo6cbeginE)
_ZN72_INTERNAL_352a07ce_36_flash_fwd_hdim128_fp16_paged_sm90_cu_ee213261_29954cuda3std3__45__cpo6cbeginE:
	.zero		1
	.type		_ZN72_INTERNAL_352a07ce_36_flash_fwd_hdim128_fp16_paged_sm90_cu_ee213261_29954cuda3std3__48in_placeE,@object
	.size		_ZN72_INTERNAL_352a07ce_36_flash_fwd_hdim128_fp16_paged_sm90_cu_ee213261_29954cuda3std3__48in_placeE,(_ZN72_INTERNAL_352a07ce_36_flash_fwd_hdim128_fp16_paged_sm90_cu_ee213261_29954cuda3std6ranges3__45__cpo9iter_moveE - _ZN72_INTERNAL_352a07ce_36_flash_fwd_hdim128_fp16_paged_sm90_cu_ee213261_29954cuda3std3__48in_placeE)
_ZN72_INTERNAL_352a07ce_36_flash_fwd_hdim128_fp16_paged_sm90_cu_ee213261_29954cuda3std3__48in_placeE:
	.zero		1
	.type		_ZN72_INTERNAL_352a07ce_36_flash_fwd_hdim128_fp16_paged_sm90_cu_ee213261_29954cuda3std6ranges3__45__cpo9iter_moveE,@object
	.size		_ZN72_INTERNAL_352a07ce_36_flash_fwd_hdim128_fp16_paged_sm90_cu_ee213261_29954cuda3std6ranges3__45__cpo9iter_moveE,(_ZN72_INTERNAL_352a07ce_36_flash_fwd_hdim128_fp16_paged_sm90_cu_ee213261_29954cuda3std3__45__cpo5beginE - _ZN72_INTERNAL_352a07ce_36_flash_fwd_hdim128_fp16_paged_sm90_cu_ee213261_29954cuda3std6ranges3__45__cpo9iter_moveE)
_ZN72_INTERNAL_352a07ce_36_flash_fwd_hdim128_fp16_paged_sm90_cu_ee213261_29954cuda3std6ranges3__45__cpo9iter_moveE:
	.zero		1
	.type		_ZN72_INTERNAL_352a07ce_36_flash_fwd_hdim128_fp16_paged_sm90_cu_ee213261_29954cuda3std3__45__cpo5beginE,@object
	.size		_ZN72_INTERNAL_352a07ce_36_flash_fwd_hdim128_fp16_paged_sm90_cu_ee213261_29954cuda3std3__45__cpo5beginE,(_ZN72_INTERNAL_352a07ce_36_flash_fwd_hdim128_fp16_paged_sm90_cu_ee213261_29954cuda3std3__474_GLOBAL__N__352a07ce_36_flash_fwd_hdim128_fp16_paged_sm90_cu_ee213261_29956ignoreE - _ZN72_INTERNAL_352a07ce_36_flash_fwd_hdim128_fp16_paged_sm90_cu_ee213261_29954cuda3std3__45__cpo5beginE)
_ZN72_INTERNAL_352a07ce_36_flash_fwd_hdim128_fp16_paged_sm90_cu_ee213261_29954cuda3std3__45__cpo5beginE:
	.zero		1
	.type		_ZN72_INTERNAL_352a07ce_36_flash_fwd_hdim128_fp16_paged_sm90_cu_ee213261_29954cuda3std3__474_GLOBAL__N__352a07ce_36_flash_fwd_hdim128_fp16_paged_sm90_cu_ee213261_29956ignoreE,@object
	.size		_ZN72_INTERNAL_352a07ce_36_flash_fwd_hdim128_fp16_paged_sm90_cu_ee213261_29954cuda3std3__474_GLOBAL__N__352a07ce_36_flash_fwd_hdim128_fp16_paged_sm90_cu_ee213261_29956ignoreE,(_ZN72_INTERNAL_352a07ce_36_flash_fwd_hdim128_fp16_paged_sm90_cu_ee213261_29954cute7productE - _ZN72_INTERNAL_352a07ce_36_flash_fwd_hdim128_fp16_paged_sm90_cu_ee213261_29954cuda3std3__474_GLOBAL__N__352a07ce_36_flash_fwd_hdim128_fp16_paged_sm90_cu_ee213261_29956ignoreE)
_ZN72_INTERNAL_352a07ce_36_flash_fwd_hdim128_fp16_paged_sm90_cu_ee213261_29954cuda3std3__474_GLOBAL__N__352a07ce_36_flash_fwd_hdim128_fp16_paged_sm90_cu_ee213261_29956ignoreE:
	.zero		1
	.type		_ZN72_INTERNAL_352a07ce_36_flash_fwd_hdim128_fp16_paged_sm90_cu_ee213261_29954cute7productE,@object
	.size		_ZN72_INTERNAL_352a07ce_36_flash_fwd_hdim128_fp16_paged_sm90_cu_ee213261_29954cute7productE,(_ZN72_INTERNAL_352a07ce_36_flash_fwd_hdim128_fp16_paged_sm90_cu_ee213261_29954cuda3std3__45__cpo3endE - _ZN72_INTERNAL_352a07ce_36_flash_fwd_hdim128_fp16_paged_sm90_cu_ee213261_29954cute7productE)
_ZN72_INTERNAL_352a07ce_36_flash_fwd_hdim128_fp16_paged_sm90_cu_ee213261_29954cute7productE:
	.zero		1
	.type		_ZN72_INTERNAL_352a07ce_36_flash_fwd_hdim128_fp16_paged_sm90_cu_ee213261_29954cuda3std3__45__cpo3endE,@object
	.size		_ZN72_INTERNAL_352a07ce_36_flash_fwd_hdim128_fp16_paged_sm90_cu_ee213261_29954cuda3std3__45__cpo3endE,(_ZN72_INTERNAL_352a07ce_36_flash_fwd_hdim128_fp16_paged_sm90_cu_ee213261_29954cuda3std3__419piecewise_constructE - _ZN72_INTERNAL_352a07ce_36_flash_fwd_hdim128_fp16_paged_sm90_cu_ee213261_29954cuda3std3__45__cpo3endE)
_ZN72_INTERNAL_352a07ce_36_flash_fwd_hdim128_fp16_paged_sm90_cu_ee213261_29954cuda3std3__45__cpo3endE:
	.zero		1
	.type		_ZN72_INTERNAL_352a07ce_36_flash_fwd_hdim128_fp16_paged_sm90_cu_ee213261_29954cuda3std3__419piecewise_constructE,@object
	.size		_ZN72_INTERNAL_352a07ce_36_flash_fwd_hdim128_fp16_paged_sm90_cu_ee213261_29954cuda3std3__419piecewise_constructE,(_ZN72_INTERNAL_352a07ce_36_flash_fwd_hdim128_fp16_paged_sm90_cu_ee213261_29954cuda3std3__45__cpo4cendE - _ZN72_INTERNAL_352a07ce_36_flash_fwd_hdim128_fp16_paged_sm90_cu_ee213261_29954cuda3std3__419piecewise_constructE)
_ZN72_INTERNAL_352a07ce_36_flash_fwd_hdim128_fp16_paged_sm90_cu_ee213261_29954cuda3std3__419piecewise_constructE:
	.zero		1
	.type		_ZN72_INTERNAL_352a07ce_36_flash_fwd_hdim128_fp16_paged_sm90_cu_ee213261_29954cuda3std3__45__cpo4cendE,@object
	.size		_ZN72_INTERNAL_352a07ce_36_flash_fwd_hdim128_fp16_paged_sm90_cu_ee213261_29954cuda3std3__45__cpo4cendE,(_ZN72_INTERNAL_352a07ce_36_flash_fwd_hdim128_fp16_paged_sm90_cu_ee213261_29954cuda3std6ranges3__45__cpo4swapE - _ZN72_INTERNAL_352a07ce_36_flash_fwd_hdim128_fp16_paged_sm90_cu_ee213261_29954cuda3std3__45__cpo4cendE)
_ZN72_INTERNAL_352a07ce_36_flash_fwd_hdim128_fp16_paged_sm90_cu_ee213261_29954cuda3std3__45__cpo4cendE:
	.zero		1
	.type		_ZN72_INTERNAL_352a07ce_36_flash_fwd_hdim128_fp16_paged_sm90_cu_ee213261_29954cuda3std6ranges3__45__cpo4swapE,@object
	.size		_ZN72_INTERNAL_352a07ce_36_flash_fwd_hdim128_fp16_paged_sm90_cu_ee213261_29954cuda3std6ranges3__45__cpo4swapE,(.L_11 - _ZN72_INTERNAL_352a07ce_36_flash_fwd_hdim128_fp16_paged_sm90_cu_ee213261_29954cuda3std6ranges3__45__cpo4swapE)
_ZN72_INTERNAL_352a07ce_36_flash_fwd_hdim128_fp16_paged_sm90_cu_ee213261_29954cuda3std6ranges3__45__cpo4swapE:
	.zero		1
.L_11:


//--------------------- .nv.shared._ZN7cutlass13device_kernelIN5flash11enable_sm90INS1_16FlashAttnFwdSm90INS1_25CollectiveMainloopFwdSm90ILi2EN4cute5tupleIJNS5_1CILi1EEES8_S8_EEENS6_IJNS7_ILi128EEESA_SA_EEELi128ENS_6half_tEfNS_4arch4Sm90ELb0ELb0ELb0ELb1ELb1ELb0ELb0ELb1ELb1ELb1ELb0ELb0EEENS1_21CollectiveEpilogueFwdISB_S9_SC_SE_Li256ELb1ELb1ELb0ELb0EEENS1_36VarlenDynamicPersistentTileSchedulerILi128ELi128ELi256ELi128ELb0ELb1ELb1ELb0ELb1ELb1EEEEEEEEEvNT_6ParamsE --------------------------
	.section	.nv.shared._ZN7cutlass13device_kernelIN5flash11enable_sm90INS1_16FlashAttnFwdSm90INS1_25CollectiveMainloopFwdSm90ILi2EN4cute5tupleIJNS5_1CILi1EEES8_S8_EEENS6_IJNS7_ILi128EEESA_SA_EEELi128ENS_6half_tEfNS_4arch4Sm90ELb0ELb0ELb0ELb1ELb1ELb0ELb0ELb1ELb1ELb1ELb0ELb0EEENS1_21CollectiveEpilogueFwdISB_S9_SC_SE_Li256ELb1ELb1ELb0ELb0EEENS1_36VarlenDynamicPersistentTileSchedulerILi128ELi128ELi256ELi128ELb0ELb1ELb1ELb0ELb1ELb1EEEEEEEEEvNT_6ParamsE,"aw",@nobits
	.sectionflags	@""
	.align	16
	.zero		1024


//--------------------- .nv.shared._ZN7cutlass13device_kernelIN5flash11enable_sm90INS1_16FlashAttnFwdSm90INS1_25CollectiveMainloopFwdSm90ILi2EN4cute5tupleIJNS5_1CILi1EEES8_S8_EEENS6_IJNS7_ILi128EEESA_SA_EEELi128ENS_6half_tEfNS_4arch4Sm90ELb0ELb0ELb0ELb1ELb1ELb1ELb0ELb1ELb1ELb1ELb0ELb0EEENS1_21CollectiveEpilogueFwdISB_S9_SC_SE_Li256ELb1ELb1ELb0ELb0EEENS1_36VarlenDynamicPersistentTileSchedulerILi128ELi128ELi256ELi128ELb0ELb1ELb1ELb0ELb1ELb1EEEEEEEEEvNT_6ParamsE --------------------------
	.section	.nv.shared._ZN7cutlass13device_kernelIN5flash11enable_sm90INS1_16FlashAttnFwdSm90INS1_25CollectiveMainloopFwdSm90ILi2EN4cute5tupleIJNS5_1CILi1EEES8_S8_EEENS6_IJNS7_ILi128EEESA_SA_EEELi128ENS_6half_tEfNS_4arch4Sm90ELb0ELb0ELb0ELb1ELb1ELb1ELb0ELb1ELb1ELb1ELb0ELb0EEENS1_21CollectiveEpilogueFwdISB_S9_SC_SE_Li256ELb1ELb1ELb0ELb0EEENS1_36VarlenDynamicPersistentTileSchedulerILi128ELi128ELi256ELi128ELb0ELb1ELb1ELb0ELb1ELb1EEEEEEEEEvNT_6ParamsE,"aw",@nobits
	.sectionflags	@""
	.align	16
	.zero		1024


//--------------------- .nv.shared._ZN7cutlass13device_kernelIN5flash11enable_sm90INS1_16FlashAttnFwdSm90INS1_25CollectiveMainloopFwdSm90ILi2EN4cute5tupleIJNS5_1CILi1EEES8_S8_EEENS6_IJNS7_ILi128EEESA_SA_EEELi128ENS_6half_tEfNS_4arch4Sm90ELb0ELb1ELb0ELb0ELb1ELb0ELb0ELb1ELb1ELb1ELb0ELb0EEENS1_21CollectiveEpilogueFwdISB_S9_SC_SE_Li256ELb0ELb1ELb0ELb0EEENS1_30DynamicPersistentTileSchedulerILi256ELi128ELb0ELb1ELb1EEEEEEEEEvNT_6ParamsE --------------------------
	.section	.nv.shared._ZN7cutlass13device_kernelIN5flash11enable_sm90INS1_16FlashAttnFwdSm90INS1_25CollectiveMainloopFwdSm90ILi2EN4cute5tupleIJNS5_1CILi1EEES8_S8_EEENS6_IJNS7_ILi128EEESA_SA_EEELi128ENS_6half_tEfNS_4arch4Sm90ELb0ELb1ELb0ELb0ELb1ELb0ELb0ELb1ELb1ELb1ELb0ELb0EEENS1_21CollectiveEpilogueFwdISB_S9_SC_SE_Li256ELb0ELb1ELb0ELb0EEENS1_30DynamicPersistentTileSchedulerILi256ELi128ELb0ELb1ELb1EEEEEEEEEvNT_6ParamsE,"aw",@nobits
	.sectionflags	@""
	.align	16
	.zero		1024


//--------------------- .nv.shared._ZN7cutlass13device_kernelIN5flash11enable_sm90INS1_16FlashAttnFwdSm90INS1_25CollectiveMainloopFwdSm90ILi2EN4cute5tupleIJNS5_1CILi1EEES8_S8_EEENS6_IJNS7_ILi128EEESA_SA_EEELi128ENS_6half_tEfNS_4arch4Sm90ELb0ELb1ELb0ELb1ELb1ELb0ELb0ELb1ELb1ELb1ELb0ELb0EEENS1_21CollectiveEpilogueFwdISB_S9_SC_SE_Li256ELb1ELb1ELb0ELb0EEENS1_36VarlenDynamicPersistentTileSchedulerILi128ELi128ELi256ELi128ELb0ELb1ELb1ELb1ELb0ELb1EEEEEEEEEvNT_6ParamsE --------------------------
	.section	.nv.shared._ZN7cutlass13device_kernelIN5flash11enable_sm90INS1_16FlashAttnFwdSm90INS1_25CollectiveMainloopFwdSm90ILi2EN4cute5tupleIJNS5_1CILi1EEES8_S8_EEENS6_IJNS7_ILi128EEESA_SA_EEELi128ENS_6half_tEfNS_4arch4Sm90ELb0ELb1ELb0ELb1ELb1ELb0ELb0ELb1ELb1ELb1ELb0ELb0EEENS1_21CollectiveEpilogueFwdISB_S9_SC_SE_Li256ELb1ELb1ELb0ELb0EEENS1_36VarlenDynamicPersistentTileSchedulerILi128ELi128ELi256ELi128ELb0ELb1ELb1ELb1ELb0ELb1EEEEEEEEEvNT_6ParamsE,"aw",@nobits
	.sectionflags	@""
	.align	16
	.zero		1024


//--------------------- .nv.shared._ZN7cutlass13device_kernelIN5flash11enable_sm90INS1_16FlashAttnFwdSm90INS1_25CollectiveMainloopFwdSm90ILi2EN4cute5tupleIJNS5_1CILi1EEES8_S8_EEENS6_IJNS7_ILi128EEESA_SA_EEELi128ENS_6half_tEfNS_4arch4Sm90ELb0ELb1ELb0ELb1ELb1ELb1ELb0ELb1ELb1ELb1ELb0ELb0EEENS1_21CollectiveEpilogueFwdISB_S9_SC_SE_Li256ELb1ELb1ELb0ELb0EEENS1_36VarlenDynamicPersistentTileSchedulerILi128ELi128ELi256ELi128ELb0ELb1ELb1ELb1ELb0ELb1EEEEEEEEEvNT_6ParamsE --------------------------
	.section	.nv.shared._ZN7cutlass13device_kernelIN5flash11enable_sm90INS1_16FlashAttnFwdSm90INS1_25CollectiveMainloopFwdSm90ILi2EN4cute5tupleIJNS5_1CILi1EEES8_S8_EEENS6_IJNS7_ILi128EEESA_SA_EEELi128ENS_6half_tEfNS_4arch4Sm90ELb0ELb1ELb0ELb1ELb1ELb1ELb0ELb1ELb1ELb1ELb0ELb0EEENS1_21CollectiveEpilogueFwdISB_S9_SC_SE_Li256ELb1ELb1ELb0ELb0EEENS1_36VarlenDynamicPersistentTileSchedulerILi128ELi128ELi256ELi128ELb0ELb1ELb1ELb1ELb0ELb1EEEEEEEEEvNT_6ParamsE,"aw",@nobits
	.sectionflags	@""
	.align	16
	.zero		1024


//--------------------- .nv.shared._ZN7cutlass13device_kernelIN5flash11enable_sm90INS1_16FlashAttnFwdSm90INS1_25CollectiveMainloopFwdSm90ILi2EN4cute5tupleIJNS5_1CILi1EEES8_S8_EEENS6_IJNS7_ILi128EEESA_SA_EEELi128ENS_6half_tEfNS_4arch4Sm90ELb1ELb0ELb0ELb0ELb1ELb0ELb0ELb1ELb1ELb1ELb0ELb0EEENS1_21CollectiveEpilogueFwdISB_S9_SC_SE_Li256ELb0ELb1ELb0ELb0EEENS1_30DynamicPersistentTileSchedulerILi256ELi128ELb0ELb1ELb1EEEEEEEEEvNT_6ParamsE --------------------------
	.section	.nv.shared._ZN7cutlass13device_kernelIN5flash11enable_sm90INS1_16FlashAttnFwdSm90INS1_25CollectiveMainloopFwdSm90ILi2EN4cute5tupleIJNS5_1CILi1EEES8_S8_EEENS6_IJNS7_ILi128EEESA_SA_EEELi128ENS_6half_tEfNS_4arch4Sm90ELb1ELb0ELb0ELb0ELb1ELb0ELb0ELb1ELb1ELb1ELb0ELb0EEENS1_21CollectiveEpilogueFwdISB_S9_SC_SE_Li256ELb0ELb1ELb0ELb0EEENS1_30DynamicPersistentTileSchedulerILi256ELi128ELb0ELb1ELb1EEEEEEEEEvNT_6ParamsE,"aw",@nobits
	.sectionflags	@""
	.align	16
	.zero		1024


//--------------------- .nv.shared._ZN7cutlass13device_kernelIN5flash11enable_sm90INS1_16FlashAttnFwdSm90INS1_25CollectiveMainloopFwdSm90ILi2EN4cute5tupleIJNS5_1CILi1EEES8_S8_EEENS6_IJNS7_ILi128EEESA_SA_EEELi128ENS_6half_tEfNS_4arch4Sm90ELb1ELb0ELb0ELb1ELb1ELb0ELb0ELb1ELb1ELb1ELb0ELb0EEENS1_21CollectiveEpilogueFwdISB_S9_SC_SE_Li256ELb1ELb1ELb0ELb0EEENS1_36VarlenDynamicPersistentTileSchedulerILi128ELi128ELi256ELi128ELb0ELb1ELb1ELb1ELb1ELb1EEEEEEEEEvNT_6ParamsE --------------------------
	.section	.nv.shared._ZN7cutlass13device_kernelIN5flash11enable_sm90INS1_16FlashAttnFwdSm90INS1_25CollectiveMainloopFwdSm90ILi2EN4cute5tupleIJNS5_1CILi1EEES8_S8_EEENS6_IJNS7_ILi128EEESA_SA_EEELi128ENS_6half_tEfNS_4arch4Sm90ELb1ELb0ELb0ELb1ELb1ELb0ELb0ELb1ELb1ELb1ELb0ELb0EEENS1_21CollectiveEpilogueFwdISB_S9_SC_SE_Li256ELb1ELb1ELb0ELb0EEENS1_36VarlenDynamicPersistentTileSchedulerILi128ELi128ELi256ELi128ELb0ELb1ELb1ELb1ELb1ELb1EEEEEEEEEvNT_6ParamsE,"aw",@nobits
	.sectionflags	@""
	.align	16
	.zero		1024


//--------------------- .nv.shared._ZN7cutlass13device_kernelIN5flash11enable_sm90INS1_16FlashAttnFwdSm90INS1_25CollectiveMainloopFwdSm90ILi2EN4cute5tupleIJNS5_1CILi1EEES8_S8_EEENS6_IJNS7_ILi128EEESA_SA_EEELi128ENS_6half_tEfNS_4arch4Sm90ELb1ELb0ELb0ELb1ELb1ELb1ELb0ELb1ELb1ELb1ELb0ELb0EEENS1_21CollectiveEpilogueFwdISB_S9_SC_SE_Li256ELb1ELb1ELb0ELb0EEENS1_36VarlenDynamicPersistentTileSchedulerILi128ELi128ELi256ELi128ELb0ELb1ELb1ELb1ELb1ELb1EEEEEEEEEvNT_6ParamsE --------------------------
	.section	.nv.shared._ZN7cutlass13device_kernelIN5flash11enable_sm90INS1_16FlashAttnFwdSm90INS1_25CollectiveMainloopFwdSm90ILi2EN4cute5tupleIJNS5_1CILi1EEES8_S8_EEENS6_IJNS7_ILi128EEESA_SA_EEELi128ENS_6half_tEfNS_4arch4Sm90ELb1ELb0ELb0ELb1ELb1ELb1ELb0ELb1ELb1ELb1ELb0ELb0EEENS1_21CollectiveEpilogueFwdISB_S9_SC_SE_Li256ELb1ELb1ELb0ELb0EEENS1_36VarlenDynamicPersistentTileSchedulerILi128ELi128ELi256ELi128ELb0ELb1ELb1ELb1ELb1ELb1EEEEEEEEEvNT_6ParamsE,"aw",@nobits
	.sectionflags	@""
	.align	16
	.zero		1024


//--------------------- .nv.constant0._ZN7cutlass13device_kernelIN5flash11enable_sm90INS1_16FlashAttnFwdSm90INS1_25CollectiveMainloopFwdSm90ILi2EN4cute5tupleIJNS5_1CILi1EEES8_S8_EEENS6_IJNS7_ILi128EEESA_SA_EEELi128ENS_6half_tEfNS_4arch4Sm90ELb0ELb0ELb0ELb0ELb1ELb0ELb0ELb1ELb1ELb1ELb0ELb0EEENS1_21CollectiveEpilogueFwdISB_S9_SC_SE_Li256ELb0ELb1ELb0ELb0EEENS1_29StaticPersistentTileSchedulerILb0EEEEEEEEEvNT_6ParamsE --------------------------
	.section	.nv.constant0._ZN7cutlass13device_kernelIN5flash11enable_sm90INS1_16FlashAttnFwdSm90INS1_25CollectiveMainloopFwdSm90ILi2EN4cute5tupleIJNS5_1CILi1EEES8_S8_EEENS6_IJNS7_ILi128EEESA_SA_EEELi128ENS_6half_tEfNS_4arch4Sm90ELb0ELb0ELb0ELb0ELb1ELb0ELb0ELb1ELb1ELb1ELb0ELb0EEENS1_21CollectiveEpilogueFwdISB_S9_SC_SE_Li256ELb0ELb1ELb0ELb0EEENS1_29StaticPersistentTileSchedulerILb0EEEEEEEEEvNT_6ParamsE,"a",@progbits
	.sectionflags	@""
	.align	4
.nv.constant0._ZN7cutlass13device_kernelIN5flash11enable_sm90INS1_16FlashAttnFwdSm90INS1_25CollectiveMainloopFwdSm90ILi2EN4cute5tupleIJNS5_1CILi1EEES8_S8_EEENS6_IJNS7_ILi128EEESA_SA_EEELi128ENS_6half_tEfNS_4arch4Sm90ELb0ELb0ELb0ELb0ELb1ELb0ELb0ELb1ELb1ELb1ELb0ELb0EEENS1_21CollectiveEpilogueFwdISB_S9_SC_SE_Li256ELb0ELb1ELb0ELb0EEENS1_29StaticPersistentTileSchedulerILb0EEEEEEEEEvNT_6ParamsE:
	.zero		3200


//--------------------- .nv.constant0._ZN7cutlass13device_kernelIN5flash11enable_sm90INS1_16FlashAttnFwdSm90INS1_25CollectiveMainloopFwdSm90ILi2EN4cute5tupleIJNS5_1CILi1EEES8_S8_EEENS6_IJNS7_ILi128EEESA_SA_EEELi128ENS_6half_tEfNS_4arch4Sm90ELb0ELb0ELb0ELb1ELb1ELb0ELb0ELb1ELb1ELb1ELb0ELb0EEENS1_21CollectiveEpilogueFwdISB_S9_SC_SE_Li256ELb1ELb1ELb0ELb0EEENS1_36VarlenDynamicPersistentTileSchedulerILi128ELi128ELi256ELi128ELb0ELb1ELb1ELb0ELb1ELb1EEEEEEEEEvNT_6ParamsE --------------------------
	.section	.nv.constant0._ZN7cutlass13device_kernelIN5flash11enable_sm90INS1_16FlashAttnFwdSm90INS1_25CollectiveMainloopFwdSm90ILi2EN4cute5tupleIJNS5_1CILi1EEES8_S8_EEENS6_IJNS7_ILi128EEESA_SA_EEELi128ENS_6half_tEfNS_4arch4Sm90ELb0ELb0ELb0ELb1ELb1ELb0ELb0ELb1ELb1ELb1ELb0ELb0EEENS1_21CollectiveEpilogueFwdISB_S9_SC_SE_Li256ELb1ELb1ELb0ELb0EEENS1_36VarlenDynamicPersistentTileSchedulerILi128ELi128ELi256ELi128ELb0ELb1ELb1ELb0ELb1ELb1EEEEEEEEEvNT_6ParamsE,"a",@progbits
	.sectionflags	@""
	.align	4
.nv.constant0._ZN7cutlass13device_kernelIN5flash11enable_sm90INS1_16FlashAttnFwdSm90INS1_25CollectiveMainloopFwdSm90ILi2EN4cute5tupleIJNS5_1CILi1EEES8_S8_EEENS6_IJNS7_ILi128EEESA_SA_EEELi128ENS_6half_tEfNS_4arch4Sm90ELb0ELb0ELb0ELb1ELb1ELb0ELb0ELb1ELb1ELb1ELb0ELb0EEENS1_21CollectiveEpilogueFwdISB_S9_SC_SE_Li256ELb1ELb1ELb0ELb0EEENS1_36VarlenDynamicPersistentTileSchedulerILi128ELi128ELi256ELi128ELb0ELb1ELb1ELb0ELb1ELb1EEEEEEEEEvNT_6ParamsE:
	.zero		3328


//--------------------- .nv.constant0._ZN7cutlass13device_kernelIN5flash11enable_sm90INS1_16FlashAttnFwdSm90INS1_25CollectiveMainloopFwdSm90ILi2EN4cute5tupleIJNS5_1CILi1EEES8_S8_EEENS6_IJNS7_ILi128EEESA_SA_EEELi128ENS_6half_tEfNS_4arch4Sm90ELb0ELb0ELb0ELb1ELb1ELb1ELb0ELb1ELb1ELb1ELb0ELb0EEENS1_21CollectiveEpilogueFwdISB_S9_SC_SE_Li256ELb1ELb1ELb0ELb0EEENS1_36VarlenDynamicPersistentTileSchedulerILi128ELi128ELi256ELi128ELb0ELb1ELb1ELb0ELb1ELb1EEEEEEEEEvNT_6ParamsE --------------------------
	.section	.nv.constant0._ZN7cutlass13device_kernelIN5flash11enable_sm90INS1_16FlashAttnFwdSm90INS1_25CollectiveMainloopFwdSm90ILi2EN4cute5tupleIJNS5_1CILi1EEES8_S8_EEENS6_IJNS7_ILi128EEESA_SA_EEELi128ENS_6half_tEfNS_4arch4Sm90ELb0ELb0ELb0ELb1ELb1ELb1ELb0ELb1ELb1ELb1ELb0ELb0EEENS1_21CollectiveEpilogueFwdISB_S9_SC_SE_Li256ELb1ELb1ELb0ELb0EEENS1_36VarlenDynamicPersistentTileSchedulerILi128ELi128ELi256ELi128ELb0ELb1ELb1ELb0ELb1ELb1EEEEEEEEEvNT_6ParamsE,"a",@progbits
	.sectionflags	@""
	.align	4
.nv.constant0._ZN7cutlass13device_kernelIN5flash11enable_sm90INS1_16FlashAttnFwdSm90INS1_25CollectiveMainloopFwdSm90ILi2EN4cute5tupleIJNS5_1CILi1EEES8_S8_EEENS6_IJNS7_ILi128EEESA_SA_EEELi128ENS_6half_tEfNS_4arch4Sm90ELb0ELb0ELb0ELb1ELb1ELb1ELb0ELb1ELb1ELb1ELb0ELb0EEENS1_21CollectiveEpilogueFwdISB_S9_SC_SE_Li256ELb1ELb1ELb0ELb0EEENS1_36VarlenDynamicPersistentTileSchedulerILi128ELi128ELi256ELi128ELb0ELb1ELb1ELb0ELb1ELb1EEEEEEEEEvNT_6ParamsE:
	.zero		3328


//--------------------- .nv.constant0._ZN7cutlass13device_kernelIN5flash11enable_sm90INS1_16FlashAttnFwdSm90INS1_25CollectiveMainloopFwdSm90ILi2EN4cute5tupleIJNS5_1CILi1EEES8_S8_EEENS6_IJNS7_ILi128EEESA_SA_EEELi128ENS_6half_tEfNS_4arch4Sm90ELb0ELb1ELb0ELb0ELb1ELb0ELb0ELb1ELb1ELb1ELb0ELb0EEENS1_21CollectiveEpilogueFwdISB_S9_SC_SE_Li256ELb0ELb1ELb0ELb0EEENS1_30DynamicPersistentTileSchedulerILi256ELi128ELb0ELb1ELb1EEEEEEEEEvNT_6ParamsE --------------------------
	.section	.nv.constant0._ZN7cutlass13device_kernelIN5flash11enable_sm90INS1_16FlashAttnFwdSm90INS1_25CollectiveMainloopFwdSm90ILi2EN4cute5tupleIJNS5_1CILi1EEES8_S8_EEENS6_IJNS7_ILi128EEESA_SA_EEELi128ENS_6half_tEfNS_4arch4Sm90ELb0ELb1ELb0ELb0ELb1ELb0ELb0ELb1ELb1ELb1ELb0ELb0EEENS1_21CollectiveEpilogueFwdISB_S9_SC_SE_Li256ELb0ELb1ELb0ELb0EEENS1_30DynamicPersistentTileSchedulerILi256ELi128ELb0ELb1ELb1EEEEEEEEEvNT_6ParamsE,"a",@progbits
	.sectionflags	@""
	.align	4
.nv.constant0._ZN7cutlass13device_kernelIN5flash11enable_sm90INS1_16FlashAttnFwdSm90INS1_25CollectiveMainloopFwdSm90ILi2EN4cute5tupleIJNS5_1CILi1EEES8_S8_EEENS6_IJNS7_ILi128EEESA_SA_EEELi128ENS_6half_tEfNS_4arch4Sm90ELb0ELb1ELb0ELb0ELb1ELb0ELb0ELb1ELb1ELb1ELb0ELb0EEENS1_21CollectiveEpilogueFwdISB_S9_SC_SE_Li256ELb0ELb1ELb0ELb0EEENS1_30DynamicPersistentTileSchedulerILi256ELi128ELb0ELb1ELb1EEEEEEEEEvNT_6ParamsE:
	.zero		3328


//--------------------- .nv.constant0._ZN7cutlass13device_kernelIN5flash11enable_sm90INS1_16FlashAttnFwdSm90INS1_25CollectiveMainloopFwdSm90ILi2EN4cute5tupleIJNS5_1CILi1EEES8_S8_EEENS6_IJNS7_ILi128EEESA_SA_EEELi128ENS_6half_tEfNS_4arch4Sm90ELb0ELb1ELb0ELb1ELb1ELb0ELb0ELb1ELb1ELb1ELb0ELb0EEENS1_21CollectiveEpilogueFwdISB_S9_SC_SE_Li256ELb1ELb1ELb0ELb0EEENS1_36VarlenDynamicPersistentTileSchedulerILi128ELi128ELi256ELi128ELb0ELb1ELb1ELb1ELb0ELb1EEEEEEEEEvNT_6ParamsE --------------------------
	.section	.nv.constant0._ZN7cutlass13device_kernelIN5flash11enable_sm90INS1_16FlashAttnFwdSm90INS1_25CollectiveMainloopFwdSm90ILi2EN4cute5tupleIJNS5_1CILi1EEES8_S8_EEENS6_IJNS7_ILi128EEESA_SA_EEELi128ENS_6half_tEfNS_4arch4Sm90ELb0ELb1ELb0ELb1ELb1ELb0ELb0ELb1ELb1ELb1ELb0ELb0EEENS1_21CollectiveEpilogueFwdISB_S9_SC_SE_Li256ELb1ELb1ELb0ELb0EEENS1_36VarlenDynamicPersistentTileSchedulerILi128ELi128ELi256ELi128ELb0ELb1ELb1ELb1ELb0ELb1EEEEEEEEEvNT_6ParamsE,"a",@progbits
	.sectionflags	@""
	.align	4
.nv.constant0._ZN7cutlass13device_kernelIN5flash11enable_sm90INS1_16FlashAttnFwdSm90INS1_25CollectiveMainloopFwdSm90ILi2EN4cute5tupleIJNS5_1CILi1EEES8_S8_EEENS6_IJNS7_ILi128EEESA_SA_EEELi128ENS_6half_tEfNS_4arch4Sm90ELb0ELb1ELb0ELb1ELb1ELb0ELb0ELb1ELb1ELb1ELb0ELb0EEENS1_21CollectiveEpilogueFwdISB_S9_SC_SE_Li256ELb1ELb1ELb0ELb0EEENS1_36VarlenDynamicPersistentTileSchedulerILi128ELi128ELi256ELi128ELb0ELb1ELb1ELb1ELb0ELb1EEEEEEEEEvNT_6ParamsE:
	.zero		3328


//--------------------- .nv.constant0._ZN7cutlass13device_kernelIN5flash11enable_sm90INS1_16FlashAttnFwdSm90INS1_25CollectiveMainloopFwdSm90ILi2EN4cute5tupleIJNS5_1CILi1EEES8_S8_EEENS6_IJNS7_ILi128EEESA_SA_EEELi128ENS_6half_tEfNS_4arch4Sm90ELb0ELb1ELb0ELb1ELb1ELb1ELb0ELb1ELb1ELb1ELb0ELb0EEENS1_21CollectiveEpilogueFwdISB_S9_SC_SE_Li256ELb1ELb1ELb0ELb0EEENS1_36VarlenDynamicPersistentTileSchedulerILi128ELi128ELi256ELi128ELb0ELb1ELb1ELb1ELb0ELb1EEEEEEEEEvNT_6ParamsE --------------------------
	.section	.nv.constant0._ZN7cutlass13device_kernelIN5flash11enable_sm90INS1_16FlashAttnFwdSm90INS1_25CollectiveMainloopFwdSm90ILi2EN4cute5tupleIJNS5_1CILi1EEES8_S8_EEENS6_IJNS7_ILi128EEESA_SA_EEELi128ENS_6half_tEfNS_4arch4Sm90ELb0ELb1ELb0ELb1ELb1ELb1ELb0ELb1ELb1ELb1ELb0ELb0EEENS1_21CollectiveEpilogueFwdISB_S9_SC_SE_Li256ELb1ELb1ELb0ELb0EEENS1_36VarlenDynamicPersistentTileSchedulerILi128ELi128ELi256ELi128ELb0ELb1ELb1ELb1ELb0ELb1EEEEEEEEEvNT_6ParamsE,"a",@progbits
	.sectionflags	@""
	.align	4
.nv.constant0._ZN7cutlass13device_kernelIN5flash11enable_sm90INS1_16FlashAttnFwdSm90INS1_25CollectiveMainloopFwdSm90ILi2EN4cute5tupleIJNS5_1CILi1EEES8_S8_EEENS6_IJNS7_ILi128EEESA_SA_EEELi128ENS_6half_tEfNS_4arch4Sm90ELb0ELb1ELb0ELb1ELb1ELb1ELb0ELb1ELb1ELb1ELb0ELb0EEENS1_21CollectiveEpilogueFwdISB_S9_SC_SE_Li256ELb1ELb1ELb0ELb0EEENS1_36VarlenDynamicPersistentTileSchedulerILi128ELi128ELi256ELi128ELb0ELb1ELb1ELb1ELb0ELb1EEEEEEEEEvNT_6ParamsE:
	.zero		3328


//--------------------- .nv.constant0._ZN7cutlass13device_kernelIN5flash11enable_sm90INS1_16FlashAttnFwdSm90INS1_25CollectiveMainloopFwdSm90ILi2EN4cute5tupleIJNS5_1CILi1EEES8_S8_EEENS6_IJNS7_ILi128EEESA_SA_EEELi128ENS_6half_tEfNS_4arch4Sm90ELb1ELb0ELb0ELb0ELb1ELb0ELb0ELb1ELb1ELb1ELb0ELb0EEENS1_21CollectiveEpilogueFwdISB_S9_SC_SE_Li256ELb0ELb1ELb0ELb0EEENS1_30DynamicPersistentTileSchedulerILi256ELi128ELb0ELb1ELb1EEEEEEEEEvNT_6ParamsE --------------------------
	.section	.nv.constant0._ZN7cutlass13device_kernelIN5flash11enable_sm90INS1_16FlashAttnFwdSm90INS1_25CollectiveMainloopFwdSm90ILi2EN4cute5tupleIJNS5_1CILi1EEES8_S8_EEENS6_IJNS7_ILi128EEESA_SA_EEELi128ENS_6half_tEfNS_4arch4Sm90ELb1ELb0ELb0ELb0ELb1ELb0ELb0ELb1ELb1ELb1ELb0ELb0EEENS1_21CollectiveEpilogueFwdISB_S9_SC_SE_Li256ELb0ELb1ELb0ELb0EEENS1_30DynamicPersistentTileSchedulerILi256ELi128ELb0ELb1ELb1EEEEEEEEEvNT_6ParamsE,"a",@progbits
	.sectionflags	@""
	.align	4
.nv.constant0._ZN7cutlass13device_kernelIN5flash11enable_sm90INS1_16FlashAttnFwdSm90INS1_25CollectiveMainloopFwdSm90ILi2EN4cute5tupleIJNS5_1CILi1EEES8_S8_EEENS6_IJNS7_ILi128EEESA_SA_EEELi128ENS_6half_tEfNS_4arch4Sm90ELb1ELb0ELb0ELb0ELb1ELb0ELb0ELb1ELb1ELb1ELb0ELb0EEENS1_21CollectiveEpilogueFwdISB_S9_SC_SE_Li256ELb0ELb1ELb0ELb0EEENS1_30DynamicPersistentTileSchedulerILi256ELi128ELb0ELb1ELb1EEEEEEEEEvNT_6ParamsE:
	.zero		3328


//--------------------- .nv.constant0._ZN7cutlass13device_kernelIN5flash11enable_sm90INS1_16FlashAttnFwdSm90INS1_25CollectiveMainloopFwdSm90ILi2EN4cute5tupleIJNS5_1CILi1EEES8_S8_EEENS6_IJNS7_ILi128EEESA_SA_EEELi128ENS_6half_tEfNS_4arch4Sm90ELb1ELb0ELb0ELb1ELb1ELb0ELb0ELb1ELb1ELb1ELb0ELb0EEENS1_21CollectiveEpilogueFwdISB_S9_SC_SE_Li256ELb1ELb1ELb0ELb0EEENS1_36VarlenDynamicPersistentTileSchedulerILi128ELi128ELi256ELi128ELb0ELb1ELb1ELb1ELb1ELb1EEEEEEEEEvNT_6ParamsE --------------------------
	.section	.nv.constant0._ZN7cutlass13device_kernelIN5flash11enable_sm90INS1_16FlashAttnFwdSm90INS1_25CollectiveMainloopFwdSm90ILi2EN4cute5tupleIJNS5_1CILi1EEES8_S8_EEENS6_IJNS7_ILi128EEESA_SA_EEELi128ENS_6half_tEfNS_4arch4Sm90ELb1ELb0ELb0ELb1ELb1ELb0ELb0ELb1ELb1ELb1ELb0ELb0EEENS1_21CollectiveEpilogueFwdISB_S9_SC_SE_Li256ELb1ELb1ELb0ELb0EEENS1_36VarlenDynamicPersistentTileSchedulerILi128ELi128ELi256ELi128ELb0ELb1ELb1ELb1ELb1ELb1EEEEEEEEEvNT_6ParamsE,"a",@progbits
	.sectionflags	@""
	.align	4
.nv.constant0._ZN7cutlass13device_kernelIN5flash11enable_sm90INS1_16FlashAttnFwdSm90INS1_25CollectiveMainloopFwdSm90ILi2EN4cute5tupleIJNS5_1CILi1EEES8_S8_EEENS6_IJNS7_ILi128EEESA_SA_EEELi128ENS_6half_tEfNS_4arch4Sm90ELb1ELb0ELb0ELb1ELb1ELb0ELb0ELb1ELb1ELb1ELb0ELb0EEENS1_21CollectiveEpilogueFwdISB_S9_SC_SE_Li256ELb1ELb1ELb0ELb0EEENS1_36VarlenDynamicPersistentTileSchedulerILi128ELi128ELi256ELi128ELb0ELb1ELb1ELb1ELb1ELb1EEEEEEEEEvNT_6ParamsE:
	.zero		3328


//--------------------- .nv.constant0._ZN7cutlass13device_kernelIN5flash11enable_sm90INS1_16FlashAttnFwdSm90INS1_25CollectiveMainloopFwdSm90ILi2EN4cute5tupleIJNS5_1CILi1EEES8_S8_EEENS6_IJNS7_ILi128EEESA_SA_EEELi128ENS_6half_tEfNS_4arch4Sm90ELb1ELb0ELb0ELb1ELb1ELb1ELb0ELb1ELb1ELb1ELb0ELb0EEENS1_21CollectiveEpilogueFwdISB_S9_SC_SE_Li256ELb1ELb1ELb0ELb0EEENS1_36VarlenDynamicPersistentTileSchedulerILi128ELi128ELi256ELi128ELb0ELb1ELb1ELb1ELb1ELb1EEEEEEEEEvNT_6ParamsE --------------------------
	.section	.nv.constant0._ZN7cutlass13device_kernelIN5flash11enable_sm90INS1_16FlashAttnFwdSm90INS1_25CollectiveMainloopFwdSm90ILi2EN4cute5tupleIJNS5_1CILi1EEES8_S8_EEENS6_IJNS7_ILi128EEESA_SA_EEELi128ENS_6half_tEfNS_4arch4Sm90ELb1ELb0ELb0ELb1ELb1ELb1ELb0ELb1ELb1ELb1ELb0ELb0EEENS1_21CollectiveEpilogueFwdISB_S9_SC_SE_Li256ELb1ELb1ELb0ELb0EEENS1_36VarlenDynamicPersistentTileSchedulerILi128ELi128ELi256ELi128ELb0ELb1ELb1ELb1ELb1ELb1EEEEEEEEEvNT_6ParamsE,"a",@progbits
	.sectionflags	@""
	.align	4
.nv.constant0._ZN7cutlass13device_kernelIN5flash11enable_sm90INS1_16FlashAttnFwdSm90INS1_25CollectiveMainloopFwdSm90ILi2EN4cute5tupleIJNS5_1CILi1EEES8_S8_EEENS6_IJNS7_ILi128EEESA_SA_EEELi128ENS_6half_tEfNS_4arch4Sm90ELb1ELb0ELb0ELb1ELb1ELb1ELb0ELb1ELb1ELb1ELb0ELb0EEENS1_21CollectiveEpilogueFwdISB_S9_SC_SE_Li256ELb1ELb1ELb0ELb0EEENS1_36VarlenDynamicPersistentTileSchedulerILi128ELi128ELi256ELi128ELb0ELb1ELb1ELb1ELb1ELb1EEEEEEEEEvNT_6ParamsE:
	.zero		3328


//--------------------- SYMBOLS --------------------------

	.type		.nv.reservedSmem.offset0,@object
	.size		.nv.reservedSmem.offset0,0x4
	.type		__assertfail,@function
